//
// Generated by NVIDIA NVVM Compiler
//
// Compiler Build ID: CL-36424714
// Cuda compilation tools, release 13.0, V13.0.88
// Based on NVVM 20.0.0
//

.version 9.0
.target sm_100
.address_size 64

	// .globl	_Z18init_curand_kernelP17curandStateXORWOWiy
.func  (.param .align 16 .b8 func_retval0[16]) __internal_trig_reduction_slowpathd
(
	.param .b64 __internal_trig_reduction_slowpathd_param_0
)
;
.global .align 4 .b8 precalc_xorwow_matrix[102400];
.global .align 4 .b8 precalc_xorwow_offset_matrix[102400];
.global .align 4 .b8 mrg32k3aM1[2304];
.global .align 4 .b8 mrg32k3aM2[2304];
.global .align 4 .b8 mrg32k3aM1SubSeq[2016];
.global .align 4 .b8 mrg32k3aM2SubSeq[2016];
.global .align 4 .b8 mrg32k3aM1Seq[2304];
.global .align 4 .b8 mrg32k3aM2Seq[2304];
.const .align 8 .b8 __cr_lgamma_table[72];
// _ZZN3cub18CUB_300001_SM_10006detail10radix_sort31DeviceRadixSortSingleTileKernelINS1_5radix10policy_hubIm7double2yE10Policy1000ELNS0_9SortOrderE0EmS6_yNS1_21identity_decomposer_tEEEvPKT1_PSB_PKT2_PSF_T3_iiT4_E12temp_storage has been demoted
// _ZZN3cub18CUB_300001_SM_10006detail10radix_sort30DeviceRadixSortHistogramKernelINS1_5radix10policy_hubIm7double2yE10Policy1000ELNS0_9SortOrderE0EmyNS1_21identity_decomposer_tEEEvPT2_PKT1_SB_iiT3_E12temp_storage has been demoted
// _ZZN3cub18CUB_300001_SM_10006detail10radix_sort33DeviceRadixSortExclusiveSumKernelINS1_5radix10policy_hubIm7double2yE10Policy1000EyEEvPT0_E12temp_storage has been demoted
// _ZZN3cub18CUB_300001_SM_10006detail10radix_sort29DeviceRadixSortOnesweepKernelINS1_5radix10policy_hubIm7double2yE10Policy1000ELNS0_9SortOrderE0EmS6_yiiNS1_21identity_decomposer_tEEEvPT5_SC_PT3_PKSD_PT1_PKSH_PT2_PKSL_T4_iiT6_E1s has been demoted
// _ZZN3cub18CUB_300001_SM_10006detail10radix_sort31DeviceRadixSortSingleTileKernelINS1_5radix10policy_hubImmyE10Policy1000ELNS0_9SortOrderE0EmmyNS1_21identity_decomposer_tEEEvPKT1_PSA_PKT2_PSE_T3_iiT4_E12temp_storage has been demoted
// _ZZN3cub18CUB_300001_SM_10006detail10radix_sort30DeviceRadixSortHistogramKernelINS1_5radix10policy_hubImmyE10Policy1000ELNS0_9SortOrderE0EmyNS1_21identity_decomposer_tEEEvPT2_PKT1_SA_iiT3_E12temp_storage has been demoted
// _ZZN3cub18CUB_300001_SM_10006detail10radix_sort33DeviceRadixSortExclusiveSumKernelINS1_5radix10policy_hubImmyE10Policy1000EyEEvPT0_E12temp_storage has been demoted
// _ZZN3cub18CUB_300001_SM_10006detail10radix_sort29DeviceRadixSortOnesweepKernelINS1_5radix10policy_hubImmyE10Policy1000ELNS0_9SortOrderE0EmmyiiNS1_21identity_decomposer_tEEEvPT5_SB_PT3_PKSC_PT1_PKSG_PT2_PKSK_T4_iiT6_E1s has been demoted
.global .align 1 .b8 _ZN34_INTERNAL_46f78336_4_k_cu_b81526594cuda3std3__45__cpo5beginE[1];
.global .align 1 .b8 _ZN34_INTERNAL_46f78336_4_k_cu_b81526594cuda3std3__45__cpo3endE[1];
.global .align 1 .b8 _ZN34_INTERNAL_46f78336_4_k_cu_b81526594cuda3std3__45__cpo6cbeginE[1];
.global .align 1 .b8 _ZN34_INTERNAL_46f78336_4_k_cu_b81526594cuda3std3__45__cpo4cendE[1];
.global .align 1 .b8 _ZN34_INTERNAL_46f78336_4_k_cu_b81526594cuda3std3__45__cpo6rbeginE[1];
.global .align 1 .b8 _ZN34_INTERNAL_46f78336_4_k_cu_b81526594cuda3std3__45__cpo4rendE[1];
.global .align 1 .b8 _ZN34_INTERNAL_46f78336_4_k_cu_b81526594cuda3std3__45__cpo7crbeginE[1];
.global .align 1 .b8 _ZN34_INTERNAL_46f78336_4_k_cu_b81526594cuda3std3__45__cpo5crendE[1];
.global .align 1 .b8 _ZN34_INTERNAL_46f78336_4_k_cu_b81526594cuda3std3__436_GLOBAL__N__46f78336_4_k_cu_b81526596ignoreE[1];
.global .align 1 .b8 _ZN34_INTERNAL_46f78336_4_k_cu_b81526594cuda3std3__419piecewise_constructE[1];
.global .align 1 .b8 _ZN34_INTERNAL_46f78336_4_k_cu_b81526594cuda3std3__48in_placeE[1];
.global .align 1 .b8 _ZN34_INTERNAL_46f78336_4_k_cu_b81526594cuda3std3__420unreachable_sentinelE[1];
.global .align 1 .b8 _ZN34_INTERNAL_46f78336_4_k_cu_b81526594cuda3std3__47nulloptE[1];
.global .align 1 .b8 _ZN34_INTERNAL_46f78336_4_k_cu_b81526594cuda3std3__48unexpectE[1];
.global .align 1 .b8 _ZN34_INTERNAL_46f78336_4_k_cu_b81526594cuda3std6ranges3__45__cpo4swapE[1];
.global .align 1 .b8 _ZN34_INTERNAL_46f78336_4_k_cu_b81526594cuda3std6ranges3__45__cpo9iter_moveE[1];
.global .align 1 .b8 _ZN34_INTERNAL_46f78336_4_k_cu_b81526594cuda3std6ranges3__45__cpo5beginE[1];
.global .align 1 .b8 _ZN34_INTERNAL_46f78336_4_k_cu_b81526594cuda3std6ranges3__45__cpo3endE[1];
.global .align 1 .b8 _ZN34_INTERNAL_46f78336_4_k_cu_b81526594cuda3std6ranges3__45__cpo6cbeginE[1];
.global .align 1 .b8 _ZN34_INTERNAL_46f78336_4_k_cu_b81526594cuda3std6ranges3__45__cpo4cendE[1];
.global .align 1 .b8 _ZN34_INTERNAL_46f78336_4_k_cu_b81526594cuda3std6ranges3__45__cpo7advanceE[1];
.global .align 1 .b8 _ZN34_INTERNAL_46f78336_4_k_cu_b81526594cuda3std6ranges3__45__cpo9iter_swapE[1];
.global .align 1 .b8 _ZN34_INTERNAL_46f78336_4_k_cu_b81526594cuda3std6ranges3__45__cpo4nextE[1];
.global .align 1 .b8 _ZN34_INTERNAL_46f78336_4_k_cu_b81526594cuda3std6ranges3__45__cpo4prevE[1];
.global .align 1 .b8 _ZN34_INTERNAL_46f78336_4_k_cu_b81526594cuda3std6ranges3__45__cpo4dataE[1];
.global .align 1 .b8 _ZN34_INTERNAL_46f78336_4_k_cu_b81526594cuda3std6ranges3__45__cpo5cdataE[1];
.global .align 1 .b8 _ZN34_INTERNAL_46f78336_4_k_cu_b81526594cuda3std6ranges3__45__cpo4sizeE[1];
.global .align 1 .b8 _ZN34_INTERNAL_46f78336_4_k_cu_b81526594cuda3std6ranges3__45__cpo5ssizeE[1];
.global .align 1 .b8 _ZN34_INTERNAL_46f78336_4_k_cu_b81526594cuda3std6ranges3__45__cpo8distanceE[1];
.global .align 1 .b8 _ZN34_INTERNAL_46f78336_4_k_cu_b81526596thrust24THRUST_300001_SM_1000_NS8cuda_cub3parE[1];
.global .align 1 .b8 _ZN34_INTERNAL_46f78336_4_k_cu_b81526596thrust24THRUST_300001_SM_1000_NS8cuda_cub10par_nosyncE[1];
.global .align 1 .b8 _ZN34_INTERNAL_46f78336_4_k_cu_b81526596thrust24THRUST_300001_SM_1000_NS6system6detail10sequential3seqE[1];
.global .align 1 .b8 _ZN34_INTERNAL_46f78336_4_k_cu_b81526596thrust24THRUST_300001_SM_1000_NS6system3cpp3parE[1];
.global .align 1 .b8 _ZN34_INTERNAL_46f78336_4_k_cu_b81526596thrust24THRUST_300001_SM_1000_NS12placeholders2_1E[1];
.global .align 1 .b8 _ZN34_INTERNAL_46f78336_4_k_cu_b81526596thrust24THRUST_300001_SM_1000_NS12placeholders2_2E[1];
.global .align 1 .b8 _ZN34_INTERNAL_46f78336_4_k_cu_b81526596thrust24THRUST_300001_SM_1000_NS12placeholders2_3E[1];
.global .align 1 .b8 _ZN34_INTERNAL_46f78336_4_k_cu_b81526596thrust24THRUST_300001_SM_1000_NS12placeholders2_4E[1];
.global .align 1 .b8 _ZN34_INTERNAL_46f78336_4_k_cu_b81526596thrust24THRUST_300001_SM_1000_NS12placeholders2_5E[1];
.global .align 1 .b8 _ZN34_INTERNAL_46f78336_4_k_cu_b81526596thrust24THRUST_300001_SM_1000_NS12placeholders2_6E[1];
.global .align 1 .b8 _ZN34_INTERNAL_46f78336_4_k_cu_b81526596thrust24THRUST_300001_SM_1000_NS12placeholders2_7E[1];
.global .align 1 .b8 _ZN34_INTERNAL_46f78336_4_k_cu_b81526596thrust24THRUST_300001_SM_1000_NS12placeholders2_8E[1];
.global .align 1 .b8 _ZN34_INTERNAL_46f78336_4_k_cu_b81526596thrust24THRUST_300001_SM_1000_NS12placeholders2_9E[1];
.global .align 1 .b8 _ZN34_INTERNAL_46f78336_4_k_cu_b81526596thrust24THRUST_300001_SM_1000_NS12placeholders3_10E[1];
.global .align 1 .b8 _ZN34_INTERNAL_46f78336_4_k_cu_b81526596thrust24THRUST_300001_SM_1000_NS3seqE[1];
.global .align 1 .b8 _ZN34_INTERNAL_46f78336_4_k_cu_b81526596thrust24THRUST_300001_SM_1000_NS6deviceE[1];
.extern .shared .align 16 .b8 _ZN6thrust24THRUST_300001_SM_1000_NS8cuda_cub4core6detail5shmemE[];
.global .align 8 .b8 __cudart_i2opi_d[144] = {8, 93, 141, 31, 177, 95, 251, 107, 234, 146, 82, 138, 247, 57, 7, 61, 123, 241, 229, 235, 199, 186, 39, 117, 45, 234, 95, 158, 102, 63, 70, 79, 183, 9, 203, 39, 207, 126, 54, 109, 31, 109, 10, 90, 139, 17, 47, 239, 15, 152, 5, 222, 255, 151, 248, 31, 59, 40, 249, 189, 139, 95, 132, 156, 244, 57, 83, 131, 57, 214, 145, 57, 65, 126, 95, 180, 38, 112, 156, 233, 132, 68, 187, 46, 245, 53, 130, 232, 62, 167, 41, 177, 28, 235, 29, 254, 28, 146, 209, 9, 234, 46, 73, 6, 224, 210, 77, 66, 58, 110, 36, 183, 97, 197, 187, 222, 171, 99, 81, 254, 65, 144, 67, 60, 153, 149, 98, 219, 192, 221, 52, 245, 209, 87, 39, 252, 41, 21, 68, 78, 110, 131, 249, 162};
.global .align 16 .b8 __cudart_sin_cos_coeffs[128] = {70, 210, 176, 44, 241, 229, 90, 190, 146, 227, 172, 105, 227, 29, 199, 62, 161, 98, 219, 25, 160, 1, 42, 191, 24, 8, 17, 17, 17, 17, 129, 63, 84, 85, 85, 85, 85, 85, 197, 191, 0, 0, 0, 0, 0, 0, 0, 0, 0, 0, 0, 0, 0, 0, 0, 0, 100, 129, 253, 32, 131, 255, 168, 189, 40, 133, 239, 193, 167, 238, 33, 62, 217, 230, 6, 142, 79, 126, 146, 190, 233, 188, 221, 25, 160, 1, 250, 62, 71, 93, 193, 22, 108, 193, 86, 191, 81, 85, 85, 85, 85, 85, 165, 63, 0, 0, 0, 0, 0, 0, 224, 191, 0, 0, 0, 0, 0, 0, 240, 63};

.visible .entry _Z18init_curand_kernelP17curandStateXORWOWiy(
	.param .u64 .ptr .align 1 _Z18init_curand_kernelP17curandStateXORWOWiy_param_0,
	.param .u32 _Z18init_curand_kernelP17curandStateXORWOWiy_param_1,
	.param .u64 _Z18init_curand_kernelP17curandStateXORWOWiy_param_2
)
{
	.reg .pred 	%p<25>;
	.reg .b32 	%r<414>;
	.reg .b64 	%rd<19>;

	ld.param.u64 	%rd8, [_Z18init_curand_kernelP17curandStateXORWOWiy_param_0];
	ld.param.u32 	%r183, [_Z18init_curand_kernelP17curandStateXORWOWiy_param_1];
	ld.param.u64 	%rd9, [_Z18init_curand_kernelP17curandStateXORWOWiy_param_2];
	mov.u32 	%r184, %ctaid.x;
	mov.u32 	%r185, %ntid.x;
	mov.u32 	%r186, %tid.x;
	mad.lo.s32 	%r1, %r184, %r185, %r186;
	setp.ge.s32 	%p1, %r1, %r183;
	@%p1 bra 	$L__BB0_44;
	cvta.to.global.u64 	%rd10, %rd8;
	cvt.s64.s32 	%rd18, %r1;
	mul.wide.s32 	%rd11, %r1, 48;
	add.s64 	%rd2, %rd10, %rd11;
	cvt.u32.u64 	%r187, %rd9;
	xor.b32  	%r188, %r187, -1429050551;
	mul.lo.s32 	%r189, %r188, 1099087573;
	{ .reg .b32 tmp; mov.b64 {tmp, %r190}, %rd9; }
	xor.b32  	%r191, %r190, -136515619;
	mul.lo.s32 	%r192, %r191, -1703105765;
	add.s32 	%r193, %r189, %r192;
	add.s32 	%r194, %r193, 6615241;
	add.s32 	%r195, %r189, 123456789;
	st.global.v2.u32 	[%rd2], {%r194, %r195};
	xor.b32  	%r196, %r189, 362436069;
	add.s32 	%r197, %r192, 521288629;
	st.global.v2.u32 	[%rd2+8], {%r196, %r197};
	xor.b32  	%r198, %r192, 88675123;
	add.s32 	%r199, %r189, 5783321;
	st.global.v2.u32 	[%rd2+16], {%r198, %r199};
	setp.eq.s32 	%p2, %r1, 0;
	@%p2 bra 	$L__BB0_43;
	mov.b32 	%r320, 0;
$L__BB0_3:
	and.b64  	%rd4, %rd18, 3;
	setp.eq.s64 	%p3, %rd4, 0;
	@%p3 bra 	$L__BB0_42;
	mul.wide.u32 	%rd12, %r320, 3200;
	mov.u64 	%rd13, precalc_xorwow_matrix;
	add.s64 	%rd5, %rd13, %rd12;
	cvt.u32.u64 	%r3, %rd4;
	mov.b32 	%r321, 0;
$L__BB0_5:
	mov.b32 	%r334, 0;
	mov.u32 	%r335, %r334;
	mov.u32 	%r336, %r334;
	mov.u32 	%r337, %r334;
	mov.u32 	%r338, %r334;
	mov.u32 	%r327, %r334;
$L__BB0_6:
	mul.wide.u32 	%rd14, %r327, 4;
	add.s64 	%rd15, %rd2, %rd14;
	ld.global.u32 	%r11, [%rd15+4];
	shl.b32 	%r12, %r327, 5;
	mov.b32 	%r333, 0;
$L__BB0_7:
	.pragma "nounroll";
	shr.u32 	%r204, %r11, %r333;
	and.b32  	%r205, %r204, 1;
	setp.eq.b32 	%p4, %r205, 1;
	not.pred 	%p5, %p4;
	add.s32 	%r206, %r12, %r333;
	mul.lo.s32 	%r207, %r206, 5;
	mul.wide.u32 	%rd16, %r207, 4;
	add.s64 	%rd6, %rd5, %rd16;
	@%p5 bra 	$L__BB0_9;
	ld.global.u32 	%r208, [%rd6];
	xor.b32  	%r338, %r338, %r208;
	ld.global.u32 	%r209, [%rd6+4];
	xor.b32  	%r337, %r337, %r209;
	ld.global.u32 	%r210, [%rd6+8];
	xor.b32  	%r336, %r336, %r210;
	ld.global.u32 	%r211, [%rd6+12];
	xor.b32  	%r335, %r335, %r211;
	ld.global.u32 	%r212, [%rd6+16];
	xor.b32  	%r334, %r334, %r212;
$L__BB0_9:
	and.b32  	%r214, %r204, 2;
	setp.eq.s32 	%p6, %r214, 0;
	@%p6 bra 	$L__BB0_11;
	ld.global.u32 	%r215, [%rd6+20];
	xor.b32  	%r338, %r338, %r215;
	ld.global.u32 	%r216, [%rd6+24];
	xor.b32  	%r337, %r337, %r216;
	ld.global.u32 	%r217, [%rd6+28];
	xor.b32  	%r336, %r336, %r217;
	ld.global.u32 	%r218, [%rd6+32];
	xor.b32  	%r335, %r335, %r218;
	ld.global.u32 	%r219, [%rd6+36];
	xor.b32  	%r334, %r334, %r219;
$L__BB0_11:
	and.b32  	%r221, %r204, 4;
	setp.eq.s32 	%p7, %r221, 0;
	@%p7 bra 	$L__BB0_13;
	ld.global.u32 	%r222, [%rd6+40];
	xor.b32  	%r338, %r338, %r222;
	ld.global.u32 	%r223, [%rd6+44];
	xor.b32  	%r337, %r337, %r223;
	ld.global.u32 	%r224, [%rd6+48];
	xor.b32  	%r336, %r336, %r224;
	ld.global.u32 	%r225, [%rd6+52];
	xor.b32  	%r335, %r335, %r225;
	ld.global.u32 	%r226, [%rd6+56];
	xor.b32  	%r334, %r334, %r226;
$L__BB0_13:
	and.b32  	%r228, %r204, 8;
	setp.eq.s32 	%p8, %r228, 0;
	@%p8 bra 	$L__BB0_15;
	ld.global.u32 	%r229, [%rd6+60];
	xor.b32  	%r338, %r338, %r229;
	ld.global.u32 	%r230, [%rd6+64];
	xor.b32  	%r337, %r337, %r230;
	ld.global.u32 	%r231, [%rd6+68];
	xor.b32  	%r336, %r336, %r231;
	ld.global.u32 	%r232, [%rd6+72];
	xor.b32  	%r335, %r335, %r232;
	ld.global.u32 	%r233, [%rd6+76];
	xor.b32  	%r334, %r334, %r233;
$L__BB0_15:
	and.b32  	%r235, %r204, 16;
	setp.eq.s32 	%p9, %r235, 0;
	@%p9 bra 	$L__BB0_17;
	ld.global.u32 	%r236, [%rd6+80];
	xor.b32  	%r338, %r338, %r236;
	ld.global.u32 	%r237, [%rd6+84];
	xor.b32  	%r337, %r337, %r237;
	ld.global.u32 	%r238, [%rd6+88];
	xor.b32  	%r336, %r336, %r238;
	ld.global.u32 	%r239, [%rd6+92];
	xor.b32  	%r335, %r335, %r239;
	ld.global.u32 	%r240, [%rd6+96];
	xor.b32  	%r334, %r334, %r240;
$L__BB0_17:
	and.b32  	%r242, %r204, 32;
	setp.eq.s32 	%p10, %r242, 0;
	@%p10 bra 	$L__BB0_19;
	ld.global.u32 	%r243, [%rd6+100];
	xor.b32  	%r338, %r338, %r243;
	ld.global.u32 	%r244, [%rd6+104];
	xor.b32  	%r337, %r337, %r244;
	ld.global.u32 	%r245, [%rd6+108];
	xor.b32  	%r336, %r336, %r245;
	ld.global.u32 	%r246, [%rd6+112];
	xor.b32  	%r335, %r335, %r246;
	ld.global.u32 	%r247, [%rd6+116];
	xor.b32  	%r334, %r334, %r247;
$L__BB0_19:
	and.b32  	%r249, %r204, 64;
	setp.eq.s32 	%p11, %r249, 0;
	@%p11 bra 	$L__BB0_21;
	ld.global.u32 	%r250, [%rd6+120];
	xor.b32  	%r338, %r338, %r250;
	ld.global.u32 	%r251, [%rd6+124];
	xor.b32  	%r337, %r337, %r251;
	ld.global.u32 	%r252, [%rd6+128];
	xor.b32  	%r336, %r336, %r252;
	ld.global.u32 	%r253, [%rd6+132];
	xor.b32  	%r335, %r335, %r253;
	ld.global.u32 	%r254, [%rd6+136];
	xor.b32  	%r334, %r334, %r254;
$L__BB0_21:
	and.b32  	%r256, %r204, 128;
	setp.eq.s32 	%p12, %r256, 0;
	@%p12 bra 	$L__BB0_23;
	ld.global.u32 	%r257, [%rd6+140];
	xor.b32  	%r338, %r338, %r257;
	ld.global.u32 	%r258, [%rd6+144];
	xor.b32  	%r337, %r337, %r258;
	ld.global.u32 	%r259, [%rd6+148];
	xor.b32  	%r336, %r336, %r259;
	ld.global.u32 	%r260, [%rd6+152];
	xor.b32  	%r335, %r335, %r260;
	ld.global.u32 	%r261, [%rd6+156];
	xor.b32  	%r334, %r334, %r261;
$L__BB0_23:
	and.b32  	%r263, %r204, 256;
	setp.eq.s32 	%p13, %r263, 0;
	@%p13 bra 	$L__BB0_25;
	ld.global.u32 	%r264, [%rd6+160];
	xor.b32  	%r338, %r338, %r264;
	ld.global.u32 	%r265, [%rd6+164];
	xor.b32  	%r337, %r337, %r265;
	ld.global.u32 	%r266, [%rd6+168];
	xor.b32  	%r336, %r336, %r266;
	ld.global.u32 	%r267, [%rd6+172];
	xor.b32  	%r335, %r335, %r267;
	ld.global.u32 	%r268, [%rd6+176];
	xor.b32  	%r334, %r334, %r268;
$L__BB0_25:
	and.b32  	%r270, %r204, 512;
	setp.eq.s32 	%p14, %r270, 0;
	@%p14 bra 	$L__BB0_27;
	ld.global.u32 	%r271, [%rd6+180];
	xor.b32  	%r338, %r338, %r271;
	ld.global.u32 	%r272, [%rd6+184];
	xor.b32  	%r337, %r337, %r272;
	ld.global.u32 	%r273, [%rd6+188];
	xor.b32  	%r336, %r336, %r273;
	ld.global.u32 	%r274, [%rd6+192];
	xor.b32  	%r335, %r335, %r274;
	ld.global.u32 	%r275, [%rd6+196];
	xor.b32  	%r334, %r334, %r275;
$L__BB0_27:
	and.b32  	%r277, %r204, 1024;
	setp.eq.s32 	%p15, %r277, 0;
	@%p15 bra 	$L__BB0_29;
	ld.global.u32 	%r278, [%rd6+200];
	xor.b32  	%r338, %r338, %r278;
	ld.global.u32 	%r279, [%rd6+204];
	xor.b32  	%r337, %r337, %r279;
	ld.global.u32 	%r280, [%rd6+208];
	xor.b32  	%r336, %r336, %r280;
	ld.global.u32 	%r281, [%rd6+212];
	xor.b32  	%r335, %r335, %r281;
	ld.global.u32 	%r282, [%rd6+216];
	xor.b32  	%r334, %r334, %r282;
$L__BB0_29:
	and.b32  	%r284, %r204, 2048;
	setp.eq.s32 	%p16, %r284, 0;
	@%p16 bra 	$L__BB0_31;
	ld.global.u32 	%r285, [%rd6+220];
	xor.b32  	%r338, %r338, %r285;
	ld.global.u32 	%r286, [%rd6+224];
	xor.b32  	%r337, %r337, %r286;
	ld.global.u32 	%r287, [%rd6+228];
	xor.b32  	%r336, %r336, %r287;
	ld.global.u32 	%r288, [%rd6+232];
	xor.b32  	%r335, %r335, %r288;
	ld.global.u32 	%r289, [%rd6+236];
	xor.b32  	%r334, %r334, %r289;
$L__BB0_31:
	and.b32  	%r291, %r204, 4096;
	setp.eq.s32 	%p17, %r291, 0;
	@%p17 bra 	$L__BB0_33;
	ld.global.u32 	%r292, [%rd6+240];
	xor.b32  	%r338, %r338, %r292;
	ld.global.u32 	%r293, [%rd6+244];
	xor.b32  	%r337, %r337, %r293;
	ld.global.u32 	%r294, [%rd6+248];
	xor.b32  	%r336, %r336, %r294;
	ld.global.u32 	%r295, [%rd6+252];
	xor.b32  	%r335, %r335, %r295;
	ld.global.u32 	%r296, [%rd6+256];
	xor.b32  	%r334, %r334, %r296;
$L__BB0_33:
	and.b32  	%r298, %r204, 8192;
	setp.eq.s32 	%p18, %r298, 0;
	@%p18 bra 	$L__BB0_35;
	ld.global.u32 	%r299, [%rd6+260];
	xor.b32  	%r338, %r338, %r299;
	ld.global.u32 	%r300, [%rd6+264];
	xor.b32  	%r337, %r337, %r300;
	ld.global.u32 	%r301, [%rd6+268];
	xor.b32  	%r336, %r336, %r301;
	ld.global.u32 	%r302, [%rd6+272];
	xor.b32  	%r335, %r335, %r302;
	ld.global.u32 	%r303, [%rd6+276];
	xor.b32  	%r334, %r334, %r303;
$L__BB0_35:
	and.b32  	%r305, %r204, 16384;
	setp.eq.s32 	%p19, %r305, 0;
	@%p19 bra 	$L__BB0_37;
	ld.global.u32 	%r306, [%rd6+280];
	xor.b32  	%r338, %r338, %r306;
	ld.global.u32 	%r307, [%rd6+284];
	xor.b32  	%r337, %r337, %r307;
	ld.global.u32 	%r308, [%rd6+288];
	xor.b32  	%r336, %r336, %r308;
	ld.global.u32 	%r309, [%rd6+292];
	xor.b32  	%r335, %r335, %r309;
	ld.global.u32 	%r310, [%rd6+296];
	xor.b32  	%r334, %r334, %r310;
$L__BB0_37:
	and.b32  	%r312, %r204, 32768;
	setp.eq.s32 	%p20, %r312, 0;
	@%p20 bra 	$L__BB0_39;
	ld.global.u32 	%r313, [%rd6+300];
	xor.b32  	%r338, %r338, %r313;
	ld.global.u32 	%r314, [%rd6+304];
	xor.b32  	%r337, %r337, %r314;
	ld.global.u32 	%r315, [%rd6+308];
	xor.b32  	%r336, %r336, %r315;
	ld.global.u32 	%r316, [%rd6+312];
	xor.b32  	%r335, %r335, %r316;
	ld.global.u32 	%r317, [%rd6+316];
	xor.b32  	%r334, %r334, %r317;
$L__BB0_39:
	add.s32 	%r333, %r333, 16;
	setp.ne.s32 	%p21, %r333, 32;
	@%p21 bra 	$L__BB0_7;
	mad.lo.s32 	%r318, %r327, -31, %r12;
	add.s32 	%r327, %r318, 1;
	setp.ne.s32 	%p22, %r327, 5;
	@%p22 bra 	$L__BB0_6;
	st.global.u32 	[%rd2+4], %r338;
	st.global.u32 	[%rd2+8], %r337;
	st.global.u32 	[%rd2+12], %r336;
	st.global.u32 	[%rd2+16], %r335;
	st.global.u32 	[%rd2+20], %r334;
	add.s32 	%r321, %r321, 1;
	setp.lt.u32 	%p23, %r321, %r3;
	@%p23 bra 	$L__BB0_5;
$L__BB0_42:
	shr.u64 	%rd7, %rd18, 2;
	add.s32 	%r320, %r320, 1;
	setp.gt.u64 	%p24, %rd18, 3;
	mov.u64 	%rd18, %rd7;
	@%p24 bra 	$L__BB0_3;
$L__BB0_43:
	mov.b32 	%r319, 0;
	st.global.v2.u32 	[%rd2+24], {%r319, %r319};
	st.global.u32 	[%rd2+32], %r319;
	mov.b64 	%rd17, 0;
	st.global.u64 	[%rd2+40], %rd17;
$L__BB0_44:
	ret;

}
	// .globl	_Z18init_weight_kernelP7double2i
.visible .entry _Z18init_weight_kernelP7double2i(
	.param .u64 .ptr .align 1 _Z18init_weight_kernelP7double2i_param_0,
	.param .u32 _Z18init_weight_kernelP7double2i_param_1
)
{
	.reg .pred 	%p<2>;
	.reg .b32 	%r<6>;
	.reg .b64 	%rd<5>;
	.reg .b64 	%fd<3>;

	ld.param.u64 	%rd1, [_Z18init_weight_kernelP7double2i_param_0];
	ld.param.u32 	%r2, [_Z18init_weight_kernelP7double2i_param_1];
	mov.u32 	%r3, %ctaid.x;
	mov.u32 	%r4, %ntid.x;
	mov.u32 	%r5, %tid.x;
	mad.lo.s32 	%r1, %r3, %r4, %r5;
	setp.ge.s32 	%p1, %r1, %r2;
	@%p1 bra 	$L__BB1_2;
	cvta.to.global.u64 	%rd2, %rd1;
	mul.wide.s32 	%rd3, %r1, 16;
	add.s64 	%rd4, %rd2, %rd3;
	mov.f64 	%fd1, 0d0000000000000000;
	mov.f64 	%fd2, 0d3FF0000000000000;
	st.global.v2.f64 	[%rd4], {%fd2, %fd1};
$L__BB1_2:
	ret;

}
	// .globl	_Z8x_kernelPhiii
.visible .entry _Z8x_kernelPhiii(
	.param .u64 .ptr .align 1 _Z8x_kernelPhiii_param_0,
	.param .u32 _Z8x_kernelPhiii_param_1,
	.param .u32 _Z8x_kernelPhiii_param_2,
	.param .u32 _Z8x_kernelPhiii_param_3
)
{
	.reg .pred 	%p<2>;
	.reg .b32 	%r<25>;
	.reg .b64 	%rd<7>;

	ld.param.u64 	%rd1, [_Z8x_kernelPhiii_param_0];
	ld.param.u32 	%r4, [_Z8x_kernelPhiii_param_1];
	ld.param.u32 	%r2, [_Z8x_kernelPhiii_param_2];
	ld.param.u32 	%r3, [_Z8x_kernelPhiii_param_3];
	mov.u32 	%r5, %ctaid.x;
	mov.u32 	%r6, %ntid.x;
	mov.u32 	%r7, %tid.x;
	mad.lo.s32 	%r1, %r5, %r6, %r7;
	setp.ge.s32 	%p1, %r1, %r4;
	@%p1 bra 	$L__BB2_2;
	cvta.to.global.u64 	%rd2, %rd1;
	mul.wide.s32 	%rd3, %r2, %r1;
	shr.s32 	%r8, %r3, 31;
	shr.u32 	%r9, %r8, 29;
	add.s32 	%r10, %r3, %r9;
	shr.s32 	%r11, %r10, 3;
	cvt.s64.s32 	%rd4, %r11;
	add.s64 	%rd5, %rd3, %rd4;
	add.s64 	%rd6, %rd2, %rd5;
	ld.global.u8 	%r12, [%rd6];
	and.b32  	%r13, %r3, 7;
	shr.u32 	%r14, %r12, %r13;
	not.b32 	%r15, %r14;
	and.b32  	%r16, %r15, 1;
	and.b32  	%r17, %r10, -8;
	sub.s32 	%r18, %r3, %r17;
	mov.b32 	%r19, 1;
	shl.b32 	%r20, %r19, %r18;
	not.b32 	%r21, %r20;
	and.b32  	%r22, %r12, %r21;
	shl.b32 	%r23, %r16, %r18;
	or.b32  	%r24, %r23, %r22;
	st.global.u8 	[%rd6], %r24;
$L__BB2_2:
	ret;

}
	// .globl	_Z9u3_kernelPhP17curandStateXORWOWP7double2iiiddd
.visible .entry _Z9u3_kernelPhP17curandStateXORWOWP7double2iiiddd(
	.param .u64 .ptr .align 1 _Z9u3_kernelPhP17curandStateXORWOWP7double2iiiddd_param_0,
	.param .u64 .ptr .align 1 _Z9u3_kernelPhP17curandStateXORWOWP7double2iiiddd_param_1,
	.param .u64 .ptr .align 1 _Z9u3_kernelPhP17curandStateXORWOWP7double2iiiddd_param_2,
	.param .u32 _Z9u3_kernelPhP17curandStateXORWOWP7double2iiiddd_param_3,
	.param .u32 _Z9u3_kernelPhP17curandStateXORWOWP7double2iiiddd_param_4,
	.param .u32 _Z9u3_kernelPhP17curandStateXORWOWP7double2iiiddd_param_5,
	.param .f64 _Z9u3_kernelPhP17curandStateXORWOWP7double2iiiddd_param_6,
	.param .f64 _Z9u3_kernelPhP17curandStateXORWOWP7double2iiiddd_param_7,
	.param .f64 _Z9u3_kernelPhP17curandStateXORWOWP7double2iiiddd_param_8
)
{
	.reg .pred 	%p<55>;
	.reg .b32 	%r<125>;
	.reg .b32 	%f<3>;
	.reg .b64 	%rd<48>;
	.reg .b64 	%fd<373>;

	ld.param.u64 	%rd2, [_Z9u3_kernelPhP17curandStateXORWOWP7double2iiiddd_param_1];
	ld.param.u64 	%rd3, [_Z9u3_kernelPhP17curandStateXORWOWP7double2iiiddd_param_2];
	ld.param.u32 	%r36, [_Z9u3_kernelPhP17curandStateXORWOWP7double2iiiddd_param_3];
	ld.param.u32 	%r34, [_Z9u3_kernelPhP17curandStateXORWOWP7double2iiiddd_param_4];
	ld.param.u32 	%r35, [_Z9u3_kernelPhP17curandStateXORWOWP7double2iiiddd_param_5];
	ld.param.f64 	%fd77, [_Z9u3_kernelPhP17curandStateXORWOWP7double2iiiddd_param_6];
	ld.param.f64 	%fd78, [_Z9u3_kernelPhP17curandStateXORWOWP7double2iiiddd_param_7];
	ld.param.f64 	%fd79, [_Z9u3_kernelPhP17curandStateXORWOWP7double2iiiddd_param_8];
	mov.u32 	%r37, %ctaid.x;
	mov.u32 	%r38, %ntid.x;
	mov.u32 	%r39, %tid.x;
	mad.lo.s32 	%r1, %r37, %r38, %r39;
	setp.ge.s32 	%p1, %r1, %r36;
	@%p1 bra 	$L__BB3_46;
	mul.f64 	%fd1, %fd77, 0d3FE0000000000000;
	abs.f64 	%fd2, %fd1;
	setp.neu.f64 	%p2, %fd2, 0d7FF0000000000000;
	@%p2 bra 	$L__BB3_3;
	mov.f64 	%fd85, 0d0000000000000000;
	mul.rn.f64 	%fd354, %fd1, %fd85;
	mov.b32 	%r114, 1;
	bra.uni 	$L__BB3_6;
$L__BB3_3:
	mul.f64 	%fd80, %fd1, 0d3FE45F306DC9C883;
	cvt.rni.s32.f64 	%r113, %fd80;
	cvt.rn.f64.s32 	%fd81, %r113;
	fma.rn.f64 	%fd82, %fd81, 0dBFF921FB54442D18, %fd1;
	fma.rn.f64 	%fd83, %fd81, 0dBC91A62633145C00, %fd82;
	fma.rn.f64 	%fd354, %fd81, 0dB97B839A252049C0, %fd83;
	setp.ltu.f64 	%p3, %fd2, 0d41E0000000000000;
	@%p3 bra 	$L__BB3_5;
	{ // callseq 0, 0
	.param .b64 param0;
	st.param.f64 	[param0], %fd1;
	.param .align 16 .b8 retval0[16];
	call.uni (retval0), 
	__internal_trig_reduction_slowpathd, 
	(
	param0
	);
	ld.param.f64 	%fd354, [retval0];
	ld.param.b32 	%r113, [retval0+8];
	} // callseq 0
$L__BB3_5:
	add.s32 	%r114, %r113, 1;
$L__BB3_6:
	setp.neu.f64 	%p4, %fd2, 0d7FF0000000000000;
	shl.b32 	%r42, %r114, 6;
	cvt.u64.u32 	%rd4, %r42;
	and.b64  	%rd5, %rd4, 64;
	mov.u64 	%rd6, __cudart_sin_cos_coeffs;
	add.s64 	%rd7, %rd6, %rd5;
	mul.rn.f64 	%fd86, %fd354, %fd354;
	and.b32  	%r43, %r114, 1;
	setp.eq.b32 	%p5, %r43, 1;
	selp.f64 	%fd87, 0dBDA8FF8320FD8164, 0d3DE5DB65F9785EBA, %p5;
	ld.global.nc.v2.f64 	{%fd88, %fd89}, [%rd7];
	fma.rn.f64 	%fd90, %fd87, %fd86, %fd88;
	fma.rn.f64 	%fd91, %fd90, %fd86, %fd89;
	ld.global.nc.v2.f64 	{%fd92, %fd93}, [%rd7+16];
	fma.rn.f64 	%fd94, %fd91, %fd86, %fd92;
	fma.rn.f64 	%fd95, %fd94, %fd86, %fd93;
	ld.global.nc.v2.f64 	{%fd96, %fd97}, [%rd7+32];
	fma.rn.f64 	%fd98, %fd95, %fd86, %fd96;
	fma.rn.f64 	%fd99, %fd98, %fd86, %fd97;
	fma.rn.f64 	%fd100, %fd99, %fd354, %fd354;
	fma.rn.f64 	%fd101, %fd99, %fd86, 0d3FF0000000000000;
	selp.f64 	%fd102, %fd101, %fd100, %p5;
	and.b32  	%r44, %r114, 2;
	setp.eq.s32 	%p6, %r44, 0;
	mov.f64 	%fd103, 0d0000000000000000;
	sub.f64 	%fd104, %fd103, %fd102;
	selp.f64 	%fd366, %fd102, %fd104, %p6;
	@%p4 bra 	$L__BB3_8;
	mov.f64 	%fd110, 0d0000000000000000;
	mul.rn.f64 	%fd355, %fd1, %fd110;
	mov.b32 	%r115, 0;
	bra.uni 	$L__BB3_10;
$L__BB3_8:
	mul.f64 	%fd105, %fd1, 0d3FE45F306DC9C883;
	cvt.rni.s32.f64 	%r115, %fd105;
	cvt.rn.f64.s32 	%fd106, %r115;
	fma.rn.f64 	%fd107, %fd106, 0dBFF921FB54442D18, %fd1;
	fma.rn.f64 	%fd108, %fd106, 0dBC91A62633145C00, %fd107;
	fma.rn.f64 	%fd355, %fd106, 0dB97B839A252049C0, %fd108;
	setp.ltu.f64 	%p7, %fd2, 0d41E0000000000000;
	@%p7 bra 	$L__BB3_10;
	{ // callseq 1, 0
	.param .b64 param0;
	st.param.f64 	[param0], %fd1;
	.param .align 16 .b8 retval0[16];
	call.uni (retval0), 
	__internal_trig_reduction_slowpathd, 
	(
	param0
	);
	ld.param.f64 	%fd355, [retval0];
	ld.param.b32 	%r115, [retval0+8];
	} // callseq 1
$L__BB3_10:
	shl.b32 	%r47, %r115, 6;
	cvt.u64.u32 	%rd8, %r47;
	and.b64  	%rd9, %rd8, 64;
	add.s64 	%rd11, %rd6, %rd9;
	mul.rn.f64 	%fd111, %fd355, %fd355;
	and.b32  	%r48, %r115, 1;
	setp.eq.b32 	%p8, %r48, 1;
	selp.f64 	%fd112, 0dBDA8FF8320FD8164, 0d3DE5DB65F9785EBA, %p8;
	ld.global.nc.v2.f64 	{%fd113, %fd114}, [%rd11];
	fma.rn.f64 	%fd115, %fd112, %fd111, %fd113;
	fma.rn.f64 	%fd116, %fd115, %fd111, %fd114;
	ld.global.nc.v2.f64 	{%fd117, %fd118}, [%rd11+16];
	fma.rn.f64 	%fd119, %fd116, %fd111, %fd117;
	fma.rn.f64 	%fd120, %fd119, %fd111, %fd118;
	ld.global.nc.v2.f64 	{%fd121, %fd122}, [%rd11+32];
	fma.rn.f64 	%fd123, %fd120, %fd111, %fd121;
	fma.rn.f64 	%fd124, %fd123, %fd111, %fd122;
	fma.rn.f64 	%fd125, %fd124, %fd355, %fd355;
	fma.rn.f64 	%fd126, %fd124, %fd111, 0d3FF0000000000000;
	selp.f64 	%fd127, %fd126, %fd125, %p8;
	and.b32  	%r49, %r115, 2;
	setp.eq.s32 	%p9, %r49, 0;
	mov.f64 	%fd128, 0d0000000000000000;
	sub.f64 	%fd129, %fd128, %fd127;
	selp.f64 	%fd13, %fd127, %fd129, %p9;
	abs.f64 	%fd14, %fd366;
	abs.f64 	%fd15, %fd79;
	setp.neu.f64 	%p10, %fd15, 0d7FF0000000000000;
	@%p10 bra 	$L__BB3_12;
	mov.f64 	%fd135, 0d0000000000000000;
	mul.rn.f64 	%fd357, %fd79, %fd135;
	mov.b32 	%r117, 1;
	bra.uni 	$L__BB3_15;
$L__BB3_12:
	mul.f64 	%fd130, %fd79, 0d3FE45F306DC9C883;
	cvt.rni.s32.f64 	%r116, %fd130;
	cvt.rn.f64.s32 	%fd131, %r116;
	fma.rn.f64 	%fd132, %fd131, 0dBFF921FB54442D18, %fd79;
	fma.rn.f64 	%fd133, %fd131, 0dBC91A62633145C00, %fd132;
	fma.rn.f64 	%fd357, %fd131, 0dB97B839A252049C0, %fd133;
	setp.ltu.f64 	%p11, %fd15, 0d41E0000000000000;
	@%p11 bra 	$L__BB3_14;
	{ // callseq 2, 0
	.param .b64 param0;
	st.param.f64 	[param0], %fd79;
	.param .align 16 .b8 retval0[16];
	call.uni (retval0), 
	__internal_trig_reduction_slowpathd, 
	(
	param0
	);
	ld.param.f64 	%fd357, [retval0];
	ld.param.b32 	%r116, [retval0+8];
	} // callseq 2
$L__BB3_14:
	add.s32 	%r117, %r116, 1;
$L__BB3_15:
	setp.neu.f64 	%p12, %fd15, 0d7FF0000000000000;
	shl.b32 	%r52, %r117, 6;
	cvt.u64.u32 	%rd12, %r52;
	and.b64  	%rd13, %rd12, 64;
	mov.u64 	%rd14, __cudart_sin_cos_coeffs;
	add.s64 	%rd15, %rd14, %rd13;
	mul.rn.f64 	%fd136, %fd357, %fd357;
	and.b32  	%r53, %r117, 1;
	setp.eq.b32 	%p13, %r53, 1;
	selp.f64 	%fd137, 0dBDA8FF8320FD8164, 0d3DE5DB65F9785EBA, %p13;
	ld.global.nc.v2.f64 	{%fd138, %fd139}, [%rd15];
	fma.rn.f64 	%fd140, %fd137, %fd136, %fd138;
	fma.rn.f64 	%fd141, %fd140, %fd136, %fd139;
	ld.global.nc.v2.f64 	{%fd142, %fd143}, [%rd15+16];
	fma.rn.f64 	%fd144, %fd141, %fd136, %fd142;
	fma.rn.f64 	%fd145, %fd144, %fd136, %fd143;
	ld.global.nc.v2.f64 	{%fd146, %fd147}, [%rd15+32];
	fma.rn.f64 	%fd148, %fd145, %fd136, %fd146;
	fma.rn.f64 	%fd149, %fd148, %fd136, %fd147;
	fma.rn.f64 	%fd150, %fd149, %fd357, %fd357;
	fma.rn.f64 	%fd151, %fd149, %fd136, 0d3FF0000000000000;
	selp.f64 	%fd152, %fd151, %fd150, %p13;
	and.b32  	%r54, %r117, 2;
	setp.eq.s32 	%p14, %r54, 0;
	mov.f64 	%fd153, 0d0000000000000000;
	sub.f64 	%fd154, %fd153, %fd152;
	selp.f64 	%fd21, %fd152, %fd154, %p14;
	@%p12 bra 	$L__BB3_17;
	mov.f64 	%fd160, 0d0000000000000000;
	mul.rn.f64 	%fd358, %fd79, %fd160;
	mov.b32 	%r118, 0;
	bra.uni 	$L__BB3_19;
$L__BB3_17:
	mul.f64 	%fd155, %fd79, 0d3FE45F306DC9C883;
	cvt.rni.s32.f64 	%r118, %fd155;
	cvt.rn.f64.s32 	%fd156, %r118;
	fma.rn.f64 	%fd157, %fd156, 0dBFF921FB54442D18, %fd79;
	fma.rn.f64 	%fd158, %fd156, 0dBC91A62633145C00, %fd157;
	fma.rn.f64 	%fd358, %fd156, 0dB97B839A252049C0, %fd158;
	setp.ltu.f64 	%p15, %fd15, 0d41E0000000000000;
	@%p15 bra 	$L__BB3_19;
	{ // callseq 3, 0
	.param .b64 param0;
	st.param.f64 	[param0], %fd79;
	.param .align 16 .b8 retval0[16];
	call.uni (retval0), 
	__internal_trig_reduction_slowpathd, 
	(
	param0
	);
	ld.param.f64 	%fd358, [retval0];
	ld.param.b32 	%r118, [retval0+8];
	} // callseq 3
$L__BB3_19:
	shl.b32 	%r57, %r118, 6;
	cvt.u64.u32 	%rd16, %r57;
	and.b64  	%rd17, %rd16, 64;
	mov.u64 	%rd18, __cudart_sin_cos_coeffs;
	add.s64 	%rd19, %rd18, %rd17;
	mul.rn.f64 	%fd161, %fd358, %fd358;
	and.b32  	%r58, %r118, 1;
	setp.eq.b32 	%p16, %r58, 1;
	selp.f64 	%fd162, 0dBDA8FF8320FD8164, 0d3DE5DB65F9785EBA, %p16;
	ld.global.nc.v2.f64 	{%fd163, %fd164}, [%rd19];
	fma.rn.f64 	%fd165, %fd162, %fd161, %fd163;
	fma.rn.f64 	%fd166, %fd165, %fd161, %fd164;
	ld.global.nc.v2.f64 	{%fd167, %fd168}, [%rd19+16];
	fma.rn.f64 	%fd169, %fd166, %fd161, %fd167;
	fma.rn.f64 	%fd170, %fd169, %fd161, %fd168;
	ld.global.nc.v2.f64 	{%fd171, %fd172}, [%rd19+32];
	fma.rn.f64 	%fd173, %fd170, %fd161, %fd171;
	fma.rn.f64 	%fd174, %fd173, %fd161, %fd172;
	fma.rn.f64 	%fd175, %fd174, %fd358, %fd358;
	fma.rn.f64 	%fd176, %fd174, %fd161, 0d3FF0000000000000;
	selp.f64 	%fd177, %fd176, %fd175, %p16;
	and.b32  	%r59, %r118, 2;
	setp.eq.s32 	%p17, %r59, 0;
	mov.f64 	%fd178, 0d0000000000000000;
	sub.f64 	%fd179, %fd178, %fd177;
	selp.f64 	%fd26, %fd177, %fd179, %p17;
	abs.f64 	%fd27, %fd78;
	setp.neu.f64 	%p18, %fd27, 0d7FF0000000000000;
	@%p18 bra 	$L__BB3_21;
	mov.f64 	%fd185, 0d0000000000000000;
	mul.rn.f64 	%fd360, %fd78, %fd185;
	mov.b32 	%r120, 1;
	bra.uni 	$L__BB3_24;
$L__BB3_21:
	mul.f64 	%fd180, %fd78, 0d3FE45F306DC9C883;
	cvt.rni.s32.f64 	%r119, %fd180;
	cvt.rn.f64.s32 	%fd181, %r119;
	fma.rn.f64 	%fd182, %fd181, 0dBFF921FB54442D18, %fd78;
	fma.rn.f64 	%fd183, %fd181, 0dBC91A62633145C00, %fd182;
	fma.rn.f64 	%fd360, %fd181, 0dB97B839A252049C0, %fd183;
	setp.ltu.f64 	%p19, %fd27, 0d41E0000000000000;
	@%p19 bra 	$L__BB3_23;
	{ // callseq 4, 0
	.param .b64 param0;
	st.param.f64 	[param0], %fd78;
	.param .align 16 .b8 retval0[16];
	call.uni (retval0), 
	__internal_trig_reduction_slowpathd, 
	(
	param0
	);
	ld.param.f64 	%fd360, [retval0];
	ld.param.b32 	%r119, [retval0+8];
	} // callseq 4
$L__BB3_23:
	add.s32 	%r120, %r119, 1;
$L__BB3_24:
	shl.b32 	%r62, %r120, 6;
	cvt.u64.u32 	%rd20, %r62;
	and.b64  	%rd21, %rd20, 64;
	mov.u64 	%rd22, __cudart_sin_cos_coeffs;
	add.s64 	%rd23, %rd22, %rd21;
	mul.rn.f64 	%fd186, %fd360, %fd360;
	and.b32  	%r63, %r120, 1;
	setp.eq.b32 	%p21, %r63, 1;
	selp.f64 	%fd187, 0dBDA8FF8320FD8164, 0d3DE5DB65F9785EBA, %p21;
	ld.global.nc.v2.f64 	{%fd188, %fd189}, [%rd23];
	fma.rn.f64 	%fd190, %fd187, %fd186, %fd188;
	fma.rn.f64 	%fd191, %fd190, %fd186, %fd189;
	ld.global.nc.v2.f64 	{%fd192, %fd193}, [%rd23+16];
	fma.rn.f64 	%fd194, %fd191, %fd186, %fd192;
	fma.rn.f64 	%fd195, %fd194, %fd186, %fd193;
	ld.global.nc.v2.f64 	{%fd196, %fd197}, [%rd23+32];
	fma.rn.f64 	%fd198, %fd195, %fd186, %fd196;
	fma.rn.f64 	%fd199, %fd198, %fd186, %fd197;
	fma.rn.f64 	%fd200, %fd199, %fd360, %fd360;
	fma.rn.f64 	%fd201, %fd199, %fd186, 0d3FF0000000000000;
	selp.f64 	%fd202, %fd201, %fd200, %p21;
	and.b32  	%r64, %r120, 2;
	setp.eq.s32 	%p22, %r64, 0;
	mov.f64 	%fd203, 0d0000000000000000;
	sub.f64 	%fd204, %fd203, %fd202;
	selp.f64 	%fd33, %fd202, %fd204, %p22;
	@%p18 bra 	$L__BB3_26;
	mov.f64 	%fd210, 0d0000000000000000;
	mul.rn.f64 	%fd361, %fd78, %fd210;
	mov.b32 	%r121, 0;
	bra.uni 	$L__BB3_28;
$L__BB3_26:
	mul.f64 	%fd205, %fd78, 0d3FE45F306DC9C883;
	cvt.rni.s32.f64 	%r121, %fd205;
	cvt.rn.f64.s32 	%fd206, %r121;
	fma.rn.f64 	%fd207, %fd206, 0dBFF921FB54442D18, %fd78;
	fma.rn.f64 	%fd208, %fd206, 0dBC91A62633145C00, %fd207;
	fma.rn.f64 	%fd361, %fd206, 0dB97B839A252049C0, %fd208;
	setp.ltu.f64 	%p23, %fd27, 0d41E0000000000000;
	@%p23 bra 	$L__BB3_28;
	{ // callseq 5, 0
	.param .b64 param0;
	st.param.f64 	[param0], %fd78;
	.param .align 16 .b8 retval0[16];
	call.uni (retval0), 
	__internal_trig_reduction_slowpathd, 
	(
	param0
	);
	ld.param.f64 	%fd361, [retval0];
	ld.param.b32 	%r121, [retval0+8];
	} // callseq 5
$L__BB3_28:
	shl.b32 	%r67, %r121, 6;
	cvt.u64.u32 	%rd24, %r67;
	and.b64  	%rd25, %rd24, 64;
	mov.u64 	%rd26, __cudart_sin_cos_coeffs;
	add.s64 	%rd27, %rd26, %rd25;
	mul.rn.f64 	%fd211, %fd361, %fd361;
	and.b32  	%r68, %r121, 1;
	setp.eq.b32 	%p24, %r68, 1;
	selp.f64 	%fd212, 0dBDA8FF8320FD8164, 0d3DE5DB65F9785EBA, %p24;
	ld.global.nc.v2.f64 	{%fd213, %fd214}, [%rd27];
	fma.rn.f64 	%fd215, %fd212, %fd211, %fd213;
	fma.rn.f64 	%fd216, %fd215, %fd211, %fd214;
	ld.global.nc.v2.f64 	{%fd217, %fd218}, [%rd27+16];
	fma.rn.f64 	%fd219, %fd216, %fd211, %fd217;
	fma.rn.f64 	%fd220, %fd219, %fd211, %fd218;
	ld.global.nc.v2.f64 	{%fd221, %fd222}, [%rd27+32];
	fma.rn.f64 	%fd223, %fd220, %fd211, %fd221;
	fma.rn.f64 	%fd224, %fd223, %fd211, %fd222;
	fma.rn.f64 	%fd225, %fd224, %fd361, %fd361;
	fma.rn.f64 	%fd226, %fd224, %fd211, 0d3FF0000000000000;
	selp.f64 	%fd227, %fd226, %fd225, %p24;
	and.b32  	%r69, %r121, 2;
	setp.eq.s32 	%p25, %r69, 0;
	mov.f64 	%fd228, 0d0000000000000000;
	sub.f64 	%fd229, %fd228, %fd227;
	selp.f64 	%fd38, %fd227, %fd229, %p25;
	add.f64 	%fd39, %fd78, %fd79;
	abs.f64 	%fd40, %fd39;
	setp.neu.f64 	%p26, %fd40, 0d7FF0000000000000;
	@%p26 bra 	$L__BB3_30;
	mov.f64 	%fd235, 0d0000000000000000;
	mul.rn.f64 	%fd363, %fd39, %fd235;
	mov.b32 	%r123, 1;
	bra.uni 	$L__BB3_33;
$L__BB3_30:
	mul.f64 	%fd230, %fd39, 0d3FE45F306DC9C883;
	cvt.rni.s32.f64 	%r122, %fd230;
	cvt.rn.f64.s32 	%fd231, %r122;
	fma.rn.f64 	%fd232, %fd231, 0dBFF921FB54442D18, %fd39;
	fma.rn.f64 	%fd233, %fd231, 0dBC91A62633145C00, %fd232;
	fma.rn.f64 	%fd363, %fd231, 0dB97B839A252049C0, %fd233;
	setp.ltu.f64 	%p27, %fd40, 0d41E0000000000000;
	@%p27 bra 	$L__BB3_32;
	{ // callseq 6, 0
	.param .b64 param0;
	st.param.f64 	[param0], %fd39;
	.param .align 16 .b8 retval0[16];
	call.uni (retval0), 
	__internal_trig_reduction_slowpathd, 
	(
	param0
	);
	ld.param.f64 	%fd363, [retval0];
	ld.param.b32 	%r122, [retval0+8];
	} // callseq 6
$L__BB3_32:
	add.s32 	%r123, %r122, 1;
$L__BB3_33:
	shl.b32 	%r72, %r123, 6;
	cvt.u64.u32 	%rd28, %r72;
	and.b64  	%rd29, %rd28, 64;
	mov.u64 	%rd30, __cudart_sin_cos_coeffs;
	add.s64 	%rd31, %rd30, %rd29;
	mul.rn.f64 	%fd236, %fd363, %fd363;
	and.b32  	%r73, %r123, 1;
	setp.eq.b32 	%p29, %r73, 1;
	selp.f64 	%fd237, 0dBDA8FF8320FD8164, 0d3DE5DB65F9785EBA, %p29;
	ld.global.nc.v2.f64 	{%fd238, %fd239}, [%rd31];
	fma.rn.f64 	%fd240, %fd237, %fd236, %fd238;
	fma.rn.f64 	%fd241, %fd240, %fd236, %fd239;
	ld.global.nc.v2.f64 	{%fd242, %fd243}, [%rd31+16];
	fma.rn.f64 	%fd244, %fd241, %fd236, %fd242;
	fma.rn.f64 	%fd245, %fd244, %fd236, %fd243;
	ld.global.nc.v2.f64 	{%fd246, %fd247}, [%rd31+32];
	fma.rn.f64 	%fd248, %fd245, %fd236, %fd246;
	fma.rn.f64 	%fd249, %fd248, %fd236, %fd247;
	fma.rn.f64 	%fd250, %fd249, %fd363, %fd363;
	fma.rn.f64 	%fd251, %fd249, %fd236, 0d3FF0000000000000;
	selp.f64 	%fd252, %fd251, %fd250, %p29;
	and.b32  	%r74, %r123, 2;
	setp.eq.s32 	%p30, %r74, 0;
	mov.f64 	%fd253, 0d0000000000000000;
	sub.f64 	%fd254, %fd253, %fd252;
	selp.f64 	%fd46, %fd252, %fd254, %p30;
	@%p26 bra 	$L__BB3_35;
	mov.f64 	%fd260, 0d0000000000000000;
	mul.rn.f64 	%fd364, %fd39, %fd260;
	mov.b32 	%r124, 0;
	bra.uni 	$L__BB3_37;
$L__BB3_35:
	mul.f64 	%fd255, %fd39, 0d3FE45F306DC9C883;
	cvt.rni.s32.f64 	%r124, %fd255;
	cvt.rn.f64.s32 	%fd256, %r124;
	fma.rn.f64 	%fd257, %fd256, 0dBFF921FB54442D18, %fd39;
	fma.rn.f64 	%fd258, %fd256, 0dBC91A62633145C00, %fd257;
	fma.rn.f64 	%fd364, %fd256, 0dB97B839A252049C0, %fd258;
	setp.ltu.f64 	%p31, %fd40, 0d41E0000000000000;
	@%p31 bra 	$L__BB3_37;
	{ // callseq 7, 0
	.param .b64 param0;
	st.param.f64 	[param0], %fd39;
	.param .align 16 .b8 retval0[16];
	call.uni (retval0), 
	__internal_trig_reduction_slowpathd, 
	(
	param0
	);
	ld.param.f64 	%fd364, [retval0];
	ld.param.b32 	%r124, [retval0+8];
	} // callseq 7
$L__BB3_37:
	shl.b32 	%r77, %r124, 6;
	cvt.u64.u32 	%rd32, %r77;
	and.b64  	%rd33, %rd32, 64;
	mov.u64 	%rd34, __cudart_sin_cos_coeffs;
	add.s64 	%rd35, %rd34, %rd33;
	mul.rn.f64 	%fd262, %fd364, %fd364;
	and.b32  	%r78, %r124, 1;
	setp.eq.b32 	%p32, %r78, 1;
	selp.f64 	%fd263, 0dBDA8FF8320FD8164, 0d3DE5DB65F9785EBA, %p32;
	ld.global.nc.v2.f64 	{%fd264, %fd265}, [%rd35];
	fma.rn.f64 	%fd266, %fd263, %fd262, %fd264;
	fma.rn.f64 	%fd267, %fd266, %fd262, %fd265;
	ld.global.nc.v2.f64 	{%fd268, %fd269}, [%rd35+16];
	fma.rn.f64 	%fd270, %fd267, %fd262, %fd268;
	fma.rn.f64 	%fd271, %fd270, %fd262, %fd269;
	ld.global.nc.v2.f64 	{%fd272, %fd273}, [%rd35+32];
	fma.rn.f64 	%fd274, %fd271, %fd262, %fd272;
	fma.rn.f64 	%fd275, %fd274, %fd262, %fd273;
	fma.rn.f64 	%fd276, %fd275, %fd364, %fd364;
	fma.rn.f64 	%fd277, %fd275, %fd262, 0d3FF0000000000000;
	selp.f64 	%fd278, %fd277, %fd276, %p32;
	and.b32  	%r79, %r124, 2;
	setp.eq.s32 	%p33, %r79, 0;
	mov.f64 	%fd365, 0d0000000000000000;
	sub.f64 	%fd279, %fd365, %fd278;
	selp.f64 	%fd280, %fd278, %fd279, %p33;
	neg.f64 	%fd281, %fd13;
	mul.f64 	%fd282, %fd21, %fd281;
	mul.f64 	%fd283, %fd26, 0d0000000000000000;
	sub.f64 	%fd368, %fd282, %fd283;
	mul.f64 	%fd284, %fd21, 0d0000000000000000;
	mul.f64 	%fd285, %fd13, %fd26;
	sub.f64 	%fd367, %fd284, %fd285;
	mul.f64 	%fd286, %fd13, %fd33;
	mul.f64 	%fd287, %fd38, 0d0000000000000000;
	sub.f64 	%fd370, %fd286, %fd287;
	mul.f64 	%fd288, %fd13, %fd38;
	fma.rn.f64 	%fd369, %fd33, 0d0000000000000000, %fd288;
	mul.f64 	%fd289, %fd366, %fd46;
	mul.f64 	%fd290, %fd280, 0d0000000000000000;
	sub.f64 	%fd372, %fd289, %fd290;
	mul.f64 	%fd291, %fd366, %fd280;
	fma.rn.f64 	%fd371, %fd46, 0d0000000000000000, %fd291;
	setp.ne.f64 	%p34, %fd366, 0d0000000000000000;
	selp.f64 	%fd292, %fd14, 0d0000000000000000, %p34;
	selp.f64 	%fd293, 0d0000000000000000, %fd14, %p34;
	div.rn.f64 	%fd295, %fd293, %fd292;
	fma.rn.f64 	%fd296, %fd295, %fd295, 0d3FF0000000000000;
	sqrt.rn.f64 	%fd297, %fd296;
	mul.f64 	%fd298, %fd292, %fd297;
	setp.eq.f64 	%p35, %fd292, 0d0000000000000000;
	max.f64 	%fd299, %fd292, %fd293;
	setp.gt.f64 	%p36, %fd299, 0d7FEFFFFFFFFFFFFF;
	selp.f64 	%fd300, %fd14, %fd298, %p35;
	selp.f64 	%fd57, %fd14, %fd300, %p36;
	setp.leu.f64 	%p37, %fd57, 0d3D719799812DEA11;
	@%p37 bra 	$L__BB3_39;
	div.rn.f64 	%fd366, %fd366, %fd57;
	mov.f64 	%fd301, 0d0000000000000000;
	div.rn.f64 	%fd365, %fd301, %fd57;
$L__BB3_39:
	abs.f64 	%fd302, %fd368;
	abs.f64 	%fd303, %fd367;
	setp.gt.f64 	%p38, %fd302, %fd303;
	selp.f64 	%fd304, %fd302, %fd303, %p38;
	selp.f64 	%fd305, %fd303, %fd302, %p38;
	div.rn.f64 	%fd306, %fd305, %fd304;
	fma.rn.f64 	%fd307, %fd306, %fd306, 0d3FF0000000000000;
	sqrt.rn.f64 	%fd308, %fd307;
	mul.f64 	%fd309, %fd304, %fd308;
	setp.eq.f64 	%p39, %fd304, 0d0000000000000000;
	setp.gt.f64 	%p40, %fd304, 0d7FEFFFFFFFFFFFFF;
	setp.gt.f64 	%p41, %fd305, 0d7FEFFFFFFFFFFFFF;
	add.f64 	%fd310, %fd302, %fd303;
	selp.f64 	%fd311, %fd310, %fd309, %p40;
	selp.f64 	%fd312, %fd310, %fd311, %p39;
	selp.f64 	%fd62, %fd310, %fd312, %p41;
	setp.leu.f64 	%p42, %fd62, 0d3D719799812DEA11;
	@%p42 bra 	$L__BB3_41;
	div.rn.f64 	%fd368, %fd368, %fd62;
	div.rn.f64 	%fd367, %fd367, %fd62;
$L__BB3_41:
	abs.f64 	%fd313, %fd370;
	abs.f64 	%fd314, %fd369;
	setp.gt.f64 	%p43, %fd313, %fd314;
	selp.f64 	%fd315, %fd313, %fd314, %p43;
	selp.f64 	%fd316, %fd314, %fd313, %p43;
	div.rn.f64 	%fd317, %fd316, %fd315;
	fma.rn.f64 	%fd318, %fd317, %fd317, 0d3FF0000000000000;
	sqrt.rn.f64 	%fd319, %fd318;
	mul.f64 	%fd320, %fd315, %fd319;
	setp.eq.f64 	%p44, %fd315, 0d0000000000000000;
	setp.gt.f64 	%p45, %fd315, 0d7FEFFFFFFFFFFFFF;
	setp.gt.f64 	%p46, %fd316, 0d7FEFFFFFFFFFFFFF;
	add.f64 	%fd321, %fd313, %fd314;
	selp.f64 	%fd322, %fd321, %fd320, %p45;
	selp.f64 	%fd323, %fd321, %fd322, %p44;
	selp.f64 	%fd67, %fd321, %fd323, %p46;
	setp.leu.f64 	%p47, %fd67, 0d3D719799812DEA11;
	@%p47 bra 	$L__BB3_43;
	div.rn.f64 	%fd370, %fd370, %fd67;
	div.rn.f64 	%fd369, %fd369, %fd67;
$L__BB3_43:
	abs.f64 	%fd324, %fd372;
	abs.f64 	%fd325, %fd371;
	setp.gt.f64 	%p48, %fd324, %fd325;
	selp.f64 	%fd326, %fd324, %fd325, %p48;
	selp.f64 	%fd327, %fd325, %fd324, %p48;
	div.rn.f64 	%fd328, %fd327, %fd326;
	fma.rn.f64 	%fd329, %fd328, %fd328, 0d3FF0000000000000;
	sqrt.rn.f64 	%fd330, %fd329;
	mul.f64 	%fd331, %fd326, %fd330;
	setp.eq.f64 	%p49, %fd326, 0d0000000000000000;
	setp.gt.f64 	%p50, %fd326, 0d7FEFFFFFFFFFFFFF;
	setp.gt.f64 	%p51, %fd327, 0d7FEFFFFFFFFFFFFF;
	add.f64 	%fd332, %fd324, %fd325;
	selp.f64 	%fd333, %fd332, %fd331, %p50;
	selp.f64 	%fd334, %fd332, %fd333, %p49;
	selp.f64 	%fd72, %fd332, %fd334, %p51;
	setp.leu.f64 	%p52, %fd72, 0d3D719799812DEA11;
	@%p52 bra 	$L__BB3_45;
	div.rn.f64 	%fd372, %fd372, %fd72;
	div.rn.f64 	%fd371, %fd371, %fd72;
$L__BB3_45:
	ld.param.u64 	%rd47, [_Z9u3_kernelPhP17curandStateXORWOWP7double2iiiddd_param_0];
	abs.f64 	%fd335, %fd13;
	shr.s32 	%r80, %r35, 31;
	shr.u32 	%r81, %r80, 29;
	add.s32 	%r82, %r35, %r81;
	shr.s32 	%r83, %r82, 3;
	cvt.s64.s32 	%rd36, %r83;
	mul.wide.s32 	%rd37, %r34, %r1;
	add.s64 	%rd38, %rd37, %rd36;
	cvta.to.global.u64 	%rd39, %rd47;
	add.s64 	%rd40, %rd39, %rd38;
	ld.global.u8 	%r84, [%rd40];
	and.b32  	%r85, %r35, 7;
	shr.u32 	%r86, %r84, %r85;
	and.b32  	%r87, %r86, 1;
	setp.eq.b32 	%p53, %r87, 1;
	selp.f64 	%fd336, %fd14, %fd335, %p53;
	add.f64 	%fd337, %fd14, %fd335;
	div.rn.f64 	%fd338, %fd336, %fd337;
	cvta.to.global.u64 	%rd41, %rd2;
	mul.wide.s32 	%rd42, %r1, 48;
	add.s64 	%rd43, %rd41, %rd42;
	ld.global.v2.u32 	{%r88, %r89}, [%rd43];
	shr.u32 	%r90, %r89, 2;
	xor.b32  	%r91, %r90, %r89;
	ld.global.v2.u32 	{%r92, %r93}, [%rd43+8];
	ld.global.v2.u32 	{%r94, %r95}, [%rd43+16];
	st.global.v2.u32 	[%rd43+8], {%r93, %r94};
	shl.b32 	%r96, %r95, 4;
	shl.b32 	%r97, %r91, 1;
	xor.b32  	%r98, %r97, %r96;
	xor.b32  	%r99, %r98, %r91;
	xor.b32  	%r100, %r99, %r95;
	st.global.v2.u32 	[%rd43+16], {%r95, %r100};
	add.s32 	%r101, %r88, 362437;
	st.global.v2.u32 	[%rd43], {%r101, %r92};
	add.s32 	%r102, %r100, %r101;
	cvt.rn.f32.u32 	%f1, %r102;
	fma.rn.f32 	%f2, %f1, 0f2F800000, 0f2F000000;
	cvt.f64.f32 	%fd339, %f2;
	setp.gt.f64 	%p54, %fd338, %fd339;
	selp.u32 	%r103, 1, 0, %p54;
	and.b32  	%r104, %r82, -8;
	sub.s32 	%r105, %r35, %r104;
	mov.b32 	%r106, 1;
	shl.b32 	%r107, %r106, %r105;
	ld.global.u8 	%r108, [%rd40];
	not.b32 	%r109, %r107;
	and.b32  	%r110, %r108, %r109;
	shl.b32 	%r111, %r103, %r105;
	or.b32  	%r112, %r111, %r110;
	st.global.u8 	[%rd40], %r112;
	selp.f64 	%fd340, %fd369, %fd365, %p54;
	selp.f64 	%fd341, %fd370, %fd366, %p54;
	selp.f64 	%fd342, %fd371, %fd367, %p54;
	selp.f64 	%fd343, %fd372, %fd368, %p54;
	selp.f64 	%fd344, %fd342, %fd340, %p53;
	selp.f64 	%fd345, %fd343, %fd341, %p53;
	cvta.to.global.u64 	%rd44, %rd3;
	mul.wide.s32 	%rd45, %r1, 16;
	add.s64 	%rd46, %rd44, %rd45;
	ld.global.v2.f64 	{%fd346, %fd347}, [%rd46];
	mul.f64 	%fd348, %fd346, %fd345;
	mul.f64 	%fd349, %fd347, %fd344;
	sub.f64 	%fd350, %fd348, %fd349;
	mul.f64 	%fd351, %fd347, %fd345;
	fma.rn.f64 	%fd352, %fd346, %fd344, %fd351;
	st.global.v2.f64 	[%rd46], {%fd350, %fd352};
$L__BB3_46:
	ret;

}
	// .globl	_Z9cx_kernelPhiiii
.visible .entry _Z9cx_kernelPhiiii(
	.param .u64 .ptr .align 1 _Z9cx_kernelPhiiii_param_0,
	.param .u32 _Z9cx_kernelPhiiii_param_1,
	.param .u32 _Z9cx_kernelPhiiii_param_2,
	.param .u32 _Z9cx_kernelPhiiii_param_3,
	.param .u32 _Z9cx_kernelPhiiii_param_4
)
{
	.reg .pred 	%p<2>;
	.reg .b32 	%r<33>;
	.reg .b64 	%rd<9>;

	ld.param.u64 	%rd1, [_Z9cx_kernelPhiiii_param_0];
	ld.param.u32 	%r5, [_Z9cx_kernelPhiiii_param_1];
	ld.param.u32 	%r2, [_Z9cx_kernelPhiiii_param_2];
	ld.param.u32 	%r3, [_Z9cx_kernelPhiiii_param_3];
	ld.param.u32 	%r4, [_Z9cx_kernelPhiiii_param_4];
	mov.u32 	%r6, %ctaid.x;
	mov.u32 	%r7, %ntid.x;
	mov.u32 	%r8, %tid.x;
	mad.lo.s32 	%r1, %r6, %r7, %r8;
	setp.ge.s32 	%p1, %r1, %r5;
	@%p1 bra 	$L__BB4_2;
	cvta.to.global.u64 	%rd2, %rd1;
	mul.wide.s32 	%rd3, %r2, %r1;
	add.s64 	%rd4, %rd2, %rd3;
	shr.s32 	%r9, %r3, 31;
	shr.u32 	%r10, %r9, 29;
	add.s32 	%r11, %r3, %r10;
	shr.s32 	%r12, %r11, 3;
	cvt.s64.s32 	%rd5, %r12;
	add.s64 	%rd6, %rd4, %rd5;
	ld.global.u8 	%r13, [%rd6];
	and.b32  	%r14, %r3, 7;
	shr.u32 	%r15, %r13, %r14;
	shr.s32 	%r16, %r4, 31;
	shr.u32 	%r17, %r16, 29;
	add.s32 	%r18, %r4, %r17;
	shr.s32 	%r19, %r18, 3;
	cvt.s64.s32 	%rd7, %r19;
	add.s64 	%rd8, %rd4, %rd7;
	ld.global.u8 	%r20, [%rd8];
	and.b32  	%r21, %r4, 7;
	shr.u32 	%r22, %r20, %r21;
	xor.b32  	%r23, %r22, %r15;
	and.b32  	%r24, %r23, 1;
	and.b32  	%r25, %r18, -8;
	sub.s32 	%r26, %r4, %r25;
	mov.b32 	%r27, 1;
	shl.b32 	%r28, %r27, %r26;
	not.b32 	%r29, %r28;
	and.b32  	%r30, %r20, %r29;
	shl.b32 	%r31, %r24, %r26;
	or.b32  	%r32, %r31, %r30;
	st.global.u8 	[%rd8], %r32;
$L__BB4_2:
	ret;

}
	// .globl	_Z10cu3_kernelPhP17curandStateXORWOWiiiiddd
.visible .entry _Z10cu3_kernelPhP17curandStateXORWOWiiiiddd(
	.param .u64 .ptr .align 1 _Z10cu3_kernelPhP17curandStateXORWOWiiiiddd_param_0,
	.param .u64 .ptr .align 1 _Z10cu3_kernelPhP17curandStateXORWOWiiiiddd_param_1,
	.param .u32 _Z10cu3_kernelPhP17curandStateXORWOWiiiiddd_param_2,
	.param .u32 _Z10cu3_kernelPhP17curandStateXORWOWiiiiddd_param_3,
	.param .u32 _Z10cu3_kernelPhP17curandStateXORWOWiiiiddd_param_4,
	.param .u32 _Z10cu3_kernelPhP17curandStateXORWOWiiiiddd_param_5,
	.param .f64 _Z10cu3_kernelPhP17curandStateXORWOWiiiiddd_param_6,
	.param .f64 _Z10cu3_kernelPhP17curandStateXORWOWiiiiddd_param_7,
	.param .f64 _Z10cu3_kernelPhP17curandStateXORWOWiiiiddd_param_8
)
{
	.reg .pred 	%p<16>;
	.reg .b32 	%r<71>;
	.reg .b32 	%f<3>;
	.reg .b64 	%rd<21>;
	.reg .b64 	%fd<74>;

	ld.param.u64 	%rd2, [_Z10cu3_kernelPhP17curandStateXORWOWiiiiddd_param_0];
	ld.param.u64 	%rd3, [_Z10cu3_kernelPhP17curandStateXORWOWiiiiddd_param_1];
	ld.param.u32 	%r13, [_Z10cu3_kernelPhP17curandStateXORWOWiiiiddd_param_2];
	ld.param.u32 	%r10, [_Z10cu3_kernelPhP17curandStateXORWOWiiiiddd_param_3];
	ld.param.u32 	%r11, [_Z10cu3_kernelPhP17curandStateXORWOWiiiiddd_param_4];
	ld.param.u32 	%r12, [_Z10cu3_kernelPhP17curandStateXORWOWiiiiddd_param_5];
	ld.param.f64 	%fd13, [_Z10cu3_kernelPhP17curandStateXORWOWiiiiddd_param_6];
	mov.u32 	%r14, %ctaid.x;
	mov.u32 	%r15, %ntid.x;
	mov.u32 	%r16, %tid.x;
	mad.lo.s32 	%r1, %r14, %r15, %r16;
	setp.ge.s32 	%p1, %r1, %r13;
	setp.eq.f64 	%p2, %fd13, 0d0000000000000000;
	or.pred  	%p3, %p1, %p2;
	@%p3 bra 	$L__BB5_12;
	cvta.to.global.u64 	%rd4, %rd2;
	mul.wide.s32 	%rd5, %r10, %r1;
	add.s64 	%rd1, %rd4, %rd5;
	shr.s32 	%r17, %r11, 31;
	shr.u32 	%r18, %r17, 29;
	add.s32 	%r19, %r11, %r18;
	shr.s32 	%r20, %r19, 3;
	cvt.s64.s32 	%rd6, %r20;
	add.s64 	%rd7, %rd1, %rd6;
	ld.global.u8 	%r21, [%rd7];
	and.b32  	%r22, %r11, 7;
	shr.u32 	%r23, %r21, %r22;
	and.b32  	%r24, %r23, 1;
	setp.eq.b32 	%p4, %r24, 1;
	not.pred 	%p5, %p4;
	@%p5 bra 	$L__BB5_12;
	mul.f64 	%fd1, %fd13, 0d3FE0000000000000;
	abs.f64 	%fd2, %fd1;
	setp.neu.f64 	%p6, %fd2, 0d7FF0000000000000;
	@%p6 bra 	$L__BB5_4;
	mov.f64 	%fd19, 0d0000000000000000;
	mul.rn.f64 	%fd72, %fd1, %fd19;
	mov.b32 	%r69, 1;
	bra.uni 	$L__BB5_7;
$L__BB5_4:
	mul.f64 	%fd14, %fd1, 0d3FE45F306DC9C883;
	cvt.rni.s32.f64 	%r68, %fd14;
	cvt.rn.f64.s32 	%fd15, %r68;
	fma.rn.f64 	%fd16, %fd15, 0dBFF921FB54442D18, %fd1;
	fma.rn.f64 	%fd17, %fd15, 0dBC91A62633145C00, %fd16;
	fma.rn.f64 	%fd72, %fd15, 0dB97B839A252049C0, %fd17;
	setp.ltu.f64 	%p7, %fd2, 0d41E0000000000000;
	@%p7 bra 	$L__BB5_6;
	{ // callseq 8, 0
	.param .b64 param0;
	st.param.f64 	[param0], %fd1;
	.param .align 16 .b8 retval0[16];
	call.uni (retval0), 
	__internal_trig_reduction_slowpathd, 
	(
	param0
	);
	ld.param.f64 	%fd72, [retval0];
	ld.param.b32 	%r68, [retval0+8];
	} // callseq 8
$L__BB5_6:
	add.s32 	%r69, %r68, 1;
$L__BB5_7:
	setp.neu.f64 	%p8, %fd2, 0d7FF0000000000000;
	shl.b32 	%r27, %r69, 6;
	cvt.u64.u32 	%rd8, %r27;
	and.b64  	%rd9, %rd8, 64;
	mov.u64 	%rd10, __cudart_sin_cos_coeffs;
	add.s64 	%rd11, %rd10, %rd9;
	mul.rn.f64 	%fd20, %fd72, %fd72;
	and.b32  	%r28, %r69, 1;
	setp.eq.b32 	%p9, %r28, 1;
	selp.f64 	%fd21, 0dBDA8FF8320FD8164, 0d3DE5DB65F9785EBA, %p9;
	ld.global.nc.v2.f64 	{%fd22, %fd23}, [%rd11];
	fma.rn.f64 	%fd24, %fd21, %fd20, %fd22;
	fma.rn.f64 	%fd25, %fd24, %fd20, %fd23;
	ld.global.nc.v2.f64 	{%fd26, %fd27}, [%rd11+16];
	fma.rn.f64 	%fd28, %fd25, %fd20, %fd26;
	fma.rn.f64 	%fd29, %fd28, %fd20, %fd27;
	ld.global.nc.v2.f64 	{%fd30, %fd31}, [%rd11+32];
	fma.rn.f64 	%fd32, %fd29, %fd20, %fd30;
	fma.rn.f64 	%fd33, %fd32, %fd20, %fd31;
	fma.rn.f64 	%fd34, %fd33, %fd72, %fd72;
	fma.rn.f64 	%fd35, %fd33, %fd20, 0d3FF0000000000000;
	selp.f64 	%fd36, %fd35, %fd34, %p9;
	and.b32  	%r29, %r69, 2;
	setp.eq.s32 	%p10, %r29, 0;
	mov.f64 	%fd37, 0d0000000000000000;
	sub.f64 	%fd38, %fd37, %fd36;
	selp.f64 	%fd8, %fd36, %fd38, %p10;
	@%p8 bra 	$L__BB5_9;
	mov.f64 	%fd44, 0d0000000000000000;
	mul.rn.f64 	%fd73, %fd1, %fd44;
	mov.b32 	%r70, 0;
	bra.uni 	$L__BB5_11;
$L__BB5_9:
	mul.f64 	%fd39, %fd1, 0d3FE45F306DC9C883;
	cvt.rni.s32.f64 	%r70, %fd39;
	cvt.rn.f64.s32 	%fd40, %r70;
	fma.rn.f64 	%fd41, %fd40, 0dBFF921FB54442D18, %fd1;
	fma.rn.f64 	%fd42, %fd40, 0dBC91A62633145C00, %fd41;
	fma.rn.f64 	%fd73, %fd40, 0dB97B839A252049C0, %fd42;
	setp.ltu.f64 	%p11, %fd2, 0d41E0000000000000;
	@%p11 bra 	$L__BB5_11;
	{ // callseq 9, 0
	.param .b64 param0;
	st.param.f64 	[param0], %fd1;
	.param .align 16 .b8 retval0[16];
	call.uni (retval0), 
	__internal_trig_reduction_slowpathd, 
	(
	param0
	);
	ld.param.f64 	%fd73, [retval0];
	ld.param.b32 	%r70, [retval0+8];
	} // callseq 9
$L__BB5_11:
	shl.b32 	%r32, %r70, 6;
	cvt.u64.u32 	%rd12, %r32;
	and.b64  	%rd13, %rd12, 64;
	add.s64 	%rd15, %rd10, %rd13;
	mul.rn.f64 	%fd45, %fd73, %fd73;
	and.b32  	%r33, %r70, 1;
	setp.eq.b32 	%p12, %r33, 1;
	selp.f64 	%fd46, 0dBDA8FF8320FD8164, 0d3DE5DB65F9785EBA, %p12;
	ld.global.nc.v2.f64 	{%fd47, %fd48}, [%rd15];
	fma.rn.f64 	%fd49, %fd46, %fd45, %fd47;
	fma.rn.f64 	%fd50, %fd49, %fd45, %fd48;
	ld.global.nc.v2.f64 	{%fd51, %fd52}, [%rd15+16];
	fma.rn.f64 	%fd53, %fd50, %fd45, %fd51;
	fma.rn.f64 	%fd54, %fd53, %fd45, %fd52;
	ld.global.nc.v2.f64 	{%fd55, %fd56}, [%rd15+32];
	fma.rn.f64 	%fd57, %fd54, %fd45, %fd55;
	fma.rn.f64 	%fd58, %fd57, %fd45, %fd56;
	fma.rn.f64 	%fd59, %fd58, %fd73, %fd73;
	fma.rn.f64 	%fd60, %fd58, %fd45, 0d3FF0000000000000;
	selp.f64 	%fd61, %fd60, %fd59, %p12;
	and.b32  	%r34, %r70, 2;
	setp.eq.s32 	%p13, %r34, 0;
	mov.f64 	%fd62, 0d0000000000000000;
	sub.f64 	%fd63, %fd62, %fd61;
	selp.f64 	%fd64, %fd61, %fd63, %p13;
	abs.f64 	%fd65, %fd64;
	abs.f64 	%fd66, %fd8;
	add.f64 	%fd67, %fd66, %fd65;
	shr.s32 	%r35, %r12, 31;
	shr.u32 	%r36, %r35, 29;
	add.s32 	%r37, %r12, %r36;
	shr.s32 	%r38, %r37, 3;
	cvt.s64.s32 	%rd16, %r38;
	add.s64 	%rd17, %rd1, %rd16;
	ld.global.u8 	%r39, [%rd17];
	and.b32  	%r40, %r12, 7;
	shr.u32 	%r41, %r39, %r40;
	and.b32  	%r42, %r41, 1;
	setp.eq.b32 	%p14, %r42, 1;
	selp.f64 	%fd68, %fd66, %fd65, %p14;
	div.rn.f64 	%fd69, %fd68, %fd67;
	cvta.to.global.u64 	%rd18, %rd3;
	mul.wide.s32 	%rd19, %r1, 48;
	add.s64 	%rd20, %rd18, %rd19;
	ld.global.v2.u32 	{%r43, %r44}, [%rd20];
	shr.u32 	%r45, %r44, 2;
	xor.b32  	%r46, %r45, %r44;
	ld.global.v2.u32 	{%r47, %r48}, [%rd20+8];
	ld.global.v2.u32 	{%r49, %r50}, [%rd20+16];
	st.global.v2.u32 	[%rd20+8], {%r48, %r49};
	shl.b32 	%r51, %r50, 4;
	shl.b32 	%r52, %r46, 1;
	xor.b32  	%r53, %r52, %r51;
	xor.b32  	%r54, %r53, %r46;
	xor.b32  	%r55, %r54, %r50;
	st.global.v2.u32 	[%rd20+16], {%r50, %r55};
	add.s32 	%r56, %r43, 362437;
	st.global.v2.u32 	[%rd20], {%r56, %r47};
	add.s32 	%r57, %r55, %r56;
	cvt.rn.f32.u32 	%f1, %r57;
	fma.rn.f32 	%f2, %f1, 0f2F800000, 0f2F000000;
	cvt.f64.f32 	%fd70, %f2;
	setp.gt.f64 	%p15, %fd69, %fd70;
	selp.u32 	%r58, 1, 0, %p15;
	and.b32  	%r59, %r37, -8;
	sub.s32 	%r60, %r12, %r59;
	mov.b32 	%r61, 1;
	shl.b32 	%r62, %r61, %r60;
	ld.global.u8 	%r63, [%rd17];
	not.b32 	%r64, %r62;
	and.b32  	%r65, %r63, %r64;
	shl.b32 	%r66, %r58, %r60;
	or.b32  	%r67, %r66, %r65;
	st.global.u8 	[%rd17], %r67;
$L__BB5_12:
	ret;

}
	// .globl	_Z21pack_to_uint64_kernelPhPmii
.visible .entry _Z21pack_to_uint64_kernelPhPmii(
	.param .u64 .ptr .align 1 _Z21pack_to_uint64_kernelPhPmii_param_0,
	.param .u64 .ptr .align 1 _Z21pack_to_uint64_kernelPhPmii_param_1,
	.param .u32 _Z21pack_to_uint64_kernelPhPmii_param_2,
	.param .u32 _Z21pack_to_uint64_kernelPhPmii_param_3
)
{
	.reg .pred 	%p<11>;
	.reg .b32 	%r<44>;
	.reg .b64 	%rd<74>;

	ld.param.u64 	%rd16, [_Z21pack_to_uint64_kernelPhPmii_param_0];
	ld.param.u64 	%rd15, [_Z21pack_to_uint64_kernelPhPmii_param_1];
	ld.param.u32 	%r21, [_Z21pack_to_uint64_kernelPhPmii_param_2];
	ld.param.u32 	%r20, [_Z21pack_to_uint64_kernelPhPmii_param_3];
	cvta.to.global.u64 	%rd1, %rd16;
	mov.u32 	%r22, %ctaid.x;
	mov.u32 	%r23, %ntid.x;
	mov.u32 	%r24, %tid.x;
	mad.lo.s32 	%r1, %r22, %r23, %r24;
	setp.ge.s32 	%p1, %r1, %r21;
	@%p1 bra 	$L__BB6_15;
	mul.wide.s32 	%rd2, %r20, %r1;
	setp.lt.s32 	%p2, %r20, 1;
	mov.b64 	%rd73, 0;
	@%p2 bra 	$L__BB6_14;
	and.b32  	%r2, %r20, 15;
	setp.lt.u32 	%p3, %r20, 16;
	mov.b32 	%r40, 0;
	@%p3 bra 	$L__BB6_5;
	and.b32  	%r40, %r20, 2147483632;
	neg.s32 	%r38, %r40;
$L__BB6_4:
	.pragma "nounroll";
	add.s32 	%r38, %r38, 16;
	setp.ne.s32 	%p4, %r38, 0;
	@%p4 bra 	$L__BB6_4;
$L__BB6_5:
	setp.eq.s32 	%p5, %r2, 0;
	@%p5 bra 	$L__BB6_14;
	and.b32  	%r8, %r20, 7;
	setp.lt.u32 	%p6, %r2, 8;
	mov.b64 	%rd73, 0;
	@%p6 bra 	$L__BB6_8;
	cvt.u64.u32 	%rd21, %r40;
	add.s64 	%rd22, %rd2, %rd21;
	add.s64 	%rd23, %rd1, %rd22;
	ld.global.u8 	%rd24, [%rd23];
	shl.b32 	%r26, %r40, 3;
	ld.global.u8 	%rd25, [%rd23+1];
	add.s32 	%r27, %r26, 8;
	shl.b64 	%rd26, %rd25, %r27;
	or.b64  	%rd27, %rd26, %rd24;
	ld.global.u8 	%rd28, [%rd23+2];
	add.s32 	%r28, %r26, 16;
	shl.b64 	%rd29, %rd28, %r28;
	or.b64  	%rd30, %rd29, %rd27;
	ld.global.u8 	%rd31, [%rd23+3];
	add.s32 	%r29, %r26, 24;
	shl.b64 	%rd32, %rd31, %r29;
	or.b64  	%rd33, %rd32, %rd30;
	ld.global.u8 	%rd34, [%rd23+4];
	add.s32 	%r30, %r26, 32;
	shl.b64 	%rd35, %rd34, %r30;
	or.b64  	%rd36, %rd35, %rd33;
	ld.global.u8 	%rd37, [%rd23+5];
	add.s32 	%r31, %r26, 40;
	shl.b64 	%rd38, %rd37, %r31;
	or.b64  	%rd39, %rd38, %rd36;
	ld.global.u8 	%rd40, [%rd23+6];
	add.s32 	%r32, %r26, 48;
	shl.b64 	%rd41, %rd40, %r32;
	or.b64  	%rd42, %rd41, %rd39;
	ld.global.u8 	%rd43, [%rd23+7];
	add.s32 	%r33, %r26, 56;
	shl.b64 	%rd44, %rd43, %r33;
	or.b64  	%rd73, %rd44, %rd42;
	add.s32 	%r40, %r40, 8;
$L__BB6_8:
	setp.eq.s32 	%p7, %r8, 0;
	@%p7 bra 	$L__BB6_14;
	and.b32  	%r11, %r20, 3;
	setp.lt.u32 	%p8, %r8, 4;
	@%p8 bra 	$L__BB6_11;
	cvt.u64.u32 	%rd46, %r40;
	add.s64 	%rd47, %rd2, %rd46;
	add.s64 	%rd48, %rd1, %rd47;
	ld.global.u8 	%rd49, [%rd48];
	shl.b32 	%r34, %r40, 3;
	shl.b64 	%rd50, %rd49, %r34;
	ld.global.u8 	%rd51, [%rd48+1];
	add.s32 	%r35, %r34, 8;
	shl.b64 	%rd52, %rd51, %r35;
	or.b64  	%rd53, %rd50, %rd52;
	ld.global.u8 	%rd54, [%rd48+2];
	add.s32 	%r36, %r34, 16;
	shl.b64 	%rd55, %rd54, %r36;
	or.b64  	%rd56, %rd53, %rd55;
	ld.global.u8 	%rd57, [%rd48+3];
	add.s32 	%r37, %r34, 24;
	shl.b64 	%rd58, %rd57, %r37;
	or.b64  	%rd59, %rd56, %rd58;
	or.b64  	%rd73, %rd59, %rd73;
	add.s32 	%r40, %r40, 4;
$L__BB6_11:
	setp.eq.s32 	%p9, %r11, 0;
	@%p9 bra 	$L__BB6_14;
	shl.b32 	%r43, %r40, 3;
	cvt.u64.u32 	%rd60, %r40;
	add.s64 	%rd61, %rd2, %rd60;
	add.s64 	%rd71, %rd1, %rd61;
	neg.s32 	%r42, %r11;
$L__BB6_13:
	.pragma "nounroll";
	ld.global.u8 	%rd62, [%rd71];
	shl.b64 	%rd63, %rd62, %r43;
	or.b64  	%rd73, %rd63, %rd73;
	add.s32 	%r43, %r43, 8;
	add.s64 	%rd71, %rd71, 1;
	add.s32 	%r42, %r42, 1;
	setp.ne.s32 	%p10, %r42, 0;
	@%p10 bra 	$L__BB6_13;
$L__BB6_14:
	cvta.to.global.u64 	%rd64, %rd15;
	mul.wide.s32 	%rd65, %r1, 8;
	add.s64 	%rd66, %rd64, %rd65;
	st.global.u64 	[%rd66], %rd73;
$L__BB6_15:
	ret;

}
	// .globl	_Z32resample_from_kept_states_kernelPhP17curandStateXORWOWP7double2iiPKmPKdi
.visible .entry _Z32resample_from_kept_states_kernelPhP17curandStateXORWOWP7double2iiPKmPKdi(
	.param .u64 .ptr .align 1 _Z32resample_from_kept_states_kernelPhP17curandStateXORWOWP7double2iiPKmPKdi_param_0,
	.param .u64 .ptr .align 1 _Z32resample_from_kept_states_kernelPhP17curandStateXORWOWP7double2iiPKmPKdi_param_1,
	.param .u64 .ptr .align 1 _Z32resample_from_kept_states_kernelPhP17curandStateXORWOWP7double2iiPKmPKdi_param_2,
	.param .u32 _Z32resample_from_kept_states_kernelPhP17curandStateXORWOWP7double2iiPKmPKdi_param_3,
	.param .u32 _Z32resample_from_kept_states_kernelPhP17curandStateXORWOWP7double2iiPKmPKdi_param_4,
	.param .u64 .ptr .align 1 _Z32resample_from_kept_states_kernelPhP17curandStateXORWOWP7double2iiPKmPKdi_param_5,
	.param .u64 .ptr .align 1 _Z32resample_from_kept_states_kernelPhP17curandStateXORWOWP7double2iiPKmPKdi_param_6,
	.param .u32 _Z32resample_from_kept_states_kernelPhP17curandStateXORWOWP7double2iiPKmPKdi_param_7
)
{
	.reg .pred 	%p<15>;
	.reg .b16 	%rs<2>;
	.reg .b32 	%r<62>;
	.reg .b32 	%f<3>;
	.reg .b64 	%rd<50>;
	.reg .b64 	%fd<6>;

	ld.param.u64 	%rd11, [_Z32resample_from_kept_states_kernelPhP17curandStateXORWOWP7double2iiPKmPKdi_param_0];
	ld.param.u64 	%rd7, [_Z32resample_from_kept_states_kernelPhP17curandStateXORWOWP7double2iiPKmPKdi_param_1];
	ld.param.u64 	%rd8, [_Z32resample_from_kept_states_kernelPhP17curandStateXORWOWP7double2iiPKmPKdi_param_2];
	ld.param.u32 	%r18, [_Z32resample_from_kept_states_kernelPhP17curandStateXORWOWP7double2iiPKmPKdi_param_3];
	ld.param.u32 	%r16, [_Z32resample_from_kept_states_kernelPhP17curandStateXORWOWP7double2iiPKmPKdi_param_4];
	ld.param.u64 	%rd9, [_Z32resample_from_kept_states_kernelPhP17curandStateXORWOWP7double2iiPKmPKdi_param_5];
	ld.param.u64 	%rd10, [_Z32resample_from_kept_states_kernelPhP17curandStateXORWOWP7double2iiPKmPKdi_param_6];
	ld.param.u32 	%r17, [_Z32resample_from_kept_states_kernelPhP17curandStateXORWOWP7double2iiPKmPKdi_param_7];
	cvta.to.global.u64 	%rd1, %rd11;
	mov.u32 	%r19, %ctaid.x;
	mov.u32 	%r20, %ntid.x;
	mov.u32 	%r21, %tid.x;
	mad.lo.s32 	%r1, %r19, %r20, %r21;
	setp.ge.s32 	%p1, %r1, %r18;
	@%p1 bra 	$L__BB7_19;
	cvta.to.global.u64 	%rd13, %rd7;
	mul.wide.s32 	%rd14, %r1, 48;
	add.s64 	%rd15, %rd13, %rd14;
	ld.global.v2.u32 	{%r22, %r23}, [%rd15];
	shr.u32 	%r24, %r23, 2;
	xor.b32  	%r25, %r24, %r23;
	ld.global.v2.u32 	{%r26, %r27}, [%rd15+8];
	ld.global.v2.u32 	{%r28, %r29}, [%rd15+16];
	st.global.v2.u32 	[%rd15+8], {%r27, %r28};
	shl.b32 	%r30, %r29, 4;
	shl.b32 	%r31, %r25, 1;
	xor.b32  	%r32, %r31, %r30;
	xor.b32  	%r33, %r32, %r25;
	xor.b32  	%r34, %r33, %r29;
	st.global.v2.u32 	[%rd15+16], {%r29, %r34};
	add.s32 	%r35, %r22, 362437;
	st.global.v2.u32 	[%rd15], {%r35, %r26};
	add.s32 	%r36, %r34, %r35;
	cvt.rn.f32.u32 	%f2, %r36;
	fma.rn.f32 	%f1, %f2, 0f2F800000, 0f2F000000;
	add.s32 	%r2, %r17, -1;
	setp.lt.s32 	%p2, %r17, 2;
	mov.b64 	%rd49, 0;
	@%p2 bra 	$L__BB7_6;
	cvta.to.global.u64 	%rd2, %rd10;
	cvt.f64.f32 	%fd2, %f1;
	setp.eq.f32 	%p3, %f1, 0f3F800000;
	selp.f64 	%fd1, 0d3FEFFFFFFFFFDCD1, %fd2, %p3;
	mov.b32 	%r56, 0;
$L__BB7_3:
	mul.wide.u32 	%rd16, %r56, 8;
	add.s64 	%rd17, %rd2, %rd16;
	ld.global.f64 	%fd3, [%rd17];
	setp.leu.f64 	%p4, %fd1, %fd3;
	mov.u32 	%r57, %r56;
	@%p4 bra 	$L__BB7_5;
	add.s32 	%r56, %r56, 1;
	setp.ne.s32 	%p5, %r56, %r2;
	mov.u32 	%r57, %r2;
	@%p5 bra 	$L__BB7_3;
$L__BB7_5:
	cvt.u64.u32 	%rd49, %r57;
$L__BB7_6:
	cvta.to.global.u64 	%rd18, %rd9;
	shl.b64 	%rd19, %rd49, 3;
	add.s64 	%rd20, %rd18, %rd19;
	ld.global.u64 	%rd5, [%rd20];
	mul.wide.s32 	%rd6, %r16, %r1;
	setp.lt.s32 	%p6, %r16, 1;
	@%p6 bra 	$L__BB7_18;
	and.b32  	%r6, %r16, 7;
	setp.lt.u32 	%p7, %r16, 8;
	mov.b32 	%r60, 0;
	@%p7 bra 	$L__BB7_10;
	and.b32  	%r60, %r16, 2147483640;
	cvt.u16.u64 	%rs1, %rd5;
	mov.b32 	%r58, 0;
$L__BB7_9:
	.pragma "nounroll";
	cvt.u64.u32 	%rd21, %r58;
	add.s64 	%rd22, %rd6, %rd21;
	add.s64 	%rd23, %rd1, %rd22;
	st.global.u8 	[%rd23], %rs1;
	shl.b32 	%r40, %r58, 3;
	add.s32 	%r41, %r40, 8;
	shr.u64 	%rd24, %rd5, %r41;
	st.global.u8 	[%rd23+1], %rd24;
	add.s32 	%r42, %r40, 16;
	shr.u64 	%rd25, %rd5, %r42;
	st.global.u8 	[%rd23+2], %rd25;
	add.s32 	%r43, %r40, 24;
	shr.u64 	%rd26, %rd5, %r43;
	st.global.u8 	[%rd23+3], %rd26;
	add.s32 	%r44, %r40, 32;
	shr.u64 	%rd27, %rd5, %r44;
	st.global.u8 	[%rd23+4], %rd27;
	add.s32 	%r45, %r40, 40;
	shr.u64 	%rd28, %rd5, %r45;
	st.global.u8 	[%rd23+5], %rd28;
	add.s32 	%r46, %r40, 48;
	shr.u64 	%rd29, %rd5, %r46;
	st.global.u8 	[%rd23+6], %rd29;
	add.s32 	%r47, %r40, 56;
	shr.u64 	%rd30, %rd5, %r47;
	st.global.u8 	[%rd23+7], %rd30;
	add.s32 	%r58, %r58, 8;
	setp.ne.s32 	%p8, %r58, %r60;
	@%p8 bra 	$L__BB7_9;
$L__BB7_10:
	setp.eq.s32 	%p9, %r6, 0;
	@%p9 bra 	$L__BB7_18;
	and.b32  	%r11, %r16, 3;
	setp.lt.u32 	%p10, %r6, 4;
	@%p10 bra 	$L__BB7_13;
	shl.b32 	%r48, %r60, 3;
	cvt.u64.u32 	%rd31, %r60;
	add.s64 	%rd32, %rd6, %rd31;
	add.s64 	%rd33, %rd1, %rd32;
	st.global.u8 	[%rd33], %rd5;
	add.s32 	%r49, %r48, 8;
	shr.u64 	%rd34, %rd5, %r49;
	st.global.u8 	[%rd33+1], %rd34;
	add.s32 	%r50, %r48, 16;
	shr.u64 	%rd35, %rd5, %r50;
	st.global.u8 	[%rd33+2], %rd35;
	add.s32 	%r51, %r48, 24;
	shr.u64 	%rd36, %rd5, %r51;
	st.global.u8 	[%rd33+3], %rd36;
	add.s32 	%r60, %r60, 4;
$L__BB7_13:
	setp.eq.s32 	%p11, %r11, 0;
	@%p11 bra 	$L__BB7_18;
	setp.eq.s32 	%p12, %r11, 1;
	@%p12 bra 	$L__BB7_16;
	shl.b32 	%r52, %r60, 3;
	shr.u64 	%rd37, %rd5, %r52;
	cvt.u64.u32 	%rd38, %r60;
	add.s64 	%rd39, %rd6, %rd38;
	add.s64 	%rd40, %rd1, %rd39;
	st.global.u8 	[%rd40], %rd37;
	add.s32 	%r53, %r52, 8;
	shr.u64 	%rd41, %rd5, %r53;
	st.global.u8 	[%rd40+1], %rd41;
	add.s32 	%r60, %r60, 2;
$L__BB7_16:
	and.b32  	%r54, %r16, 1;
	setp.eq.b32 	%p13, %r54, 1;
	not.pred 	%p14, %p13;
	@%p14 bra 	$L__BB7_18;
	shl.b32 	%r55, %r60, 3;
	shr.u64 	%rd42, %rd5, %r55;
	cvt.u64.u32 	%rd43, %r60;
	add.s64 	%rd44, %rd6, %rd43;
	add.s64 	%rd45, %rd1, %rd44;
	st.global.u8 	[%rd45], %rd42;
$L__BB7_18:
	cvta.to.global.u64 	%rd46, %rd8;
	mul.wide.s32 	%rd47, %r1, 16;
	add.s64 	%rd48, %rd46, %rd47;
	mov.f64 	%fd4, 0d0000000000000000;
	mov.f64 	%fd5, 0d3FF0000000000000;
	st.global.v2.f64 	[%rd48], {%fd5, %fd4};
$L__BB7_19:
	ret;

}
	// .globl	_ZN6thrust24THRUST_300001_SM_1000_NS8cuda_cub4core6detail13_kernel_agentINS1_15__reduce_by_key9InitAgentIN3cub18CUB_300001_SM_100024ReduceByKeyScanTileStateI7double2iLb0EEEiPiEEJSB_iSC_EEEvDpT0_
.visible .entry _ZN6thrust24THRUST_300001_SM_1000_NS8cuda_cub4core6detail13_kernel_agentINS1_15__reduce_by_key9InitAgentIN3cub18CUB_300001_SM_100024ReduceByKeyScanTileStateI7double2iLb0EEEiPiEEJSB_iSC_EEEvDpT0_(
	.param .align 8 .b8 _ZN6thrust24THRUST_300001_SM_1000_NS8cuda_cub4core6detail13_kernel_agentINS1_15__reduce_by_key9InitAgentIN3cub18CUB_300001_SM_100024ReduceByKeyScanTileStateI7double2iLb0EEEiPiEEJSB_iSC_EEEvDpT0__param_0[24],
	.param .u32 _ZN6thrust24THRUST_300001_SM_1000_NS8cuda_cub4core6detail13_kernel_agentINS1_15__reduce_by_key9InitAgentIN3cub18CUB_300001_SM_100024ReduceByKeyScanTileStateI7double2iLb0EEEiPiEEJSB_iSC_EEEvDpT0__param_1,
	.param .u64 .ptr .align 1 _ZN6thrust24THRUST_300001_SM_1000_NS8cuda_cub4core6detail13_kernel_agentINS1_15__reduce_by_key9InitAgentIN3cub18CUB_300001_SM_100024ReduceByKeyScanTileStateI7double2iLb0EEEiPiEEJSB_iSC_EEEvDpT0__param_2
)
.maxntid 128
{
	.reg .pred 	%p<6>;
	.reg .b32 	%r<11>;
	.reg .b64 	%rd<9>;

	ld.param.u64 	%rd3, [_ZN6thrust24THRUST_300001_SM_1000_NS8cuda_cub4core6detail13_kernel_agentINS1_15__reduce_by_key9InitAgentIN3cub18CUB_300001_SM_100024ReduceByKeyScanTileStateI7double2iLb0EEEiPiEEJSB_iSC_EEEvDpT0__param_0];
	ld.param.u32 	%r4, [_ZN6thrust24THRUST_300001_SM_1000_NS8cuda_cub4core6detail13_kernel_agentINS1_15__reduce_by_key9InitAgentIN3cub18CUB_300001_SM_100024ReduceByKeyScanTileStateI7double2iLb0EEEiPiEEJSB_iSC_EEEvDpT0__param_1];
	ld.param.u64 	%rd2, [_ZN6thrust24THRUST_300001_SM_1000_NS8cuda_cub4core6detail13_kernel_agentINS1_15__reduce_by_key9InitAgentIN3cub18CUB_300001_SM_100024ReduceByKeyScanTileStateI7double2iLb0EEEiPiEEJSB_iSC_EEEvDpT0__param_2];
	cvta.to.global.u64 	%rd1, %rd3;
	mov.u32 	%r1, %ctaid.x;
	mov.u32 	%r5, %ntid.x;
	mov.u32 	%r2, %tid.x;
	mad.lo.s32 	%r3, %r1, %r5, %r2;
	setp.ge.s32 	%p1, %r3, %r4;
	@%p1 bra 	$L__BB8_2;
	mul.wide.s32 	%rd4, %r3, 4;
	add.s64 	%rd5, %rd1, %rd4;
	mov.b32 	%r6, 99;
	st.global.u32 	[%rd5+128], %r6;
$L__BB8_2:
	setp.ne.s32 	%p2, %r1, 0;
	setp.gt.u32 	%p3, %r2, 31;
	or.pred  	%p4, %p2, %p3;
	@%p4 bra 	$L__BB8_4;
	mul.wide.u32 	%rd6, %r2, 4;
	add.s64 	%rd7, %rd1, %rd6;
	mov.b32 	%r8, 0;
	st.global.u32 	[%rd7], %r8;
$L__BB8_4:
	or.b32  	%r9, %r1, %r2;
	setp.ne.s32 	%p5, %r9, 0;
	@%p5 bra 	$L__BB8_6;
	cvta.to.global.u64 	%rd8, %rd2;
	mov.b32 	%r10, 0;
	st.global.u32 	[%rd8], %r10;
$L__BB8_6:
	ret;

}
	// .globl	_ZN6thrust24THRUST_300001_SM_1000_NS8cuda_cub4core6detail13_kernel_agentINS1_15__reduce_by_key16ReduceByKeyAgentINS0_6detail15normal_iteratorINS0_10device_ptrImEEEENS9_I7double2EESB_NS8_ISD_EEN4cuda3std3__48equal_toImEEN12Trajectories19cuDoubleComplex_addEPiiEEJSB_SD_SB_SE_SM_N3cub18CUB_300001_SM_100024ReduceByKeyScanTileStateISC_iLb0EEESJ_SL_iiEEEvDpT0_
.visible .entry _ZN6thrust24THRUST_300001_SM_1000_NS8cuda_cub4core6detail13_kernel_agentINS1_15__reduce_by_key16ReduceByKeyAgentINS0_6detail15normal_iteratorINS0_10device_ptrImEEEENS9_I7double2EESB_NS8_ISD_EEN4cuda3std3__48equal_toImEEN12Trajectories19cuDoubleComplex_addEPiiEEJSB_SD_SB_SE_SM_N3cub18CUB_300001_SM_100024ReduceByKeyScanTileStateISC_iLb0EEESJ_SL_iiEEEvDpT0_(
	.param .align 8 .b8 _ZN6thrust24THRUST_300001_SM_1000_NS8cuda_cub4core6detail13_kernel_agentINS1_15__reduce_by_key16ReduceByKeyAgentINS0_6detail15normal_iteratorINS0_10device_ptrImEEEENS9_I7double2EESB_NS8_ISD_EEN4cuda3std3__48equal_toImEEN12Trajectories19cuDoubleComplex_addEPiiEEJSB_SD_SB_SE_SM_N3cub18CUB_300001_SM_100024ReduceByKeyScanTileStateISC_iLb0EEESJ_SL_iiEEEvDpT0__param_0[8],
	.param .align 8 .b8 _ZN6thrust24THRUST_300001_SM_1000_NS8cuda_cub4core6detail13_kernel_agentINS1_15__reduce_by_key16ReduceByKeyAgentINS0_6detail15normal_iteratorINS0_10device_ptrImEEEENS9_I7double2EESB_NS8_ISD_EEN4cuda3std3__48equal_toImEEN12Trajectories19cuDoubleComplex_addEPiiEEJSB_SD_SB_SE_SM_N3cub18CUB_300001_SM_100024ReduceByKeyScanTileStateISC_iLb0EEESJ_SL_iiEEEvDpT0__param_1[8],
	.param .align 8 .b8 _ZN6thrust24THRUST_300001_SM_1000_NS8cuda_cub4core6detail13_kernel_agentINS1_15__reduce_by_key16ReduceByKeyAgentINS0_6detail15normal_iteratorINS0_10device_ptrImEEEENS9_I7double2EESB_NS8_ISD_EEN4cuda3std3__48equal_toImEEN12Trajectories19cuDoubleComplex_addEPiiEEJSB_SD_SB_SE_SM_N3cub18CUB_300001_SM_100024ReduceByKeyScanTileStateISC_iLb0EEESJ_SL_iiEEEvDpT0__param_2[8],
	.param .align 8 .b8 _ZN6thrust24THRUST_300001_SM_1000_NS8cuda_cub4core6detail13_kernel_agentINS1_15__reduce_by_key16ReduceByKeyAgentINS0_6detail15normal_iteratorINS0_10device_ptrImEEEENS9_I7double2EESB_NS8_ISD_EEN4cuda3std3__48equal_toImEEN12Trajectories19cuDoubleComplex_addEPiiEEJSB_SD_SB_SE_SM_N3cub18CUB_300001_SM_100024ReduceByKeyScanTileStateISC_iLb0EEESJ_SL_iiEEEvDpT0__param_3[8],
	.param .u64 .ptr .align 1 _ZN6thrust24THRUST_300001_SM_1000_NS8cuda_cub4core6detail13_kernel_agentINS1_15__reduce_by_key16ReduceByKeyAgentINS0_6detail15normal_iteratorINS0_10device_ptrImEEEENS9_I7double2EESB_NS8_ISD_EEN4cuda3std3__48equal_toImEEN12Trajectories19cuDoubleComplex_addEPiiEEJSB_SD_SB_SE_SM_N3cub18CUB_300001_SM_100024ReduceByKeyScanTileStateISC_iLb0EEESJ_SL_iiEEEvDpT0__param_4,
	.param .align 8 .b8 _ZN6thrust24THRUST_300001_SM_1000_NS8cuda_cub4core6detail13_kernel_agentINS1_15__reduce_by_key16ReduceByKeyAgentINS0_6detail15normal_iteratorINS0_10device_ptrImEEEENS9_I7double2EESB_NS8_ISD_EEN4cuda3std3__48equal_toImEEN12Trajectories19cuDoubleComplex_addEPiiEEJSB_SD_SB_SE_SM_N3cub18CUB_300001_SM_100024ReduceByKeyScanTileStateISC_iLb0EEESJ_SL_iiEEEvDpT0__param_5[24],
	.param .align 1 .b8 _ZN6thrust24THRUST_300001_SM_1000_NS8cuda_cub4core6detail13_kernel_agentINS1_15__reduce_by_key16ReduceByKeyAgentINS0_6detail15normal_iteratorINS0_10device_ptrImEEEENS9_I7double2EESB_NS8_ISD_EEN4cuda3std3__48equal_toImEEN12Trajectories19cuDoubleComplex_addEPiiEEJSB_SD_SB_SE_SM_N3cub18CUB_300001_SM_100024ReduceByKeyScanTileStateISC_iLb0EEESJ_SL_iiEEEvDpT0__param_6[1],
	.param .align 1 .b8 _ZN6thrust24THRUST_300001_SM_1000_NS8cuda_cub4core6detail13_kernel_agentINS1_15__reduce_by_key16ReduceByKeyAgentINS0_6detail15normal_iteratorINS0_10device_ptrImEEEENS9_I7double2EESB_NS8_ISD_EEN4cuda3std3__48equal_toImEEN12Trajectories19cuDoubleComplex_addEPiiEEJSB_SD_SB_SE_SM_N3cub18CUB_300001_SM_100024ReduceByKeyScanTileStateISC_iLb0EEESJ_SL_iiEEEvDpT0__param_7[1],
	.param .u32 _ZN6thrust24THRUST_300001_SM_1000_NS8cuda_cub4core6detail13_kernel_agentINS1_15__reduce_by_key16ReduceByKeyAgentINS0_6detail15normal_iteratorINS0_10device_ptrImEEEENS9_I7double2EESB_NS8_ISD_EEN4cuda3std3__48equal_toImEEN12Trajectories19cuDoubleComplex_addEPiiEEJSB_SD_SB_SE_SM_N3cub18CUB_300001_SM_100024ReduceByKeyScanTileStateISC_iLb0EEESJ_SL_iiEEEvDpT0__param_8,
	.param .u32 _ZN6thrust24THRUST_300001_SM_1000_NS8cuda_cub4core6detail13_kernel_agentINS1_15__reduce_by_key16ReduceByKeyAgentINS0_6detail15normal_iteratorINS0_10device_ptrImEEEENS9_I7double2EESB_NS8_ISD_EEN4cuda3std3__48equal_toImEEN12Trajectories19cuDoubleComplex_addEPiiEEJSB_SD_SB_SE_SM_N3cub18CUB_300001_SM_100024ReduceByKeyScanTileStateISC_iLb0EEESJ_SL_iiEEEvDpT0__param_9
)
.maxntid 256
{
	.reg .pred 	%p<301>;
	.reg .b32 	%r<2968>;
	.reg .b64 	%rd<725>;
	.reg .b64 	%fd<811>;

	ld.param.u64 	%rd120, [_ZN6thrust24THRUST_300001_SM_1000_NS8cuda_cub4core6detail13_kernel_agentINS1_15__reduce_by_key16ReduceByKeyAgentINS0_6detail15normal_iteratorINS0_10device_ptrImEEEENS9_I7double2EESB_NS8_ISD_EEN4cuda3std3__48equal_toImEEN12Trajectories19cuDoubleComplex_addEPiiEEJSB_SD_SB_SE_SM_N3cub18CUB_300001_SM_100024ReduceByKeyScanTileStateISC_iLb0EEESJ_SL_iiEEEvDpT0__param_5+16];
	ld.param.u64 	%rd119, [_ZN6thrust24THRUST_300001_SM_1000_NS8cuda_cub4core6detail13_kernel_agentINS1_15__reduce_by_key16ReduceByKeyAgentINS0_6detail15normal_iteratorINS0_10device_ptrImEEEENS9_I7double2EESB_NS8_ISD_EEN4cuda3std3__48equal_toImEEN12Trajectories19cuDoubleComplex_addEPiiEEJSB_SD_SB_SE_SM_N3cub18CUB_300001_SM_100024ReduceByKeyScanTileStateISC_iLb0EEESJ_SL_iiEEEvDpT0__param_5+8];
	ld.param.u64 	%rd118, [_ZN6thrust24THRUST_300001_SM_1000_NS8cuda_cub4core6detail13_kernel_agentINS1_15__reduce_by_key16ReduceByKeyAgentINS0_6detail15normal_iteratorINS0_10device_ptrImEEEENS9_I7double2EESB_NS8_ISD_EEN4cuda3std3__48equal_toImEEN12Trajectories19cuDoubleComplex_addEPiiEEJSB_SD_SB_SE_SM_N3cub18CUB_300001_SM_100024ReduceByKeyScanTileStateISC_iLb0EEESJ_SL_iiEEEvDpT0__param_5];
	ld.param.u64 	%rd5, [_ZN6thrust24THRUST_300001_SM_1000_NS8cuda_cub4core6detail13_kernel_agentINS1_15__reduce_by_key16ReduceByKeyAgentINS0_6detail15normal_iteratorINS0_10device_ptrImEEEENS9_I7double2EESB_NS8_ISD_EEN4cuda3std3__48equal_toImEEN12Trajectories19cuDoubleComplex_addEPiiEEJSB_SD_SB_SE_SM_N3cub18CUB_300001_SM_100024ReduceByKeyScanTileStateISC_iLb0EEESJ_SL_iiEEEvDpT0__param_0];
	ld.param.u64 	%rd6, [_ZN6thrust24THRUST_300001_SM_1000_NS8cuda_cub4core6detail13_kernel_agentINS1_15__reduce_by_key16ReduceByKeyAgentINS0_6detail15normal_iteratorINS0_10device_ptrImEEEENS9_I7double2EESB_NS8_ISD_EEN4cuda3std3__48equal_toImEEN12Trajectories19cuDoubleComplex_addEPiiEEJSB_SD_SB_SE_SM_N3cub18CUB_300001_SM_100024ReduceByKeyScanTileStateISC_iLb0EEESJ_SL_iiEEEvDpT0__param_1];
	ld.param.u64 	%rd121, [_ZN6thrust24THRUST_300001_SM_1000_NS8cuda_cub4core6detail13_kernel_agentINS1_15__reduce_by_key16ReduceByKeyAgentINS0_6detail15normal_iteratorINS0_10device_ptrImEEEENS9_I7double2EESB_NS8_ISD_EEN4cuda3std3__48equal_toImEEN12Trajectories19cuDoubleComplex_addEPiiEEJSB_SD_SB_SE_SM_N3cub18CUB_300001_SM_100024ReduceByKeyScanTileStateISC_iLb0EEESJ_SL_iiEEEvDpT0__param_3];
	ld.param.u64 	%rd122, [_ZN6thrust24THRUST_300001_SM_1000_NS8cuda_cub4core6detail13_kernel_agentINS1_15__reduce_by_key16ReduceByKeyAgentINS0_6detail15normal_iteratorINS0_10device_ptrImEEEENS9_I7double2EESB_NS8_ISD_EEN4cuda3std3__48equal_toImEEN12Trajectories19cuDoubleComplex_addEPiiEEJSB_SD_SB_SE_SM_N3cub18CUB_300001_SM_100024ReduceByKeyScanTileStateISC_iLb0EEESJ_SL_iiEEEvDpT0__param_2];
	ld.param.u64 	%rd123, [_ZN6thrust24THRUST_300001_SM_1000_NS8cuda_cub4core6detail13_kernel_agentINS1_15__reduce_by_key16ReduceByKeyAgentINS0_6detail15normal_iteratorINS0_10device_ptrImEEEENS9_I7double2EESB_NS8_ISD_EEN4cuda3std3__48equal_toImEEN12Trajectories19cuDoubleComplex_addEPiiEEJSB_SD_SB_SE_SM_N3cub18CUB_300001_SM_100024ReduceByKeyScanTileStateISC_iLb0EEESJ_SL_iiEEEvDpT0__param_4];
	ld.param.u32 	%r513, [_ZN6thrust24THRUST_300001_SM_1000_NS8cuda_cub4core6detail13_kernel_agentINS1_15__reduce_by_key16ReduceByKeyAgentINS0_6detail15normal_iteratorINS0_10device_ptrImEEEENS9_I7double2EESB_NS8_ISD_EEN4cuda3std3__48equal_toImEEN12Trajectories19cuDoubleComplex_addEPiiEEJSB_SD_SB_SE_SM_N3cub18CUB_300001_SM_100024ReduceByKeyScanTileStateISC_iLb0EEESJ_SL_iiEEEvDpT0__param_8];
	cvta.to.global.u64 	%rd1, %rd123;
	cvta.to.global.u64 	%rd7, %rd122;
	cvta.to.global.u64 	%rd8, %rd121;
	mov.u32 	%r1, %ctaid.x;
	mul.lo.s32 	%r2, %r1, 768;
	sub.s32 	%r3, %r513, %r2;
	setp.lt.s32 	%p6, %r3, 769;
	@%p6 bra 	$L__BB9_118;
	setp.ne.s32 	%p164, %r1, 0;
	@%p164 bra 	$L__BB9_33;
	mov.u32 	%r2828, %tid.x;
	and.b32  	%r2508, %r2828, 31;
	and.b32  	%r2509, %r2828, 992;
	add.s32 	%r2510, %r2, %r2508;
	mad.lo.s32 	%r2511, %r2509, 3, %r2510;
	mul.wide.u32 	%rd637, %r2511, 8;
	add.s64 	%rd622, %rd5, %rd637;
	// begin inline asm
	ld.global.nc.u64 %rd621, [%rd622];
	// end inline asm
	add.s64 	%rd624, %rd622, 256;
	// begin inline asm
	ld.global.nc.u64 %rd623, [%rd624];
	// end inline asm
	add.s64 	%rd626, %rd622, 512;
	// begin inline asm
	ld.global.nc.u64 %rd625, [%rd626];
	// end inline asm
	// begin inline asm
	mov.u32 %r2506, %laneid;
	// end inline asm
	shr.u32 	%r6, %r2828, 5;
	mad.lo.s32 	%r2512, %r6, 96, %r2506;
	shl.b32 	%r2513, %r2512, 3;
	mov.u32 	%r2514, _ZN6thrust24THRUST_300001_SM_1000_NS8cuda_cub4core6detail5shmemE;
	add.s32 	%r2515, %r2514, %r2513;
	st.shared.u64 	[%r2515], %rd621;
	st.shared.u64 	[%r2515+256], %rd623;
	st.shared.u64 	[%r2515+512], %rd625;
	bar.warp.sync 	-1;
	shl.b32 	%r2516, %r2506, 1;
	add.s32 	%r2517, %r2512, %r2516;
	shl.b32 	%r2518, %r2506, 4;
	add.s32 	%r2519, %r2515, %r2518;
	ld.shared.u64 	%rd9, [%r2519];
	ld.shared.u64 	%rd10, [%r2519+8];
	ld.shared.u64 	%rd11, [%r2519+16];
	bar.sync 	0;
	mul.wide.u32 	%rd638, %r2511, 16;
	add.s64 	%rd629, %rd6, %rd638;
	// begin inline asm
	ld.global.nc.v2.u64 {%rd627, %rd628}, [%rd629];
	// end inline asm
	add.s64 	%rd632, %rd629, 512;
	// begin inline asm
	ld.global.nc.v2.u64 {%rd630, %rd631}, [%rd632];
	// end inline asm
	add.s64 	%rd635, %rd629, 1024;
	// begin inline asm
	ld.global.nc.v2.u64 {%rd633, %rd634}, [%rd635];
	// end inline asm
	add.s32 	%r2520, %r2515, %r2513;
	st.shared.v2.u64 	[%r2520], {%rd627, %rd628};
	st.shared.v2.u64 	[%r2520+512], {%rd630, %rd631};
	st.shared.v2.u64 	[%r2520+1024], {%rd633, %rd634};
	bar.warp.sync 	-1;
	shl.b32 	%r2521, %r2517, 3;
	add.s32 	%r2522, %r2519, %r2521;
	ld.shared.v2.f64 	{%fd742, %fd741}, [%r2522];
	ld.shared.v2.f64 	{%fd3, %fd4}, [%r2522+16];
	ld.shared.v2.f64 	{%fd6, %fd5}, [%r2522+32];
	bar.sync 	0;
	shl.b32 	%r2523, %r2828, 3;
	add.s32 	%r2524, %r2514, %r2523;
	add.s32 	%r7, %r2524, 2480;
	st.shared.u64 	[%r2524+2480], %rd11;
	bar.sync 	0;
	setp.eq.s32 	%p254, %r2828, 0;
	mov.b32 	%r2820, 0;
	@%p254 bra 	$L__BB9_4;
	ld.shared.u64 	%rd693, [%r7+-8];
	setp.ne.s64 	%p255, %rd693, %rd9;
	selp.u32 	%r2820, 1, 0, %p255;
$L__BB9_4:
	setp.ne.s64 	%p256, %rd9, %rd10;
	selp.u32 	%r10, 1, 0, %p256;
	setp.ne.s64 	%p257, %rd10, %rd11;
	selp.u32 	%r2765, 1, 0, %p257;
	add.s32 	%r2766, %r2820, %r10;
	add.f64 	%fd625, %fd742, %fd3;
	add.f64 	%fd626, %fd741, %fd4;
	selp.f64 	%fd627, %fd4, %fd626, %p256;
	selp.f64 	%fd628, %fd3, %fd625, %p256;
	add.s32 	%r2526, %r2766, %r2765;
	add.f64 	%fd629, %fd628, %fd6;
	add.f64 	%fd630, %fd627, %fd5;
	selp.f64 	%fd631, %fd5, %fd630, %p257;
	mov.b64 	%rd639, %fd631;
	mov.b64 	{%r2556, %r2561}, %rd639;
	selp.f64 	%fd632, %fd6, %fd629, %p257;
	mov.b64 	%rd640, %fd632;
	mov.b64 	{%r2546, %r2551}, %rd640;
	mov.b32 	%r2762, 1;
	mov.b32 	%r2763, 0;
	mov.b32 	%r2764, -1;
	// begin inline asm
	shfl.sync.up.b32 %r2525, %r2526, %r2762, %r2763, %r2764;
	// end inline asm
	// begin inline asm
	shfl.sync.up.b32 %r2530, %r2763, %r2762, %r2763, %r2764;
	// end inline asm
	// begin inline asm
	shfl.sync.up.b32 %r2535, %r2763, %r2762, %r2763, %r2764;
	// end inline asm
	// begin inline asm
	shfl.sync.up.b32 %r2540, %r2763, %r2762, %r2763, %r2764;
	// end inline asm
	// begin inline asm
	shfl.sync.up.b32 %r2545, %r2546, %r2762, %r2763, %r2764;
	// end inline asm
	// begin inline asm
	shfl.sync.up.b32 %r2550, %r2551, %r2762, %r2763, %r2764;
	// end inline asm
	mov.b64 	%rd641, {%r2545, %r2550};
	mov.b64 	%fd633, %rd641;
	// begin inline asm
	shfl.sync.up.b32 %r2555, %r2556, %r2762, %r2763, %r2764;
	// end inline asm
	// begin inline asm
	shfl.sync.up.b32 %r2560, %r2561, %r2762, %r2763, %r2764;
	// end inline asm
	mov.b64 	%rd642, {%r2555, %r2560};
	mov.b64 	%fd634, %rd642;
	setp.eq.s32 	%p258, %r2526, 0;
	add.f64 	%fd635, %fd632, %fd633;
	add.f64 	%fd636, %fd631, %fd634;
	selp.f64 	%fd637, %fd636, %fd631, %p258;
	selp.f64 	%fd638, %fd635, %fd632, %p258;
	setp.lt.s32 	%p259, %r2506, 1;
	selp.f64 	%fd639, %fd631, %fd637, %p259;
	mov.b64 	%rd643, %fd639;
	mov.b64 	{%r2596, %r2601}, %rd643;
	selp.f64 	%fd640, %fd632, %fd638, %p259;
	mov.b64 	%rd644, %fd640;
	mov.b64 	{%r2586, %r2591}, %rd644;
	selp.b32 	%r2767, 0, %r2525, %p259;
	add.s32 	%r2566, %r2526, %r2767;
	mov.b32 	%r2602, 2;
	// begin inline asm
	shfl.sync.up.b32 %r2565, %r2566, %r2602, %r2763, %r2764;
	// end inline asm
	// begin inline asm
	shfl.sync.up.b32 %r2570, %r2763, %r2602, %r2763, %r2764;
	// end inline asm
	// begin inline asm
	shfl.sync.up.b32 %r2575, %r2763, %r2602, %r2763, %r2764;
	// end inline asm
	// begin inline asm
	shfl.sync.up.b32 %r2580, %r2763, %r2602, %r2763, %r2764;
	// end inline asm
	// begin inline asm
	shfl.sync.up.b32 %r2585, %r2586, %r2602, %r2763, %r2764;
	// end inline asm
	// begin inline asm
	shfl.sync.up.b32 %r2590, %r2591, %r2602, %r2763, %r2764;
	// end inline asm
	mov.b64 	%rd645, {%r2585, %r2590};
	mov.b64 	%fd641, %rd645;
	// begin inline asm
	shfl.sync.up.b32 %r2595, %r2596, %r2602, %r2763, %r2764;
	// end inline asm
	// begin inline asm
	shfl.sync.up.b32 %r2600, %r2601, %r2602, %r2763, %r2764;
	// end inline asm
	mov.b64 	%rd646, {%r2595, %r2600};
	mov.b64 	%fd642, %rd646;
	setp.eq.s32 	%p260, %r2566, 0;
	add.f64 	%fd643, %fd640, %fd641;
	add.f64 	%fd644, %fd639, %fd642;
	selp.f64 	%fd645, %fd644, %fd639, %p260;
	selp.f64 	%fd646, %fd643, %fd640, %p260;
	setp.lt.s32 	%p261, %r2506, 2;
	selp.f64 	%fd647, %fd639, %fd645, %p261;
	mov.b64 	%rd647, %fd647;
	mov.b64 	{%r2636, %r2641}, %rd647;
	selp.f64 	%fd648, %fd640, %fd646, %p261;
	mov.b64 	%rd648, %fd648;
	mov.b64 	{%r2626, %r2631}, %rd648;
	selp.b32 	%r2768, 0, %r2565, %p261;
	add.s32 	%r2606, %r2566, %r2768;
	mov.b32 	%r2642, 4;
	// begin inline asm
	shfl.sync.up.b32 %r2605, %r2606, %r2642, %r2763, %r2764;
	// end inline asm
	// begin inline asm
	shfl.sync.up.b32 %r2610, %r2763, %r2642, %r2763, %r2764;
	// end inline asm
	// begin inline asm
	shfl.sync.up.b32 %r2615, %r2763, %r2642, %r2763, %r2764;
	// end inline asm
	// begin inline asm
	shfl.sync.up.b32 %r2620, %r2763, %r2642, %r2763, %r2764;
	// end inline asm
	// begin inline asm
	shfl.sync.up.b32 %r2625, %r2626, %r2642, %r2763, %r2764;
	// end inline asm
	// begin inline asm
	shfl.sync.up.b32 %r2630, %r2631, %r2642, %r2763, %r2764;
	// end inline asm
	mov.b64 	%rd649, {%r2625, %r2630};
	mov.b64 	%fd649, %rd649;
	// begin inline asm
	shfl.sync.up.b32 %r2635, %r2636, %r2642, %r2763, %r2764;
	// end inline asm
	// begin inline asm
	shfl.sync.up.b32 %r2640, %r2641, %r2642, %r2763, %r2764;
	// end inline asm
	mov.b64 	%rd650, {%r2635, %r2640};
	mov.b64 	%fd650, %rd650;
	setp.eq.s32 	%p262, %r2606, 0;
	add.f64 	%fd651, %fd648, %fd649;
	add.f64 	%fd652, %fd647, %fd650;
	selp.f64 	%fd653, %fd652, %fd647, %p262;
	selp.f64 	%fd654, %fd651, %fd648, %p262;
	setp.lt.s32 	%p263, %r2506, 4;
	selp.f64 	%fd655, %fd647, %fd653, %p263;
	mov.b64 	%rd651, %fd655;
	mov.b64 	{%r2676, %r2681}, %rd651;
	selp.f64 	%fd656, %fd648, %fd654, %p263;
	mov.b64 	%rd652, %fd656;
	mov.b64 	{%r2666, %r2671}, %rd652;
	selp.b32 	%r2769, 0, %r2605, %p263;
	add.s32 	%r2646, %r2606, %r2769;
	mov.b32 	%r2682, 8;
	// begin inline asm
	shfl.sync.up.b32 %r2645, %r2646, %r2682, %r2763, %r2764;
	// end inline asm
	// begin inline asm
	shfl.sync.up.b32 %r2650, %r2763, %r2682, %r2763, %r2764;
	// end inline asm
	// begin inline asm
	shfl.sync.up.b32 %r2655, %r2763, %r2682, %r2763, %r2764;
	// end inline asm
	// begin inline asm
	shfl.sync.up.b32 %r2660, %r2763, %r2682, %r2763, %r2764;
	// end inline asm
	// begin inline asm
	shfl.sync.up.b32 %r2665, %r2666, %r2682, %r2763, %r2764;
	// end inline asm
	// begin inline asm
	shfl.sync.up.b32 %r2670, %r2671, %r2682, %r2763, %r2764;
	// end inline asm
	mov.b64 	%rd653, {%r2665, %r2670};
	mov.b64 	%fd657, %rd653;
	// begin inline asm
	shfl.sync.up.b32 %r2675, %r2676, %r2682, %r2763, %r2764;
	// end inline asm
	// begin inline asm
	shfl.sync.up.b32 %r2680, %r2681, %r2682, %r2763, %r2764;
	// end inline asm
	mov.b64 	%rd654, {%r2675, %r2680};
	mov.b64 	%fd658, %rd654;
	setp.eq.s32 	%p264, %r2646, 0;
	add.f64 	%fd659, %fd656, %fd657;
	add.f64 	%fd660, %fd655, %fd658;
	selp.f64 	%fd661, %fd660, %fd655, %p264;
	selp.f64 	%fd662, %fd659, %fd656, %p264;
	setp.lt.s32 	%p265, %r2506, 8;
	selp.f64 	%fd663, %fd655, %fd661, %p265;
	mov.b64 	%rd655, %fd663;
	mov.b64 	{%r2716, %r2721}, %rd655;
	selp.f64 	%fd664, %fd656, %fd662, %p265;
	mov.b64 	%rd656, %fd664;
	mov.b64 	{%r2706, %r2711}, %rd656;
	selp.b32 	%r2770, 0, %r2645, %p265;
	add.s32 	%r2686, %r2646, %r2770;
	mov.b32 	%r2722, 16;
	// begin inline asm
	shfl.sync.up.b32 %r2685, %r2686, %r2722, %r2763, %r2764;
	// end inline asm
	// begin inline asm
	shfl.sync.up.b32 %r2690, %r2763, %r2722, %r2763, %r2764;
	// end inline asm
	// begin inline asm
	shfl.sync.up.b32 %r2695, %r2763, %r2722, %r2763, %r2764;
	// end inline asm
	// begin inline asm
	shfl.sync.up.b32 %r2700, %r2763, %r2722, %r2763, %r2764;
	// end inline asm
	// begin inline asm
	shfl.sync.up.b32 %r2705, %r2706, %r2722, %r2763, %r2764;
	// end inline asm
	// begin inline asm
	shfl.sync.up.b32 %r2710, %r2711, %r2722, %r2763, %r2764;
	// end inline asm
	mov.b64 	%rd657, {%r2705, %r2710};
	mov.b64 	%fd665, %rd657;
	// begin inline asm
	shfl.sync.up.b32 %r2715, %r2716, %r2722, %r2763, %r2764;
	// end inline asm
	// begin inline asm
	shfl.sync.up.b32 %r2720, %r2721, %r2722, %r2763, %r2764;
	// end inline asm
	mov.b64 	%rd658, {%r2715, %r2720};
	mov.b64 	%fd666, %rd658;
	setp.eq.s32 	%p266, %r2686, 0;
	add.f64 	%fd667, %fd664, %fd665;
	add.f64 	%fd668, %fd663, %fd666;
	selp.f64 	%fd7, %fd668, %fd663, %p266;
	selp.f64 	%fd8, %fd667, %fd664, %p266;
	setp.lt.s32 	%p267, %r2506, 16;
	selp.f64 	%fd669, %fd663, %fd7, %p267;
	mov.b64 	%rd659, %fd669;
	mov.b64 	{%r2756, %r2761}, %rd659;
	selp.f64 	%fd670, %fd664, %fd8, %p267;
	mov.b64 	%rd660, %fd670;
	mov.b64 	{%r2746, %r2751}, %rd660;
	selp.b32 	%r2771, 0, %r2685, %p267;
	add.s32 	%r2726, %r2686, %r2771;
	// begin inline asm
	shfl.sync.up.b32 %r2823, %r2726, %r2762, %r2763, %r2764;
	// end inline asm
	// begin inline asm
	shfl.sync.up.b32 %r2730, %r2763, %r2762, %r2763, %r2764;
	// end inline asm
	// begin inline asm
	shfl.sync.up.b32 %r2735, %r2763, %r2762, %r2763, %r2764;
	// end inline asm
	// begin inline asm
	shfl.sync.up.b32 %r2740, %r2763, %r2762, %r2763, %r2764;
	// end inline asm
	// begin inline asm
	shfl.sync.up.b32 %r2745, %r2746, %r2762, %r2763, %r2764;
	// end inline asm
	// begin inline asm
	shfl.sync.up.b32 %r2750, %r2751, %r2762, %r2763, %r2764;
	// end inline asm
	mov.b64 	%rd661, {%r2745, %r2750};
	mov.b64 	%fd740, %rd661;
	// begin inline asm
	shfl.sync.up.b32 %r2755, %r2756, %r2762, %r2763, %r2764;
	// end inline asm
	// begin inline asm
	shfl.sync.up.b32 %r2760, %r2761, %r2762, %r2763, %r2764;
	// end inline asm
	mov.b64 	%rd662, {%r2755, %r2760};
	mov.b64 	%fd739, %rd662;
	setp.ne.s32 	%p268, %r2506, 31;
	@%p268 bra 	$L__BB9_6;
	shl.b32 	%r2772, %r6, 5;
	add.s32 	%r2774, %r2514, %r2772;
	mov.b32 	%r2775, 0;
	st.shared.v4.u32 	[%r2774], {%r2726, %r2775, %r2775, %r2775};
	st.shared.v2.f64 	[%r2774+16], {%fd8, %fd7};
$L__BB9_6:
	bar.sync 	0;
	ld.shared.u32 	%r2776, [_ZN6thrust24THRUST_300001_SM_1000_NS8cuda_cub4core6detail5shmemE];
	ld.shared.v2.f64 	{%fd671, %fd672}, [_ZN6thrust24THRUST_300001_SM_1000_NS8cuda_cub4core6detail5shmemE+16];
	ld.shared.u32 	%r2777, [_ZN6thrust24THRUST_300001_SM_1000_NS8cuda_cub4core6detail5shmemE+32];
	ld.shared.v2.f64 	{%fd673, %fd674}, [_ZN6thrust24THRUST_300001_SM_1000_NS8cuda_cub4core6detail5shmemE+48];
	add.s32 	%r2778, %r2777, %r2776;
	setp.eq.s32 	%p269, %r2777, 0;
	add.f64 	%fd675, %fd671, %fd673;
	add.f64 	%fd676, %fd672, %fd674;
	selp.f64 	%fd677, %fd676, %fd674, %p269;
	selp.f64 	%fd678, %fd675, %fd673, %p269;
	setp.eq.s32 	%p270, %r6, 2;
	selp.f64 	%fd679, %fd677, %fd672, %p270;
	selp.f64 	%fd680, %fd678, %fd671, %p270;
	selp.b32 	%r2779, %r2778, %r2776, %p270;
	ld.shared.u32 	%r2780, [_ZN6thrust24THRUST_300001_SM_1000_NS8cuda_cub4core6detail5shmemE+64];
	ld.shared.v2.f64 	{%fd681, %fd682}, [_ZN6thrust24THRUST_300001_SM_1000_NS8cuda_cub4core6detail5shmemE+80];
	add.s32 	%r2781, %r2780, %r2778;
	setp.eq.s32 	%p271, %r2780, 0;
	add.f64 	%fd683, %fd678, %fd681;
	add.f64 	%fd684, %fd677, %fd682;
	selp.f64 	%fd685, %fd684, %fd682, %p271;
	selp.f64 	%fd686, %fd683, %fd681, %p271;
	setp.eq.s32 	%p272, %r6, 3;
	selp.f64 	%fd687, %fd685, %fd679, %p272;
	selp.f64 	%fd688, %fd686, %fd680, %p272;
	selp.b32 	%r2782, %r2781, %r2779, %p272;
	ld.shared.u32 	%r2783, [_ZN6thrust24THRUST_300001_SM_1000_NS8cuda_cub4core6detail5shmemE+96];
	ld.shared.v2.f64 	{%fd689, %fd690}, [_ZN6thrust24THRUST_300001_SM_1000_NS8cuda_cub4core6detail5shmemE+112];
	add.s32 	%r2784, %r2783, %r2781;
	setp.eq.s32 	%p273, %r2783, 0;
	add.f64 	%fd691, %fd686, %fd689;
	add.f64 	%fd692, %fd685, %fd690;
	selp.f64 	%fd693, %fd692, %fd690, %p273;
	selp.f64 	%fd694, %fd691, %fd689, %p273;
	setp.eq.s32 	%p274, %r6, 4;
	selp.f64 	%fd695, %fd693, %fd687, %p274;
	selp.f64 	%fd696, %fd694, %fd688, %p274;
	selp.b32 	%r2785, %r2784, %r2782, %p274;
	ld.shared.u32 	%r2786, [_ZN6thrust24THRUST_300001_SM_1000_NS8cuda_cub4core6detail5shmemE+128];
	ld.shared.v2.f64 	{%fd697, %fd698}, [_ZN6thrust24THRUST_300001_SM_1000_NS8cuda_cub4core6detail5shmemE+144];
	add.s32 	%r2787, %r2786, %r2784;
	setp.eq.s32 	%p275, %r2786, 0;
	add.f64 	%fd699, %fd694, %fd697;
	add.f64 	%fd700, %fd693, %fd698;
	selp.f64 	%fd701, %fd700, %fd698, %p275;
	selp.f64 	%fd702, %fd699, %fd697, %p275;
	setp.eq.s32 	%p276, %r6, 5;
	selp.f64 	%fd703, %fd701, %fd695, %p276;
	selp.f64 	%fd704, %fd702, %fd696, %p276;
	selp.b32 	%r2788, %r2787, %r2785, %p276;
	ld.shared.u32 	%r2789, [_ZN6thrust24THRUST_300001_SM_1000_NS8cuda_cub4core6detail5shmemE+160];
	ld.shared.v2.f64 	{%fd705, %fd706}, [_ZN6thrust24THRUST_300001_SM_1000_NS8cuda_cub4core6detail5shmemE+176];
	add.s32 	%r2790, %r2789, %r2787;
	setp.eq.s32 	%p277, %r2789, 0;
	add.f64 	%fd707, %fd702, %fd705;
	add.f64 	%fd708, %fd701, %fd706;
	selp.f64 	%fd709, %fd708, %fd706, %p277;
	selp.f64 	%fd710, %fd707, %fd705, %p277;
	setp.eq.s32 	%p278, %r6, 6;
	selp.f64 	%fd711, %fd709, %fd703, %p278;
	selp.f64 	%fd712, %fd710, %fd704, %p278;
	selp.b32 	%r2791, %r2790, %r2788, %p278;
	ld.shared.u32 	%r2792, [_ZN6thrust24THRUST_300001_SM_1000_NS8cuda_cub4core6detail5shmemE+192];
	ld.shared.v2.f64 	{%fd713, %fd714}, [_ZN6thrust24THRUST_300001_SM_1000_NS8cuda_cub4core6detail5shmemE+208];
	add.s32 	%r2793, %r2792, %r2790;
	setp.eq.s32 	%p279, %r2792, 0;
	add.f64 	%fd715, %fd710, %fd713;
	add.f64 	%fd716, %fd709, %fd714;
	selp.f64 	%fd717, %fd716, %fd714, %p279;
	selp.f64 	%fd718, %fd715, %fd713, %p279;
	setp.eq.s32 	%p280, %r6, 7;
	selp.f64 	%fd11, %fd717, %fd711, %p280;
	selp.f64 	%fd12, %fd718, %fd712, %p280;
	selp.b32 	%r13, %r2793, %r2791, %p280;
	ld.shared.u32 	%r2794, [_ZN6thrust24THRUST_300001_SM_1000_NS8cuda_cub4core6detail5shmemE+224];
	ld.shared.v2.f64 	{%fd719, %fd720}, [_ZN6thrust24THRUST_300001_SM_1000_NS8cuda_cub4core6detail5shmemE+240];
	add.s32 	%r14, %r2794, %r2793;
	setp.eq.s32 	%p281, %r2794, 0;
	add.f64 	%fd721, %fd718, %fd719;
	add.f64 	%fd722, %fd717, %fd720;
	selp.f64 	%fd13, %fd722, %fd720, %p281;
	selp.f64 	%fd14, %fd721, %fd719, %p281;
	setp.lt.u32 	%p282, %r2828, 32;
	@%p282 bra 	$L__BB9_8;
	setp.eq.s32 	%p283, %r2823, 0;
	add.f64 	%fd723, %fd12, %fd740;
	add.f64 	%fd724, %fd11, %fd739;
	selp.f64 	%fd725, %fd724, %fd739, %p283;
	selp.f64 	%fd726, %fd723, %fd740, %p283;
	setp.eq.s32 	%p284, %r2506, 0;
	selp.f64 	%fd739, %fd11, %fd725, %p284;
	selp.f64 	%fd740, %fd12, %fd726, %p284;
	selp.b32 	%r2795, 0, %r2823, %p284;
	add.s32 	%r2823, %r13, %r2795;
$L__BB9_8:
	setp.eq.s32 	%p285, %r2828, 0;
	mov.u32 	%r2822, %r2820;
	@%p285 bra 	$L__BB9_11;
	add.s32 	%r2822, %r2820, %r2823;
	setp.ne.s32 	%p286, %r2820, 0;
	@%p286 bra 	$L__BB9_11;
	add.f64 	%fd742, %fd740, %fd742;
	add.f64 	%fd741, %fd739, %fd741;
$L__BB9_11:
	setp.ne.s64 	%p287, %rd9, %rd10;
	setp.ne.s32 	%p288, %r2828, 0;
	add.s32 	%r19, %r2822, %r10;
	add.f64 	%fd727, %fd742, %fd3;
	add.f64 	%fd728, %fd741, %fd4;
	selp.f64 	%fd23, %fd4, %fd728, %p287;
	selp.f64 	%fd24, %fd3, %fd727, %p287;
	@%p288 bra 	$L__BB9_13;
	add.s64 	%rd663, %rd120, 1024;
	mov.b32 	%r2823, 0;
	mov.b64 	%rd664, {%r14, %r2823};
	mov.b64 	%rd667, %fd14;
	mov.b64 	%rd668, %fd13;
	mov.b64 	%rd665, 0;
	// begin inline asm
	st.cg.v2.u64 [%rd663], {%rd664, %rd665};
	// end inline asm
	add.s64 	%rd666, %rd120, 1040;
	// begin inline asm
	st.cg.v2.u64 [%rd666], {%rd667, %rd668};
	// end inline asm
	add.s64 	%rd669, %rd118, 128;
	mov.b32 	%r2796, 101;
	// begin inline asm
	st.release.gpu.u32 [%rd669], %r2796;
	// end inline asm
$L__BB9_13:
	setp.lt.s32 	%p289, %r14, 257;
	@%p289 bra 	$L__BB9_27;
	bar.sync 	0;
	setp.eq.s32 	%p293, %r2820, 0;
	@%p293 bra 	$L__BB9_16;
	shl.b32 	%r2798, %r2823, 5;
	add.s32 	%r2800, %r2514, %r2798;
	st.shared.u64 	[%r2800], %rd693;
	st.shared.v2.f64 	[%r2800+16], {%fd740, %fd739};
$L__BB9_16:
	setp.eq.s64 	%p294, %rd9, %rd10;
	@%p294 bra 	$L__BB9_18;
	shl.b32 	%r2801, %r2822, 5;
	add.s32 	%r2803, %r2514, %r2801;
	st.shared.u64 	[%r2803], %rd9;
	st.shared.v2.f64 	[%r2803+16], {%fd742, %fd741};
$L__BB9_18:
	setp.eq.s64 	%p295, %rd10, %rd11;
	@%p295 bra 	$L__BB9_20;
	shl.b32 	%r2804, %r19, 5;
	add.s32 	%r2806, %r2514, %r2804;
	st.shared.u64 	[%r2806], %rd10;
	st.shared.v2.f64 	[%r2806+16], {%fd24, %fd23};
$L__BB9_20:
	bar.sync 	0;
	setp.ge.u32 	%p296, %r2828, %r14;
	@%p296 bra 	$L__BB9_266;
	not.b32 	%r2807, %r2828;
	add.s32 	%r21, %r14, %r2807;
	and.b32  	%r2808, %r21, 768;
	setp.eq.s32 	%p297, %r2808, 768;
	@%p297 bra 	$L__BB9_24;
	shr.u32 	%r2809, %r21, 8;
	add.s32 	%r2810, %r2809, 1;
	and.b32  	%r2811, %r2810, 3;
	mul.wide.u32 	%rd682, %r2828, 16;
	add.s64 	%rd695, %rd8, %rd682;
	mul.wide.u32 	%rd683, %r2828, 8;
	add.s64 	%rd694, %rd7, %rd683;
	shl.b32 	%r2812, %r2828, 5;
	add.s32 	%r2814, %r2812, %r2514;
	add.s32 	%r2825, %r2814, 16;
	neg.s32 	%r2824, %r2811;
	shl.b32 	%r2815, %r2810, 8;
	and.b32  	%r2816, %r2815, 768;
	add.s32 	%r2828, %r2828, %r2816;
$L__BB9_23:
	.pragma "nounroll";
	ld.shared.u64 	%rd684, [%r2825+-16];
	ld.shared.v2.f64 	{%fd729, %fd730}, [%r2825];
	st.global.u64 	[%rd694], %rd684;
	st.global.v2.f64 	[%rd695], {%fd729, %fd730};
	add.s64 	%rd695, %rd695, 4096;
	add.s64 	%rd694, %rd694, 2048;
	add.s32 	%r2825, %r2825, 8192;
	add.s32 	%r2824, %r2824, 1;
	setp.ne.s32 	%p298, %r2824, 0;
	@%p298 bra 	$L__BB9_23;
$L__BB9_24:
	setp.lt.u32 	%p299, %r21, 768;
	@%p299 bra 	$L__BB9_266;
	shl.b32 	%r2817, %r2828, 5;
	add.s32 	%r2819, %r2817, %r2514;
	add.s32 	%r2827, %r2819, 16384;
	mul.wide.u32 	%rd685, %r2828, 8;
	add.s64 	%rd686, %rd685, %rd7;
	add.s64 	%rd697, %rd686, 4096;
	mul.wide.u32 	%rd687, %r2828, 16;
	add.s64 	%rd688, %rd687, %rd8;
	add.s64 	%rd696, %rd688, 8192;
$L__BB9_26:
	ld.shared.u64 	%rd689, [%r2827+-16384];
	ld.shared.v2.f64 	{%fd731, %fd732}, [%r2827+-16368];
	st.global.u64 	[%rd697+-4096], %rd689;
	st.global.v2.f64 	[%rd696+-8192], {%fd731, %fd732};
	ld.shared.u64 	%rd690, [%r2827+-8192];
	ld.shared.v2.f64 	{%fd733, %fd734}, [%r2827+-8176];
	st.global.u64 	[%rd697+-2048], %rd690;
	st.global.v2.f64 	[%rd696+-4096], {%fd733, %fd734};
	ld.shared.u64 	%rd691, [%r2827];
	ld.shared.v2.f64 	{%fd735, %fd736}, [%r2827+16];
	st.global.u64 	[%rd697], %rd691;
	st.global.v2.f64 	[%rd696], {%fd735, %fd736};
	ld.shared.u64 	%rd692, [%r2827+8192];
	ld.shared.v2.f64 	{%fd737, %fd738}, [%r2827+8208];
	st.global.u64 	[%rd697+2048], %rd692;
	st.global.v2.f64 	[%rd696+4096], {%fd737, %fd738};
	add.s32 	%r2828, %r2828, 1024;
	add.s32 	%r2827, %r2827, 32768;
	add.s64 	%rd697, %rd697, 8192;
	add.s64 	%rd696, %rd696, 16384;
	setp.lt.s32 	%p300, %r2828, %r14;
	@%p300 bra 	$L__BB9_26;
	bra.uni 	$L__BB9_266;
$L__BB9_27:
	setp.eq.s32 	%p290, %r2820, 0;
	@%p290 bra 	$L__BB9_29;
	mul.wide.s32 	%rd670, %r2823, 8;
	add.s64 	%rd671, %rd7, %rd670;
	st.global.u64 	[%rd671], %rd693;
	mul.wide.s32 	%rd672, %r2823, 16;
	add.s64 	%rd673, %rd8, %rd672;
	st.global.v2.f64 	[%rd673], {%fd740, %fd739};
$L__BB9_29:
	setp.eq.s64 	%p291, %rd9, %rd10;
	@%p291 bra 	$L__BB9_31;
	mul.wide.s32 	%rd674, %r2822, 8;
	add.s64 	%rd675, %rd7, %rd674;
	st.global.u64 	[%rd675], %rd9;
	mul.wide.s32 	%rd676, %r2822, 16;
	add.s64 	%rd677, %rd8, %rd676;
	st.global.v2.f64 	[%rd677], {%fd742, %fd741};
$L__BB9_31:
	setp.eq.s64 	%p292, %rd10, %rd11;
	@%p292 bra 	$L__BB9_266;
	mul.wide.s32 	%rd678, %r19, 8;
	add.s64 	%rd679, %rd7, %rd678;
	st.global.u64 	[%rd679], %rd10;
	mul.wide.s32 	%rd680, %r19, 16;
	add.s64 	%rd681, %rd8, %rd680;
	st.global.v2.f64 	[%rd681], {%fd24, %fd23};
	bra.uni 	$L__BB9_266;
$L__BB9_33:
	mov.u32 	%r2892, %tid.x;
	and.b32  	%r1673, %r2892, 31;
	and.b32  	%r1674, %r2892, 992;
	add.s32 	%r1675, %r2, %r1673;
	mad.lo.s32 	%r36, %r1674, 3, %r1675;
	mul.wide.u32 	%rd424, %r36, 8;
	add.s64 	%rd418, %rd5, %rd424;
	// begin inline asm
	ld.global.nc.u64 %rd417, [%rd418];
	// end inline asm
	add.s64 	%rd420, %rd418, 256;
	// begin inline asm
	ld.global.nc.u64 %rd419, [%rd420];
	// end inline asm
	add.s64 	%rd422, %rd418, 512;
	// begin inline asm
	ld.global.nc.u64 %rd421, [%rd422];
	// end inline asm
	// begin inline asm
	mov.u32 %r1672, %laneid;
	// end inline asm
	shr.u32 	%r38, %r2892, 5;
	mad.lo.s32 	%r39, %r38, 96, %r1672;
	shl.b32 	%r1676, %r39, 3;
	mov.u32 	%r1677, _ZN6thrust24THRUST_300001_SM_1000_NS8cuda_cub4core6detail5shmemE;
	add.s32 	%r40, %r1677, %r1676;
	st.shared.u64 	[%r40], %rd417;
	st.shared.u64 	[%r40+256], %rd419;
	st.shared.u64 	[%r40+512], %rd421;
	bar.warp.sync 	-1;
	shl.b32 	%r41, %r1672, 1;
	shl.b32 	%r1678, %r1672, 4;
	add.s32 	%r42, %r40, %r1678;
	ld.shared.u64 	%rd26, [%r42];
	ld.shared.u64 	%rd27, [%r42+8];
	ld.shared.u64 	%rd28, [%r42+16];
	setp.ne.s32 	%p165, %r2892, 0;
	mov.b64 	%rd699, 0;
	@%p165 bra 	$L__BB9_35;
	mul.wide.u32 	%rd427, %r2, 8;
	add.s64 	%rd428, %rd5, %rd427;
	add.s64 	%rd426, %rd428, -8;
	// begin inline asm
	ld.global.nc.u64 %rd699, [%rd426];
	// end inline asm
$L__BB9_35:
	setp.eq.s32 	%p166, %r2892, 0;
	bar.sync 	0;
	mul.wide.u32 	%rd438, %r36, 16;
	add.s64 	%rd431, %rd6, %rd438;
	// begin inline asm
	ld.global.nc.v2.u64 {%rd429, %rd430}, [%rd431];
	// end inline asm
	add.s64 	%rd434, %rd431, 512;
	// begin inline asm
	ld.global.nc.v2.u64 {%rd432, %rd433}, [%rd434];
	// end inline asm
	add.s64 	%rd437, %rd431, 1024;
	// begin inline asm
	ld.global.nc.v2.u64 {%rd435, %rd436}, [%rd437];
	// end inline asm
	add.s32 	%r1680, %r40, %r1676;
	st.shared.v2.u64 	[%r1680], {%rd429, %rd430};
	st.shared.v2.u64 	[%r1680+512], {%rd432, %rd433};
	st.shared.v2.u64 	[%r1680+1024], {%rd435, %rd436};
	bar.warp.sync 	-1;
	add.s32 	%r1681, %r39, %r41;
	shl.b32 	%r1682, %r1681, 3;
	add.s32 	%r1683, %r42, %r1682;
	ld.shared.v2.f64 	{%fd25, %fd26}, [%r1683];
	ld.shared.v2.f64 	{%fd27, %fd28}, [%r1683+16];
	ld.shared.v2.f64 	{%fd30, %fd29}, [%r1683+32];
	bar.sync 	0;
	shl.b32 	%r1684, %r2892, 3;
	add.s32 	%r1686, %r1677, %r1684;
	add.s32 	%r43, %r1686, 2480;
	st.shared.u64 	[%r1686+2480], %rd28;
	bar.sync 	0;
	@%p166 bra 	$L__BB9_37;
	ld.shared.u64 	%rd699, [%r43+-8];
$L__BB9_37:
	setp.ne.s64 	%p167, %rd699, %rd26;
	selp.u32 	%r44, 1, 0, %p167;
	setp.ne.s64 	%p168, %rd26, %rd27;
	selp.u32 	%r1927, 1, 0, %p168;
	setp.ne.s64 	%p169, %rd27, %rd28;
	selp.u32 	%r1928, 1, 0, %p169;
	add.s32 	%r45, %r1927, %r44;
	add.f64 	%fd479, %fd25, %fd27;
	add.f64 	%fd480, %fd26, %fd28;
	selp.f64 	%fd481, %fd28, %fd480, %p168;
	selp.f64 	%fd482, %fd27, %fd479, %p168;
	add.s32 	%r1688, %r45, %r1928;
	add.f64 	%fd483, %fd482, %fd30;
	add.f64 	%fd484, %fd481, %fd29;
	selp.f64 	%fd485, %fd29, %fd484, %p169;
	mov.b64 	%rd439, %fd485;
	mov.b64 	{%r1718, %r1723}, %rd439;
	selp.f64 	%fd486, %fd30, %fd483, %p169;
	mov.b64 	%rd440, %fd486;
	mov.b64 	{%r1708, %r1713}, %rd440;
	mov.b32 	%r1924, 1;
	mov.b32 	%r1925, 0;
	mov.b32 	%r1926, -1;
	// begin inline asm
	shfl.sync.up.b32 %r1687, %r1688, %r1924, %r1925, %r1926;
	// end inline asm
	// begin inline asm
	shfl.sync.up.b32 %r1692, %r1925, %r1924, %r1925, %r1926;
	// end inline asm
	// begin inline asm
	shfl.sync.up.b32 %r1697, %r1925, %r1924, %r1925, %r1926;
	// end inline asm
	// begin inline asm
	shfl.sync.up.b32 %r1702, %r1925, %r1924, %r1925, %r1926;
	// end inline asm
	// begin inline asm
	shfl.sync.up.b32 %r1707, %r1708, %r1924, %r1925, %r1926;
	// end inline asm
	// begin inline asm
	shfl.sync.up.b32 %r1712, %r1713, %r1924, %r1925, %r1926;
	// end inline asm
	mov.b64 	%rd441, {%r1707, %r1712};
	mov.b64 	%fd487, %rd441;
	// begin inline asm
	shfl.sync.up.b32 %r1717, %r1718, %r1924, %r1925, %r1926;
	// end inline asm
	// begin inline asm
	shfl.sync.up.b32 %r1722, %r1723, %r1924, %r1925, %r1926;
	// end inline asm
	mov.b64 	%rd442, {%r1717, %r1722};
	mov.b64 	%fd488, %rd442;
	setp.eq.s32 	%p170, %r1688, 0;
	add.f64 	%fd489, %fd486, %fd487;
	add.f64 	%fd490, %fd485, %fd488;
	selp.f64 	%fd491, %fd489, %fd486, %p170;
	selp.f64 	%fd492, %fd490, %fd485, %p170;
	setp.lt.s32 	%p171, %r1672, 1;
	selp.b32 	%r1929, 0, %r1687, %p171;
	add.s32 	%r1728, %r1688, %r1929;
	selp.f64 	%fd493, %fd486, %fd491, %p171;
	mov.b64 	%rd443, %fd493;
	mov.b64 	{%r1748, %r1753}, %rd443;
	selp.f64 	%fd494, %fd485, %fd492, %p171;
	mov.b64 	%rd444, %fd494;
	mov.b64 	{%r1758, %r1763}, %rd444;
	mov.b32 	%r1764, 2;
	// begin inline asm
	shfl.sync.up.b32 %r1727, %r1728, %r1764, %r1925, %r1926;
	// end inline asm
	// begin inline asm
	shfl.sync.up.b32 %r1732, %r1925, %r1764, %r1925, %r1926;
	// end inline asm
	// begin inline asm
	shfl.sync.up.b32 %r1737, %r1925, %r1764, %r1925, %r1926;
	// end inline asm
	// begin inline asm
	shfl.sync.up.b32 %r1742, %r1925, %r1764, %r1925, %r1926;
	// end inline asm
	// begin inline asm
	shfl.sync.up.b32 %r1747, %r1748, %r1764, %r1925, %r1926;
	// end inline asm
	// begin inline asm
	shfl.sync.up.b32 %r1752, %r1753, %r1764, %r1925, %r1926;
	// end inline asm
	mov.b64 	%rd445, {%r1747, %r1752};
	mov.b64 	%fd495, %rd445;
	// begin inline asm
	shfl.sync.up.b32 %r1757, %r1758, %r1764, %r1925, %r1926;
	// end inline asm
	// begin inline asm
	shfl.sync.up.b32 %r1762, %r1763, %r1764, %r1925, %r1926;
	// end inline asm
	mov.b64 	%rd446, {%r1757, %r1762};
	mov.b64 	%fd496, %rd446;
	setp.eq.s32 	%p172, %r1728, 0;
	add.f64 	%fd497, %fd493, %fd495;
	add.f64 	%fd498, %fd494, %fd496;
	selp.f64 	%fd499, %fd497, %fd493, %p172;
	selp.f64 	%fd500, %fd498, %fd494, %p172;
	setp.lt.s32 	%p173, %r1672, 2;
	selp.b32 	%r1930, 0, %r1727, %p173;
	add.s32 	%r1768, %r1728, %r1930;
	selp.f64 	%fd501, %fd493, %fd499, %p173;
	mov.b64 	%rd447, %fd501;
	mov.b64 	{%r1788, %r1793}, %rd447;
	selp.f64 	%fd502, %fd494, %fd500, %p173;
	mov.b64 	%rd448, %fd502;
	mov.b64 	{%r1798, %r1803}, %rd448;
	mov.b32 	%r1804, 4;
	// begin inline asm
	shfl.sync.up.b32 %r1767, %r1768, %r1804, %r1925, %r1926;
	// end inline asm
	// begin inline asm
	shfl.sync.up.b32 %r1772, %r1925, %r1804, %r1925, %r1926;
	// end inline asm
	// begin inline asm
	shfl.sync.up.b32 %r1777, %r1925, %r1804, %r1925, %r1926;
	// end inline asm
	// begin inline asm
	shfl.sync.up.b32 %r1782, %r1925, %r1804, %r1925, %r1926;
	// end inline asm
	// begin inline asm
	shfl.sync.up.b32 %r1787, %r1788, %r1804, %r1925, %r1926;
	// end inline asm
	// begin inline asm
	shfl.sync.up.b32 %r1792, %r1793, %r1804, %r1925, %r1926;
	// end inline asm
	mov.b64 	%rd449, {%r1787, %r1792};
	mov.b64 	%fd503, %rd449;
	// begin inline asm
	shfl.sync.up.b32 %r1797, %r1798, %r1804, %r1925, %r1926;
	// end inline asm
	// begin inline asm
	shfl.sync.up.b32 %r1802, %r1803, %r1804, %r1925, %r1926;
	// end inline asm
	mov.b64 	%rd450, {%r1797, %r1802};
	mov.b64 	%fd504, %rd450;
	setp.eq.s32 	%p174, %r1768, 0;
	add.f64 	%fd505, %fd501, %fd503;
	add.f64 	%fd506, %fd502, %fd504;
	selp.f64 	%fd507, %fd505, %fd501, %p174;
	selp.f64 	%fd508, %fd506, %fd502, %p174;
	setp.lt.s32 	%p175, %r1672, 4;
	selp.b32 	%r1931, 0, %r1767, %p175;
	add.s32 	%r1808, %r1768, %r1931;
	selp.f64 	%fd509, %fd501, %fd507, %p175;
	mov.b64 	%rd451, %fd509;
	mov.b64 	{%r1828, %r1833}, %rd451;
	selp.f64 	%fd510, %fd502, %fd508, %p175;
	mov.b64 	%rd452, %fd510;
	mov.b64 	{%r1838, %r1843}, %rd452;
	mov.b32 	%r1844, 8;
	// begin inline asm
	shfl.sync.up.b32 %r1807, %r1808, %r1844, %r1925, %r1926;
	// end inline asm
	// begin inline asm
	shfl.sync.up.b32 %r1812, %r1925, %r1844, %r1925, %r1926;
	// end inline asm
	// begin inline asm
	shfl.sync.up.b32 %r1817, %r1925, %r1844, %r1925, %r1926;
	// end inline asm
	// begin inline asm
	shfl.sync.up.b32 %r1822, %r1925, %r1844, %r1925, %r1926;
	// end inline asm
	// begin inline asm
	shfl.sync.up.b32 %r1827, %r1828, %r1844, %r1925, %r1926;
	// end inline asm
	// begin inline asm
	shfl.sync.up.b32 %r1832, %r1833, %r1844, %r1925, %r1926;
	// end inline asm
	mov.b64 	%rd453, {%r1827, %r1832};
	mov.b64 	%fd511, %rd453;
	// begin inline asm
	shfl.sync.up.b32 %r1837, %r1838, %r1844, %r1925, %r1926;
	// end inline asm
	// begin inline asm
	shfl.sync.up.b32 %r1842, %r1843, %r1844, %r1925, %r1926;
	// end inline asm
	mov.b64 	%rd454, {%r1837, %r1842};
	mov.b64 	%fd512, %rd454;
	setp.eq.s32 	%p176, %r1808, 0;
	add.f64 	%fd513, %fd509, %fd511;
	add.f64 	%fd514, %fd510, %fd512;
	selp.f64 	%fd515, %fd513, %fd509, %p176;
	selp.f64 	%fd516, %fd514, %fd510, %p176;
	setp.lt.s32 	%p177, %r1672, 8;
	selp.b32 	%r1932, 0, %r1807, %p177;
	add.s32 	%r1848, %r1808, %r1932;
	selp.f64 	%fd517, %fd509, %fd515, %p177;
	mov.b64 	%rd455, %fd517;
	mov.b64 	{%r1868, %r1873}, %rd455;
	selp.f64 	%fd518, %fd510, %fd516, %p177;
	mov.b64 	%rd456, %fd518;
	mov.b64 	{%r1878, %r1883}, %rd456;
	mov.b32 	%r1884, 16;
	// begin inline asm
	shfl.sync.up.b32 %r1847, %r1848, %r1884, %r1925, %r1926;
	// end inline asm
	// begin inline asm
	shfl.sync.up.b32 %r1852, %r1925, %r1884, %r1925, %r1926;
	// end inline asm
	// begin inline asm
	shfl.sync.up.b32 %r1857, %r1925, %r1884, %r1925, %r1926;
	// end inline asm
	// begin inline asm
	shfl.sync.up.b32 %r1862, %r1925, %r1884, %r1925, %r1926;
	// end inline asm
	// begin inline asm
	shfl.sync.up.b32 %r1867, %r1868, %r1884, %r1925, %r1926;
	// end inline asm
	// begin inline asm
	shfl.sync.up.b32 %r1872, %r1873, %r1884, %r1925, %r1926;
	// end inline asm
	mov.b64 	%rd457, {%r1867, %r1872};
	mov.b64 	%fd519, %rd457;
	// begin inline asm
	shfl.sync.up.b32 %r1877, %r1878, %r1884, %r1925, %r1926;
	// end inline asm
	// begin inline asm
	shfl.sync.up.b32 %r1882, %r1883, %r1884, %r1925, %r1926;
	// end inline asm
	mov.b64 	%rd458, {%r1877, %r1882};
	mov.b64 	%fd520, %rd458;
	setp.eq.s32 	%p178, %r1848, 0;
	add.f64 	%fd521, %fd517, %fd519;
	add.f64 	%fd522, %fd518, %fd520;
	selp.f64 	%fd31, %fd521, %fd517, %p178;
	selp.f64 	%fd32, %fd522, %fd518, %p178;
	setp.lt.s32 	%p179, %r1672, 16;
	selp.b32 	%r1933, 0, %r1847, %p179;
	add.s32 	%r1888, %r1848, %r1933;
	selp.f64 	%fd523, %fd517, %fd31, %p179;
	mov.b64 	%rd459, %fd523;
	mov.b64 	{%r1908, %r1913}, %rd459;
	selp.f64 	%fd524, %fd518, %fd32, %p179;
	mov.b64 	%rd460, %fd524;
	mov.b64 	{%r1918, %r1923}, %rd460;
	// begin inline asm
	shfl.sync.up.b32 %r2884, %r1888, %r1924, %r1925, %r1926;
	// end inline asm
	// begin inline asm
	shfl.sync.up.b32 %r1892, %r1925, %r1924, %r1925, %r1926;
	// end inline asm
	// begin inline asm
	shfl.sync.up.b32 %r1897, %r1925, %r1924, %r1925, %r1926;
	// end inline asm
	// begin inline asm
	shfl.sync.up.b32 %r1902, %r1925, %r1924, %r1925, %r1926;
	// end inline asm
	// begin inline asm
	shfl.sync.up.b32 %r1907, %r1908, %r1924, %r1925, %r1926;
	// end inline asm
	// begin inline asm
	shfl.sync.up.b32 %r1912, %r1913, %r1924, %r1925, %r1926;
	// end inline asm
	mov.b64 	%rd461, {%r1907, %r1912};
	mov.b64 	%fd772, %rd461;
	// begin inline asm
	shfl.sync.up.b32 %r1917, %r1918, %r1924, %r1925, %r1926;
	// end inline asm
	// begin inline asm
	shfl.sync.up.b32 %r1922, %r1923, %r1924, %r1925, %r1926;
	// end inline asm
	mov.b64 	%rd462, {%r1917, %r1922};
	mov.b64 	%fd771, %rd462;
	setp.ne.s32 	%p180, %r1672, 31;
	@%p180 bra 	$L__BB9_39;
	shl.b32 	%r1934, %r38, 5;
	add.s32 	%r1936, %r1677, %r1934;
	mov.b32 	%r1937, 0;
	st.shared.v4.u32 	[%r1936], {%r1888, %r1937, %r1937, %r1937};
	st.shared.v2.f64 	[%r1936+16], {%fd31, %fd32};
$L__BB9_39:
	bar.sync 	0;
	ld.shared.u32 	%r1938, [_ZN6thrust24THRUST_300001_SM_1000_NS8cuda_cub4core6detail5shmemE];
	ld.shared.v2.f64 	{%fd525, %fd526}, [_ZN6thrust24THRUST_300001_SM_1000_NS8cuda_cub4core6detail5shmemE+16];
	ld.shared.u32 	%r1939, [_ZN6thrust24THRUST_300001_SM_1000_NS8cuda_cub4core6detail5shmemE+32];
	ld.shared.v2.f64 	{%fd527, %fd528}, [_ZN6thrust24THRUST_300001_SM_1000_NS8cuda_cub4core6detail5shmemE+48];
	add.s32 	%r1940, %r1939, %r1938;
	setp.eq.s32 	%p181, %r1939, 0;
	add.f64 	%fd529, %fd525, %fd527;
	add.f64 	%fd530, %fd526, %fd528;
	selp.f64 	%fd531, %fd529, %fd527, %p181;
	selp.f64 	%fd532, %fd530, %fd528, %p181;
	setp.eq.s32 	%p182, %r38, 2;
	selp.b32 	%r1941, %r1940, %r1938, %p182;
	selp.f64 	%fd533, %fd531, %fd525, %p182;
	selp.f64 	%fd534, %fd532, %fd526, %p182;
	ld.shared.u32 	%r1942, [_ZN6thrust24THRUST_300001_SM_1000_NS8cuda_cub4core6detail5shmemE+64];
	ld.shared.v2.f64 	{%fd535, %fd536}, [_ZN6thrust24THRUST_300001_SM_1000_NS8cuda_cub4core6detail5shmemE+80];
	add.s32 	%r1943, %r1942, %r1940;
	setp.eq.s32 	%p183, %r1942, 0;
	add.f64 	%fd537, %fd531, %fd535;
	add.f64 	%fd538, %fd532, %fd536;
	selp.f64 	%fd539, %fd537, %fd535, %p183;
	selp.f64 	%fd540, %fd538, %fd536, %p183;
	setp.eq.s32 	%p184, %r38, 3;
	selp.b32 	%r1944, %r1943, %r1941, %p184;
	selp.f64 	%fd541, %fd539, %fd533, %p184;
	selp.f64 	%fd542, %fd540, %fd534, %p184;
	ld.shared.u32 	%r1945, [_ZN6thrust24THRUST_300001_SM_1000_NS8cuda_cub4core6detail5shmemE+96];
	ld.shared.v2.f64 	{%fd543, %fd544}, [_ZN6thrust24THRUST_300001_SM_1000_NS8cuda_cub4core6detail5shmemE+112];
	add.s32 	%r1946, %r1945, %r1943;
	setp.eq.s32 	%p185, %r1945, 0;
	add.f64 	%fd545, %fd539, %fd543;
	add.f64 	%fd546, %fd540, %fd544;
	selp.f64 	%fd547, %fd545, %fd543, %p185;
	selp.f64 	%fd548, %fd546, %fd544, %p185;
	setp.eq.s32 	%p186, %r38, 4;
	selp.b32 	%r1947, %r1946, %r1944, %p186;
	selp.f64 	%fd549, %fd547, %fd541, %p186;
	selp.f64 	%fd550, %fd548, %fd542, %p186;
	ld.shared.u32 	%r1948, [_ZN6thrust24THRUST_300001_SM_1000_NS8cuda_cub4core6detail5shmemE+128];
	ld.shared.v2.f64 	{%fd551, %fd552}, [_ZN6thrust24THRUST_300001_SM_1000_NS8cuda_cub4core6detail5shmemE+144];
	add.s32 	%r1949, %r1948, %r1946;
	setp.eq.s32 	%p187, %r1948, 0;
	add.f64 	%fd553, %fd547, %fd551;
	add.f64 	%fd554, %fd548, %fd552;
	selp.f64 	%fd555, %fd553, %fd551, %p187;
	selp.f64 	%fd556, %fd554, %fd552, %p187;
	setp.eq.s32 	%p188, %r38, 5;
	selp.b32 	%r1950, %r1949, %r1947, %p188;
	selp.f64 	%fd557, %fd555, %fd549, %p188;
	selp.f64 	%fd558, %fd556, %fd550, %p188;
	ld.shared.u32 	%r1951, [_ZN6thrust24THRUST_300001_SM_1000_NS8cuda_cub4core6detail5shmemE+160];
	ld.shared.v2.f64 	{%fd559, %fd560}, [_ZN6thrust24THRUST_300001_SM_1000_NS8cuda_cub4core6detail5shmemE+176];
	add.s32 	%r1952, %r1951, %r1949;
	setp.eq.s32 	%p189, %r1951, 0;
	add.f64 	%fd561, %fd555, %fd559;
	add.f64 	%fd562, %fd556, %fd560;
	selp.f64 	%fd563, %fd561, %fd559, %p189;
	selp.f64 	%fd564, %fd562, %fd560, %p189;
	setp.eq.s32 	%p190, %r38, 6;
	selp.b32 	%r1953, %r1952, %r1950, %p190;
	selp.f64 	%fd565, %fd563, %fd557, %p190;
	selp.f64 	%fd566, %fd564, %fd558, %p190;
	ld.shared.u32 	%r1954, [_ZN6thrust24THRUST_300001_SM_1000_NS8cuda_cub4core6detail5shmemE+192];
	ld.shared.v2.f64 	{%fd567, %fd568}, [_ZN6thrust24THRUST_300001_SM_1000_NS8cuda_cub4core6detail5shmemE+208];
	add.s32 	%r1955, %r1954, %r1952;
	setp.eq.s32 	%p191, %r1954, 0;
	add.f64 	%fd569, %fd563, %fd567;
	add.f64 	%fd570, %fd564, %fd568;
	selp.f64 	%fd571, %fd569, %fd567, %p191;
	selp.f64 	%fd572, %fd570, %fd568, %p191;
	setp.eq.s32 	%p192, %r38, 7;
	selp.b32 	%r48, %r1955, %r1953, %p192;
	selp.f64 	%fd35, %fd571, %fd565, %p192;
	selp.f64 	%fd36, %fd572, %fd566, %p192;
	ld.shared.u32 	%r1956, [_ZN6thrust24THRUST_300001_SM_1000_NS8cuda_cub4core6detail5shmemE+224];
	ld.shared.v2.f64 	{%fd573, %fd574}, [_ZN6thrust24THRUST_300001_SM_1000_NS8cuda_cub4core6detail5shmemE+240];
	add.s32 	%r49, %r1956, %r1955;
	setp.eq.s32 	%p193, %r1956, 0;
	add.f64 	%fd575, %fd571, %fd573;
	add.f64 	%fd576, %fd572, %fd574;
	selp.f64 	%fd37, %fd575, %fd573, %p193;
	selp.f64 	%fd38, %fd576, %fd574, %p193;
	setp.lt.u32 	%p194, %r2892, 32;
	@%p194 bra 	$L__BB9_41;
	setp.eq.s32 	%p195, %r2884, 0;
	add.f64 	%fd577, %fd35, %fd772;
	add.f64 	%fd578, %fd36, %fd771;
	selp.f64 	%fd579, %fd577, %fd772, %p195;
	selp.f64 	%fd580, %fd578, %fd771, %p195;
	setp.eq.s32 	%p196, %r1672, 0;
	selp.f64 	%fd771, %fd36, %fd580, %p196;
	selp.f64 	%fd772, %fd35, %fd579, %p196;
	selp.b32 	%r1957, 0, %r2884, %p196;
	add.s32 	%r2884, %r48, %r1957;
	bra.uni 	$L__BB9_95;
$L__BB9_41:
	setp.ne.s32 	%p197, %r2892, 0;
	@%p197 bra 	$L__BB9_43;
	mov.b32 	%r1959, 0;
	st.shared.v4.u32 	[_ZN6thrust24THRUST_300001_SM_1000_NS8cuda_cub4core6detail5shmemE+400], {%r49, %r1959, %r1959, %r1959};
	st.shared.v2.f64 	[_ZN6thrust24THRUST_300001_SM_1000_NS8cuda_cub4core6detail5shmemE+416], {%fd37, %fd38};
	mul.wide.u32 	%rd470, %r1, 32;
	add.s64 	%rd471, %rd119, %rd470;
	add.s64 	%rd463, %rd471, 1024;
	mov.b64 	%rd464, {%r49, %r1959};
	mov.b64 	%rd467, %fd37;
	mov.b64 	%rd468, %fd38;
	mov.b64 	%rd465, 0;
	// begin inline asm
	st.cg.v2.u64 [%rd463], {%rd464, %rd465};
	// end inline asm
	add.s64 	%rd466, %rd471, 1040;
	// begin inline asm
	st.cg.v2.u64 [%rd466], {%rd467, %rd468};
	// end inline asm
	mul.wide.u32 	%rd472, %r1, 4;
	add.s64 	%rd473, %rd118, %rd472;
	add.s64 	%rd469, %rd473, 128;
	mov.b32 	%r1958, 100;
	// begin inline asm
	st.release.gpu.u32 [%rd469], %r1958;
	// end inline asm
$L__BB9_43:
	not.b32 	%r1960, %r2892;
	add.s32 	%r2862, %r1, %r1960;
	mov.u32 	%r1961, %nctaid.x;
	setp.gt.u32 	%p198, %r1961, 499;
	@%p198 bra 	$L__BB9_45;
	membar.cta;
	bra.uni 	$L__BB9_46;
$L__BB9_45:
	mov.b32 	%r1962, 450;
	// begin inline asm
	nanosleep.u32 %r1962;
	// end inline asm
$L__BB9_46:
	mul.wide.s32 	%rd474, %r2862, 4;
	add.s64 	%rd475, %rd118, %rd474;
	add.s64 	%rd33, %rd475, 128;
$L__BB9_47:
	// begin inline asm
	ld.relaxed.gpu.u32 %r2853, [%rd33];
	// end inline asm
	membar.gl;
	setp.eq.s32 	%p199, %r2853, 99;
	mov.b32 	%r1964, -1;
	vote.sync.any.pred 	%p200, %p199, %r1964;
	@%p200 bra 	$L__BB9_47;
	setp.eq.s32 	%p201, %r2853, 101;
	@%p201 bra 	$L__BB9_51;
	setp.ne.s32 	%p202, %r2853, 100;
	@%p202 bra 	$L__BB9_52;
	mul.wide.s32 	%rd500, %r2862, 32;
	add.s64 	%rd501, %rd119, %rd500;
	add.s64 	%rd496, %rd501, 1024;
	// begin inline asm
	ld.cg.v2.u64 {%rd494, %rd495}, [%rd496];
	// end inline asm
	add.s64 	%rd499, %rd501, 1040;
	// begin inline asm
	ld.cg.v2.u64 {%rd497, %rd498}, [%rd499];
	// end inline asm
	cvt.u32.u64 	%r2829, %rd494;
	shr.u64 	%rd502, %rd494, 40;
	shr.u64 	%rd503, %rd494, 48;
	shr.u64 	%rd504, %rd494, 56;
	shr.u64 	%rd505, %rd495, 8;
	shr.u64 	%rd506, %rd495, 16;
	shr.u64 	%rd507, %rd495, 24;
	shr.u64 	%rd508, %rd495, 40;
	shr.u64 	%rd509, %rd495, 48;
	shr.u64 	%rd510, %rd495, 56;
	mov.b64 	%fd743, %rd497;
	mov.b64 	%fd744, %rd498;
	cvt.u32.u64 	%r1985, %rd504;
	cvt.u32.u64 	%r1986, %rd503;
	prmt.b32 	%r1987, %r1986, %r1985, 0x3340U;
	{ .reg .b32 tmp; mov.b64 {tmp, %r1988}, %rd494; }
	cvt.u32.u64 	%r1989, %rd502;
	prmt.b32 	%r1990, %r1988, %r1989, 0x3340U;
	prmt.b32 	%r2834, %r1990, %r1987, 0x5410U;
	cvt.u32.u64 	%r1991, %rd507;
	cvt.u32.u64 	%r1992, %rd506;
	prmt.b32 	%r1993, %r1992, %r1991, 0x3340U;
	cvt.u32.u64 	%r1994, %rd495;
	cvt.u32.u64 	%r1995, %rd505;
	prmt.b32 	%r1996, %r1994, %r1995, 0x3340U;
	prmt.b32 	%r2835, %r1996, %r1993, 0x5410U;
	cvt.u32.u64 	%r1997, %rd510;
	cvt.u32.u64 	%r1998, %rd509;
	prmt.b32 	%r1999, %r1998, %r1997, 0x3340U;
	{ .reg .b32 tmp; mov.b64 {tmp, %r2000}, %rd495; }
	cvt.u32.u64 	%r2001, %rd508;
	prmt.b32 	%r2002, %r2000, %r2001, 0x3340U;
	prmt.b32 	%r2836, %r2002, %r1999, 0x5410U;
	bra.uni 	$L__BB9_52;
$L__BB9_51:
	mul.wide.s32 	%rd483, %r2862, 32;
	add.s64 	%rd484, %rd120, %rd483;
	add.s64 	%rd479, %rd484, 1024;
	// begin inline asm
	ld.cg.v2.u64 {%rd477, %rd478}, [%rd479];
	// end inline asm
	add.s64 	%rd482, %rd484, 1040;
	// begin inline asm
	ld.cg.v2.u64 {%rd480, %rd481}, [%rd482];
	// end inline asm
	cvt.u32.u64 	%r2829, %rd477;
	shr.u64 	%rd485, %rd477, 40;
	shr.u64 	%rd486, %rd477, 48;
	shr.u64 	%rd487, %rd477, 56;
	shr.u64 	%rd488, %rd478, 8;
	shr.u64 	%rd489, %rd478, 16;
	shr.u64 	%rd490, %rd478, 24;
	shr.u64 	%rd491, %rd478, 40;
	shr.u64 	%rd492, %rd478, 48;
	shr.u64 	%rd493, %rd478, 56;
	mov.b64 	%fd743, %rd480;
	mov.b64 	%fd744, %rd481;
	cvt.u32.u64 	%r1967, %rd487;
	cvt.u32.u64 	%r1968, %rd486;
	prmt.b32 	%r1969, %r1968, %r1967, 0x3340U;
	{ .reg .b32 tmp; mov.b64 {tmp, %r1970}, %rd477; }
	cvt.u32.u64 	%r1971, %rd485;
	prmt.b32 	%r1972, %r1970, %r1971, 0x3340U;
	prmt.b32 	%r2834, %r1972, %r1969, 0x5410U;
	cvt.u32.u64 	%r1973, %rd490;
	cvt.u32.u64 	%r1974, %rd489;
	prmt.b32 	%r1975, %r1974, %r1973, 0x3340U;
	cvt.u32.u64 	%r1976, %rd478;
	cvt.u32.u64 	%r1977, %rd488;
	prmt.b32 	%r1978, %r1976, %r1977, 0x3340U;
	prmt.b32 	%r2835, %r1978, %r1975, 0x5410U;
	cvt.u32.u64 	%r1979, %rd493;
	cvt.u32.u64 	%r1980, %rd492;
	prmt.b32 	%r1981, %r1980, %r1979, 0x3340U;
	{ .reg .b32 tmp; mov.b64 {tmp, %r1982}, %rd478; }
	cvt.u32.u64 	%r1983, %rd491;
	prmt.b32 	%r1984, %r1982, %r1983, 0x3340U;
	prmt.b32 	%r2836, %r1984, %r1981, 0x5410U;
$L__BB9_52:
	setp.eq.s32 	%p203, %r2853, 101;
	mov.b32 	%r2043, -1;
	vote.sync.ballot.b32 	%r2044, %p203, %r2043;
	// begin inline asm
	mov.u32 %r2003, %lanemask_ge;
	// end inline asm
	and.b32  	%r2045, %r2044, %r2003;
	or.b32  	%r2046, %r2045, -2147483648;
	add.s32 	%r2047, %r2046, -1;
	not.b32 	%r2048, %r2046;
	and.b32  	%r2049, %r2048, %r2047;
	popc.b32 	%r66, %r2049;
	mov.b32 	%r2041, 1;
	// begin inline asm
	shfl.sync.down.b32 %r2004, %r2829, %r2041, %r66, %r2043;
	// end inline asm
	// begin inline asm
	shfl.sync.down.b32 %r2009, %r2834, %r2041, %r66, %r2043;
	// end inline asm
	// begin inline asm
	shfl.sync.down.b32 %r2014, %r2835, %r2041, %r66, %r2043;
	// end inline asm
	// begin inline asm
	shfl.sync.down.b32 %r2019, %r2836, %r2041, %r66, %r2043;
	// end inline asm
	mov.b64 	%rd511, %fd743;
	mov.b64 	{%r2025, %r2030}, %rd511;
	// begin inline asm
	shfl.sync.down.b32 %r2024, %r2025, %r2041, %r66, %r2043;
	// end inline asm
	// begin inline asm
	shfl.sync.down.b32 %r2029, %r2030, %r2041, %r66, %r2043;
	// end inline asm
	mov.b64 	%rd512, %fd744;
	mov.b64 	{%r2035, %r2040}, %rd512;
	// begin inline asm
	shfl.sync.down.b32 %r2034, %r2035, %r2041, %r66, %r2043;
	// end inline asm
	// begin inline asm
	shfl.sync.down.b32 %r2039, %r2040, %r2041, %r66, %r2043;
	// end inline asm
	setp.ge.s32 	%p205, %r1672, %r66;
	@%p205 bra 	$L__BB9_55;
	add.s32 	%r75, %r2004, %r2829;
	setp.ne.s32 	%p206, %r2829, 0;
	mov.u32 	%r2829, %r75;
	@%p206 bra 	$L__BB9_55;
	mov.b64 	%rd513, {%r2024, %r2029};
	mov.b64 	%fd582, %rd513;
	add.f64 	%fd743, %fd743, %fd582;
	mov.b64 	%rd514, {%r2034, %r2039};
	mov.b64 	%fd583, %rd514;
	add.f64 	%fd744, %fd744, %fd583;
$L__BB9_55:
	mov.b32 	%r2089, 2;
	mov.b32 	%r2091, -1;
	// begin inline asm
	shfl.sync.down.b32 %r2052, %r2829, %r2089, %r66, %r2091;
	// end inline asm
	// begin inline asm
	shfl.sync.down.b32 %r2057, %r2834, %r2089, %r66, %r2091;
	// end inline asm
	// begin inline asm
	shfl.sync.down.b32 %r2062, %r2835, %r2089, %r66, %r2091;
	// end inline asm
	// begin inline asm
	shfl.sync.down.b32 %r2067, %r2836, %r2089, %r66, %r2091;
	// end inline asm
	mov.b64 	%rd515, %fd743;
	mov.b64 	{%r2073, %r2078}, %rd515;
	// begin inline asm
	shfl.sync.down.b32 %r2072, %r2073, %r2089, %r66, %r2091;
	// end inline asm
	// begin inline asm
	shfl.sync.down.b32 %r2077, %r2078, %r2089, %r66, %r2091;
	// end inline asm
	mov.b64 	%rd516, %fd744;
	mov.b64 	{%r2083, %r2088}, %rd516;
	// begin inline asm
	shfl.sync.down.b32 %r2082, %r2083, %r2089, %r66, %r2091;
	// end inline asm
	// begin inline asm
	shfl.sync.down.b32 %r2087, %r2088, %r2089, %r66, %r2091;
	// end inline asm
	add.s32 	%r88, %r1672, 2;
	setp.gt.s32 	%p207, %r88, %r66;
	@%p207 bra 	$L__BB9_58;
	add.s32 	%r89, %r2052, %r2829;
	setp.ne.s32 	%p208, %r2829, 0;
	mov.u32 	%r2829, %r89;
	@%p208 bra 	$L__BB9_58;
	mov.b64 	%rd517, {%r2072, %r2077};
	mov.b64 	%fd584, %rd517;
	add.f64 	%fd743, %fd743, %fd584;
	mov.b64 	%rd518, {%r2082, %r2087};
	mov.b64 	%fd585, %rd518;
	add.f64 	%fd744, %fd744, %fd585;
$L__BB9_58:
	mov.b32 	%r2131, 4;
	mov.b32 	%r2133, -1;
	// begin inline asm
	shfl.sync.down.b32 %r2094, %r2829, %r2131, %r66, %r2133;
	// end inline asm
	// begin inline asm
	shfl.sync.down.b32 %r2099, %r2834, %r2131, %r66, %r2133;
	// end inline asm
	// begin inline asm
	shfl.sync.down.b32 %r2104, %r2835, %r2131, %r66, %r2133;
	// end inline asm
	// begin inline asm
	shfl.sync.down.b32 %r2109, %r2836, %r2131, %r66, %r2133;
	// end inline asm
	mov.b64 	%rd519, %fd743;
	mov.b64 	{%r2115, %r2120}, %rd519;
	// begin inline asm
	shfl.sync.down.b32 %r2114, %r2115, %r2131, %r66, %r2133;
	// end inline asm
	// begin inline asm
	shfl.sync.down.b32 %r2119, %r2120, %r2131, %r66, %r2133;
	// end inline asm
	mov.b64 	%rd520, %fd744;
	mov.b64 	{%r2125, %r2130}, %rd520;
	// begin inline asm
	shfl.sync.down.b32 %r2124, %r2125, %r2131, %r66, %r2133;
	// end inline asm
	// begin inline asm
	shfl.sync.down.b32 %r2129, %r2130, %r2131, %r66, %r2133;
	// end inline asm
	add.s32 	%r102, %r1672, 4;
	setp.gt.s32 	%p209, %r102, %r66;
	@%p209 bra 	$L__BB9_61;
	add.s32 	%r103, %r2094, %r2829;
	setp.ne.s32 	%p210, %r2829, 0;
	mov.u32 	%r2829, %r103;
	@%p210 bra 	$L__BB9_61;
	mov.b64 	%rd521, {%r2114, %r2119};
	mov.b64 	%fd586, %rd521;
	add.f64 	%fd743, %fd743, %fd586;
	mov.b64 	%rd522, {%r2124, %r2129};
	mov.b64 	%fd587, %rd522;
	add.f64 	%fd744, %fd744, %fd587;
$L__BB9_61:
	mov.b32 	%r2173, 8;
	mov.b32 	%r2175, -1;
	// begin inline asm
	shfl.sync.down.b32 %r2136, %r2829, %r2173, %r66, %r2175;
	// end inline asm
	// begin inline asm
	shfl.sync.down.b32 %r2141, %r2834, %r2173, %r66, %r2175;
	// end inline asm
	// begin inline asm
	shfl.sync.down.b32 %r2146, %r2835, %r2173, %r66, %r2175;
	// end inline asm
	// begin inline asm
	shfl.sync.down.b32 %r2151, %r2836, %r2173, %r66, %r2175;
	// end inline asm
	mov.b64 	%rd523, %fd743;
	mov.b64 	{%r2157, %r2162}, %rd523;
	// begin inline asm
	shfl.sync.down.b32 %r2156, %r2157, %r2173, %r66, %r2175;
	// end inline asm
	// begin inline asm
	shfl.sync.down.b32 %r2161, %r2162, %r2173, %r66, %r2175;
	// end inline asm
	mov.b64 	%rd524, %fd744;
	mov.b64 	{%r2167, %r2172}, %rd524;
	// begin inline asm
	shfl.sync.down.b32 %r2166, %r2167, %r2173, %r66, %r2175;
	// end inline asm
	// begin inline asm
	shfl.sync.down.b32 %r2171, %r2172, %r2173, %r66, %r2175;
	// end inline asm
	add.s32 	%r116, %r1672, 8;
	setp.gt.s32 	%p211, %r116, %r66;
	@%p211 bra 	$L__BB9_64;
	add.s32 	%r117, %r2136, %r2829;
	setp.ne.s32 	%p212, %r2829, 0;
	mov.u32 	%r2829, %r117;
	@%p212 bra 	$L__BB9_64;
	mov.b64 	%rd525, {%r2156, %r2161};
	mov.b64 	%fd588, %rd525;
	add.f64 	%fd743, %fd743, %fd588;
	mov.b64 	%rd526, {%r2166, %r2171};
	mov.b64 	%fd589, %rd526;
	add.f64 	%fd744, %fd744, %fd589;
$L__BB9_64:
	mov.b32 	%r2215, 16;
	mov.b32 	%r2217, -1;
	// begin inline asm
	shfl.sync.down.b32 %r2178, %r2829, %r2215, %r66, %r2217;
	// end inline asm
	// begin inline asm
	shfl.sync.down.b32 %r2183, %r2834, %r2215, %r66, %r2217;
	// end inline asm
	// begin inline asm
	shfl.sync.down.b32 %r2188, %r2835, %r2215, %r66, %r2217;
	// end inline asm
	// begin inline asm
	shfl.sync.down.b32 %r2193, %r2836, %r2215, %r66, %r2217;
	// end inline asm
	mov.b64 	%rd527, %fd743;
	mov.b64 	{%r2199, %r2204}, %rd527;
	// begin inline asm
	shfl.sync.down.b32 %r2198, %r2199, %r2215, %r66, %r2217;
	// end inline asm
	// begin inline asm
	shfl.sync.down.b32 %r2203, %r2204, %r2215, %r66, %r2217;
	// end inline asm
	mov.b64 	%rd528, %fd744;
	mov.b64 	{%r2209, %r2214}, %rd528;
	// begin inline asm
	shfl.sync.down.b32 %r2208, %r2209, %r2215, %r66, %r2217;
	// end inline asm
	// begin inline asm
	shfl.sync.down.b32 %r2213, %r2214, %r2215, %r66, %r2217;
	// end inline asm
	add.s32 	%r130, %r1672, 16;
	setp.gt.s32 	%p213, %r130, %r66;
	@%p213 bra 	$L__BB9_67;
	add.s32 	%r131, %r2178, %r2829;
	setp.ne.s32 	%p214, %r2829, 0;
	mov.u32 	%r2829, %r131;
	@%p214 bra 	$L__BB9_67;
	mov.b64 	%rd529, {%r2198, %r2203};
	mov.b64 	%fd590, %rd529;
	add.f64 	%fd743, %fd743, %fd590;
	mov.b64 	%rd530, {%r2208, %r2213};
	mov.b64 	%fd591, %rd530;
	add.f64 	%fd744, %fd744, %fd591;
$L__BB9_67:
$L__BB9_68:
	setp.ne.s32 	%p215, %r2853, 101;
	mov.b32 	%r2221, -1;
	vote.sync.all.pred 	%p216, %p215, %r2221;
	not.pred 	%p217, %p216;
	@%p217 bra 	$L__BB9_91;
	mul.wide.s32 	%rd567, %r2862, 4;
	add.s64 	%rd36, %rd118, %rd567;
$L__BB9_70:
	// begin inline asm
	ld.relaxed.gpu.u32 %r2853, [%rd36];
	// end inline asm
	membar.gl;
	setp.eq.s32 	%p237, %r2853, 99;
	mov.b32 	%r2253, -1;
	vote.sync.any.pred 	%p238, %p237, %r2253;
	@%p238 bra 	$L__BB9_70;
	setp.eq.s32 	%p239, %r2853, 101;
	@%p239 bra 	$L__BB9_74;
	setp.ne.s32 	%p240, %r2853, 100;
	@%p240 bra 	$L__BB9_75;
	mul.wide.s32 	%rd591, %r2862, 32;
	add.s64 	%rd587, %rd119, %rd591;
	// begin inline asm
	ld.cg.v2.u64 {%rd585, %rd586}, [%rd587];
	// end inline asm
	add.s64 	%rd590, %rd587, 16;
	// begin inline asm
	ld.cg.v2.u64 {%rd588, %rd589}, [%rd590];
	// end inline asm
	cvt.u32.u64 	%r2863, %rd585;
	shr.u64 	%rd592, %rd585, 40;
	shr.u64 	%rd593, %rd585, 48;
	shr.u64 	%rd594, %rd585, 56;
	shr.u64 	%rd595, %rd586, 8;
	shr.u64 	%rd596, %rd586, 16;
	shr.u64 	%rd597, %rd586, 24;
	shr.u64 	%rd598, %rd586, 40;
	shr.u64 	%rd599, %rd586, 48;
	shr.u64 	%rd600, %rd586, 56;
	mov.b64 	%fd759, %rd588;
	mov.b64 	%fd760, %rd589;
	cvt.u32.u64 	%r2273, %rd594;
	cvt.u32.u64 	%r2274, %rd593;
	prmt.b32 	%r2275, %r2274, %r2273, 0x3340U;
	{ .reg .b32 tmp; mov.b64 {tmp, %r2276}, %rd585; }
	cvt.u32.u64 	%r2277, %rd592;
	prmt.b32 	%r2278, %r2276, %r2277, 0x3340U;
	prmt.b32 	%r2868, %r2278, %r2275, 0x5410U;
	cvt.u32.u64 	%r2279, %rd597;
	cvt.u32.u64 	%r2280, %rd596;
	prmt.b32 	%r2281, %r2280, %r2279, 0x3340U;
	cvt.u32.u64 	%r2282, %rd586;
	cvt.u32.u64 	%r2283, %rd595;
	prmt.b32 	%r2284, %r2282, %r2283, 0x3340U;
	prmt.b32 	%r2869, %r2284, %r2281, 0x5410U;
	cvt.u32.u64 	%r2285, %rd600;
	cvt.u32.u64 	%r2286, %rd599;
	prmt.b32 	%r2287, %r2286, %r2285, 0x3340U;
	{ .reg .b32 tmp; mov.b64 {tmp, %r2288}, %rd586; }
	cvt.u32.u64 	%r2289, %rd598;
	prmt.b32 	%r2290, %r2288, %r2289, 0x3340U;
	prmt.b32 	%r2870, %r2290, %r2287, 0x5410U;
	bra.uni 	$L__BB9_75;
$L__BB9_74:
	mul.wide.s32 	%rd575, %r2862, 32;
	add.s64 	%rd571, %rd120, %rd575;
	// begin inline asm
	ld.cg.v2.u64 {%rd569, %rd570}, [%rd571];
	// end inline asm
	add.s64 	%rd574, %rd571, 16;
	// begin inline asm
	ld.cg.v2.u64 {%rd572, %rd573}, [%rd574];
	// end inline asm
	cvt.u32.u64 	%r2863, %rd569;
	shr.u64 	%rd576, %rd569, 40;
	shr.u64 	%rd577, %rd569, 48;
	shr.u64 	%rd578, %rd569, 56;
	shr.u64 	%rd579, %rd570, 8;
	shr.u64 	%rd580, %rd570, 16;
	shr.u64 	%rd581, %rd570, 24;
	shr.u64 	%rd582, %rd570, 40;
	shr.u64 	%rd583, %rd570, 48;
	shr.u64 	%rd584, %rd570, 56;
	mov.b64 	%fd759, %rd572;
	mov.b64 	%fd760, %rd573;
	cvt.u32.u64 	%r2255, %rd578;
	cvt.u32.u64 	%r2256, %rd577;
	prmt.b32 	%r2257, %r2256, %r2255, 0x3340U;
	{ .reg .b32 tmp; mov.b64 {tmp, %r2258}, %rd569; }
	cvt.u32.u64 	%r2259, %rd576;
	prmt.b32 	%r2260, %r2258, %r2259, 0x3340U;
	prmt.b32 	%r2868, %r2260, %r2257, 0x5410U;
	cvt.u32.u64 	%r2261, %rd581;
	cvt.u32.u64 	%r2262, %rd580;
	prmt.b32 	%r2263, %r2262, %r2261, 0x3340U;
	cvt.u32.u64 	%r2264, %rd570;
	cvt.u32.u64 	%r2265, %rd579;
	prmt.b32 	%r2266, %r2264, %r2265, 0x3340U;
	prmt.b32 	%r2869, %r2266, %r2263, 0x5410U;
	cvt.u32.u64 	%r2267, %rd584;
	cvt.u32.u64 	%r2268, %rd583;
	prmt.b32 	%r2269, %r2268, %r2267, 0x3340U;
	{ .reg .b32 tmp; mov.b64 {tmp, %r2270}, %rd570; }
	cvt.u32.u64 	%r2271, %rd582;
	prmt.b32 	%r2272, %r2270, %r2271, 0x3340U;
	prmt.b32 	%r2870, %r2272, %r2269, 0x5410U;
$L__BB9_75:
	mov.b32 	%r2330, -1;
	vote.sync.ballot.b32 	%r2331, %p239, %r2330;
	and.b32  	%r2332, %r2331, %r2003;
	or.b32  	%r2333, %r2332, -2147483648;
	add.s32 	%r2334, %r2333, -1;
	not.b32 	%r2335, %r2333;
	and.b32  	%r2336, %r2335, %r2334;
	popc.b32 	%r162, %r2336;
	mov.b32 	%r2328, 1;
	// begin inline asm
	shfl.sync.down.b32 %r2291, %r2863, %r2328, %r162, %r2330;
	// end inline asm
	// begin inline asm
	shfl.sync.down.b32 %r2296, %r2868, %r2328, %r162, %r2330;
	// end inline asm
	// begin inline asm
	shfl.sync.down.b32 %r2301, %r2869, %r2328, %r162, %r2330;
	// end inline asm
	// begin inline asm
	shfl.sync.down.b32 %r2306, %r2870, %r2328, %r162, %r2330;
	// end inline asm
	mov.b64 	%rd601, %fd759;
	mov.b64 	{%r2312, %r2317}, %rd601;
	// begin inline asm
	shfl.sync.down.b32 %r2311, %r2312, %r2328, %r162, %r2330;
	// end inline asm
	// begin inline asm
	shfl.sync.down.b32 %r2316, %r2317, %r2328, %r162, %r2330;
	// end inline asm
	mov.b64 	%rd602, %fd760;
	mov.b64 	{%r2322, %r2327}, %rd602;
	// begin inline asm
	shfl.sync.down.b32 %r2321, %r2322, %r2328, %r162, %r2330;
	// end inline asm
	// begin inline asm
	shfl.sync.down.b32 %r2326, %r2327, %r2328, %r162, %r2330;
	// end inline asm
	setp.ge.s32 	%p243, %r1672, %r162;
	mov.u32 	%r2871, %r2863;
	mov.f64 	%fd763, %fd759;
	mov.f64 	%fd764, %fd760;
	@%p243 bra 	$L__BB9_78;
	add.s32 	%r2871, %r2291, %r2863;
	setp.ne.s32 	%p244, %r2863, 0;
	@%p244 bra 	$L__BB9_78;
	mov.b64 	%rd603, {%r2311, %r2316};
	mov.b64 	%fd613, %rd603;
	add.f64 	%fd763, %fd759, %fd613;
	mov.b64 	%rd604, {%r2321, %r2326};
	mov.b64 	%fd614, %rd604;
	add.f64 	%fd764, %fd760, %fd614;
$L__BB9_78:
	mov.b32 	%r2376, 2;
	mov.b32 	%r2378, -1;
	// begin inline asm
	shfl.sync.down.b32 %r2339, %r2871, %r2376, %r162, %r2378;
	// end inline asm
	// begin inline asm
	shfl.sync.down.b32 %r2344, %r2868, %r2376, %r162, %r2378;
	// end inline asm
	// begin inline asm
	shfl.sync.down.b32 %r2349, %r2869, %r2376, %r162, %r2378;
	// end inline asm
	// begin inline asm
	shfl.sync.down.b32 %r2354, %r2870, %r2376, %r162, %r2378;
	// end inline asm
	mov.b64 	%rd605, %fd763;
	mov.b64 	{%r2360, %r2365}, %rd605;
	// begin inline asm
	shfl.sync.down.b32 %r2359, %r2360, %r2376, %r162, %r2378;
	// end inline asm
	// begin inline asm
	shfl.sync.down.b32 %r2364, %r2365, %r2376, %r162, %r2378;
	// end inline asm
	mov.b64 	%rd606, %fd764;
	mov.b64 	{%r2370, %r2375}, %rd606;
	// begin inline asm
	shfl.sync.down.b32 %r2369, %r2370, %r2376, %r162, %r2378;
	// end inline asm
	// begin inline asm
	shfl.sync.down.b32 %r2374, %r2375, %r2376, %r162, %r2378;
	// end inline asm
	setp.gt.s32 	%p245, %r88, %r162;
	@%p245 bra 	$L__BB9_81;
	add.s32 	%r184, %r2339, %r2871;
	setp.ne.s32 	%p246, %r2871, 0;
	mov.u32 	%r2871, %r184;
	@%p246 bra 	$L__BB9_81;
	mov.b64 	%rd607, {%r2359, %r2364};
	mov.b64 	%fd615, %rd607;
	add.f64 	%fd763, %fd763, %fd615;
	mov.b64 	%rd608, {%r2369, %r2374};
	mov.b64 	%fd616, %rd608;
	add.f64 	%fd764, %fd764, %fd616;
$L__BB9_81:
	mov.b32 	%r2418, 4;
	mov.b32 	%r2420, -1;
	// begin inline asm
	shfl.sync.down.b32 %r2381, %r2871, %r2418, %r162, %r2420;
	// end inline asm
	// begin inline asm
	shfl.sync.down.b32 %r2386, %r2868, %r2418, %r162, %r2420;
	// end inline asm
	// begin inline asm
	shfl.sync.down.b32 %r2391, %r2869, %r2418, %r162, %r2420;
	// end inline asm
	// begin inline asm
	shfl.sync.down.b32 %r2396, %r2870, %r2418, %r162, %r2420;
	// end inline asm
	mov.b64 	%rd609, %fd763;
	mov.b64 	{%r2402, %r2407}, %rd609;
	// begin inline asm
	shfl.sync.down.b32 %r2401, %r2402, %r2418, %r162, %r2420;
	// end inline asm
	// begin inline asm
	shfl.sync.down.b32 %r2406, %r2407, %r2418, %r162, %r2420;
	// end inline asm
	mov.b64 	%rd610, %fd764;
	mov.b64 	{%r2412, %r2417}, %rd610;
	// begin inline asm
	shfl.sync.down.b32 %r2411, %r2412, %r2418, %r162, %r2420;
	// end inline asm
	// begin inline asm
	shfl.sync.down.b32 %r2416, %r2417, %r2418, %r162, %r2420;
	// end inline asm
	setp.gt.s32 	%p247, %r102, %r162;
	@%p247 bra 	$L__BB9_84;
	add.s32 	%r197, %r2381, %r2871;
	setp.ne.s32 	%p248, %r2871, 0;
	mov.u32 	%r2871, %r197;
	@%p248 bra 	$L__BB9_84;
	mov.b64 	%rd611, {%r2401, %r2406};
	mov.b64 	%fd617, %rd611;
	add.f64 	%fd763, %fd763, %fd617;
	mov.b64 	%rd612, {%r2411, %r2416};
	mov.b64 	%fd618, %rd612;
	add.f64 	%fd764, %fd764, %fd618;
$L__BB9_84:
	mov.b32 	%r2460, 8;
	mov.b32 	%r2462, -1;
	// begin inline asm
	shfl.sync.down.b32 %r2423, %r2871, %r2460, %r162, %r2462;
	// end inline asm
	// begin inline asm
	shfl.sync.down.b32 %r2428, %r2868, %r2460, %r162, %r2462;
	// end inline asm
	// begin inline asm
	shfl.sync.down.b32 %r2433, %r2869, %r2460, %r162, %r2462;
	// end inline asm
	// begin inline asm
	shfl.sync.down.b32 %r2438, %r2870, %r2460, %r162, %r2462;
	// end inline asm
	mov.b64 	%rd613, %fd763;
	mov.b64 	{%r2444, %r2449}, %rd613;
	// begin inline asm
	shfl.sync.down.b32 %r2443, %r2444, %r2460, %r162, %r2462;
	// end inline asm
	// begin inline asm
	shfl.sync.down.b32 %r2448, %r2449, %r2460, %r162, %r2462;
	// end inline asm
	mov.b64 	%rd614, %fd764;
	mov.b64 	{%r2454, %r2459}, %rd614;
	// begin inline asm
	shfl.sync.down.b32 %r2453, %r2454, %r2460, %r162, %r2462;
	// end inline asm
	// begin inline asm
	shfl.sync.down.b32 %r2458, %r2459, %r2460, %r162, %r2462;
	// end inline asm
	setp.gt.s32 	%p249, %r116, %r162;
	@%p249 bra 	$L__BB9_87;
	add.s32 	%r210, %r2423, %r2871;
	setp.ne.s32 	%p250, %r2871, 0;
	mov.u32 	%r2871, %r210;
	@%p250 bra 	$L__BB9_87;
	mov.b64 	%rd615, {%r2443, %r2448};
	mov.b64 	%fd619, %rd615;
	add.f64 	%fd763, %fd763, %fd619;
	mov.b64 	%rd616, {%r2453, %r2458};
	mov.b64 	%fd620, %rd616;
	add.f64 	%fd764, %fd764, %fd620;
$L__BB9_87:
	mov.b32 	%r2502, 16;
	mov.b32 	%r2504, -1;
	// begin inline asm
	shfl.sync.down.b32 %r2465, %r2871, %r2502, %r162, %r2504;
	// end inline asm
	// begin inline asm
	shfl.sync.down.b32 %r2470, %r2868, %r2502, %r162, %r2504;
	// end inline asm
	// begin inline asm
	shfl.sync.down.b32 %r2475, %r2869, %r2502, %r162, %r2504;
	// end inline asm
	// begin inline asm
	shfl.sync.down.b32 %r2480, %r2870, %r2502, %r162, %r2504;
	// end inline asm
	mov.b64 	%rd617, %fd763;
	mov.b64 	{%r2486, %r2491}, %rd617;
	// begin inline asm
	shfl.sync.down.b32 %r2485, %r2486, %r2502, %r162, %r2504;
	// end inline asm
	// begin inline asm
	shfl.sync.down.b32 %r2490, %r2491, %r2502, %r162, %r2504;
	// end inline asm
	mov.b64 	%rd618, %fd764;
	mov.b64 	{%r2496, %r2501}, %rd618;
	// begin inline asm
	shfl.sync.down.b32 %r2495, %r2496, %r2502, %r162, %r2504;
	// end inline asm
	// begin inline asm
	shfl.sync.down.b32 %r2500, %r2501, %r2502, %r162, %r2504;
	// end inline asm
	setp.gt.s32 	%p251, %r130, %r162;
	@%p251 bra 	$L__BB9_90;
	add.s32 	%r220, %r2465, %r2871;
	setp.ne.s32 	%p252, %r2871, 0;
	mov.u32 	%r2871, %r220;
	@%p252 bra 	$L__BB9_90;
	mov.b64 	%rd619, {%r2485, %r2490};
	mov.b64 	%fd621, %rd619;
	add.f64 	%fd763, %fd763, %fd621;
	mov.b64 	%rd620, {%r2495, %r2500};
	mov.b64 	%fd622, %rd620;
	add.f64 	%fd764, %fd764, %fd622;
$L__BB9_90:
	add.s32 	%r222, %r2871, %r2829;
	setp.eq.s32 	%p253, %r2829, 0;
	add.f64 	%fd623, %fd743, %fd763;
	add.f64 	%fd624, %fd744, %fd764;
	selp.f64 	%fd743, %fd623, %fd743, %p253;
	selp.f64 	%fd744, %fd624, %fd744, %p253;
	add.s32 	%r2862, %r2862, -32;
	mov.u32 	%r2829, %r222;
	bra.uni 	$L__BB9_68;
$L__BB9_91:
	setp.ne.s32 	%p218, %r2892, 0;
	@%p218 bra 	$L__BB9_93;
	add.s32 	%r2224, %r2829, %r49;
	setp.eq.s32 	%p219, %r49, 0;
	add.f64 	%fd593, %fd37, %fd743;
	add.f64 	%fd594, %fd38, %fd744;
	selp.f64 	%fd595, %fd593, %fd37, %p219;
	selp.f64 	%fd596, %fd594, %fd38, %p219;
	mul.wide.u32 	%rd538, %r1, 32;
	add.s64 	%rd539, %rd120, %rd538;
	add.s64 	%rd531, %rd539, 1024;
	mov.b64 	%rd535, %fd595;
	mov.b64 	%rd536, %fd596;
	mov.b32 	%r2225, 0;
	mov.b64 	%rd532, {%r2224, %r2225};
	mov.b64 	%rd533, 0;
	// begin inline asm
	st.cg.v2.u64 [%rd531], {%rd532, %rd533};
	// end inline asm
	add.s64 	%rd534, %rd539, 1040;
	// begin inline asm
	st.cg.v2.u64 [%rd534], {%rd535, %rd536};
	// end inline asm
	mul.wide.u32 	%rd540, %r1, 4;
	add.s64 	%rd541, %rd118, %rd540;
	add.s64 	%rd537, %rd541, 128;
	mov.b32 	%r2223, 101;
	// begin inline asm
	st.release.gpu.u32 [%rd537], %r2223;
	// end inline asm
	st.shared.v4.u32 	[_ZN6thrust24THRUST_300001_SM_1000_NS8cuda_cub4core6detail5shmemE+336], {%r2829, %r2834, %r2835, %r2836};
	st.shared.v2.f64 	[_ZN6thrust24THRUST_300001_SM_1000_NS8cuda_cub4core6detail5shmemE+352], {%fd743, %fd744};
	st.shared.v4.u32 	[_ZN6thrust24THRUST_300001_SM_1000_NS8cuda_cub4core6detail5shmemE+368], {%r2224, %r2225, %r2225, %r2225};
	st.shared.v2.f64 	[_ZN6thrust24THRUST_300001_SM_1000_NS8cuda_cub4core6detail5shmemE+384], {%fd595, %fd596};
$L__BB9_93:
	setp.ne.s32 	%p220, %r1672, 0;
	@%p220 bra 	$L__BB9_95;
	st.shared.v4.u32 	[_ZN6thrust24THRUST_300001_SM_1000_NS8cuda_cub4core6detail5shmemE+272], {%r2829, %r2834, %r2835, %r2836};
	st.shared.v2.f64 	[_ZN6thrust24THRUST_300001_SM_1000_NS8cuda_cub4core6detail5shmemE+288], {%fd743, %fd744};
	mov.f64 	%fd771, %fd744;
	mov.f64 	%fd772, %fd743;
	mov.u32 	%r2884, %r2829;
$L__BB9_95:
	setp.eq.s32 	%p221, %r2892, 0;
	bar.sync 	0;
	@%p221 bra 	$L__BB9_98;
	ld.shared.u32 	%r2226, [_ZN6thrust24THRUST_300001_SM_1000_NS8cuda_cub4core6detail5shmemE+272];
	add.s32 	%r225, %r2226, %r2884;
	setp.ne.s32 	%p222, %r2884, 0;
	mov.u32 	%r2884, %r225;
	@%p222 bra 	$L__BB9_98;
	ld.shared.v2.f64 	{%fd597, %fd598}, [_ZN6thrust24THRUST_300001_SM_1000_NS8cuda_cub4core6detail5shmemE+288];
	add.f64 	%fd772, %fd772, %fd597;
	add.f64 	%fd771, %fd771, %fd598;
$L__BB9_98:
	setp.ne.s64 	%p223, %rd26, %rd27;
	setp.ne.s64 	%p224, %rd699, %rd26;
	add.s32 	%r227, %r2884, %r44;
	add.f64 	%fd599, %fd772, %fd25;
	add.f64 	%fd600, %fd771, %fd26;
	selp.f64 	%fd105, %fd25, %fd599, %p224;
	selp.f64 	%fd106, %fd26, %fd600, %p224;
	add.s32 	%r228, %r45, %r2884;
	add.f64 	%fd601, %fd105, %fd27;
	add.f64 	%fd602, %fd106, %fd28;
	selp.f64 	%fd107, %fd27, %fd601, %p223;
	selp.f64 	%fd108, %fd28, %fd602, %p223;
	ld.shared.u32 	%r229, [_ZN6thrust24THRUST_300001_SM_1000_NS8cuda_cub4core6detail5shmemE+400];
	ld.shared.u32 	%r230, [_ZN6thrust24THRUST_300001_SM_1000_NS8cuda_cub4core6detail5shmemE+336];
	setp.lt.s32 	%p225, %r229, 257;
	@%p225 bra 	$L__BB9_112;
	setp.eq.s64 	%p229, %rd699, %rd26;
	bar.sync 	0;
	@%p229 bra 	$L__BB9_101;
	sub.s32 	%r2227, %r2884, %r230;
	shl.b32 	%r2228, %r2227, 5;
	mov.u32 	%r2229, _ZN6thrust24THRUST_300001_SM_1000_NS8cuda_cub4core6detail5shmemE;
	add.s32 	%r2230, %r2229, %r2228;
	st.shared.u64 	[%r2230], %rd699;
	st.shared.v2.f64 	[%r2230+16], {%fd772, %fd771};
$L__BB9_101:
	setp.eq.s64 	%p230, %rd26, %rd27;
	@%p230 bra 	$L__BB9_103;
	sub.s32 	%r2231, %r227, %r230;
	shl.b32 	%r2232, %r2231, 5;
	mov.u32 	%r2233, _ZN6thrust24THRUST_300001_SM_1000_NS8cuda_cub4core6detail5shmemE;
	add.s32 	%r2234, %r2233, %r2232;
	st.shared.u64 	[%r2234], %rd26;
	st.shared.v2.f64 	[%r2234+16], {%fd105, %fd106};
$L__BB9_103:
	setp.eq.s64 	%p231, %rd27, %rd28;
	@%p231 bra 	$L__BB9_105;
	sub.s32 	%r2235, %r228, %r230;
	shl.b32 	%r2236, %r2235, 5;
	mov.u32 	%r2237, _ZN6thrust24THRUST_300001_SM_1000_NS8cuda_cub4core6detail5shmemE;
	add.s32 	%r2238, %r2237, %r2236;
	st.shared.u64 	[%r2238], %rd27;
	st.shared.v2.f64 	[%r2238+16], {%fd107, %fd108};
$L__BB9_105:
	bar.sync 	0;
	setp.ge.s32 	%p232, %r2892, %r229;
	@%p232 bra 	$L__BB9_266;
	not.b32 	%r2239, %r2892;
	add.s32 	%r231, %r229, %r2239;
	and.b32  	%r2240, %r231, 768;
	setp.eq.s32 	%p233, %r2240, 768;
	@%p233 bra 	$L__BB9_109;
	shr.u32 	%r2241, %r231, 8;
	add.s32 	%r2242, %r2241, 1;
	and.b32  	%r2243, %r2242, 3;
	shl.b32 	%r2244, %r2892, 5;
	mov.u32 	%r2245, _ZN6thrust24THRUST_300001_SM_1000_NS8cuda_cub4core6detail5shmemE;
	add.s32 	%r2246, %r2244, %r2245;
	add.s32 	%r2888, %r2246, 16;
	add.s32 	%r2887, %r2892, %r230;
	neg.s32 	%r2886, %r2243;
	shl.b32 	%r2247, %r2242, 8;
	and.b32  	%r2248, %r2247, 768;
	add.s32 	%r2892, %r2892, %r2248;
$L__BB9_108:
	.pragma "nounroll";
	mul.wide.s32 	%rd554, %r2887, 16;
	add.s64 	%rd555, %rd8, %rd554;
	mul.wide.s32 	%rd556, %r2887, 8;
	add.s64 	%rd557, %rd7, %rd556;
	ld.shared.u64 	%rd558, [%r2888+-16];
	ld.shared.v2.f64 	{%fd603, %fd604}, [%r2888];
	st.global.u64 	[%rd557], %rd558;
	st.global.v2.f64 	[%rd555], {%fd603, %fd604};
	add.s32 	%r2888, %r2888, 8192;
	add.s32 	%r2887, %r2887, 256;
	add.s32 	%r2886, %r2886, 1;
	setp.ne.s32 	%p234, %r2886, 0;
	@%p234 bra 	$L__BB9_108;
$L__BB9_109:
	setp.lt.u32 	%p235, %r231, 768;
	@%p235 bra 	$L__BB9_266;
	shl.b32 	%r2249, %r2892, 5;
	mov.u32 	%r2250, _ZN6thrust24THRUST_300001_SM_1000_NS8cuda_cub4core6detail5shmemE;
	add.s32 	%r2251, %r2249, %r2250;
	add.s32 	%r2891, %r2251, 16384;
	add.s64 	%rd37, %rd7, 4096;
	add.s32 	%r2890, %r2892, %r230;
	add.s64 	%rd38, %rd8, 8192;
$L__BB9_111:
	mul.wide.s32 	%rd559, %r2890, 8;
	add.s64 	%rd560, %rd37, %rd559;
	mul.wide.s32 	%rd561, %r2890, 16;
	add.s64 	%rd562, %rd38, %rd561;
	ld.shared.u64 	%rd563, [%r2891+-16384];
	ld.shared.v2.f64 	{%fd605, %fd606}, [%r2891+-16368];
	st.global.u64 	[%rd560+-4096], %rd563;
	st.global.v2.f64 	[%rd562+-8192], {%fd605, %fd606};
	ld.shared.u64 	%rd564, [%r2891+-8192];
	ld.shared.v2.f64 	{%fd607, %fd608}, [%r2891+-8176];
	st.global.u64 	[%rd560+-2048], %rd564;
	st.global.v2.f64 	[%rd562+-4096], {%fd607, %fd608};
	ld.shared.u64 	%rd565, [%r2891];
	ld.shared.v2.f64 	{%fd609, %fd610}, [%r2891+16];
	st.global.u64 	[%rd560], %rd565;
	st.global.v2.f64 	[%rd562], {%fd609, %fd610};
	ld.shared.u64 	%rd566, [%r2891+8192];
	ld.shared.v2.f64 	{%fd611, %fd612}, [%r2891+8208];
	st.global.u64 	[%rd560+2048], %rd566;
	st.global.v2.f64 	[%rd562+4096], {%fd611, %fd612};
	add.s32 	%r2892, %r2892, 1024;
	add.s32 	%r2891, %r2891, 32768;
	add.s32 	%r2890, %r2890, 1024;
	setp.lt.s32 	%p236, %r2892, %r229;
	@%p236 bra 	$L__BB9_111;
	bra.uni 	$L__BB9_266;
$L__BB9_112:
	setp.eq.s64 	%p226, %rd699, %rd26;
	@%p226 bra 	$L__BB9_114;
	mul.wide.s32 	%rd542, %r2884, 8;
	add.s64 	%rd543, %rd7, %rd542;
	st.global.u64 	[%rd543], %rd699;
	mul.wide.s32 	%rd544, %r2884, 16;
	add.s64 	%rd545, %rd8, %rd544;
	st.global.v2.f64 	[%rd545], {%fd772, %fd771};
$L__BB9_114:
	setp.eq.s64 	%p227, %rd26, %rd27;
	@%p227 bra 	$L__BB9_116;
	mul.wide.s32 	%rd546, %r227, 8;
	add.s64 	%rd547, %rd7, %rd546;
	st.global.u64 	[%rd547], %rd26;
	mul.wide.s32 	%rd548, %r227, 16;
	add.s64 	%rd549, %rd8, %rd548;
	st.global.v2.f64 	[%rd549], {%fd105, %fd106};
$L__BB9_116:
	setp.eq.s64 	%p228, %rd27, %rd28;
	@%p228 bra 	$L__BB9_266;
	mul.wide.s32 	%rd550, %r228, 8;
	add.s64 	%rd551, %rd7, %rd550;
	st.global.u64 	[%rd551], %rd27;
	mul.wide.s32 	%rd552, %r228, 16;
	add.s64 	%rd553, %rd8, %rd552;
	st.global.v2.f64 	[%rd553], {%fd107, %fd108};
	bra.uni 	$L__BB9_266;
$L__BB9_118:
	setp.lt.s32 	%p7, %r3, 1;
	@%p7 bra 	$L__BB9_266;
	setp.ne.s32 	%p8, %r1, 0;
	@%p8 bra 	$L__BB9_165;
	mul.wide.u32 	%rd341, %r2, 8;
	add.s64 	%rd340, %rd5, %rd341;
	// begin inline asm
	ld.global.nc.u64 %rd702, [%rd340];
	// end inline asm
	mov.u32 	%r251, %tid.x;
	and.b32  	%r1355, %r251, 31;
	and.b32  	%r1356, %r251, 992;
	mul.lo.s32 	%r1357, %r1356, 3;
	or.b32  	%r252, %r1357, %r1355;
	setp.ge.u32 	%p107, %r252, %r3;
	mov.u64 	%rd700, %rd702;
	@%p107 bra 	$L__BB9_122;
	mul.wide.u32 	%rd344, %r252, 8;
	add.s64 	%rd343, %rd340, %rd344;
	// begin inline asm
	ld.global.nc.u64 %rd700, [%rd343];
	// end inline asm
$L__BB9_122:
	add.s32 	%r253, %r252, 32;
	setp.ge.u32 	%p108, %r253, %r3;
	shl.b32 	%r1358, %r252, 3;
	cvt.u64.u32 	%rd345, %r1358;
	add.s64 	%rd43, %rd340, %rd345;
	mov.u64 	%rd701, %rd702;
	@%p108 bra 	$L__BB9_124;
	add.s64 	%rd347, %rd43, 256;
	// begin inline asm
	ld.global.nc.u64 %rd701, [%rd347];
	// end inline asm
$L__BB9_124:
	add.s32 	%r254, %r252, 64;
	setp.ge.u32 	%p109, %r254, %r3;
	@%p109 bra 	$L__BB9_126;
	add.s64 	%rd349, %rd43, 512;
	// begin inline asm
	ld.global.nc.u64 %rd702, [%rd349];
	// end inline asm
$L__BB9_126:
	setp.ge.u32 	%p110, %r252, %r3;
	// begin inline asm
	mov.u32 %r1359, %laneid;
	// end inline asm
	shr.u32 	%r256, %r251, 5;
	mad.lo.s32 	%r257, %r256, 96, %r1359;
	shl.b32 	%r1360, %r257, 3;
	mov.u32 	%r1361, _ZN6thrust24THRUST_300001_SM_1000_NS8cuda_cub4core6detail5shmemE;
	add.s32 	%r258, %r1361, %r1360;
	st.shared.u64 	[%r258], %rd700;
	st.shared.u64 	[%r258+256], %rd701;
	st.shared.u64 	[%r258+512], %rd702;
	bar.warp.sync 	-1;
	shl.b32 	%r259, %r1359, 1;
	shl.b32 	%r1362, %r1359, 4;
	add.s32 	%r260, %r258, %r1362;
	ld.shared.u64 	%rd48, [%r260];
	ld.shared.u64 	%rd49, [%r260+8];
	ld.shared.u64 	%rd50, [%r260+16];
	bar.sync 	0;
	mul.wide.u32 	%rd353, %r2, 16;
	add.s64 	%rd352, %rd6, %rd353;
	// begin inline asm
	ld.global.nc.v2.u64 {%rd707, %rd708}, [%rd352];
	// end inline asm
	mov.u64 	%rd703, %rd707;
	mov.u64 	%rd704, %rd708;
	@%p110 bra 	$L__BB9_128;
	mul.wide.u32 	%rd357, %r252, 16;
	add.s64 	%rd356, %rd352, %rd357;
	// begin inline asm
	ld.global.nc.v2.u64 {%rd703, %rd704}, [%rd356];
	// end inline asm
$L__BB9_128:
	setp.ge.u32 	%p111, %r253, %r3;
	shl.b32 	%r1363, %r252, 4;
	cvt.u64.u32 	%rd358, %r1363;
	add.s64 	%rd58, %rd352, %rd358;
	mov.u64 	%rd705, %rd707;
	mov.u64 	%rd706, %rd708;
	@%p111 bra 	$L__BB9_130;
	add.s64 	%rd361, %rd58, 512;
	// begin inline asm
	ld.global.nc.v2.u64 {%rd705, %rd706}, [%rd361];
	// end inline asm
$L__BB9_130:
	setp.ge.u32 	%p112, %r254, %r3;
	@%p112 bra 	$L__BB9_132;
	add.s64 	%rd364, %rd58, 1024;
	// begin inline asm
	ld.global.nc.v2.u64 {%rd707, %rd708}, [%rd364];
	// end inline asm
$L__BB9_132:
	add.s32 	%r1366, %r258, %r1360;
	st.shared.v2.u64 	[%r1366], {%rd703, %rd704};
	st.shared.v2.u64 	[%r1366+512], {%rd705, %rd706};
	st.shared.v2.u64 	[%r1366+1024], {%rd707, %rd708};
	bar.warp.sync 	-1;
	add.s32 	%r1367, %r257, %r259;
	shl.b32 	%r1368, %r1367, 3;
	add.s32 	%r1369, %r260, %r1368;
	ld.shared.v2.f64 	{%fd777, %fd778}, [%r1369];
	ld.shared.v2.f64 	{%fd111, %fd112}, [%r1369+16];
	ld.shared.v2.f64 	{%fd114, %fd113}, [%r1369+32];
	bar.sync 	0;
	shl.b32 	%r1370, %r251, 3;
	add.s32 	%r1372, %r1361, %r1370;
	add.s32 	%r261, %r1372, 2480;
	st.shared.u64 	[%r1372+2480], %rd50;
	bar.sync 	0;
	setp.eq.s32 	%p113, %r251, 0;
	mov.b32 	%r2893, 1;
	@%p113 bra 	$L__BB9_134;
	ld.shared.u64 	%rd709, [%r261+-8];
	setp.ne.s64 	%p114, %rd709, %rd48;
	selp.u32 	%r2893, 1, 0, %p114;
$L__BB9_134:
	setp.eq.s32 	%p115, %r251, 0;
	setp.ne.s64 	%p116, %rd48, %rd49;
	setp.ne.s64 	%p117, %rd49, %rd50;
	mul.lo.s32 	%r1613, %r251, 3;
	setp.eq.s32 	%p118, %r1613, %r3;
	selp.u32 	%r1614, 1, 0, %p118;
	selp.b32 	%r1615, %r1614, %r2893, %p118;
	selp.b32 	%r264, %r1614, %r1615, %p115;
	add.s32 	%r1616, %r1613, 1;
	setp.eq.s32 	%p119, %r1616, %r3;
	or.pred  	%p1, %p119, %p116;
	selp.u32 	%r265, 1, 0, %p1;
	add.s32 	%r1617, %r1613, 2;
	setp.eq.s32 	%p120, %r1617, %r3;
	or.pred  	%p2, %p120, %p117;
	selp.u32 	%r1618, 1, 0, %p2;
	add.s32 	%r1619, %r264, %r265;
	add.f64 	%fd365, %fd777, %fd111;
	add.f64 	%fd366, %fd778, %fd112;
	selp.f64 	%fd367, %fd111, %fd365, %p1;
	selp.f64 	%fd368, %fd112, %fd366, %p1;
	add.s32 	%r1374, %r1619, %r1618;
	add.f64 	%fd369, %fd367, %fd114;
	add.f64 	%fd370, %fd368, %fd113;
	selp.f64 	%fd371, %fd114, %fd369, %p2;
	mov.b64 	%rd366, %fd371;
	mov.b64 	{%r1394, %r1399}, %rd366;
	selp.f64 	%fd372, %fd113, %fd370, %p2;
	mov.b64 	%rd367, %fd372;
	mov.b64 	{%r1404, %r1409}, %rd367;
	mov.b32 	%r1610, 1;
	mov.b32 	%r1611, 0;
	mov.b32 	%r1612, -1;
	// begin inline asm
	shfl.sync.up.b32 %r1373, %r1374, %r1610, %r1611, %r1612;
	// end inline asm
	// begin inline asm
	shfl.sync.up.b32 %r1378, %r1611, %r1610, %r1611, %r1612;
	// end inline asm
	// begin inline asm
	shfl.sync.up.b32 %r1383, %r1611, %r1610, %r1611, %r1612;
	// end inline asm
	// begin inline asm
	shfl.sync.up.b32 %r1388, %r1611, %r1610, %r1611, %r1612;
	// end inline asm
	// begin inline asm
	shfl.sync.up.b32 %r1393, %r1394, %r1610, %r1611, %r1612;
	// end inline asm
	// begin inline asm
	shfl.sync.up.b32 %r1398, %r1399, %r1610, %r1611, %r1612;
	// end inline asm
	mov.b64 	%rd368, {%r1393, %r1398};
	mov.b64 	%fd373, %rd368;
	// begin inline asm
	shfl.sync.up.b32 %r1403, %r1404, %r1610, %r1611, %r1612;
	// end inline asm
	// begin inline asm
	shfl.sync.up.b32 %r1408, %r1409, %r1610, %r1611, %r1612;
	// end inline asm
	mov.b64 	%rd369, {%r1403, %r1408};
	mov.b64 	%fd374, %rd369;
	setp.eq.s32 	%p121, %r1374, 0;
	add.f64 	%fd375, %fd371, %fd373;
	add.f64 	%fd376, %fd372, %fd374;
	selp.f64 	%fd377, %fd375, %fd371, %p121;
	selp.f64 	%fd378, %fd376, %fd372, %p121;
	setp.lt.s32 	%p122, %r1359, 1;
	selp.b32 	%r1620, 0, %r1373, %p122;
	add.s32 	%r1414, %r1374, %r1620;
	selp.f64 	%fd379, %fd371, %fd377, %p122;
	mov.b64 	%rd370, %fd379;
	mov.b64 	{%r1434, %r1439}, %rd370;
	selp.f64 	%fd380, %fd372, %fd378, %p122;
	mov.b64 	%rd371, %fd380;
	mov.b64 	{%r1444, %r1449}, %rd371;
	mov.b32 	%r1450, 2;
	// begin inline asm
	shfl.sync.up.b32 %r1413, %r1414, %r1450, %r1611, %r1612;
	// end inline asm
	// begin inline asm
	shfl.sync.up.b32 %r1418, %r1611, %r1450, %r1611, %r1612;
	// end inline asm
	// begin inline asm
	shfl.sync.up.b32 %r1423, %r1611, %r1450, %r1611, %r1612;
	// end inline asm
	// begin inline asm
	shfl.sync.up.b32 %r1428, %r1611, %r1450, %r1611, %r1612;
	// end inline asm
	// begin inline asm
	shfl.sync.up.b32 %r1433, %r1434, %r1450, %r1611, %r1612;
	// end inline asm
	// begin inline asm
	shfl.sync.up.b32 %r1438, %r1439, %r1450, %r1611, %r1612;
	// end inline asm
	mov.b64 	%rd372, {%r1433, %r1438};
	mov.b64 	%fd381, %rd372;
	// begin inline asm
	shfl.sync.up.b32 %r1443, %r1444, %r1450, %r1611, %r1612;
	// end inline asm
	// begin inline asm
	shfl.sync.up.b32 %r1448, %r1449, %r1450, %r1611, %r1612;
	// end inline asm
	mov.b64 	%rd373, {%r1443, %r1448};
	mov.b64 	%fd382, %rd373;
	setp.eq.s32 	%p123, %r1414, 0;
	add.f64 	%fd383, %fd379, %fd381;
	add.f64 	%fd384, %fd380, %fd382;
	selp.f64 	%fd385, %fd383, %fd379, %p123;
	selp.f64 	%fd386, %fd384, %fd380, %p123;
	setp.lt.s32 	%p124, %r1359, 2;
	selp.b32 	%r1621, 0, %r1413, %p124;
	add.s32 	%r1454, %r1414, %r1621;
	selp.f64 	%fd387, %fd379, %fd385, %p124;
	mov.b64 	%rd374, %fd387;
	mov.b64 	{%r1474, %r1479}, %rd374;
	selp.f64 	%fd388, %fd380, %fd386, %p124;
	mov.b64 	%rd375, %fd388;
	mov.b64 	{%r1484, %r1489}, %rd375;
	mov.b32 	%r1490, 4;
	// begin inline asm
	shfl.sync.up.b32 %r1453, %r1454, %r1490, %r1611, %r1612;
	// end inline asm
	// begin inline asm
	shfl.sync.up.b32 %r1458, %r1611, %r1490, %r1611, %r1612;
	// end inline asm
	// begin inline asm
	shfl.sync.up.b32 %r1463, %r1611, %r1490, %r1611, %r1612;
	// end inline asm
	// begin inline asm
	shfl.sync.up.b32 %r1468, %r1611, %r1490, %r1611, %r1612;
	// end inline asm
	// begin inline asm
	shfl.sync.up.b32 %r1473, %r1474, %r1490, %r1611, %r1612;
	// end inline asm
	// begin inline asm
	shfl.sync.up.b32 %r1478, %r1479, %r1490, %r1611, %r1612;
	// end inline asm
	mov.b64 	%rd376, {%r1473, %r1478};
	mov.b64 	%fd389, %rd376;
	// begin inline asm
	shfl.sync.up.b32 %r1483, %r1484, %r1490, %r1611, %r1612;
	// end inline asm
	// begin inline asm
	shfl.sync.up.b32 %r1488, %r1489, %r1490, %r1611, %r1612;
	// end inline asm
	mov.b64 	%rd377, {%r1483, %r1488};
	mov.b64 	%fd390, %rd377;
	setp.eq.s32 	%p125, %r1454, 0;
	add.f64 	%fd391, %fd387, %fd389;
	add.f64 	%fd392, %fd388, %fd390;
	selp.f64 	%fd393, %fd391, %fd387, %p125;
	selp.f64 	%fd394, %fd392, %fd388, %p125;
	setp.lt.s32 	%p126, %r1359, 4;
	selp.b32 	%r1622, 0, %r1453, %p126;
	add.s32 	%r1494, %r1454, %r1622;
	selp.f64 	%fd395, %fd387, %fd393, %p126;
	mov.b64 	%rd378, %fd395;
	mov.b64 	{%r1514, %r1519}, %rd378;
	selp.f64 	%fd396, %fd388, %fd394, %p126;
	mov.b64 	%rd379, %fd396;
	mov.b64 	{%r1524, %r1529}, %rd379;
	mov.b32 	%r1530, 8;
	// begin inline asm
	shfl.sync.up.b32 %r1493, %r1494, %r1530, %r1611, %r1612;
	// end inline asm
	// begin inline asm
	shfl.sync.up.b32 %r1498, %r1611, %r1530, %r1611, %r1612;
	// end inline asm
	// begin inline asm
	shfl.sync.up.b32 %r1503, %r1611, %r1530, %r1611, %r1612;
	// end inline asm
	// begin inline asm
	shfl.sync.up.b32 %r1508, %r1611, %r1530, %r1611, %r1612;
	// end inline asm
	// begin inline asm
	shfl.sync.up.b32 %r1513, %r1514, %r1530, %r1611, %r1612;
	// end inline asm
	// begin inline asm
	shfl.sync.up.b32 %r1518, %r1519, %r1530, %r1611, %r1612;
	// end inline asm
	mov.b64 	%rd380, {%r1513, %r1518};
	mov.b64 	%fd397, %rd380;
	// begin inline asm
	shfl.sync.up.b32 %r1523, %r1524, %r1530, %r1611, %r1612;
	// end inline asm
	// begin inline asm
	shfl.sync.up.b32 %r1528, %r1529, %r1530, %r1611, %r1612;
	// end inline asm
	mov.b64 	%rd381, {%r1523, %r1528};
	mov.b64 	%fd398, %rd381;
	setp.eq.s32 	%p127, %r1494, 0;
	add.f64 	%fd399, %fd395, %fd397;
	add.f64 	%fd400, %fd396, %fd398;
	selp.f64 	%fd401, %fd399, %fd395, %p127;
	selp.f64 	%fd402, %fd400, %fd396, %p127;
	setp.lt.s32 	%p128, %r1359, 8;
	selp.b32 	%r1623, 0, %r1493, %p128;
	add.s32 	%r1534, %r1494, %r1623;
	selp.f64 	%fd403, %fd395, %fd401, %p128;
	mov.b64 	%rd382, %fd403;
	mov.b64 	{%r1554, %r1559}, %rd382;
	selp.f64 	%fd404, %fd396, %fd402, %p128;
	mov.b64 	%rd383, %fd404;
	mov.b64 	{%r1564, %r1569}, %rd383;
	mov.b32 	%r1570, 16;
	// begin inline asm
	shfl.sync.up.b32 %r1533, %r1534, %r1570, %r1611, %r1612;
	// end inline asm
	// begin inline asm
	shfl.sync.up.b32 %r1538, %r1611, %r1570, %r1611, %r1612;
	// end inline asm
	// begin inline asm
	shfl.sync.up.b32 %r1543, %r1611, %r1570, %r1611, %r1612;
	// end inline asm
	// begin inline asm
	shfl.sync.up.b32 %r1548, %r1611, %r1570, %r1611, %r1612;
	// end inline asm
	// begin inline asm
	shfl.sync.up.b32 %r1553, %r1554, %r1570, %r1611, %r1612;
	// end inline asm
	// begin inline asm
	shfl.sync.up.b32 %r1558, %r1559, %r1570, %r1611, %r1612;
	// end inline asm
	mov.b64 	%rd384, {%r1553, %r1558};
	mov.b64 	%fd405, %rd384;
	// begin inline asm
	shfl.sync.up.b32 %r1563, %r1564, %r1570, %r1611, %r1612;
	// end inline asm
	// begin inline asm
	shfl.sync.up.b32 %r1568, %r1569, %r1570, %r1611, %r1612;
	// end inline asm
	mov.b64 	%rd385, {%r1563, %r1568};
	mov.b64 	%fd406, %rd385;
	setp.eq.s32 	%p129, %r1534, 0;
	add.f64 	%fd407, %fd403, %fd405;
	add.f64 	%fd408, %fd404, %fd406;
	selp.f64 	%fd115, %fd407, %fd403, %p129;
	selp.f64 	%fd116, %fd408, %fd404, %p129;
	setp.lt.s32 	%p130, %r1359, 16;
	selp.b32 	%r1624, 0, %r1533, %p130;
	add.s32 	%r1574, %r1534, %r1624;
	selp.f64 	%fd409, %fd403, %fd115, %p130;
	mov.b64 	%rd386, %fd409;
	mov.b64 	{%r1594, %r1599}, %rd386;
	selp.f64 	%fd410, %fd404, %fd116, %p130;
	mov.b64 	%rd387, %fd410;
	mov.b64 	{%r1604, %r1609}, %rd387;
	// begin inline asm
	shfl.sync.up.b32 %r2894, %r1574, %r1610, %r1611, %r1612;
	// end inline asm
	// begin inline asm
	shfl.sync.up.b32 %r1578, %r1611, %r1610, %r1611, %r1612;
	// end inline asm
	// begin inline asm
	shfl.sync.up.b32 %r1583, %r1611, %r1610, %r1611, %r1612;
	// end inline asm
	// begin inline asm
	shfl.sync.up.b32 %r1588, %r1611, %r1610, %r1611, %r1612;
	// end inline asm
	// begin inline asm
	shfl.sync.up.b32 %r1593, %r1594, %r1610, %r1611, %r1612;
	// end inline asm
	// begin inline asm
	shfl.sync.up.b32 %r1598, %r1599, %r1610, %r1611, %r1612;
	// end inline asm
	mov.b64 	%rd388, {%r1593, %r1598};
	mov.b64 	%fd775, %rd388;
	// begin inline asm
	shfl.sync.up.b32 %r1603, %r1604, %r1610, %r1611, %r1612;
	// end inline asm
	// begin inline asm
	shfl.sync.up.b32 %r1608, %r1609, %r1610, %r1611, %r1612;
	// end inline asm
	mov.b64 	%rd389, {%r1603, %r1608};
	mov.b64 	%fd776, %rd389;
	setp.ne.s32 	%p131, %r1359, 31;
	@%p131 bra 	$L__BB9_136;
	shl.b32 	%r1625, %r256, 5;
	add.s32 	%r1627, %r1361, %r1625;
	mov.b32 	%r1628, 0;
	st.shared.v4.u32 	[%r1627], {%r1574, %r1628, %r1628, %r1628};
	st.shared.v2.f64 	[%r1627+16], {%fd115, %fd116};
$L__BB9_136:
	bar.sync 	0;
	ld.shared.u32 	%r1629, [_ZN6thrust24THRUST_300001_SM_1000_NS8cuda_cub4core6detail5shmemE];
	ld.shared.v2.f64 	{%fd411, %fd412}, [_ZN6thrust24THRUST_300001_SM_1000_NS8cuda_cub4core6detail5shmemE+16];
	ld.shared.u32 	%r1630, [_ZN6thrust24THRUST_300001_SM_1000_NS8cuda_cub4core6detail5shmemE+32];
	ld.shared.v2.f64 	{%fd413, %fd414}, [_ZN6thrust24THRUST_300001_SM_1000_NS8cuda_cub4core6detail5shmemE+48];
	add.s32 	%r1631, %r1630, %r1629;
	setp.eq.s32 	%p132, %r1630, 0;
	add.f64 	%fd415, %fd411, %fd413;
	add.f64 	%fd416, %fd412, %fd414;
	selp.f64 	%fd417, %fd415, %fd413, %p132;
	selp.f64 	%fd418, %fd416, %fd414, %p132;
	setp.eq.s32 	%p133, %r256, 2;
	selp.b32 	%r1632, %r1631, %r1629, %p133;
	selp.f64 	%fd419, %fd417, %fd411, %p133;
	selp.f64 	%fd420, %fd418, %fd412, %p133;
	ld.shared.u32 	%r1633, [_ZN6thrust24THRUST_300001_SM_1000_NS8cuda_cub4core6detail5shmemE+64];
	ld.shared.v2.f64 	{%fd421, %fd422}, [_ZN6thrust24THRUST_300001_SM_1000_NS8cuda_cub4core6detail5shmemE+80];
	add.s32 	%r1634, %r1633, %r1631;
	setp.eq.s32 	%p134, %r1633, 0;
	add.f64 	%fd423, %fd417, %fd421;
	add.f64 	%fd424, %fd418, %fd422;
	selp.f64 	%fd425, %fd423, %fd421, %p134;
	selp.f64 	%fd426, %fd424, %fd422, %p134;
	setp.eq.s32 	%p135, %r256, 3;
	selp.b32 	%r1635, %r1634, %r1632, %p135;
	selp.f64 	%fd427, %fd425, %fd419, %p135;
	selp.f64 	%fd428, %fd426, %fd420, %p135;
	ld.shared.u32 	%r1636, [_ZN6thrust24THRUST_300001_SM_1000_NS8cuda_cub4core6detail5shmemE+96];
	ld.shared.v2.f64 	{%fd429, %fd430}, [_ZN6thrust24THRUST_300001_SM_1000_NS8cuda_cub4core6detail5shmemE+112];
	add.s32 	%r1637, %r1636, %r1634;
	setp.eq.s32 	%p136, %r1636, 0;
	add.f64 	%fd431, %fd425, %fd429;
	add.f64 	%fd432, %fd426, %fd430;
	selp.f64 	%fd433, %fd431, %fd429, %p136;
	selp.f64 	%fd434, %fd432, %fd430, %p136;
	setp.eq.s32 	%p137, %r256, 4;
	selp.b32 	%r1638, %r1637, %r1635, %p137;
	selp.f64 	%fd435, %fd433, %fd427, %p137;
	selp.f64 	%fd436, %fd434, %fd428, %p137;
	ld.shared.u32 	%r1639, [_ZN6thrust24THRUST_300001_SM_1000_NS8cuda_cub4core6detail5shmemE+128];
	ld.shared.v2.f64 	{%fd437, %fd438}, [_ZN6thrust24THRUST_300001_SM_1000_NS8cuda_cub4core6detail5shmemE+144];
	add.s32 	%r1640, %r1639, %r1637;
	setp.eq.s32 	%p138, %r1639, 0;
	add.f64 	%fd439, %fd433, %fd437;
	add.f64 	%fd440, %fd434, %fd438;
	selp.f64 	%fd441, %fd439, %fd437, %p138;
	selp.f64 	%fd442, %fd440, %fd438, %p138;
	setp.eq.s32 	%p139, %r256, 5;
	selp.b32 	%r1641, %r1640, %r1638, %p139;
	selp.f64 	%fd443, %fd441, %fd435, %p139;
	selp.f64 	%fd444, %fd442, %fd436, %p139;
	ld.shared.u32 	%r1642, [_ZN6thrust24THRUST_300001_SM_1000_NS8cuda_cub4core6detail5shmemE+160];
	ld.shared.v2.f64 	{%fd445, %fd446}, [_ZN6thrust24THRUST_300001_SM_1000_NS8cuda_cub4core6detail5shmemE+176];
	add.s32 	%r1643, %r1642, %r1640;
	setp.eq.s32 	%p140, %r1642, 0;
	add.f64 	%fd447, %fd441, %fd445;
	add.f64 	%fd448, %fd442, %fd446;
	selp.f64 	%fd449, %fd447, %fd445, %p140;
	selp.f64 	%fd450, %fd448, %fd446, %p140;
	setp.eq.s32 	%p141, %r256, 6;
	selp.b32 	%r1644, %r1643, %r1641, %p141;
	selp.f64 	%fd451, %fd449, %fd443, %p141;
	selp.f64 	%fd452, %fd450, %fd444, %p141;
	ld.shared.u32 	%r1645, [_ZN6thrust24THRUST_300001_SM_1000_NS8cuda_cub4core6detail5shmemE+192];
	ld.shared.v2.f64 	{%fd453, %fd454}, [_ZN6thrust24THRUST_300001_SM_1000_NS8cuda_cub4core6detail5shmemE+208];
	add.s32 	%r1646, %r1645, %r1643;
	setp.eq.s32 	%p142, %r1645, 0;
	add.f64 	%fd455, %fd449, %fd453;
	add.f64 	%fd456, %fd450, %fd454;
	selp.f64 	%fd457, %fd455, %fd453, %p142;
	selp.f64 	%fd458, %fd456, %fd454, %p142;
	setp.eq.s32 	%p143, %r256, 7;
	selp.b32 	%r268, %r1646, %r1644, %p143;
	selp.f64 	%fd119, %fd457, %fd451, %p143;
	selp.f64 	%fd120, %fd458, %fd452, %p143;
	ld.shared.u32 	%r1647, [_ZN6thrust24THRUST_300001_SM_1000_NS8cuda_cub4core6detail5shmemE+224];
	ld.shared.v2.f64 	{%fd459, %fd460}, [_ZN6thrust24THRUST_300001_SM_1000_NS8cuda_cub4core6detail5shmemE+240];
	add.s32 	%r2902, %r1647, %r1646;
	setp.eq.s32 	%p144, %r1647, 0;
	add.f64 	%fd461, %fd457, %fd459;
	add.f64 	%fd462, %fd458, %fd460;
	selp.f64 	%fd121, %fd461, %fd459, %p144;
	selp.f64 	%fd122, %fd462, %fd460, %p144;
	setp.lt.u32 	%p145, %r251, 32;
	@%p145 bra 	$L__BB9_138;
	setp.eq.s32 	%p146, %r2894, 0;
	add.f64 	%fd463, %fd119, %fd775;
	add.f64 	%fd464, %fd120, %fd776;
	selp.f64 	%fd465, %fd463, %fd775, %p146;
	selp.f64 	%fd466, %fd464, %fd776, %p146;
	setp.eq.s32 	%p147, %r1359, 0;
	selp.b32 	%r1648, 0, %r2894, %p147;
	add.s32 	%r2894, %r268, %r1648;
	selp.f64 	%fd775, %fd119, %fd465, %p147;
	selp.f64 	%fd776, %fd120, %fd466, %p147;
$L__BB9_138:
	setp.eq.s32 	%p148, %r251, 0;
	mov.b32 	%r2895, 0;
	mov.u32 	%r2896, %r264;
	@%p148 bra 	$L__BB9_141;
	add.s32 	%r2896, %r264, %r2894;
	setp.ne.s32 	%p149, %r264, 0;
	mov.u32 	%r2895, %r2894;
	@%p149 bra 	$L__BB9_141;
	add.f64 	%fd777, %fd775, %fd777;
	add.f64 	%fd778, %fd776, %fd778;
$L__BB9_141:
	add.s32 	%r275, %r2896, %r265;
	add.f64 	%fd467, %fd777, %fd111;
	add.f64 	%fd468, %fd778, %fd112;
	selp.f64 	%fd131, %fd111, %fd467, %p1;
	selp.f64 	%fd132, %fd112, %fd468, %p1;
	setp.lt.s32 	%p150, %r2902, 257;
	@%p150 bra 	$L__BB9_155;
	bar.sync 	0;
	setp.eq.s32 	%p154, %r264, 0;
	@%p154 bra 	$L__BB9_144;
	shl.b32 	%r1650, %r2895, 5;
	add.s32 	%r1652, %r1361, %r1650;
	st.shared.u64 	[%r1652], %rd709;
	st.shared.v2.f64 	[%r1652+16], {%fd775, %fd776};
$L__BB9_144:
	not.pred 	%p155, %p1;
	@%p155 bra 	$L__BB9_146;
	shl.b32 	%r1653, %r2896, 5;
	add.s32 	%r1655, %r1361, %r1653;
	st.shared.u64 	[%r1655], %rd48;
	st.shared.v2.f64 	[%r1655+16], {%fd777, %fd778};
$L__BB9_146:
	not.pred 	%p156, %p2;
	@%p156 bra 	$L__BB9_148;
	shl.b32 	%r1656, %r275, 5;
	add.s32 	%r1658, %r1361, %r1656;
	st.shared.u64 	[%r1658], %rd49;
	st.shared.v2.f64 	[%r1658+16], {%fd131, %fd132};
$L__BB9_148:
	bar.sync 	0;
	setp.ge.u32 	%p157, %r251, %r2902;
	@%p157 bra 	$L__BB9_161;
	not.b32 	%r1659, %r251;
	add.s32 	%r276, %r2902, %r1659;
	and.b32  	%r1660, %r276, 768;
	setp.eq.s32 	%p158, %r1660, 768;
	mov.u32 	%r2901, %r251;
	@%p158 bra 	$L__BB9_152;
	shr.u32 	%r1661, %r276, 8;
	add.s32 	%r1662, %r1661, 1;
	and.b32  	%r1663, %r1662, 3;
	mul.wide.u32 	%rd402, %r251, 16;
	add.s64 	%rd711, %rd8, %rd402;
	mul.wide.u32 	%rd403, %r251, 8;
	add.s64 	%rd710, %rd7, %rd403;
	shl.b32 	%r1664, %r251, 5;
	add.s32 	%r1666, %r1664, %r1361;
	add.s32 	%r2898, %r1666, 16;
	neg.s32 	%r2897, %r1663;
	shl.b32 	%r1667, %r1662, 8;
	and.b32  	%r1668, %r1667, 768;
	add.s32 	%r2901, %r251, %r1668;
$L__BB9_151:
	.pragma "nounroll";
	ld.shared.u64 	%rd404, [%r2898+-16];
	ld.shared.v2.f64 	{%fd469, %fd470}, [%r2898];
	st.global.u64 	[%rd710], %rd404;
	st.global.v2.f64 	[%rd711], {%fd469, %fd470};
	add.s64 	%rd711, %rd711, 4096;
	add.s64 	%rd710, %rd710, 2048;
	add.s32 	%r2898, %r2898, 8192;
	add.s32 	%r2897, %r2897, 1;
	setp.ne.s32 	%p159, %r2897, 0;
	@%p159 bra 	$L__BB9_151;
$L__BB9_152:
	setp.lt.u32 	%p160, %r276, 768;
	@%p160 bra 	$L__BB9_161;
	shl.b32 	%r1669, %r2901, 5;
	add.s32 	%r1671, %r1669, %r1361;
	add.s32 	%r2900, %r1671, 16384;
	mul.wide.u32 	%rd405, %r2901, 8;
	add.s64 	%rd406, %rd405, %rd7;
	add.s64 	%rd713, %rd406, 4096;
	mul.wide.u32 	%rd407, %r2901, 16;
	add.s64 	%rd408, %rd407, %rd8;
	add.s64 	%rd712, %rd408, 8192;
$L__BB9_154:
	ld.shared.u64 	%rd409, [%r2900+-16384];
	ld.shared.v2.f64 	{%fd471, %fd472}, [%r2900+-16368];
	st.global.u64 	[%rd713+-4096], %rd409;
	st.global.v2.f64 	[%rd712+-8192], {%fd471, %fd472};
	ld.shared.u64 	%rd410, [%r2900+-8192];
	ld.shared.v2.f64 	{%fd473, %fd474}, [%r2900+-8176];
	st.global.u64 	[%rd713+-2048], %rd410;
	st.global.v2.f64 	[%rd712+-4096], {%fd473, %fd474};
	ld.shared.u64 	%rd411, [%r2900];
	ld.shared.v2.f64 	{%fd475, %fd476}, [%r2900+16];
	st.global.u64 	[%rd713], %rd411;
	st.global.v2.f64 	[%rd712], {%fd475, %fd476};
	ld.shared.u64 	%rd412, [%r2900+8192];
	ld.shared.v2.f64 	{%fd477, %fd478}, [%r2900+8208];
	st.global.u64 	[%rd713+2048], %rd412;
	st.global.v2.f64 	[%rd712+4096], {%fd477, %fd478};
	add.s32 	%r2901, %r2901, 1024;
	add.s32 	%r2900, %r2900, 32768;
	add.s64 	%rd713, %rd713, 8192;
	add.s64 	%rd712, %rd712, 16384;
	setp.lt.s32 	%p161, %r2901, %r2902;
	@%p161 bra 	$L__BB9_154;
	bra.uni 	$L__BB9_161;
$L__BB9_155:
	setp.eq.s32 	%p151, %r264, 0;
	@%p151 bra 	$L__BB9_157;
	mul.wide.s32 	%rd390, %r2895, 8;
	add.s64 	%rd391, %rd7, %rd390;
	st.global.u64 	[%rd391], %rd709;
	mul.wide.s32 	%rd392, %r2895, 16;
	add.s64 	%rd393, %rd8, %rd392;
	st.global.v2.f64 	[%rd393], {%fd775, %fd776};
$L__BB9_157:
	not.pred 	%p152, %p1;
	@%p152 bra 	$L__BB9_159;
	mul.wide.s32 	%rd394, %r2896, 8;
	add.s64 	%rd395, %rd7, %rd394;
	st.global.u64 	[%rd395], %rd48;
	mul.wide.s32 	%rd396, %r2896, 16;
	add.s64 	%rd397, %rd8, %rd396;
	st.global.v2.f64 	[%rd397], {%fd777, %fd778};
$L__BB9_159:
	not.pred 	%p153, %p2;
	@%p153 bra 	$L__BB9_161;
	mul.wide.s32 	%rd398, %r275, 8;
	add.s64 	%rd399, %rd7, %rd398;
	st.global.u64 	[%rd399], %rd49;
	mul.wide.s32 	%rd400, %r275, 16;
	add.s64 	%rd401, %rd8, %rd400;
	st.global.v2.f64 	[%rd401], {%fd131, %fd132};
$L__BB9_161:
	setp.ne.s32 	%p162, %r251, 255;
	@%p162 bra 	$L__BB9_266;
	setp.ne.s32 	%p163, %r3, 768;
	@%p163 bra 	$L__BB9_164;
	mul.wide.s32 	%rd413, %r2902, 8;
	add.s64 	%rd414, %rd7, %rd413;
	st.global.u64 	[%rd414], %rd50;
	mul.wide.s32 	%rd415, %r2902, 16;
	add.s64 	%rd416, %rd8, %rd415;
	st.global.v2.f64 	[%rd416], {%fd121, %fd122};
	add.s32 	%r2902, %r2902, 1;
$L__BB9_164:
	st.global.u32 	[%rd1], %r2902;
	bra.uni 	$L__BB9_266;
$L__BB9_165:
	mul.wide.u32 	%rd126, %r2, 8;
	add.s64 	%rd125, %rd5, %rd126;
	// begin inline asm
	ld.global.nc.u64 %rd716, [%rd125];
	// end inline asm
	mov.u32 	%r292, %tid.x;
	and.b32  	%r514, %r292, 31;
	and.b32  	%r515, %r292, 992;
	mul.lo.s32 	%r516, %r515, 3;
	or.b32  	%r293, %r516, %r514;
	setp.ge.u32 	%p9, %r293, %r3;
	mov.u64 	%rd714, %rd716;
	@%p9 bra 	$L__BB9_167;
	add.s32 	%r517, %r293, %r2;
	mul.wide.u32 	%rd129, %r517, 8;
	add.s64 	%rd128, %rd5, %rd129;
	// begin inline asm
	ld.global.nc.u64 %rd714, [%rd128];
	// end inline asm
$L__BB9_167:
	add.s32 	%r294, %r293, 32;
	setp.ge.u32 	%p10, %r294, %r3;
	shl.b32 	%r518, %r293, 3;
	cvt.u64.u32 	%rd130, %r518;
	add.s64 	%rd85, %rd125, %rd130;
	mov.u64 	%rd715, %rd716;
	@%p10 bra 	$L__BB9_169;
	add.s64 	%rd132, %rd85, 256;
	// begin inline asm
	ld.global.nc.u64 %rd715, [%rd132];
	// end inline asm
$L__BB9_169:
	add.s32 	%r295, %r293, 64;
	setp.ge.u32 	%p11, %r295, %r3;
	@%p11 bra 	$L__BB9_171;
	add.s64 	%rd134, %rd85, 512;
	// begin inline asm
	ld.global.nc.u64 %rd716, [%rd134];
	// end inline asm
$L__BB9_171:
	// begin inline asm
	mov.u32 %r519, %laneid;
	// end inline asm
	shr.u32 	%r297, %r292, 5;
	mad.lo.s32 	%r298, %r297, 96, %r519;
	shl.b32 	%r520, %r298, 3;
	mov.u32 	%r521, _ZN6thrust24THRUST_300001_SM_1000_NS8cuda_cub4core6detail5shmemE;
	add.s32 	%r299, %r521, %r520;
	st.shared.u64 	[%r299], %rd714;
	st.shared.u64 	[%r299+256], %rd715;
	st.shared.u64 	[%r299+512], %rd716;
	bar.warp.sync 	-1;
	shl.b32 	%r300, %r519, 1;
	shl.b32 	%r522, %r519, 4;
	add.s32 	%r301, %r299, %r522;
	ld.shared.u64 	%rd90, [%r301];
	ld.shared.u64 	%rd91, [%r301+8];
	ld.shared.u64 	%rd92, [%r301+16];
	setp.ne.s32 	%p12, %r292, 0;
	mov.b64 	%rd724, 0;
	@%p12 bra 	$L__BB9_173;
	add.s64 	%rd137, %rd125, -8;
	// begin inline asm
	ld.global.nc.u64 %rd724, [%rd137];
	// end inline asm
$L__BB9_173:
	setp.ge.u32 	%p13, %r293, %r3;
	bar.sync 	0;
	mul.wide.u32 	%rd141, %r2, 16;
	add.s64 	%rd140, %rd6, %rd141;
	// begin inline asm
	ld.global.nc.v2.u64 {%rd722, %rd723}, [%rd140];
	// end inline asm
	mov.u64 	%rd718, %rd722;
	mov.u64 	%rd719, %rd723;
	@%p13 bra 	$L__BB9_175;
	add.s32 	%r523, %r293, %r2;
	mul.wide.u32 	%rd145, %r523, 16;
	add.s64 	%rd144, %rd6, %rd145;
	// begin inline asm
	ld.global.nc.v2.u64 {%rd718, %rd719}, [%rd144];
	// end inline asm
$L__BB9_175:
	setp.ge.u32 	%p14, %r294, %r3;
	shl.b32 	%r524, %r293, 4;
	cvt.u64.u32 	%rd146, %r524;
	add.s64 	%rd102, %rd140, %rd146;
	mov.u64 	%rd720, %rd722;
	mov.u64 	%rd721, %rd723;
	@%p14 bra 	$L__BB9_177;
	add.s64 	%rd149, %rd102, 512;
	// begin inline asm
	ld.global.nc.v2.u64 {%rd720, %rd721}, [%rd149];
	// end inline asm
$L__BB9_177:
	setp.ge.u32 	%p15, %r295, %r3;
	@%p15 bra 	$L__BB9_179;
	add.s64 	%rd152, %rd102, 1024;
	// begin inline asm
	ld.global.nc.v2.u64 {%rd722, %rd723}, [%rd152];
	// end inline asm
$L__BB9_179:
	setp.eq.s32 	%p16, %r292, 0;
	add.s32 	%r526, %r299, %r520;
	st.shared.v2.u64 	[%r526], {%rd718, %rd719};
	st.shared.v2.u64 	[%r526+512], {%rd720, %rd721};
	st.shared.v2.u64 	[%r526+1024], {%rd722, %rd723};
	bar.warp.sync 	-1;
	add.s32 	%r527, %r298, %r300;
	shl.b32 	%r528, %r527, 3;
	add.s32 	%r529, %r301, %r528;
	ld.shared.v2.f64 	{%fd133, %fd134}, [%r529];
	ld.shared.v2.f64 	{%fd135, %fd136}, [%r529+16];
	ld.shared.v2.f64 	{%fd138, %fd137}, [%r529+32];
	bar.sync 	0;
	shl.b32 	%r530, %r292, 3;
	add.s32 	%r532, %r521, %r530;
	add.s32 	%r302, %r532, 2480;
	st.shared.u64 	[%r532+2480], %rd92;
	bar.sync 	0;
	@%p16 bra 	$L__BB9_181;
	ld.shared.u64 	%rd724, [%r302+-8];
$L__BB9_181:
	setp.ne.s64 	%p17, %rd724, %rd90;
	setp.ne.s64 	%p18, %rd90, %rd91;
	setp.ne.s64 	%p19, %rd91, %rd92;
	mul.lo.s32 	%r773, %r292, 3;
	setp.eq.s32 	%p20, %r773, %r3;
	or.pred  	%p3, %p20, %p17;
	selp.u32 	%r303, 1, 0, %p3;
	add.s32 	%r774, %r773, 1;
	setp.eq.s32 	%p21, %r774, %r3;
	or.pred  	%p4, %p21, %p18;
	selp.u32 	%r775, 1, 0, %p4;
	add.s32 	%r776, %r773, 2;
	setp.eq.s32 	%p22, %r776, %r3;
	or.pred  	%p5, %p22, %p19;
	selp.u32 	%r777, 1, 0, %p5;
	add.s32 	%r304, %r775, %r303;
	add.f64 	%fd219, %fd133, %fd135;
	add.f64 	%fd220, %fd134, %fd136;
	selp.f64 	%fd221, %fd135, %fd219, %p4;
	selp.f64 	%fd222, %fd136, %fd220, %p4;
	add.s32 	%r534, %r304, %r777;
	add.f64 	%fd223, %fd221, %fd138;
	add.f64 	%fd224, %fd222, %fd137;
	selp.f64 	%fd225, %fd138, %fd223, %p5;
	mov.b64 	%rd153, %fd225;
	mov.b64 	{%r554, %r559}, %rd153;
	selp.f64 	%fd226, %fd137, %fd224, %p5;
	mov.b64 	%rd154, %fd226;
	mov.b64 	{%r564, %r569}, %rd154;
	mov.b32 	%r770, 1;
	mov.b32 	%r771, 0;
	mov.b32 	%r772, -1;
	// begin inline asm
	shfl.sync.up.b32 %r533, %r534, %r770, %r771, %r772;
	// end inline asm
	// begin inline asm
	shfl.sync.up.b32 %r538, %r771, %r770, %r771, %r772;
	// end inline asm
	// begin inline asm
	shfl.sync.up.b32 %r543, %r771, %r770, %r771, %r772;
	// end inline asm
	// begin inline asm
	shfl.sync.up.b32 %r548, %r771, %r770, %r771, %r772;
	// end inline asm
	// begin inline asm
	shfl.sync.up.b32 %r553, %r554, %r770, %r771, %r772;
	// end inline asm
	// begin inline asm
	shfl.sync.up.b32 %r558, %r559, %r770, %r771, %r772;
	// end inline asm
	mov.b64 	%rd155, {%r553, %r558};
	mov.b64 	%fd227, %rd155;
	// begin inline asm
	shfl.sync.up.b32 %r563, %r564, %r770, %r771, %r772;
	// end inline asm
	// begin inline asm
	shfl.sync.up.b32 %r568, %r569, %r770, %r771, %r772;
	// end inline asm
	mov.b64 	%rd156, {%r563, %r568};
	mov.b64 	%fd228, %rd156;
	setp.eq.s32 	%p23, %r534, 0;
	add.f64 	%fd229, %fd225, %fd227;
	add.f64 	%fd230, %fd226, %fd228;
	selp.f64 	%fd231, %fd229, %fd225, %p23;
	selp.f64 	%fd232, %fd230, %fd226, %p23;
	setp.lt.s32 	%p24, %r519, 1;
	selp.b32 	%r778, 0, %r533, %p24;
	add.s32 	%r574, %r534, %r778;
	selp.f64 	%fd233, %fd225, %fd231, %p24;
	mov.b64 	%rd157, %fd233;
	mov.b64 	{%r594, %r599}, %rd157;
	selp.f64 	%fd234, %fd226, %fd232, %p24;
	mov.b64 	%rd158, %fd234;
	mov.b64 	{%r604, %r609}, %rd158;
	mov.b32 	%r610, 2;
	// begin inline asm
	shfl.sync.up.b32 %r573, %r574, %r610, %r771, %r772;
	// end inline asm
	// begin inline asm
	shfl.sync.up.b32 %r578, %r771, %r610, %r771, %r772;
	// end inline asm
	// begin inline asm
	shfl.sync.up.b32 %r583, %r771, %r610, %r771, %r772;
	// end inline asm
	// begin inline asm
	shfl.sync.up.b32 %r588, %r771, %r610, %r771, %r772;
	// end inline asm
	// begin inline asm
	shfl.sync.up.b32 %r593, %r594, %r610, %r771, %r772;
	// end inline asm
	// begin inline asm
	shfl.sync.up.b32 %r598, %r599, %r610, %r771, %r772;
	// end inline asm
	mov.b64 	%rd159, {%r593, %r598};
	mov.b64 	%fd235, %rd159;
	// begin inline asm
	shfl.sync.up.b32 %r603, %r604, %r610, %r771, %r772;
	// end inline asm
	// begin inline asm
	shfl.sync.up.b32 %r608, %r609, %r610, %r771, %r772;
	// end inline asm
	mov.b64 	%rd160, {%r603, %r608};
	mov.b64 	%fd236, %rd160;
	setp.eq.s32 	%p25, %r574, 0;
	add.f64 	%fd237, %fd233, %fd235;
	add.f64 	%fd238, %fd234, %fd236;
	selp.f64 	%fd239, %fd237, %fd233, %p25;
	selp.f64 	%fd240, %fd238, %fd234, %p25;
	setp.lt.s32 	%p26, %r519, 2;
	selp.b32 	%r779, 0, %r573, %p26;
	add.s32 	%r614, %r574, %r779;
	selp.f64 	%fd241, %fd233, %fd239, %p26;
	mov.b64 	%rd161, %fd241;
	mov.b64 	{%r634, %r639}, %rd161;
	selp.f64 	%fd242, %fd234, %fd240, %p26;
	mov.b64 	%rd162, %fd242;
	mov.b64 	{%r644, %r649}, %rd162;
	mov.b32 	%r650, 4;
	// begin inline asm
	shfl.sync.up.b32 %r613, %r614, %r650, %r771, %r772;
	// end inline asm
	// begin inline asm
	shfl.sync.up.b32 %r618, %r771, %r650, %r771, %r772;
	// end inline asm
	// begin inline asm
	shfl.sync.up.b32 %r623, %r771, %r650, %r771, %r772;
	// end inline asm
	// begin inline asm
	shfl.sync.up.b32 %r628, %r771, %r650, %r771, %r772;
	// end inline asm
	// begin inline asm
	shfl.sync.up.b32 %r633, %r634, %r650, %r771, %r772;
	// end inline asm
	// begin inline asm
	shfl.sync.up.b32 %r638, %r639, %r650, %r771, %r772;
	// end inline asm
	mov.b64 	%rd163, {%r633, %r638};
	mov.b64 	%fd243, %rd163;
	// begin inline asm
	shfl.sync.up.b32 %r643, %r644, %r650, %r771, %r772;
	// end inline asm
	// begin inline asm
	shfl.sync.up.b32 %r648, %r649, %r650, %r771, %r772;
	// end inline asm
	mov.b64 	%rd164, {%r643, %r648};
	mov.b64 	%fd244, %rd164;
	setp.eq.s32 	%p27, %r614, 0;
	add.f64 	%fd245, %fd241, %fd243;
	add.f64 	%fd246, %fd242, %fd244;
	selp.f64 	%fd247, %fd245, %fd241, %p27;
	selp.f64 	%fd248, %fd246, %fd242, %p27;
	setp.lt.s32 	%p28, %r519, 4;
	selp.b32 	%r780, 0, %r613, %p28;
	add.s32 	%r654, %r614, %r780;
	selp.f64 	%fd249, %fd241, %fd247, %p28;
	mov.b64 	%rd165, %fd249;
	mov.b64 	{%r674, %r679}, %rd165;
	selp.f64 	%fd250, %fd242, %fd248, %p28;
	mov.b64 	%rd166, %fd250;
	mov.b64 	{%r684, %r689}, %rd166;
	mov.b32 	%r690, 8;
	// begin inline asm
	shfl.sync.up.b32 %r653, %r654, %r690, %r771, %r772;
	// end inline asm
	// begin inline asm
	shfl.sync.up.b32 %r658, %r771, %r690, %r771, %r772;
	// end inline asm
	// begin inline asm
	shfl.sync.up.b32 %r663, %r771, %r690, %r771, %r772;
	// end inline asm
	// begin inline asm
	shfl.sync.up.b32 %r668, %r771, %r690, %r771, %r772;
	// end inline asm
	// begin inline asm
	shfl.sync.up.b32 %r673, %r674, %r690, %r771, %r772;
	// end inline asm
	// begin inline asm
	shfl.sync.up.b32 %r678, %r679, %r690, %r771, %r772;
	// end inline asm
	mov.b64 	%rd167, {%r673, %r678};
	mov.b64 	%fd251, %rd167;
	// begin inline asm
	shfl.sync.up.b32 %r683, %r684, %r690, %r771, %r772;
	// end inline asm
	// begin inline asm
	shfl.sync.up.b32 %r688, %r689, %r690, %r771, %r772;
	// end inline asm
	mov.b64 	%rd168, {%r683, %r688};
	mov.b64 	%fd252, %rd168;
	setp.eq.s32 	%p29, %r654, 0;
	add.f64 	%fd253, %fd249, %fd251;
	add.f64 	%fd254, %fd250, %fd252;
	selp.f64 	%fd255, %fd253, %fd249, %p29;
	selp.f64 	%fd256, %fd254, %fd250, %p29;
	setp.lt.s32 	%p30, %r519, 8;
	selp.b32 	%r781, 0, %r653, %p30;
	add.s32 	%r694, %r654, %r781;
	selp.f64 	%fd257, %fd249, %fd255, %p30;
	mov.b64 	%rd169, %fd257;
	mov.b64 	{%r714, %r719}, %rd169;
	selp.f64 	%fd258, %fd250, %fd256, %p30;
	mov.b64 	%rd170, %fd258;
	mov.b64 	{%r724, %r729}, %rd170;
	mov.b32 	%r730, 16;
	// begin inline asm
	shfl.sync.up.b32 %r693, %r694, %r730, %r771, %r772;
	// end inline asm
	// begin inline asm
	shfl.sync.up.b32 %r698, %r771, %r730, %r771, %r772;
	// end inline asm
	// begin inline asm
	shfl.sync.up.b32 %r703, %r771, %r730, %r771, %r772;
	// end inline asm
	// begin inline asm
	shfl.sync.up.b32 %r708, %r771, %r730, %r771, %r772;
	// end inline asm
	// begin inline asm
	shfl.sync.up.b32 %r713, %r714, %r730, %r771, %r772;
	// end inline asm
	// begin inline asm
	shfl.sync.up.b32 %r718, %r719, %r730, %r771, %r772;
	// end inline asm
	mov.b64 	%rd171, {%r713, %r718};
	mov.b64 	%fd259, %rd171;
	// begin inline asm
	shfl.sync.up.b32 %r723, %r724, %r730, %r771, %r772;
	// end inline asm
	// begin inline asm
	shfl.sync.up.b32 %r728, %r729, %r730, %r771, %r772;
	// end inline asm
	mov.b64 	%rd172, {%r723, %r728};
	mov.b64 	%fd260, %rd172;
	setp.eq.s32 	%p31, %r694, 0;
	add.f64 	%fd261, %fd257, %fd259;
	add.f64 	%fd262, %fd258, %fd260;
	selp.f64 	%fd139, %fd261, %fd257, %p31;
	selp.f64 	%fd140, %fd262, %fd258, %p31;
	setp.lt.s32 	%p32, %r519, 16;
	selp.b32 	%r782, 0, %r693, %p32;
	add.s32 	%r734, %r694, %r782;
	selp.f64 	%fd263, %fd257, %fd139, %p32;
	mov.b64 	%rd173, %fd263;
	mov.b64 	{%r754, %r759}, %rd173;
	selp.f64 	%fd264, %fd258, %fd140, %p32;
	mov.b64 	%rd174, %fd264;
	mov.b64 	{%r764, %r769}, %rd174;
	// begin inline asm
	shfl.sync.up.b32 %r2958, %r734, %r770, %r771, %r772;
	// end inline asm
	// begin inline asm
	shfl.sync.up.b32 %r738, %r771, %r770, %r771, %r772;
	// end inline asm
	// begin inline asm
	shfl.sync.up.b32 %r743, %r771, %r770, %r771, %r772;
	// end inline asm
	// begin inline asm
	shfl.sync.up.b32 %r748, %r771, %r770, %r771, %r772;
	// end inline asm
	// begin inline asm
	shfl.sync.up.b32 %r753, %r754, %r770, %r771, %r772;
	// end inline asm
	// begin inline asm
	shfl.sync.up.b32 %r758, %r759, %r770, %r771, %r772;
	// end inline asm
	mov.b64 	%rd175, {%r753, %r758};
	mov.b64 	%fd807, %rd175;
	// begin inline asm
	shfl.sync.up.b32 %r763, %r764, %r770, %r771, %r772;
	// end inline asm
	// begin inline asm
	shfl.sync.up.b32 %r768, %r769, %r770, %r771, %r772;
	// end inline asm
	mov.b64 	%rd176, {%r763, %r768};
	mov.b64 	%fd808, %rd176;
	setp.ne.s32 	%p33, %r519, 31;
	@%p33 bra 	$L__BB9_183;
	shl.b32 	%r783, %r297, 5;
	add.s32 	%r785, %r521, %r783;
	mov.b32 	%r786, 0;
	st.shared.v4.u32 	[%r785], {%r734, %r786, %r786, %r786};
	st.shared.v2.f64 	[%r785+16], {%fd139, %fd140};
$L__BB9_183:
	bar.sync 	0;
	ld.shared.u32 	%r787, [_ZN6thrust24THRUST_300001_SM_1000_NS8cuda_cub4core6detail5shmemE];
	ld.shared.v2.f64 	{%fd265, %fd266}, [_ZN6thrust24THRUST_300001_SM_1000_NS8cuda_cub4core6detail5shmemE+16];
	ld.shared.u32 	%r788, [_ZN6thrust24THRUST_300001_SM_1000_NS8cuda_cub4core6detail5shmemE+32];
	ld.shared.v2.f64 	{%fd267, %fd268}, [_ZN6thrust24THRUST_300001_SM_1000_NS8cuda_cub4core6detail5shmemE+48];
	add.s32 	%r789, %r788, %r787;
	setp.eq.s32 	%p34, %r788, 0;
	add.f64 	%fd269, %fd265, %fd267;
	add.f64 	%fd270, %fd266, %fd268;
	selp.f64 	%fd271, %fd269, %fd267, %p34;
	selp.f64 	%fd272, %fd270, %fd268, %p34;
	setp.eq.s32 	%p35, %r297, 2;
	selp.b32 	%r790, %r789, %r787, %p35;
	selp.f64 	%fd273, %fd271, %fd265, %p35;
	selp.f64 	%fd274, %fd272, %fd266, %p35;
	ld.shared.u32 	%r791, [_ZN6thrust24THRUST_300001_SM_1000_NS8cuda_cub4core6detail5shmemE+64];
	ld.shared.v2.f64 	{%fd275, %fd276}, [_ZN6thrust24THRUST_300001_SM_1000_NS8cuda_cub4core6detail5shmemE+80];
	add.s32 	%r792, %r791, %r789;
	setp.eq.s32 	%p36, %r791, 0;
	add.f64 	%fd277, %fd271, %fd275;
	add.f64 	%fd278, %fd272, %fd276;
	selp.f64 	%fd279, %fd277, %fd275, %p36;
	selp.f64 	%fd280, %fd278, %fd276, %p36;
	setp.eq.s32 	%p37, %r297, 3;
	selp.b32 	%r793, %r792, %r790, %p37;
	selp.f64 	%fd281, %fd279, %fd273, %p37;
	selp.f64 	%fd282, %fd280, %fd274, %p37;
	ld.shared.u32 	%r794, [_ZN6thrust24THRUST_300001_SM_1000_NS8cuda_cub4core6detail5shmemE+96];
	ld.shared.v2.f64 	{%fd283, %fd284}, [_ZN6thrust24THRUST_300001_SM_1000_NS8cuda_cub4core6detail5shmemE+112];
	add.s32 	%r795, %r794, %r792;
	setp.eq.s32 	%p38, %r794, 0;
	add.f64 	%fd285, %fd279, %fd283;
	add.f64 	%fd286, %fd280, %fd284;
	selp.f64 	%fd287, %fd285, %fd283, %p38;
	selp.f64 	%fd288, %fd286, %fd284, %p38;
	setp.eq.s32 	%p39, %r297, 4;
	selp.b32 	%r796, %r795, %r793, %p39;
	selp.f64 	%fd289, %fd287, %fd281, %p39;
	selp.f64 	%fd290, %fd288, %fd282, %p39;
	ld.shared.u32 	%r797, [_ZN6thrust24THRUST_300001_SM_1000_NS8cuda_cub4core6detail5shmemE+128];
	ld.shared.v2.f64 	{%fd291, %fd292}, [_ZN6thrust24THRUST_300001_SM_1000_NS8cuda_cub4core6detail5shmemE+144];
	add.s32 	%r798, %r797, %r795;
	setp.eq.s32 	%p40, %r797, 0;
	add.f64 	%fd293, %fd287, %fd291;
	add.f64 	%fd294, %fd288, %fd292;
	selp.f64 	%fd295, %fd293, %fd291, %p40;
	selp.f64 	%fd296, %fd294, %fd292, %p40;
	setp.eq.s32 	%p41, %r297, 5;
	selp.b32 	%r799, %r798, %r796, %p41;
	selp.f64 	%fd297, %fd295, %fd289, %p41;
	selp.f64 	%fd298, %fd296, %fd290, %p41;
	ld.shared.u32 	%r800, [_ZN6thrust24THRUST_300001_SM_1000_NS8cuda_cub4core6detail5shmemE+160];
	ld.shared.v2.f64 	{%fd299, %fd300}, [_ZN6thrust24THRUST_300001_SM_1000_NS8cuda_cub4core6detail5shmemE+176];
	add.s32 	%r801, %r800, %r798;
	setp.eq.s32 	%p42, %r800, 0;
	add.f64 	%fd301, %fd295, %fd299;
	add.f64 	%fd302, %fd296, %fd300;
	selp.f64 	%fd303, %fd301, %fd299, %p42;
	selp.f64 	%fd304, %fd302, %fd300, %p42;
	setp.eq.s32 	%p43, %r297, 6;
	selp.b32 	%r802, %r801, %r799, %p43;
	selp.f64 	%fd305, %fd303, %fd297, %p43;
	selp.f64 	%fd306, %fd304, %fd298, %p43;
	ld.shared.u32 	%r803, [_ZN6thrust24THRUST_300001_SM_1000_NS8cuda_cub4core6detail5shmemE+192];
	ld.shared.v2.f64 	{%fd307, %fd308}, [_ZN6thrust24THRUST_300001_SM_1000_NS8cuda_cub4core6detail5shmemE+208];
	add.s32 	%r804, %r803, %r801;
	setp.eq.s32 	%p44, %r803, 0;
	add.f64 	%fd309, %fd303, %fd307;
	add.f64 	%fd310, %fd304, %fd308;
	selp.f64 	%fd311, %fd309, %fd307, %p44;
	selp.f64 	%fd312, %fd310, %fd308, %p44;
	setp.eq.s32 	%p45, %r297, 7;
	selp.b32 	%r307, %r804, %r802, %p45;
	selp.f64 	%fd143, %fd311, %fd305, %p45;
	selp.f64 	%fd144, %fd312, %fd306, %p45;
	ld.shared.u32 	%r805, [_ZN6thrust24THRUST_300001_SM_1000_NS8cuda_cub4core6detail5shmemE+224];
	ld.shared.v2.f64 	{%fd313, %fd314}, [_ZN6thrust24THRUST_300001_SM_1000_NS8cuda_cub4core6detail5shmemE+240];
	add.s32 	%r308, %r805, %r804;
	setp.eq.s32 	%p46, %r805, 0;
	add.f64 	%fd315, %fd311, %fd313;
	add.f64 	%fd316, %fd312, %fd314;
	selp.f64 	%fd145, %fd315, %fd313, %p46;
	selp.f64 	%fd146, %fd316, %fd314, %p46;
	setp.lt.u32 	%p47, %r292, 32;
	@%p47 bra 	$L__BB9_185;
	setp.eq.s32 	%p48, %r2958, 0;
	add.f64 	%fd317, %fd143, %fd807;
	add.f64 	%fd318, %fd144, %fd808;
	selp.f64 	%fd319, %fd317, %fd807, %p48;
	selp.f64 	%fd320, %fd318, %fd808, %p48;
	setp.eq.s32 	%p49, %r519, 0;
	selp.b32 	%r806, 0, %r2958, %p49;
	add.s32 	%r2958, %r307, %r806;
	selp.f64 	%fd807, %fd143, %fd319, %p49;
	selp.f64 	%fd808, %fd144, %fd320, %p49;
	bra.uni 	$L__BB9_239;
$L__BB9_185:
	setp.ne.s32 	%p50, %r292, 0;
	@%p50 bra 	$L__BB9_187;
	mov.b32 	%r808, 0;
	st.shared.v4.u32 	[_ZN6thrust24THRUST_300001_SM_1000_NS8cuda_cub4core6detail5shmemE+400], {%r308, %r808, %r808, %r808};
	st.shared.v2.f64 	[_ZN6thrust24THRUST_300001_SM_1000_NS8cuda_cub4core6detail5shmemE+416], {%fd145, %fd146};
	mul.wide.u32 	%rd184, %r1, 32;
	add.s64 	%rd185, %rd119, %rd184;
	add.s64 	%rd177, %rd185, 1024;
	mov.b64 	%rd178, {%r308, %r808};
	mov.b64 	%rd181, %fd145;
	mov.b64 	%rd182, %fd146;
	mov.b64 	%rd179, 0;
	// begin inline asm
	st.cg.v2.u64 [%rd177], {%rd178, %rd179};
	// end inline asm
	add.s64 	%rd180, %rd185, 1040;
	// begin inline asm
	st.cg.v2.u64 [%rd180], {%rd181, %rd182};
	// end inline asm
	mul.wide.u32 	%rd186, %r1, 4;
	add.s64 	%rd187, %rd118, %rd186;
	add.s64 	%rd183, %rd187, 128;
	mov.b32 	%r807, 100;
	// begin inline asm
	st.release.gpu.u32 [%rd183], %r807;
	// end inline asm
$L__BB9_187:
	not.b32 	%r809, %r292;
	add.s32 	%r2936, %r1, %r809;
	mov.u32 	%r810, %nctaid.x;
	setp.gt.u32 	%p51, %r810, 499;
	@%p51 bra 	$L__BB9_189;
	membar.cta;
	bra.uni 	$L__BB9_190;
$L__BB9_189:
	mov.b32 	%r811, 450;
	// begin inline asm
	nanosleep.u32 %r811;
	// end inline asm
$L__BB9_190:
	mul.wide.s32 	%rd188, %r2936, 4;
	add.s64 	%rd189, %rd118, %rd188;
	add.s64 	%rd113, %rd189, 128;
$L__BB9_191:
	// begin inline asm
	ld.relaxed.gpu.u32 %r2931, [%rd113];
	// end inline asm
	membar.gl;
	setp.eq.s32 	%p52, %r2931, 99;
	mov.b32 	%r813, -1;
	vote.sync.any.pred 	%p53, %p52, %r813;
	@%p53 bra 	$L__BB9_191;
	setp.eq.s32 	%p54, %r2931, 101;
	@%p54 bra 	$L__BB9_195;
	setp.ne.s32 	%p55, %r2931, 100;
	@%p55 bra 	$L__BB9_196;
	mul.wide.s32 	%rd214, %r2936, 32;
	add.s64 	%rd215, %rd119, %rd214;
	add.s64 	%rd210, %rd215, 1024;
	// begin inline asm
	ld.cg.v2.u64 {%rd208, %rd209}, [%rd210];
	// end inline asm
	add.s64 	%rd213, %rd215, 1040;
	// begin inline asm
	ld.cg.v2.u64 {%rd211, %rd212}, [%rd213];
	// end inline asm
	cvt.u32.u64 	%r2903, %rd208;
	shr.u64 	%rd216, %rd208, 40;
	shr.u64 	%rd217, %rd208, 48;
	shr.u64 	%rd218, %rd208, 56;
	shr.u64 	%rd219, %rd209, 8;
	shr.u64 	%rd220, %rd209, 16;
	shr.u64 	%rd221, %rd209, 24;
	shr.u64 	%rd222, %rd209, 40;
	shr.u64 	%rd223, %rd209, 48;
	shr.u64 	%rd224, %rd209, 56;
	mov.b64 	%fd779, %rd211;
	mov.b64 	%fd780, %rd212;
	cvt.u32.u64 	%r834, %rd218;
	cvt.u32.u64 	%r835, %rd217;
	prmt.b32 	%r836, %r835, %r834, 0x3340U;
	{ .reg .b32 tmp; mov.b64 {tmp, %r837}, %rd208; }
	cvt.u32.u64 	%r838, %rd216;
	prmt.b32 	%r839, %r837, %r838, 0x3340U;
	prmt.b32 	%r2908, %r839, %r836, 0x5410U;
	cvt.u32.u64 	%r840, %rd221;
	cvt.u32.u64 	%r841, %rd220;
	prmt.b32 	%r842, %r841, %r840, 0x3340U;
	cvt.u32.u64 	%r843, %rd209;
	cvt.u32.u64 	%r844, %rd219;
	prmt.b32 	%r845, %r843, %r844, 0x3340U;
	prmt.b32 	%r2909, %r845, %r842, 0x5410U;
	cvt.u32.u64 	%r846, %rd224;
	cvt.u32.u64 	%r847, %rd223;
	prmt.b32 	%r848, %r847, %r846, 0x3340U;
	{ .reg .b32 tmp; mov.b64 {tmp, %r849}, %rd209; }
	cvt.u32.u64 	%r850, %rd222;
	prmt.b32 	%r851, %r849, %r850, 0x3340U;
	prmt.b32 	%r2910, %r851, %r848, 0x5410U;
	bra.uni 	$L__BB9_196;
$L__BB9_195:
	mul.wide.s32 	%rd197, %r2936, 32;
	add.s64 	%rd198, %rd120, %rd197;
	add.s64 	%rd193, %rd198, 1024;
	// begin inline asm
	ld.cg.v2.u64 {%rd191, %rd192}, [%rd193];
	// end inline asm
	add.s64 	%rd196, %rd198, 1040;
	// begin inline asm
	ld.cg.v2.u64 {%rd194, %rd195}, [%rd196];
	// end inline asm
	cvt.u32.u64 	%r2903, %rd191;
	shr.u64 	%rd199, %rd191, 40;
	shr.u64 	%rd200, %rd191, 48;
	shr.u64 	%rd201, %rd191, 56;
	shr.u64 	%rd202, %rd192, 8;
	shr.u64 	%rd203, %rd192, 16;
	shr.u64 	%rd204, %rd192, 24;
	shr.u64 	%rd205, %rd192, 40;
	shr.u64 	%rd206, %rd192, 48;
	shr.u64 	%rd207, %rd192, 56;
	mov.b64 	%fd779, %rd194;
	mov.b64 	%fd780, %rd195;
	cvt.u32.u64 	%r816, %rd201;
	cvt.u32.u64 	%r817, %rd200;
	prmt.b32 	%r818, %r817, %r816, 0x3340U;
	{ .reg .b32 tmp; mov.b64 {tmp, %r819}, %rd191; }
	cvt.u32.u64 	%r820, %rd199;
	prmt.b32 	%r821, %r819, %r820, 0x3340U;
	prmt.b32 	%r2908, %r821, %r818, 0x5410U;
	cvt.u32.u64 	%r822, %rd204;
	cvt.u32.u64 	%r823, %rd203;
	prmt.b32 	%r824, %r823, %r822, 0x3340U;
	cvt.u32.u64 	%r825, %rd192;
	cvt.u32.u64 	%r826, %rd202;
	prmt.b32 	%r827, %r825, %r826, 0x3340U;
	prmt.b32 	%r2909, %r827, %r824, 0x5410U;
	cvt.u32.u64 	%r828, %rd207;
	cvt.u32.u64 	%r829, %rd206;
	prmt.b32 	%r830, %r829, %r828, 0x3340U;
	{ .reg .b32 tmp; mov.b64 {tmp, %r831}, %rd192; }
	cvt.u32.u64 	%r832, %rd205;
	prmt.b32 	%r833, %r831, %r832, 0x3340U;
	prmt.b32 	%r2910, %r833, %r830, 0x5410U;
$L__BB9_196:
	setp.eq.s32 	%p56, %r2931, 101;
	mov.b32 	%r892, -1;
	vote.sync.ballot.b32 	%r893, %p56, %r892;
	// begin inline asm
	mov.u32 %r852, %lanemask_ge;
	// end inline asm
	and.b32  	%r894, %r893, %r852;
	or.b32  	%r895, %r894, -2147483648;
	add.s32 	%r896, %r895, -1;
	not.b32 	%r897, %r895;
	and.b32  	%r898, %r897, %r896;
	popc.b32 	%r325, %r898;
	mov.b32 	%r890, 1;
	// begin inline asm
	shfl.sync.down.b32 %r853, %r2903, %r890, %r325, %r892;
	// end inline asm
	// begin inline asm
	shfl.sync.down.b32 %r858, %r2908, %r890, %r325, %r892;
	// end inline asm
	// begin inline asm
	shfl.sync.down.b32 %r863, %r2909, %r890, %r325, %r892;
	// end inline asm
	// begin inline asm
	shfl.sync.down.b32 %r868, %r2910, %r890, %r325, %r892;
	// end inline asm
	mov.b64 	%rd225, %fd779;
	mov.b64 	{%r874, %r879}, %rd225;
	// begin inline asm
	shfl.sync.down.b32 %r873, %r874, %r890, %r325, %r892;
	// end inline asm
	// begin inline asm
	shfl.sync.down.b32 %r878, %r879, %r890, %r325, %r892;
	// end inline asm
	mov.b64 	%rd226, %fd780;
	mov.b64 	{%r884, %r889}, %rd226;
	// begin inline asm
	shfl.sync.down.b32 %r883, %r884, %r890, %r325, %r892;
	// end inline asm
	// begin inline asm
	shfl.sync.down.b32 %r888, %r889, %r890, %r325, %r892;
	// end inline asm
	setp.ge.s32 	%p58, %r519, %r325;
	@%p58 bra 	$L__BB9_199;
	add.s32 	%r334, %r853, %r2903;
	setp.ne.s32 	%p59, %r2903, 0;
	mov.u32 	%r2903, %r334;
	@%p59 bra 	$L__BB9_199;
	mov.b64 	%rd227, {%r873, %r878};
	mov.b64 	%fd322, %rd227;
	add.f64 	%fd779, %fd779, %fd322;
	mov.b64 	%rd228, {%r883, %r888};
	mov.b64 	%fd323, %rd228;
	add.f64 	%fd780, %fd780, %fd323;
$L__BB9_199:
	mov.b32 	%r938, 2;
	mov.b32 	%r940, -1;
	// begin inline asm
	shfl.sync.down.b32 %r901, %r2903, %r938, %r325, %r940;
	// end inline asm
	// begin inline asm
	shfl.sync.down.b32 %r906, %r2908, %r938, %r325, %r940;
	// end inline asm
	// begin inline asm
	shfl.sync.down.b32 %r911, %r2909, %r938, %r325, %r940;
	// end inline asm
	// begin inline asm
	shfl.sync.down.b32 %r916, %r2910, %r938, %r325, %r940;
	// end inline asm
	mov.b64 	%rd229, %fd779;
	mov.b64 	{%r922, %r927}, %rd229;
	// begin inline asm
	shfl.sync.down.b32 %r921, %r922, %r938, %r325, %r940;
	// end inline asm
	// begin inline asm
	shfl.sync.down.b32 %r926, %r927, %r938, %r325, %r940;
	// end inline asm
	mov.b64 	%rd230, %fd780;
	mov.b64 	{%r932, %r937}, %rd230;
	// begin inline asm
	shfl.sync.down.b32 %r931, %r932, %r938, %r325, %r940;
	// end inline asm
	// begin inline asm
	shfl.sync.down.b32 %r936, %r937, %r938, %r325, %r940;
	// end inline asm
	add.s32 	%r347, %r519, 2;
	setp.gt.s32 	%p60, %r347, %r325;
	@%p60 bra 	$L__BB9_202;
	add.s32 	%r348, %r901, %r2903;
	setp.ne.s32 	%p61, %r2903, 0;
	mov.u32 	%r2903, %r348;
	@%p61 bra 	$L__BB9_202;
	mov.b64 	%rd231, {%r921, %r926};
	mov.b64 	%fd324, %rd231;
	add.f64 	%fd779, %fd779, %fd324;
	mov.b64 	%rd232, {%r931, %r936};
	mov.b64 	%fd325, %rd232;
	add.f64 	%fd780, %fd780, %fd325;
$L__BB9_202:
	mov.b32 	%r980, 4;
	mov.b32 	%r982, -1;
	// begin inline asm
	shfl.sync.down.b32 %r943, %r2903, %r980, %r325, %r982;
	// end inline asm
	// begin inline asm
	shfl.sync.down.b32 %r948, %r2908, %r980, %r325, %r982;
	// end inline asm
	// begin inline asm
	shfl.sync.down.b32 %r953, %r2909, %r980, %r325, %r982;
	// end inline asm
	// begin inline asm
	shfl.sync.down.b32 %r958, %r2910, %r980, %r325, %r982;
	// end inline asm
	mov.b64 	%rd233, %fd779;
	mov.b64 	{%r964, %r969}, %rd233;
	// begin inline asm
	shfl.sync.down.b32 %r963, %r964, %r980, %r325, %r982;
	// end inline asm
	// begin inline asm
	shfl.sync.down.b32 %r968, %r969, %r980, %r325, %r982;
	// end inline asm
	mov.b64 	%rd234, %fd780;
	mov.b64 	{%r974, %r979}, %rd234;
	// begin inline asm
	shfl.sync.down.b32 %r973, %r974, %r980, %r325, %r982;
	// end inline asm
	// begin inline asm
	shfl.sync.down.b32 %r978, %r979, %r980, %r325, %r982;
	// end inline asm
	add.s32 	%r361, %r519, 4;
	setp.gt.s32 	%p62, %r361, %r325;
	@%p62 bra 	$L__BB9_205;
	add.s32 	%r362, %r943, %r2903;
	setp.ne.s32 	%p63, %r2903, 0;
	mov.u32 	%r2903, %r362;
	@%p63 bra 	$L__BB9_205;
	mov.b64 	%rd235, {%r963, %r968};
	mov.b64 	%fd326, %rd235;
	add.f64 	%fd779, %fd779, %fd326;
	mov.b64 	%rd236, {%r973, %r978};
	mov.b64 	%fd327, %rd236;
	add.f64 	%fd780, %fd780, %fd327;
$L__BB9_205:
	mov.b32 	%r1022, 8;
	mov.b32 	%r1024, -1;
	// begin inline asm
	shfl.sync.down.b32 %r985, %r2903, %r1022, %r325, %r1024;
	// end inline asm
	// begin inline asm
	shfl.sync.down.b32 %r990, %r2908, %r1022, %r325, %r1024;
	// end inline asm
	// begin inline asm
	shfl.sync.down.b32 %r995, %r2909, %r1022, %r325, %r1024;
	// end inline asm
	// begin inline asm
	shfl.sync.down.b32 %r1000, %r2910, %r1022, %r325, %r1024;
	// end inline asm
	mov.b64 	%rd237, %fd779;
	mov.b64 	{%r1006, %r1011}, %rd237;
	// begin inline asm
	shfl.sync.down.b32 %r1005, %r1006, %r1022, %r325, %r1024;
	// end inline asm
	// begin inline asm
	shfl.sync.down.b32 %r1010, %r1011, %r1022, %r325, %r1024;
	// end inline asm
	mov.b64 	%rd238, %fd780;
	mov.b64 	{%r1016, %r1021}, %rd238;
	// begin inline asm
	shfl.sync.down.b32 %r1015, %r1016, %r1022, %r325, %r1024;
	// end inline asm
	// begin inline asm
	shfl.sync.down.b32 %r1020, %r1021, %r1022, %r325, %r1024;
	// end inline asm
	add.s32 	%r375, %r519, 8;
	setp.gt.s32 	%p64, %r375, %r325;
	@%p64 bra 	$L__BB9_208;
	add.s32 	%r376, %r985, %r2903;
	setp.ne.s32 	%p65, %r2903, 0;
	mov.u32 	%r2903, %r376;
	@%p65 bra 	$L__BB9_208;
	mov.b64 	%rd239, {%r1005, %r1010};
	mov.b64 	%fd328, %rd239;
	add.f64 	%fd779, %fd779, %fd328;
	mov.b64 	%rd240, {%r1015, %r1020};
	mov.b64 	%fd329, %rd240;
	add.f64 	%fd780, %fd780, %fd329;
$L__BB9_208:
	mov.b32 	%r1064, 16;
	mov.b32 	%r1066, -1;
	// begin inline asm
	shfl.sync.down.b32 %r1027, %r2903, %r1064, %r325, %r1066;
	// end inline asm
	// begin inline asm
	shfl.sync.down.b32 %r1032, %r2908, %r1064, %r325, %r1066;
	// end inline asm
	// begin inline asm
	shfl.sync.down.b32 %r1037, %r2909, %r1064, %r325, %r1066;
	// end inline asm
	// begin inline asm
	shfl.sync.down.b32 %r1042, %r2910, %r1064, %r325, %r1066;
	// end inline asm
	mov.b64 	%rd241, %fd779;
	mov.b64 	{%r1048, %r1053}, %rd241;
	// begin inline asm
	shfl.sync.down.b32 %r1047, %r1048, %r1064, %r325, %r1066;
	// end inline asm
	// begin inline asm
	shfl.sync.down.b32 %r1052, %r1053, %r1064, %r325, %r1066;
	// end inline asm
	mov.b64 	%rd242, %fd780;
	mov.b64 	{%r1058, %r1063}, %rd242;
	// begin inline asm
	shfl.sync.down.b32 %r1057, %r1058, %r1064, %r325, %r1066;
	// end inline asm
	// begin inline asm
	shfl.sync.down.b32 %r1062, %r1063, %r1064, %r325, %r1066;
	// end inline asm
	add.s32 	%r389, %r519, 16;
	setp.gt.s32 	%p66, %r389, %r325;
	@%p66 bra 	$L__BB9_211;
	add.s32 	%r390, %r1027, %r2903;
	setp.ne.s32 	%p67, %r2903, 0;
	mov.u32 	%r2903, %r390;
	@%p67 bra 	$L__BB9_211;
	mov.b64 	%rd243, {%r1047, %r1052};
	mov.b64 	%fd330, %rd243;
	add.f64 	%fd779, %fd779, %fd330;
	mov.b64 	%rd244, {%r1057, %r1062};
	mov.b64 	%fd331, %rd244;
	add.f64 	%fd780, %fd780, %fd331;
$L__BB9_211:
$L__BB9_212:
	setp.ne.s32 	%p68, %r2931, 101;
	mov.b32 	%r1070, -1;
	vote.sync.all.pred 	%p69, %p68, %r1070;
	not.pred 	%p70, %p69;
	@%p70 bra 	$L__BB9_235;
	mul.wide.s32 	%rd285, %r2936, 4;
	add.s64 	%rd115, %rd118, %rd285;
$L__BB9_214:
	// begin inline asm
	ld.relaxed.gpu.u32 %r2931, [%rd115];
	// end inline asm
	membar.gl;
	setp.eq.s32 	%p90, %r2931, 99;
	mov.b32 	%r1102, -1;
	vote.sync.any.pred 	%p91, %p90, %r1102;
	@%p91 bra 	$L__BB9_214;
	setp.eq.s32 	%p92, %r2931, 101;
	@%p92 bra 	$L__BB9_218;
	setp.ne.s32 	%p93, %r2931, 100;
	@%p93 bra 	$L__BB9_219;
	mul.wide.s32 	%rd309, %r2936, 32;
	add.s64 	%rd305, %rd119, %rd309;
	// begin inline asm
	ld.cg.v2.u64 {%rd303, %rd304}, [%rd305];
	// end inline asm
	add.s64 	%rd308, %rd305, 16;
	// begin inline asm
	ld.cg.v2.u64 {%rd306, %rd307}, [%rd308];
	// end inline asm
	cvt.u32.u64 	%r2937, %rd303;
	shr.u64 	%rd310, %rd303, 40;
	shr.u64 	%rd311, %rd303, 48;
	shr.u64 	%rd312, %rd303, 56;
	shr.u64 	%rd313, %rd304, 8;
	shr.u64 	%rd314, %rd304, 16;
	shr.u64 	%rd315, %rd304, 24;
	shr.u64 	%rd316, %rd304, 40;
	shr.u64 	%rd317, %rd304, 48;
	shr.u64 	%rd318, %rd304, 56;
	mov.b64 	%fd795, %rd306;
	mov.b64 	%fd796, %rd307;
	cvt.u32.u64 	%r1122, %rd312;
	cvt.u32.u64 	%r1123, %rd311;
	prmt.b32 	%r1124, %r1123, %r1122, 0x3340U;
	{ .reg .b32 tmp; mov.b64 {tmp, %r1125}, %rd303; }
	cvt.u32.u64 	%r1126, %rd310;
	prmt.b32 	%r1127, %r1125, %r1126, 0x3340U;
	prmt.b32 	%r2942, %r1127, %r1124, 0x5410U;
	cvt.u32.u64 	%r1128, %rd315;
	cvt.u32.u64 	%r1129, %rd314;
	prmt.b32 	%r1130, %r1129, %r1128, 0x3340U;
	cvt.u32.u64 	%r1131, %rd304;
	cvt.u32.u64 	%r1132, %rd313;
	prmt.b32 	%r1133, %r1131, %r1132, 0x3340U;
	prmt.b32 	%r2943, %r1133, %r1130, 0x5410U;
	cvt.u32.u64 	%r1134, %rd318;
	cvt.u32.u64 	%r1135, %rd317;
	prmt.b32 	%r1136, %r1135, %r1134, 0x3340U;
	{ .reg .b32 tmp; mov.b64 {tmp, %r1137}, %rd304; }
	cvt.u32.u64 	%r1138, %rd316;
	prmt.b32 	%r1139, %r1137, %r1138, 0x3340U;
	prmt.b32 	%r2944, %r1139, %r1136, 0x5410U;
	bra.uni 	$L__BB9_219;
$L__BB9_218:
	mul.wide.s32 	%rd293, %r2936, 32;
	add.s64 	%rd289, %rd120, %rd293;
	// begin inline asm
	ld.cg.v2.u64 {%rd287, %rd288}, [%rd289];
	// end inline asm
	add.s64 	%rd292, %rd289, 16;
	// begin inline asm
	ld.cg.v2.u64 {%rd290, %rd291}, [%rd292];
	// end inline asm
	cvt.u32.u64 	%r2937, %rd287;
	shr.u64 	%rd294, %rd287, 40;
	shr.u64 	%rd295, %rd287, 48;
	shr.u64 	%rd296, %rd287, 56;
	shr.u64 	%rd297, %rd288, 8;
	shr.u64 	%rd298, %rd288, 16;
	shr.u64 	%rd299, %rd288, 24;
	shr.u64 	%rd300, %rd288, 40;
	shr.u64 	%rd301, %rd288, 48;
	shr.u64 	%rd302, %rd288, 56;
	mov.b64 	%fd795, %rd290;
	mov.b64 	%fd796, %rd291;
	cvt.u32.u64 	%r1104, %rd296;
	cvt.u32.u64 	%r1105, %rd295;
	prmt.b32 	%r1106, %r1105, %r1104, 0x3340U;
	{ .reg .b32 tmp; mov.b64 {tmp, %r1107}, %rd287; }
	cvt.u32.u64 	%r1108, %rd294;
	prmt.b32 	%r1109, %r1107, %r1108, 0x3340U;
	prmt.b32 	%r2942, %r1109, %r1106, 0x5410U;
	cvt.u32.u64 	%r1110, %rd299;
	cvt.u32.u64 	%r1111, %rd298;
	prmt.b32 	%r1112, %r1111, %r1110, 0x3340U;
	cvt.u32.u64 	%r1113, %rd288;
	cvt.u32.u64 	%r1114, %rd297;
	prmt.b32 	%r1115, %r1113, %r1114, 0x3340U;
	prmt.b32 	%r2943, %r1115, %r1112, 0x5410U;
	cvt.u32.u64 	%r1116, %rd302;
	cvt.u32.u64 	%r1117, %rd301;
	prmt.b32 	%r1118, %r1117, %r1116, 0x3340U;
	{ .reg .b32 tmp; mov.b64 {tmp, %r1119}, %rd288; }
	cvt.u32.u64 	%r1120, %rd300;
	prmt.b32 	%r1121, %r1119, %r1120, 0x3340U;
	prmt.b32 	%r2944, %r1121, %r1118, 0x5410U;
$L__BB9_219:
	mov.b32 	%r1179, -1;
	vote.sync.ballot.b32 	%r1180, %p92, %r1179;
	and.b32  	%r1181, %r1180, %r852;
	or.b32  	%r1182, %r1181, -2147483648;
	add.s32 	%r1183, %r1182, -1;
	not.b32 	%r1184, %r1182;
	and.b32  	%r1185, %r1184, %r1183;
	popc.b32 	%r421, %r1185;
	mov.b32 	%r1177, 1;
	// begin inline asm
	shfl.sync.down.b32 %r1140, %r2937, %r1177, %r421, %r1179;
	// end inline asm
	// begin inline asm
	shfl.sync.down.b32 %r1145, %r2942, %r1177, %r421, %r1179;
	// end inline asm
	// begin inline asm
	shfl.sync.down.b32 %r1150, %r2943, %r1177, %r421, %r1179;
	// end inline asm
	// begin inline asm
	shfl.sync.down.b32 %r1155, %r2944, %r1177, %r421, %r1179;
	// end inline asm
	mov.b64 	%rd319, %fd795;
	mov.b64 	{%r1161, %r1166}, %rd319;
	// begin inline asm
	shfl.sync.down.b32 %r1160, %r1161, %r1177, %r421, %r1179;
	// end inline asm
	// begin inline asm
	shfl.sync.down.b32 %r1165, %r1166, %r1177, %r421, %r1179;
	// end inline asm
	mov.b64 	%rd320, %fd796;
	mov.b64 	{%r1171, %r1176}, %rd320;
	// begin inline asm
	shfl.sync.down.b32 %r1170, %r1171, %r1177, %r421, %r1179;
	// end inline asm
	// begin inline asm
	shfl.sync.down.b32 %r1175, %r1176, %r1177, %r421, %r1179;
	// end inline asm
	setp.ge.s32 	%p96, %r519, %r421;
	mov.u32 	%r2945, %r2937;
	mov.f64 	%fd799, %fd795;
	mov.f64 	%fd800, %fd796;
	@%p96 bra 	$L__BB9_222;
	add.s32 	%r2945, %r1140, %r2937;
	setp.ne.s32 	%p97, %r2937, 0;
	@%p97 bra 	$L__BB9_222;
	mov.b64 	%rd321, {%r1160, %r1165};
	mov.b64 	%fd353, %rd321;
	add.f64 	%fd799, %fd795, %fd353;
	mov.b64 	%rd322, {%r1170, %r1175};
	mov.b64 	%fd354, %rd322;
	add.f64 	%fd800, %fd796, %fd354;
$L__BB9_222:
	mov.b32 	%r1225, 2;
	mov.b32 	%r1227, -1;
	// begin inline asm
	shfl.sync.down.b32 %r1188, %r2945, %r1225, %r421, %r1227;
	// end inline asm
	// begin inline asm
	shfl.sync.down.b32 %r1193, %r2942, %r1225, %r421, %r1227;
	// end inline asm
	// begin inline asm
	shfl.sync.down.b32 %r1198, %r2943, %r1225, %r421, %r1227;
	// end inline asm
	// begin inline asm
	shfl.sync.down.b32 %r1203, %r2944, %r1225, %r421, %r1227;
	// end inline asm
	mov.b64 	%rd323, %fd799;
	mov.b64 	{%r1209, %r1214}, %rd323;
	// begin inline asm
	shfl.sync.down.b32 %r1208, %r1209, %r1225, %r421, %r1227;
	// end inline asm
	// begin inline asm
	shfl.sync.down.b32 %r1213, %r1214, %r1225, %r421, %r1227;
	// end inline asm
	mov.b64 	%rd324, %fd800;
	mov.b64 	{%r1219, %r1224}, %rd324;
	// begin inline asm
	shfl.sync.down.b32 %r1218, %r1219, %r1225, %r421, %r1227;
	// end inline asm
	// begin inline asm
	shfl.sync.down.b32 %r1223, %r1224, %r1225, %r421, %r1227;
	// end inline asm
	setp.gt.s32 	%p98, %r347, %r421;
	@%p98 bra 	$L__BB9_225;
	add.s32 	%r443, %r1188, %r2945;
	setp.ne.s32 	%p99, %r2945, 0;
	mov.u32 	%r2945, %r443;
	@%p99 bra 	$L__BB9_225;
	mov.b64 	%rd325, {%r1208, %r1213};
	mov.b64 	%fd355, %rd325;
	add.f64 	%fd799, %fd799, %fd355;
	mov.b64 	%rd326, {%r1218, %r1223};
	mov.b64 	%fd356, %rd326;
	add.f64 	%fd800, %fd800, %fd356;
$L__BB9_225:
	mov.b32 	%r1267, 4;
	mov.b32 	%r1269, -1;
	// begin inline asm
	shfl.sync.down.b32 %r1230, %r2945, %r1267, %r421, %r1269;
	// end inline asm
	// begin inline asm
	shfl.sync.down.b32 %r1235, %r2942, %r1267, %r421, %r1269;
	// end inline asm
	// begin inline asm
	shfl.sync.down.b32 %r1240, %r2943, %r1267, %r421, %r1269;
	// end inline asm
	// begin inline asm
	shfl.sync.down.b32 %r1245, %r2944, %r1267, %r421, %r1269;
	// end inline asm
	mov.b64 	%rd327, %fd799;
	mov.b64 	{%r1251, %r1256}, %rd327;
	// begin inline asm
	shfl.sync.down.b32 %r1250, %r1251, %r1267, %r421, %r1269;
	// end inline asm
	// begin inline asm
	shfl.sync.down.b32 %r1255, %r1256, %r1267, %r421, %r1269;
	// end inline asm
	mov.b64 	%rd328, %fd800;
	mov.b64 	{%r1261, %r1266}, %rd328;
	// begin inline asm
	shfl.sync.down.b32 %r1260, %r1261, %r1267, %r421, %r1269;
	// end inline asm
	// begin inline asm
	shfl.sync.down.b32 %r1265, %r1266, %r1267, %r421, %r1269;
	// end inline asm
	setp.gt.s32 	%p100, %r361, %r421;
	@%p100 bra 	$L__BB9_228;
	add.s32 	%r456, %r1230, %r2945;
	setp.ne.s32 	%p101, %r2945, 0;
	mov.u32 	%r2945, %r456;
	@%p101 bra 	$L__BB9_228;
	mov.b64 	%rd329, {%r1250, %r1255};
	mov.b64 	%fd357, %rd329;
	add.f64 	%fd799, %fd799, %fd357;
	mov.b64 	%rd330, {%r1260, %r1265};
	mov.b64 	%fd358, %rd330;
	add.f64 	%fd800, %fd800, %fd358;
$L__BB9_228:
	mov.b32 	%r1309, 8;
	mov.b32 	%r1311, -1;
	// begin inline asm
	shfl.sync.down.b32 %r1272, %r2945, %r1309, %r421, %r1311;
	// end inline asm
	// begin inline asm
	shfl.sync.down.b32 %r1277, %r2942, %r1309, %r421, %r1311;
	// end inline asm
	// begin inline asm
	shfl.sync.down.b32 %r1282, %r2943, %r1309, %r421, %r1311;
	// end inline asm
	// begin inline asm
	shfl.sync.down.b32 %r1287, %r2944, %r1309, %r421, %r1311;
	// end inline asm
	mov.b64 	%rd331, %fd799;
	mov.b64 	{%r1293, %r1298}, %rd331;
	// begin inline asm
	shfl.sync.down.b32 %r1292, %r1293, %r1309, %r421, %r1311;
	// end inline asm
	// begin inline asm
	shfl.sync.down.b32 %r1297, %r1298, %r1309, %r421, %r1311;
	// end inline asm
	mov.b64 	%rd332, %fd800;
	mov.b64 	{%r1303, %r1308}, %rd332;
	// begin inline asm
	shfl.sync.down.b32 %r1302, %r1303, %r1309, %r421, %r1311;
	// end inline asm
	// begin inline asm
	shfl.sync.down.b32 %r1307, %r1308, %r1309, %r421, %r1311;
	// end inline asm
	setp.gt.s32 	%p102, %r375, %r421;
	@%p102 bra 	$L__BB9_231;
	add.s32 	%r469, %r1272, %r2945;
	setp.ne.s32 	%p103, %r2945, 0;
	mov.u32 	%r2945, %r469;
	@%p103 bra 	$L__BB9_231;
	mov.b64 	%rd333, {%r1292, %r1297};
	mov.b64 	%fd359, %rd333;
	add.f64 	%fd799, %fd799, %fd359;
	mov.b64 	%rd334, {%r1302, %r1307};
	mov.b64 	%fd360, %rd334;
	add.f64 	%fd800, %fd800, %fd360;
$L__BB9_231:
	mov.b32 	%r1351, 16;
	mov.b32 	%r1353, -1;
	// begin inline asm
	shfl.sync.down.b32 %r1314, %r2945, %r1351, %r421, %r1353;
	// end inline asm
	// begin inline asm
	shfl.sync.down.b32 %r1319, %r2942, %r1351, %r421, %r1353;
	// end inline asm
	// begin inline asm
	shfl.sync.down.b32 %r1324, %r2943, %r1351, %r421, %r1353;
	// end inline asm
	// begin inline asm
	shfl.sync.down.b32 %r1329, %r2944, %r1351, %r421, %r1353;
	// end inline asm
	mov.b64 	%rd335, %fd799;
	mov.b64 	{%r1335, %r1340}, %rd335;
	// begin inline asm
	shfl.sync.down.b32 %r1334, %r1335, %r1351, %r421, %r1353;
	// end inline asm
	// begin inline asm
	shfl.sync.down.b32 %r1339, %r1340, %r1351, %r421, %r1353;
	// end inline asm
	mov.b64 	%rd336, %fd800;
	mov.b64 	{%r1345, %r1350}, %rd336;
	// begin inline asm
	shfl.sync.down.b32 %r1344, %r1345, %r1351, %r421, %r1353;
	// end inline asm
	// begin inline asm
	shfl.sync.down.b32 %r1349, %r1350, %r1351, %r421, %r1353;
	// end inline asm
	setp.gt.s32 	%p104, %r389, %r421;
	@%p104 bra 	$L__BB9_234;
	add.s32 	%r479, %r1314, %r2945;
	setp.ne.s32 	%p105, %r2945, 0;
	mov.u32 	%r2945, %r479;
	@%p105 bra 	$L__BB9_234;
	mov.b64 	%rd337, {%r1334, %r1339};
	mov.b64 	%fd361, %rd337;
	add.f64 	%fd799, %fd799, %fd361;
	mov.b64 	%rd338, {%r1344, %r1349};
	mov.b64 	%fd362, %rd338;
	add.f64 	%fd800, %fd800, %fd362;
$L__BB9_234:
	add.s32 	%r481, %r2945, %r2903;
	setp.eq.s32 	%p106, %r2903, 0;
	add.f64 	%fd363, %fd779, %fd799;
	add.f64 	%fd364, %fd780, %fd800;
	selp.f64 	%fd779, %fd363, %fd779, %p106;
	selp.f64 	%fd780, %fd364, %fd780, %p106;
	add.s32 	%r2936, %r2936, -32;
	mov.u32 	%r2903, %r481;
	bra.uni 	$L__BB9_212;
$L__BB9_235:
	setp.ne.s32 	%p71, %r292, 0;
	@%p71 bra 	$L__BB9_237;
	add.s32 	%r1073, %r2903, %r308;
	setp.eq.s32 	%p72, %r308, 0;
	add.f64 	%fd333, %fd145, %fd779;
	add.f64 	%fd334, %fd146, %fd780;
	selp.f64 	%fd335, %fd333, %fd145, %p72;
	selp.f64 	%fd336, %fd334, %fd146, %p72;
	mul.wide.u32 	%rd252, %r1, 32;
	add.s64 	%rd253, %rd120, %rd252;
	add.s64 	%rd245, %rd253, 1024;
	mov.b64 	%rd249, %fd335;
	mov.b64 	%rd250, %fd336;
	mov.b32 	%r1074, 0;
	mov.b64 	%rd246, {%r1073, %r1074};
	mov.b64 	%rd247, 0;
	// begin inline asm
	st.cg.v2.u64 [%rd245], {%rd246, %rd247};
	// end inline asm
	add.s64 	%rd248, %rd253, 1040;
	// begin inline asm
	st.cg.v2.u64 [%rd248], {%rd249, %rd250};
	// end inline asm
	mul.wide.u32 	%rd254, %r1, 4;
	add.s64 	%rd255, %rd118, %rd254;
	add.s64 	%rd251, %rd255, 128;
	mov.b32 	%r1072, 101;
	// begin inline asm
	st.release.gpu.u32 [%rd251], %r1072;
	// end inline asm
	st.shared.v4.u32 	[_ZN6thrust24THRUST_300001_SM_1000_NS8cuda_cub4core6detail5shmemE+336], {%r2903, %r2908, %r2909, %r2910};
	st.shared.v2.f64 	[_ZN6thrust24THRUST_300001_SM_1000_NS8cuda_cub4core6detail5shmemE+352], {%fd779, %fd780};
	st.shared.v4.u32 	[_ZN6thrust24THRUST_300001_SM_1000_NS8cuda_cub4core6detail5shmemE+368], {%r1073, %r1074, %r1074, %r1074};
	st.shared.v2.f64 	[_ZN6thrust24THRUST_300001_SM_1000_NS8cuda_cub4core6detail5shmemE+384], {%fd335, %fd336};
$L__BB9_237:
	setp.ne.s32 	%p73, %r519, 0;
	@%p73 bra 	$L__BB9_239;
	st.shared.v4.u32 	[_ZN6thrust24THRUST_300001_SM_1000_NS8cuda_cub4core6detail5shmemE+272], {%r2903, %r2908, %r2909, %r2910};
	st.shared.v2.f64 	[_ZN6thrust24THRUST_300001_SM_1000_NS8cuda_cub4core6detail5shmemE+288], {%fd779, %fd780};
	mov.u32 	%r2958, %r2903;
	mov.f64 	%fd807, %fd779;
	mov.f64 	%fd808, %fd780;
$L__BB9_239:
	setp.eq.s32 	%p74, %r292, 0;
	bar.sync 	0;
	@%p74 bra 	$L__BB9_242;
	ld.shared.u32 	%r1075, [_ZN6thrust24THRUST_300001_SM_1000_NS8cuda_cub4core6detail5shmemE+272];
	add.s32 	%r484, %r1075, %r2958;
	setp.ne.s32 	%p75, %r2958, 0;
	mov.u32 	%r2958, %r484;
	@%p75 bra 	$L__BB9_242;
	ld.shared.v2.f64 	{%fd337, %fd338}, [_ZN6thrust24THRUST_300001_SM_1000_NS8cuda_cub4core6detail5shmemE+288];
	add.f64 	%fd807, %fd807, %fd337;
	add.f64 	%fd808, %fd808, %fd338;
$L__BB9_242:
	add.s32 	%r486, %r2958, %r303;
	add.f64 	%fd339, %fd807, %fd133;
	add.f64 	%fd340, %fd808, %fd134;
	selp.f64 	%fd213, %fd133, %fd339, %p3;
	selp.f64 	%fd214, %fd134, %fd340, %p3;
	add.s32 	%r487, %r304, %r2958;
	add.f64 	%fd341, %fd213, %fd135;
	add.f64 	%fd342, %fd214, %fd136;
	selp.f64 	%fd215, %fd135, %fd341, %p4;
	selp.f64 	%fd216, %fd136, %fd342, %p4;
	ld.shared.u32 	%r488, [_ZN6thrust24THRUST_300001_SM_1000_NS8cuda_cub4core6detail5shmemE+400];
	ld.shared.u32 	%r2967, [_ZN6thrust24THRUST_300001_SM_1000_NS8cuda_cub4core6detail5shmemE+368];
	ld.shared.v2.f64 	{%fd217, %fd218}, [_ZN6thrust24THRUST_300001_SM_1000_NS8cuda_cub4core6detail5shmemE+384];
	ld.shared.u32 	%r490, [_ZN6thrust24THRUST_300001_SM_1000_NS8cuda_cub4core6detail5shmemE+336];
	setp.lt.s32 	%p76, %r488, 257;
	@%p76 bra 	$L__BB9_256;
	bar.sync 	0;
	not.pred 	%p80, %p3;
	@%p80 bra 	$L__BB9_245;
	sub.s32 	%r1076, %r2958, %r490;
	shl.b32 	%r1077, %r1076, 5;
	mov.u32 	%r1078, _ZN6thrust24THRUST_300001_SM_1000_NS8cuda_cub4core6detail5shmemE;
	add.s32 	%r1079, %r1078, %r1077;
	st.shared.u64 	[%r1079], %rd724;
	st.shared.v2.f64 	[%r1079+16], {%fd807, %fd808};
$L__BB9_245:
	not.pred 	%p81, %p4;
	@%p81 bra 	$L__BB9_247;
	sub.s32 	%r1080, %r486, %r490;
	shl.b32 	%r1081, %r1080, 5;
	mov.u32 	%r1082, _ZN6thrust24THRUST_300001_SM_1000_NS8cuda_cub4core6detail5shmemE;
	add.s32 	%r1083, %r1082, %r1081;
	st.shared.u64 	[%r1083], %rd90;
	st.shared.v2.f64 	[%r1083+16], {%fd213, %fd214};
$L__BB9_247:
	not.pred 	%p82, %p5;
	@%p82 bra 	$L__BB9_249;
	sub.s32 	%r1084, %r487, %r490;
	shl.b32 	%r1085, %r1084, 5;
	mov.u32 	%r1086, _ZN6thrust24THRUST_300001_SM_1000_NS8cuda_cub4core6detail5shmemE;
	add.s32 	%r1087, %r1086, %r1085;
	st.shared.u64 	[%r1087], %rd91;
	st.shared.v2.f64 	[%r1087+16], {%fd215, %fd216};
$L__BB9_249:
	bar.sync 	0;
	setp.ge.s32 	%p83, %r292, %r488;
	@%p83 bra 	$L__BB9_262;
	not.b32 	%r1088, %r292;
	add.s32 	%r491, %r488, %r1088;
	and.b32  	%r1089, %r491, 768;
	setp.eq.s32 	%p84, %r1089, 768;
	mov.u32 	%r2966, %r292;
	@%p84 bra 	$L__BB9_253;
	shr.u32 	%r1090, %r491, 8;
	add.s32 	%r1091, %r1090, 1;
	and.b32  	%r1092, %r1091, 3;
	shl.b32 	%r1093, %r292, 5;
	mov.u32 	%r1094, _ZN6thrust24THRUST_300001_SM_1000_NS8cuda_cub4core6detail5shmemE;
	add.s32 	%r1095, %r1093, %r1094;
	add.s32 	%r2962, %r1095, 16;
	add.s32 	%r2961, %r292, %r490;
	neg.s32 	%r2960, %r1092;
	shl.b32 	%r1096, %r1091, 8;
	and.b32  	%r1097, %r1096, 768;
	add.s32 	%r2966, %r292, %r1097;
$L__BB9_252:
	.pragma "nounroll";
	mul.wide.s32 	%rd268, %r2961, 16;
	add.s64 	%rd269, %rd8, %rd268;
	mul.wide.s32 	%rd270, %r2961, 8;
	add.s64 	%rd271, %rd7, %rd270;
	ld.shared.u64 	%rd272, [%r2962+-16];
	ld.shared.v2.f64 	{%fd343, %fd344}, [%r2962];
	st.global.u64 	[%rd271], %rd272;
	st.global.v2.f64 	[%rd269], {%fd343, %fd344};
	add.s32 	%r2962, %r2962, 8192;
	add.s32 	%r2961, %r2961, 256;
	add.s32 	%r2960, %r2960, 1;
	setp.ne.s32 	%p85, %r2960, 0;
	@%p85 bra 	$L__BB9_252;
$L__BB9_253:
	setp.lt.u32 	%p86, %r491, 768;
	@%p86 bra 	$L__BB9_262;
	shl.b32 	%r1098, %r2966, 5;
	mov.u32 	%r1099, _ZN6thrust24THRUST_300001_SM_1000_NS8cuda_cub4core6detail5shmemE;
	add.s32 	%r1100, %r1098, %r1099;
	add.s32 	%r2965, %r1100, 16384;
	add.s64 	%rd116, %rd7, 4096;
	add.s32 	%r2964, %r2966, %r490;
	add.s64 	%rd117, %rd8, 8192;
$L__BB9_255:
	mul.wide.s32 	%rd273, %r2964, 8;
	add.s64 	%rd274, %rd116, %rd273;
	mul.wide.s32 	%rd275, %r2964, 16;
	add.s64 	%rd276, %rd117, %rd275;
	ld.shared.u64 	%rd277, [%r2965+-16384];
	ld.shared.v2.f64 	{%fd345, %fd346}, [%r2965+-16368];
	st.global.u64 	[%rd274+-4096], %rd277;
	st.global.v2.f64 	[%rd276+-8192], {%fd345, %fd346};
	ld.shared.u64 	%rd278, [%r2965+-8192];
	ld.shared.v2.f64 	{%fd347, %fd348}, [%r2965+-8176];
	st.global.u64 	[%rd274+-2048], %rd278;
	st.global.v2.f64 	[%rd276+-4096], {%fd347, %fd348};
	ld.shared.u64 	%rd279, [%r2965];
	ld.shared.v2.f64 	{%fd349, %fd350}, [%r2965+16];
	st.global.u64 	[%rd274], %rd279;
	st.global.v2.f64 	[%rd276], {%fd349, %fd350};
	ld.shared.u64 	%rd280, [%r2965+8192];
	ld.shared.v2.f64 	{%fd351, %fd352}, [%r2965+8208];
	st.global.u64 	[%rd274+2048], %rd280;
	st.global.v2.f64 	[%rd276+4096], {%fd351, %fd352};
	add.s32 	%r2966, %r2966, 1024;
	add.s32 	%r2965, %r2965, 32768;
	add.s32 	%r2964, %r2964, 1024;
	setp.lt.s32 	%p87, %r2966, %r488;
	@%p87 bra 	$L__BB9_255;
	bra.uni 	$L__BB9_262;
$L__BB9_256:
	not.pred 	%p77, %p3;
	@%p77 bra 	$L__BB9_258;
	mul.wide.s32 	%rd256, %r2958, 8;
	add.s64 	%rd257, %rd7, %rd256;
	st.global.u64 	[%rd257], %rd724;
	mul.wide.s32 	%rd258, %r2958, 16;
	add.s64 	%rd259, %rd8, %rd258;
	st.global.v2.f64 	[%rd259], {%fd807, %fd808};
$L__BB9_258:
	not.pred 	%p78, %p4;
	@%p78 bra 	$L__BB9_260;
	mul.wide.s32 	%rd260, %r486, 8;
	add.s64 	%rd261, %rd7, %rd260;
	st.global.u64 	[%rd261], %rd90;
	mul.wide.s32 	%rd262, %r486, 16;
	add.s64 	%rd263, %rd8, %rd262;
	st.global.v2.f64 	[%rd263], {%fd213, %fd214};
$L__BB9_260:
	not.pred 	%p79, %p5;
	@%p79 bra 	$L__BB9_262;
	mul.wide.s32 	%rd264, %r487, 8;
	add.s64 	%rd265, %rd7, %rd264;
	st.global.u64 	[%rd265], %rd91;
	mul.wide.s32 	%rd266, %r487, 16;
	add.s64 	%rd267, %rd8, %rd266;
	st.global.v2.f64 	[%rd267], {%fd215, %fd216};
$L__BB9_262:
	setp.ne.s32 	%p88, %r292, 255;
	@%p88 bra 	$L__BB9_266;
	setp.ne.s32 	%p89, %r3, 768;
	@%p89 bra 	$L__BB9_265;
	mul.wide.s32 	%rd281, %r2967, 8;
	add.s64 	%rd282, %rd7, %rd281;
	st.global.u64 	[%rd282], %rd92;
	mul.wide.s32 	%rd283, %r2967, 16;
	add.s64 	%rd284, %rd8, %rd283;
	st.global.v2.f64 	[%rd284], {%fd217, %fd218};
	add.s32 	%r2967, %r2967, 1;
$L__BB9_265:
	st.global.u32 	[%rd1], %r2967;
$L__BB9_266:
	ret;

}
	// .globl	_ZN6thrust24THRUST_300001_SM_1000_NS8cuda_cub4core6detail13_kernel_agentINS1_15__reduce_by_key9InitAgentIN3cub18CUB_300001_SM_100024ReduceByKeyScanTileStateI7double2lLb0EEElPlEEJSB_lSC_EEEvDpT0_
.visible .entry _ZN6thrust24THRUST_300001_SM_1000_NS8cuda_cub4core6detail13_kernel_agentINS1_15__reduce_by_key9InitAgentIN3cub18CUB_300001_SM_100024ReduceByKeyScanTileStateI7double2lLb0EEElPlEEJSB_lSC_EEEvDpT0_(
	.param .align 8 .b8 _ZN6thrust24THRUST_300001_SM_1000_NS8cuda_cub4core6detail13_kernel_agentINS1_15__reduce_by_key9InitAgentIN3cub18CUB_300001_SM_100024ReduceByKeyScanTileStateI7double2lLb0EEElPlEEJSB_lSC_EEEvDpT0__param_0[24],
	.param .u64 _ZN6thrust24THRUST_300001_SM_1000_NS8cuda_cub4core6detail13_kernel_agentINS1_15__reduce_by_key9InitAgentIN3cub18CUB_300001_SM_100024ReduceByKeyScanTileStateI7double2lLb0EEElPlEEJSB_lSC_EEEvDpT0__param_1,
	.param .u64 .ptr .align 1 _ZN6thrust24THRUST_300001_SM_1000_NS8cuda_cub4core6detail13_kernel_agentINS1_15__reduce_by_key9InitAgentIN3cub18CUB_300001_SM_100024ReduceByKeyScanTileStateI7double2lLb0EEElPlEEJSB_lSC_EEEvDpT0__param_2
)
.maxntid 128
{
	.reg .pred 	%p<6>;
	.reg .b32 	%r<10>;
	.reg .b64 	%rd<10>;

	ld.param.u64 	%rd3, [_ZN6thrust24THRUST_300001_SM_1000_NS8cuda_cub4core6detail13_kernel_agentINS1_15__reduce_by_key9InitAgentIN3cub18CUB_300001_SM_100024ReduceByKeyScanTileStateI7double2lLb0EEElPlEEJSB_lSC_EEEvDpT0__param_0];
	ld.param.u32 	%r4, [_ZN6thrust24THRUST_300001_SM_1000_NS8cuda_cub4core6detail13_kernel_agentINS1_15__reduce_by_key9InitAgentIN3cub18CUB_300001_SM_100024ReduceByKeyScanTileStateI7double2lLb0EEElPlEEJSB_lSC_EEEvDpT0__param_1];
	ld.param.u64 	%rd2, [_ZN6thrust24THRUST_300001_SM_1000_NS8cuda_cub4core6detail13_kernel_agentINS1_15__reduce_by_key9InitAgentIN3cub18CUB_300001_SM_100024ReduceByKeyScanTileStateI7double2lLb0EEElPlEEJSB_lSC_EEEvDpT0__param_2];
	cvta.to.global.u64 	%rd1, %rd3;
	mov.u32 	%r1, %ctaid.x;
	mov.u32 	%r5, %ntid.x;
	mov.u32 	%r2, %tid.x;
	mad.lo.s32 	%r3, %r1, %r5, %r2;
	setp.ge.s32 	%p1, %r3, %r4;
	@%p1 bra 	$L__BB10_2;
	mul.wide.s32 	%rd4, %r3, 4;
	add.s64 	%rd5, %rd1, %rd4;
	mov.b32 	%r6, 99;
	st.global.u32 	[%rd5+128], %r6;
$L__BB10_2:
	setp.ne.s32 	%p2, %r1, 0;
	setp.gt.u32 	%p3, %r2, 31;
	or.pred  	%p4, %p2, %p3;
	@%p4 bra 	$L__BB10_4;
	mul.wide.u32 	%rd6, %r2, 4;
	add.s64 	%rd7, %rd1, %rd6;
	mov.b32 	%r8, 0;
	st.global.u32 	[%rd7], %r8;
$L__BB10_4:
	or.b32  	%r9, %r1, %r2;
	setp.ne.s32 	%p5, %r9, 0;
	@%p5 bra 	$L__BB10_6;
	cvta.to.global.u64 	%rd8, %rd2;
	mov.b64 	%rd9, 0;
	st.global.u64 	[%rd8], %rd9;
$L__BB10_6:
	ret;

}
	// .globl	_ZN6thrust24THRUST_300001_SM_1000_NS8cuda_cub4core6detail13_kernel_agentINS1_15__reduce_by_key16ReduceByKeyAgentINS0_6detail15normal_iteratorINS0_10device_ptrImEEEENS9_I7double2EESB_NS8_ISD_EEN4cuda3std3__48equal_toImEEN12Trajectories19cuDoubleComplex_addEPllEEJSB_SD_SB_SE_SM_N3cub18CUB_300001_SM_100024ReduceByKeyScanTileStateISC_lLb0EEESJ_SL_llEEEvDpT0_
.visible .entry _ZN6thrust24THRUST_300001_SM_1000_NS8cuda_cub4core6detail13_kernel_agentINS1_15__reduce_by_key16ReduceByKeyAgentINS0_6detail15normal_iteratorINS0_10device_ptrImEEEENS9_I7double2EESB_NS8_ISD_EEN4cuda3std3__48equal_toImEEN12Trajectories19cuDoubleComplex_addEPllEEJSB_SD_SB_SE_SM_N3cub18CUB_300001_SM_100024ReduceByKeyScanTileStateISC_lLb0EEESJ_SL_llEEEvDpT0_(
	.param .align 8 .b8 _ZN6thrust24THRUST_300001_SM_1000_NS8cuda_cub4core6detail13_kernel_agentINS1_15__reduce_by_key16ReduceByKeyAgentINS0_6detail15normal_iteratorINS0_10device_ptrImEEEENS9_I7double2EESB_NS8_ISD_EEN4cuda3std3__48equal_toImEEN12Trajectories19cuDoubleComplex_addEPllEEJSB_SD_SB_SE_SM_N3cub18CUB_300001_SM_100024ReduceByKeyScanTileStateISC_lLb0EEESJ_SL_llEEEvDpT0__param_0[8],
	.param .align 8 .b8 _ZN6thrust24THRUST_300001_SM_1000_NS8cuda_cub4core6detail13_kernel_agentINS1_15__reduce_by_key16ReduceByKeyAgentINS0_6detail15normal_iteratorINS0_10device_ptrImEEEENS9_I7double2EESB_NS8_ISD_EEN4cuda3std3__48equal_toImEEN12Trajectories19cuDoubleComplex_addEPllEEJSB_SD_SB_SE_SM_N3cub18CUB_300001_SM_100024ReduceByKeyScanTileStateISC_lLb0EEESJ_SL_llEEEvDpT0__param_1[8],
	.param .align 8 .b8 _ZN6thrust24THRUST_300001_SM_1000_NS8cuda_cub4core6detail13_kernel_agentINS1_15__reduce_by_key16ReduceByKeyAgentINS0_6detail15normal_iteratorINS0_10device_ptrImEEEENS9_I7double2EESB_NS8_ISD_EEN4cuda3std3__48equal_toImEEN12Trajectories19cuDoubleComplex_addEPllEEJSB_SD_SB_SE_SM_N3cub18CUB_300001_SM_100024ReduceByKeyScanTileStateISC_lLb0EEESJ_SL_llEEEvDpT0__param_2[8],
	.param .align 8 .b8 _ZN6thrust24THRUST_300001_SM_1000_NS8cuda_cub4core6detail13_kernel_agentINS1_15__reduce_by_key16ReduceByKeyAgentINS0_6detail15normal_iteratorINS0_10device_ptrImEEEENS9_I7double2EESB_NS8_ISD_EEN4cuda3std3__48equal_toImEEN12Trajectories19cuDoubleComplex_addEPllEEJSB_SD_SB_SE_SM_N3cub18CUB_300001_SM_100024ReduceByKeyScanTileStateISC_lLb0EEESJ_SL_llEEEvDpT0__param_3[8],
	.param .u64 .ptr .align 1 _ZN6thrust24THRUST_300001_SM_1000_NS8cuda_cub4core6detail13_kernel_agentINS1_15__reduce_by_key16ReduceByKeyAgentINS0_6detail15normal_iteratorINS0_10device_ptrImEEEENS9_I7double2EESB_NS8_ISD_EEN4cuda3std3__48equal_toImEEN12Trajectories19cuDoubleComplex_addEPllEEJSB_SD_SB_SE_SM_N3cub18CUB_300001_SM_100024ReduceByKeyScanTileStateISC_lLb0EEESJ_SL_llEEEvDpT0__param_4,
	.param .align 8 .b8 _ZN6thrust24THRUST_300001_SM_1000_NS8cuda_cub4core6detail13_kernel_agentINS1_15__reduce_by_key16ReduceByKeyAgentINS0_6detail15normal_iteratorINS0_10device_ptrImEEEENS9_I7double2EESB_NS8_ISD_EEN4cuda3std3__48equal_toImEEN12Trajectories19cuDoubleComplex_addEPllEEJSB_SD_SB_SE_SM_N3cub18CUB_300001_SM_100024ReduceByKeyScanTileStateISC_lLb0EEESJ_SL_llEEEvDpT0__param_5[24],
	.param .align 1 .b8 _ZN6thrust24THRUST_300001_SM_1000_NS8cuda_cub4core6detail13_kernel_agentINS1_15__reduce_by_key16ReduceByKeyAgentINS0_6detail15normal_iteratorINS0_10device_ptrImEEEENS9_I7double2EESB_NS8_ISD_EEN4cuda3std3__48equal_toImEEN12Trajectories19cuDoubleComplex_addEPllEEJSB_SD_SB_SE_SM_N3cub18CUB_300001_SM_100024ReduceByKeyScanTileStateISC_lLb0EEESJ_SL_llEEEvDpT0__param_6[1],
	.param .align 1 .b8 _ZN6thrust24THRUST_300001_SM_1000_NS8cuda_cub4core6detail13_kernel_agentINS1_15__reduce_by_key16ReduceByKeyAgentINS0_6detail15normal_iteratorINS0_10device_ptrImEEEENS9_I7double2EESB_NS8_ISD_EEN4cuda3std3__48equal_toImEEN12Trajectories19cuDoubleComplex_addEPllEEJSB_SD_SB_SE_SM_N3cub18CUB_300001_SM_100024ReduceByKeyScanTileStateISC_lLb0EEESJ_SL_llEEEvDpT0__param_7[1],
	.param .u64 _ZN6thrust24THRUST_300001_SM_1000_NS8cuda_cub4core6detail13_kernel_agentINS1_15__reduce_by_key16ReduceByKeyAgentINS0_6detail15normal_iteratorINS0_10device_ptrImEEEENS9_I7double2EESB_NS8_ISD_EEN4cuda3std3__48equal_toImEEN12Trajectories19cuDoubleComplex_addEPllEEJSB_SD_SB_SE_SM_N3cub18CUB_300001_SM_100024ReduceByKeyScanTileStateISC_lLb0EEESJ_SL_llEEEvDpT0__param_8,
	.param .u64 _ZN6thrust24THRUST_300001_SM_1000_NS8cuda_cub4core6detail13_kernel_agentINS1_15__reduce_by_key16ReduceByKeyAgentINS0_6detail15normal_iteratorINS0_10device_ptrImEEEENS9_I7double2EESB_NS8_ISD_EEN4cuda3std3__48equal_toImEEN12Trajectories19cuDoubleComplex_addEPllEEJSB_SD_SB_SE_SM_N3cub18CUB_300001_SM_100024ReduceByKeyScanTileStateISC_lLb0EEESJ_SL_llEEEvDpT0__param_9
)
.maxntid 256
{
	.reg .pred 	%p<301>;
	.reg .b32 	%r<2497>;
	.reg .b64 	%rd<1133>;
	.reg .b64 	%fd<811>;

	ld.param.u64 	%rd268, [_ZN6thrust24THRUST_300001_SM_1000_NS8cuda_cub4core6detail13_kernel_agentINS1_15__reduce_by_key16ReduceByKeyAgentINS0_6detail15normal_iteratorINS0_10device_ptrImEEEENS9_I7double2EESB_NS8_ISD_EEN4cuda3std3__48equal_toImEEN12Trajectories19cuDoubleComplex_addEPllEEJSB_SD_SB_SE_SM_N3cub18CUB_300001_SM_100024ReduceByKeyScanTileStateISC_lLb0EEESJ_SL_llEEEvDpT0__param_5+16];
	ld.param.u64 	%rd267, [_ZN6thrust24THRUST_300001_SM_1000_NS8cuda_cub4core6detail13_kernel_agentINS1_15__reduce_by_key16ReduceByKeyAgentINS0_6detail15normal_iteratorINS0_10device_ptrImEEEENS9_I7double2EESB_NS8_ISD_EEN4cuda3std3__48equal_toImEEN12Trajectories19cuDoubleComplex_addEPllEEJSB_SD_SB_SE_SM_N3cub18CUB_300001_SM_100024ReduceByKeyScanTileStateISC_lLb0EEESJ_SL_llEEEvDpT0__param_5+8];
	ld.param.u64 	%rd266, [_ZN6thrust24THRUST_300001_SM_1000_NS8cuda_cub4core6detail13_kernel_agentINS1_15__reduce_by_key16ReduceByKeyAgentINS0_6detail15normal_iteratorINS0_10device_ptrImEEEENS9_I7double2EESB_NS8_ISD_EEN4cuda3std3__48equal_toImEEN12Trajectories19cuDoubleComplex_addEPllEEJSB_SD_SB_SE_SM_N3cub18CUB_300001_SM_100024ReduceByKeyScanTileStateISC_lLb0EEESJ_SL_llEEEvDpT0__param_5];
	ld.param.u64 	%rd5, [_ZN6thrust24THRUST_300001_SM_1000_NS8cuda_cub4core6detail13_kernel_agentINS1_15__reduce_by_key16ReduceByKeyAgentINS0_6detail15normal_iteratorINS0_10device_ptrImEEEENS9_I7double2EESB_NS8_ISD_EEN4cuda3std3__48equal_toImEEN12Trajectories19cuDoubleComplex_addEPllEEJSB_SD_SB_SE_SM_N3cub18CUB_300001_SM_100024ReduceByKeyScanTileStateISC_lLb0EEESJ_SL_llEEEvDpT0__param_0];
	ld.param.u64 	%rd6, [_ZN6thrust24THRUST_300001_SM_1000_NS8cuda_cub4core6detail13_kernel_agentINS1_15__reduce_by_key16ReduceByKeyAgentINS0_6detail15normal_iteratorINS0_10device_ptrImEEEENS9_I7double2EESB_NS8_ISD_EEN4cuda3std3__48equal_toImEEN12Trajectories19cuDoubleComplex_addEPllEEJSB_SD_SB_SE_SM_N3cub18CUB_300001_SM_100024ReduceByKeyScanTileStateISC_lLb0EEESJ_SL_llEEEvDpT0__param_1];
	ld.param.u64 	%rd270, [_ZN6thrust24THRUST_300001_SM_1000_NS8cuda_cub4core6detail13_kernel_agentINS1_15__reduce_by_key16ReduceByKeyAgentINS0_6detail15normal_iteratorINS0_10device_ptrImEEEENS9_I7double2EESB_NS8_ISD_EEN4cuda3std3__48equal_toImEEN12Trajectories19cuDoubleComplex_addEPllEEJSB_SD_SB_SE_SM_N3cub18CUB_300001_SM_100024ReduceByKeyScanTileStateISC_lLb0EEESJ_SL_llEEEvDpT0__param_3];
	ld.param.u64 	%rd271, [_ZN6thrust24THRUST_300001_SM_1000_NS8cuda_cub4core6detail13_kernel_agentINS1_15__reduce_by_key16ReduceByKeyAgentINS0_6detail15normal_iteratorINS0_10device_ptrImEEEENS9_I7double2EESB_NS8_ISD_EEN4cuda3std3__48equal_toImEEN12Trajectories19cuDoubleComplex_addEPllEEJSB_SD_SB_SE_SM_N3cub18CUB_300001_SM_100024ReduceByKeyScanTileStateISC_lLb0EEESJ_SL_llEEEvDpT0__param_2];
	ld.param.u64 	%rd272, [_ZN6thrust24THRUST_300001_SM_1000_NS8cuda_cub4core6detail13_kernel_agentINS1_15__reduce_by_key16ReduceByKeyAgentINS0_6detail15normal_iteratorINS0_10device_ptrImEEEENS9_I7double2EESB_NS8_ISD_EEN4cuda3std3__48equal_toImEEN12Trajectories19cuDoubleComplex_addEPllEEJSB_SD_SB_SE_SM_N3cub18CUB_300001_SM_100024ReduceByKeyScanTileStateISC_lLb0EEESJ_SL_llEEEvDpT0__param_4];
	ld.param.u64 	%rd269, [_ZN6thrust24THRUST_300001_SM_1000_NS8cuda_cub4core6detail13_kernel_agentINS1_15__reduce_by_key16ReduceByKeyAgentINS0_6detail15normal_iteratorINS0_10device_ptrImEEEENS9_I7double2EESB_NS8_ISD_EEN4cuda3std3__48equal_toImEEN12Trajectories19cuDoubleComplex_addEPllEEJSB_SD_SB_SE_SM_N3cub18CUB_300001_SM_100024ReduceByKeyScanTileStateISC_lLb0EEESJ_SL_llEEEvDpT0__param_8];
	cvta.to.global.u64 	%rd1, %rd272;
	cvta.to.global.u64 	%rd7, %rd271;
	cvta.to.global.u64 	%rd8, %rd270;
	mov.u32 	%r1, %ctaid.x;
	mul.wide.u32 	%rd9, %r1, 768;
	sub.s64 	%rd10, %rd269, %rd9;
	setp.lt.s64 	%p6, %rd10, 769;
	@%p6 bra 	$L__BB11_117;
	setp.ne.s32 	%p164, %r1, 0;
	@%p164 bra 	$L__BB11_32;
	mov.u32 	%r2, %tid.x;
	and.b32  	%r2156, %r2, 31;
	and.b32  	%r2157, %r2, 992;
	mul.lo.s32 	%r2158, %r2157, 3;
	or.b32  	%r2159, %r2158, %r2156;
	cvt.u64.u32 	%rd941, %r2159;
	add.s64 	%rd942, %rd9, %rd941;
	shl.b64 	%rd943, %rd942, 3;
	add.s64 	%rd925, %rd5, %rd943;
	// begin inline asm
	ld.global.nc.u64 %rd924, [%rd925];
	// end inline asm
	add.s64 	%rd927, %rd925, 256;
	// begin inline asm
	ld.global.nc.u64 %rd926, [%rd927];
	// end inline asm
	add.s64 	%rd929, %rd925, 512;
	// begin inline asm
	ld.global.nc.u64 %rd928, [%rd929];
	// end inline asm
	// begin inline asm
	mov.u32 %r2155, %laneid;
	// end inline asm
	shr.u32 	%r4, %r2, 5;
	mad.lo.s32 	%r2160, %r4, 96, %r2155;
	shl.b32 	%r2161, %r2160, 3;
	mov.u32 	%r2162, _ZN6thrust24THRUST_300001_SM_1000_NS8cuda_cub4core6detail5shmemE;
	add.s32 	%r2163, %r2162, %r2161;
	st.shared.u64 	[%r2163], %rd924;
	st.shared.u64 	[%r2163+256], %rd926;
	st.shared.u64 	[%r2163+512], %rd928;
	bar.warp.sync 	-1;
	shl.b32 	%r2164, %r2155, 1;
	add.s32 	%r2165, %r2160, %r2164;
	shl.b32 	%r2166, %r2155, 4;
	add.s32 	%r2167, %r2163, %r2166;
	ld.shared.u64 	%rd11, [%r2167];
	ld.shared.u64 	%rd12, [%r2167+8];
	ld.shared.u64 	%rd13, [%r2167+16];
	bar.sync 	0;
	shl.b64 	%rd944, %rd942, 4;
	add.s64 	%rd932, %rd6, %rd944;
	// begin inline asm
	ld.global.nc.v2.u64 {%rd930, %rd931}, [%rd932];
	// end inline asm
	add.s64 	%rd935, %rd932, 512;
	// begin inline asm
	ld.global.nc.v2.u64 {%rd933, %rd934}, [%rd935];
	// end inline asm
	add.s64 	%rd938, %rd932, 1024;
	// begin inline asm
	ld.global.nc.v2.u64 {%rd936, %rd937}, [%rd938];
	// end inline asm
	add.s32 	%r2168, %r2163, %r2161;
	st.shared.v2.u64 	[%r2168], {%rd930, %rd931};
	st.shared.v2.u64 	[%r2168+512], {%rd933, %rd934};
	st.shared.v2.u64 	[%r2168+1024], {%rd936, %rd937};
	bar.warp.sync 	-1;
	shl.b32 	%r2169, %r2165, 3;
	add.s32 	%r2170, %r2167, %r2169;
	ld.shared.v2.f64 	{%fd742, %fd741}, [%r2170];
	ld.shared.v2.f64 	{%fd3, %fd4}, [%r2170+16];
	ld.shared.v2.f64 	{%fd6, %fd5}, [%r2170+32];
	bar.sync 	0;
	shl.b32 	%r2171, %r2, 3;
	add.s32 	%r2172, %r2162, %r2171;
	add.s32 	%r5, %r2172, 2480;
	st.shared.u64 	[%r2172+2480], %rd13;
	bar.sync 	0;
	setp.eq.s32 	%p254, %r2, 0;
	mov.b64 	%rd1047, 0;
	@%p254 bra 	$L__BB11_4;
	ld.shared.u64 	%rd1048, [%r5+-8];
	setp.ne.s64 	%p255, %rd1048, %rd11;
	selp.u64 	%rd1047, 1, 0, %p255;
$L__BB11_4:
	setp.ne.s64 	%p256, %rd11, %rd12;
	selp.u64 	%rd18, 1, 0, %p256;
	setp.ne.s64 	%p257, %rd12, %rd13;
	selp.u64 	%rd945, 1, 0, %p257;
	add.s64 	%rd946, %rd1047, %rd18;
	add.f64 	%fd625, %fd742, %fd3;
	add.f64 	%fd626, %fd741, %fd4;
	selp.f64 	%fd627, %fd4, %fd626, %p256;
	selp.f64 	%fd628, %fd3, %fd625, %p256;
	add.s64 	%rd947, %rd946, %rd945;
	mov.b64 	{%r2174, %r2179}, %rd947;
	add.f64 	%fd629, %fd628, %fd6;
	add.f64 	%fd630, %fd627, %fd5;
	selp.f64 	%fd631, %fd5, %fd630, %p257;
	mov.b64 	%rd948, %fd631;
	mov.b64 	{%r2204, %r2209}, %rd948;
	selp.f64 	%fd632, %fd6, %fd629, %p257;
	mov.b64 	%rd949, %fd632;
	mov.b64 	{%r2194, %r2199}, %rd949;
	mov.b32 	%r2410, 1;
	mov.b32 	%r2411, 0;
	mov.b32 	%r2412, -1;
	// begin inline asm
	shfl.sync.up.b32 %r2173, %r2174, %r2410, %r2411, %r2412;
	// end inline asm
	// begin inline asm
	shfl.sync.up.b32 %r2178, %r2179, %r2410, %r2411, %r2412;
	// end inline asm
	mov.b64 	%rd950, {%r2173, %r2178};
	// begin inline asm
	shfl.sync.up.b32 %r2183, %r2411, %r2410, %r2411, %r2412;
	// end inline asm
	// begin inline asm
	shfl.sync.up.b32 %r2188, %r2411, %r2410, %r2411, %r2412;
	// end inline asm
	// begin inline asm
	shfl.sync.up.b32 %r2193, %r2194, %r2410, %r2411, %r2412;
	// end inline asm
	// begin inline asm
	shfl.sync.up.b32 %r2198, %r2199, %r2410, %r2411, %r2412;
	// end inline asm
	mov.b64 	%rd951, {%r2193, %r2198};
	mov.b64 	%fd633, %rd951;
	// begin inline asm
	shfl.sync.up.b32 %r2203, %r2204, %r2410, %r2411, %r2412;
	// end inline asm
	// begin inline asm
	shfl.sync.up.b32 %r2208, %r2209, %r2410, %r2411, %r2412;
	// end inline asm
	mov.b64 	%rd952, {%r2203, %r2208};
	mov.b64 	%fd634, %rd952;
	setp.eq.s64 	%p258, %rd947, 0;
	add.f64 	%fd635, %fd632, %fd633;
	add.f64 	%fd636, %fd631, %fd634;
	selp.f64 	%fd637, %fd636, %fd631, %p258;
	selp.f64 	%fd638, %fd635, %fd632, %p258;
	setp.lt.s32 	%p259, %r2155, 1;
	selp.f64 	%fd639, %fd631, %fd637, %p259;
	mov.b64 	%rd953, %fd639;
	mov.b64 	{%r2244, %r2249}, %rd953;
	selp.f64 	%fd640, %fd632, %fd638, %p259;
	mov.b64 	%rd954, %fd640;
	mov.b64 	{%r2234, %r2239}, %rd954;
	selp.b64 	%rd955, 0, %rd950, %p259;
	add.s64 	%rd956, %rd955, %rd947;
	mov.b64 	{%r2214, %r2219}, %rd956;
	mov.b32 	%r2250, 2;
	// begin inline asm
	shfl.sync.up.b32 %r2213, %r2214, %r2250, %r2411, %r2412;
	// end inline asm
	// begin inline asm
	shfl.sync.up.b32 %r2218, %r2219, %r2250, %r2411, %r2412;
	// end inline asm
	mov.b64 	%rd957, {%r2213, %r2218};
	// begin inline asm
	shfl.sync.up.b32 %r2223, %r2411, %r2250, %r2411, %r2412;
	// end inline asm
	// begin inline asm
	shfl.sync.up.b32 %r2228, %r2411, %r2250, %r2411, %r2412;
	// end inline asm
	// begin inline asm
	shfl.sync.up.b32 %r2233, %r2234, %r2250, %r2411, %r2412;
	// end inline asm
	// begin inline asm
	shfl.sync.up.b32 %r2238, %r2239, %r2250, %r2411, %r2412;
	// end inline asm
	mov.b64 	%rd958, {%r2233, %r2238};
	mov.b64 	%fd641, %rd958;
	// begin inline asm
	shfl.sync.up.b32 %r2243, %r2244, %r2250, %r2411, %r2412;
	// end inline asm
	// begin inline asm
	shfl.sync.up.b32 %r2248, %r2249, %r2250, %r2411, %r2412;
	// end inline asm
	mov.b64 	%rd959, {%r2243, %r2248};
	mov.b64 	%fd642, %rd959;
	setp.eq.s64 	%p260, %rd956, 0;
	add.f64 	%fd643, %fd640, %fd641;
	add.f64 	%fd644, %fd639, %fd642;
	selp.f64 	%fd645, %fd644, %fd639, %p260;
	selp.f64 	%fd646, %fd643, %fd640, %p260;
	setp.lt.s32 	%p261, %r2155, 2;
	selp.f64 	%fd647, %fd639, %fd645, %p261;
	mov.b64 	%rd960, %fd647;
	mov.b64 	{%r2284, %r2289}, %rd960;
	selp.f64 	%fd648, %fd640, %fd646, %p261;
	mov.b64 	%rd961, %fd648;
	mov.b64 	{%r2274, %r2279}, %rd961;
	selp.b64 	%rd962, 0, %rd957, %p261;
	add.s64 	%rd963, %rd962, %rd956;
	mov.b64 	{%r2254, %r2259}, %rd963;
	mov.b32 	%r2290, 4;
	// begin inline asm
	shfl.sync.up.b32 %r2253, %r2254, %r2290, %r2411, %r2412;
	// end inline asm
	// begin inline asm
	shfl.sync.up.b32 %r2258, %r2259, %r2290, %r2411, %r2412;
	// end inline asm
	mov.b64 	%rd964, {%r2253, %r2258};
	// begin inline asm
	shfl.sync.up.b32 %r2263, %r2411, %r2290, %r2411, %r2412;
	// end inline asm
	// begin inline asm
	shfl.sync.up.b32 %r2268, %r2411, %r2290, %r2411, %r2412;
	// end inline asm
	// begin inline asm
	shfl.sync.up.b32 %r2273, %r2274, %r2290, %r2411, %r2412;
	// end inline asm
	// begin inline asm
	shfl.sync.up.b32 %r2278, %r2279, %r2290, %r2411, %r2412;
	// end inline asm
	mov.b64 	%rd965, {%r2273, %r2278};
	mov.b64 	%fd649, %rd965;
	// begin inline asm
	shfl.sync.up.b32 %r2283, %r2284, %r2290, %r2411, %r2412;
	// end inline asm
	// begin inline asm
	shfl.sync.up.b32 %r2288, %r2289, %r2290, %r2411, %r2412;
	// end inline asm
	mov.b64 	%rd966, {%r2283, %r2288};
	mov.b64 	%fd650, %rd966;
	setp.eq.s64 	%p262, %rd963, 0;
	add.f64 	%fd651, %fd648, %fd649;
	add.f64 	%fd652, %fd647, %fd650;
	selp.f64 	%fd653, %fd652, %fd647, %p262;
	selp.f64 	%fd654, %fd651, %fd648, %p262;
	setp.lt.s32 	%p263, %r2155, 4;
	selp.f64 	%fd655, %fd647, %fd653, %p263;
	mov.b64 	%rd967, %fd655;
	mov.b64 	{%r2324, %r2329}, %rd967;
	selp.f64 	%fd656, %fd648, %fd654, %p263;
	mov.b64 	%rd968, %fd656;
	mov.b64 	{%r2314, %r2319}, %rd968;
	selp.b64 	%rd969, 0, %rd964, %p263;
	add.s64 	%rd970, %rd969, %rd963;
	mov.b64 	{%r2294, %r2299}, %rd970;
	mov.b32 	%r2330, 8;
	// begin inline asm
	shfl.sync.up.b32 %r2293, %r2294, %r2330, %r2411, %r2412;
	// end inline asm
	// begin inline asm
	shfl.sync.up.b32 %r2298, %r2299, %r2330, %r2411, %r2412;
	// end inline asm
	mov.b64 	%rd971, {%r2293, %r2298};
	// begin inline asm
	shfl.sync.up.b32 %r2303, %r2411, %r2330, %r2411, %r2412;
	// end inline asm
	// begin inline asm
	shfl.sync.up.b32 %r2308, %r2411, %r2330, %r2411, %r2412;
	// end inline asm
	// begin inline asm
	shfl.sync.up.b32 %r2313, %r2314, %r2330, %r2411, %r2412;
	// end inline asm
	// begin inline asm
	shfl.sync.up.b32 %r2318, %r2319, %r2330, %r2411, %r2412;
	// end inline asm
	mov.b64 	%rd972, {%r2313, %r2318};
	mov.b64 	%fd657, %rd972;
	// begin inline asm
	shfl.sync.up.b32 %r2323, %r2324, %r2330, %r2411, %r2412;
	// end inline asm
	// begin inline asm
	shfl.sync.up.b32 %r2328, %r2329, %r2330, %r2411, %r2412;
	// end inline asm
	mov.b64 	%rd973, {%r2323, %r2328};
	mov.b64 	%fd658, %rd973;
	setp.eq.s64 	%p264, %rd970, 0;
	add.f64 	%fd659, %fd656, %fd657;
	add.f64 	%fd660, %fd655, %fd658;
	selp.f64 	%fd661, %fd660, %fd655, %p264;
	selp.f64 	%fd662, %fd659, %fd656, %p264;
	setp.lt.s32 	%p265, %r2155, 8;
	selp.f64 	%fd663, %fd655, %fd661, %p265;
	mov.b64 	%rd974, %fd663;
	mov.b64 	{%r2364, %r2369}, %rd974;
	selp.f64 	%fd664, %fd656, %fd662, %p265;
	mov.b64 	%rd975, %fd664;
	mov.b64 	{%r2354, %r2359}, %rd975;
	selp.b64 	%rd976, 0, %rd971, %p265;
	add.s64 	%rd977, %rd976, %rd970;
	mov.b64 	{%r2334, %r2339}, %rd977;
	mov.b32 	%r2370, 16;
	// begin inline asm
	shfl.sync.up.b32 %r2333, %r2334, %r2370, %r2411, %r2412;
	// end inline asm
	// begin inline asm
	shfl.sync.up.b32 %r2338, %r2339, %r2370, %r2411, %r2412;
	// end inline asm
	mov.b64 	%rd978, {%r2333, %r2338};
	// begin inline asm
	shfl.sync.up.b32 %r2343, %r2411, %r2370, %r2411, %r2412;
	// end inline asm
	// begin inline asm
	shfl.sync.up.b32 %r2348, %r2411, %r2370, %r2411, %r2412;
	// end inline asm
	// begin inline asm
	shfl.sync.up.b32 %r2353, %r2354, %r2370, %r2411, %r2412;
	// end inline asm
	// begin inline asm
	shfl.sync.up.b32 %r2358, %r2359, %r2370, %r2411, %r2412;
	// end inline asm
	mov.b64 	%rd979, {%r2353, %r2358};
	mov.b64 	%fd665, %rd979;
	// begin inline asm
	shfl.sync.up.b32 %r2363, %r2364, %r2370, %r2411, %r2412;
	// end inline asm
	// begin inline asm
	shfl.sync.up.b32 %r2368, %r2369, %r2370, %r2411, %r2412;
	// end inline asm
	mov.b64 	%rd980, {%r2363, %r2368};
	mov.b64 	%fd666, %rd980;
	setp.eq.s64 	%p266, %rd977, 0;
	add.f64 	%fd667, %fd664, %fd665;
	add.f64 	%fd668, %fd663, %fd666;
	selp.f64 	%fd7, %fd668, %fd663, %p266;
	selp.f64 	%fd8, %fd667, %fd664, %p266;
	setp.lt.s32 	%p267, %r2155, 16;
	selp.f64 	%fd669, %fd663, %fd7, %p267;
	mov.b64 	%rd981, %fd669;
	mov.b64 	{%r2404, %r2409}, %rd981;
	selp.f64 	%fd670, %fd664, %fd8, %p267;
	mov.b64 	%rd982, %fd670;
	mov.b64 	{%r2394, %r2399}, %rd982;
	selp.b64 	%rd983, 0, %rd978, %p267;
	add.s64 	%rd19, %rd983, %rd977;
	mov.b64 	{%r2374, %r2379}, %rd19;
	// begin inline asm
	shfl.sync.up.b32 %r2373, %r2374, %r2410, %r2411, %r2412;
	// end inline asm
	// begin inline asm
	shfl.sync.up.b32 %r2378, %r2379, %r2410, %r2411, %r2412;
	// end inline asm
	mov.b64 	%rd1051, {%r2373, %r2378};
	// begin inline asm
	shfl.sync.up.b32 %r2383, %r2411, %r2410, %r2411, %r2412;
	// end inline asm
	// begin inline asm
	shfl.sync.up.b32 %r2388, %r2411, %r2410, %r2411, %r2412;
	// end inline asm
	// begin inline asm
	shfl.sync.up.b32 %r2393, %r2394, %r2410, %r2411, %r2412;
	// end inline asm
	// begin inline asm
	shfl.sync.up.b32 %r2398, %r2399, %r2410, %r2411, %r2412;
	// end inline asm
	mov.b64 	%rd984, {%r2393, %r2398};
	mov.b64 	%fd740, %rd984;
	// begin inline asm
	shfl.sync.up.b32 %r2403, %r2404, %r2410, %r2411, %r2412;
	// end inline asm
	// begin inline asm
	shfl.sync.up.b32 %r2408, %r2409, %r2410, %r2411, %r2412;
	// end inline asm
	mov.b64 	%rd985, {%r2403, %r2408};
	mov.b64 	%fd739, %rd985;
	setp.ne.s32 	%p268, %r2155, 31;
	@%p268 bra 	$L__BB11_6;
	shl.b32 	%r2413, %r4, 5;
	add.s32 	%r2415, %r2162, %r2413;
	st.shared.u64 	[%r2415], %rd19;
	mov.b32 	%r2416, 0;
	st.shared.v2.u32 	[%r2415+8], {%r2416, %r2416};
	st.shared.v2.f64 	[%r2415+16], {%fd8, %fd7};
$L__BB11_6:
	bar.sync 	0;
	ld.shared.u64 	%rd986, [_ZN6thrust24THRUST_300001_SM_1000_NS8cuda_cub4core6detail5shmemE];
	ld.shared.v2.f64 	{%fd671, %fd672}, [_ZN6thrust24THRUST_300001_SM_1000_NS8cuda_cub4core6detail5shmemE+16];
	ld.shared.u64 	%rd987, [_ZN6thrust24THRUST_300001_SM_1000_NS8cuda_cub4core6detail5shmemE+32];
	ld.shared.v2.f64 	{%fd673, %fd674}, [_ZN6thrust24THRUST_300001_SM_1000_NS8cuda_cub4core6detail5shmemE+48];
	add.s64 	%rd988, %rd987, %rd986;
	setp.eq.s64 	%p269, %rd987, 0;
	add.f64 	%fd675, %fd671, %fd673;
	add.f64 	%fd676, %fd672, %fd674;
	selp.f64 	%fd677, %fd676, %fd674, %p269;
	selp.f64 	%fd678, %fd675, %fd673, %p269;
	setp.eq.s32 	%p270, %r4, 2;
	selp.f64 	%fd679, %fd677, %fd672, %p270;
	selp.f64 	%fd680, %fd678, %fd671, %p270;
	selp.b64 	%rd989, %rd988, %rd986, %p270;
	ld.shared.u64 	%rd990, [_ZN6thrust24THRUST_300001_SM_1000_NS8cuda_cub4core6detail5shmemE+64];
	ld.shared.v2.f64 	{%fd681, %fd682}, [_ZN6thrust24THRUST_300001_SM_1000_NS8cuda_cub4core6detail5shmemE+80];
	add.s64 	%rd991, %rd990, %rd988;
	setp.eq.s64 	%p271, %rd990, 0;
	add.f64 	%fd683, %fd678, %fd681;
	add.f64 	%fd684, %fd677, %fd682;
	selp.f64 	%fd685, %fd684, %fd682, %p271;
	selp.f64 	%fd686, %fd683, %fd681, %p271;
	setp.eq.s32 	%p272, %r4, 3;
	selp.f64 	%fd687, %fd685, %fd679, %p272;
	selp.f64 	%fd688, %fd686, %fd680, %p272;
	selp.b64 	%rd992, %rd991, %rd989, %p272;
	ld.shared.u64 	%rd993, [_ZN6thrust24THRUST_300001_SM_1000_NS8cuda_cub4core6detail5shmemE+96];
	ld.shared.v2.f64 	{%fd689, %fd690}, [_ZN6thrust24THRUST_300001_SM_1000_NS8cuda_cub4core6detail5shmemE+112];
	add.s64 	%rd994, %rd993, %rd991;
	setp.eq.s64 	%p273, %rd993, 0;
	add.f64 	%fd691, %fd686, %fd689;
	add.f64 	%fd692, %fd685, %fd690;
	selp.f64 	%fd693, %fd692, %fd690, %p273;
	selp.f64 	%fd694, %fd691, %fd689, %p273;
	setp.eq.s32 	%p274, %r4, 4;
	selp.f64 	%fd695, %fd693, %fd687, %p274;
	selp.f64 	%fd696, %fd694, %fd688, %p274;
	selp.b64 	%rd995, %rd994, %rd992, %p274;
	ld.shared.u64 	%rd996, [_ZN6thrust24THRUST_300001_SM_1000_NS8cuda_cub4core6detail5shmemE+128];
	ld.shared.v2.f64 	{%fd697, %fd698}, [_ZN6thrust24THRUST_300001_SM_1000_NS8cuda_cub4core6detail5shmemE+144];
	add.s64 	%rd997, %rd996, %rd994;
	setp.eq.s64 	%p275, %rd996, 0;
	add.f64 	%fd699, %fd694, %fd697;
	add.f64 	%fd700, %fd693, %fd698;
	selp.f64 	%fd701, %fd700, %fd698, %p275;
	selp.f64 	%fd702, %fd699, %fd697, %p275;
	setp.eq.s32 	%p276, %r4, 5;
	selp.f64 	%fd703, %fd701, %fd695, %p276;
	selp.f64 	%fd704, %fd702, %fd696, %p276;
	selp.b64 	%rd998, %rd997, %rd995, %p276;
	ld.shared.u64 	%rd999, [_ZN6thrust24THRUST_300001_SM_1000_NS8cuda_cub4core6detail5shmemE+160];
	ld.shared.v2.f64 	{%fd705, %fd706}, [_ZN6thrust24THRUST_300001_SM_1000_NS8cuda_cub4core6detail5shmemE+176];
	add.s64 	%rd1000, %rd999, %rd997;
	setp.eq.s64 	%p277, %rd999, 0;
	add.f64 	%fd707, %fd702, %fd705;
	add.f64 	%fd708, %fd701, %fd706;
	selp.f64 	%fd709, %fd708, %fd706, %p277;
	selp.f64 	%fd710, %fd707, %fd705, %p277;
	setp.eq.s32 	%p278, %r4, 6;
	selp.f64 	%fd711, %fd709, %fd703, %p278;
	selp.f64 	%fd712, %fd710, %fd704, %p278;
	selp.b64 	%rd1001, %rd1000, %rd998, %p278;
	ld.shared.u64 	%rd1002, [_ZN6thrust24THRUST_300001_SM_1000_NS8cuda_cub4core6detail5shmemE+192];
	ld.shared.v2.f64 	{%fd713, %fd714}, [_ZN6thrust24THRUST_300001_SM_1000_NS8cuda_cub4core6detail5shmemE+208];
	add.s64 	%rd1003, %rd1002, %rd1000;
	setp.eq.s64 	%p279, %rd1002, 0;
	add.f64 	%fd715, %fd710, %fd713;
	add.f64 	%fd716, %fd709, %fd714;
	selp.f64 	%fd717, %fd716, %fd714, %p279;
	selp.f64 	%fd718, %fd715, %fd713, %p279;
	setp.eq.s32 	%p280, %r4, 7;
	selp.f64 	%fd11, %fd717, %fd711, %p280;
	selp.f64 	%fd12, %fd718, %fd712, %p280;
	selp.b64 	%rd21, %rd1003, %rd1001, %p280;
	ld.shared.u64 	%rd1004, [_ZN6thrust24THRUST_300001_SM_1000_NS8cuda_cub4core6detail5shmemE+224];
	ld.shared.v2.f64 	{%fd719, %fd720}, [_ZN6thrust24THRUST_300001_SM_1000_NS8cuda_cub4core6detail5shmemE+240];
	add.s64 	%rd22, %rd1004, %rd1003;
	setp.eq.s64 	%p281, %rd1004, 0;
	add.f64 	%fd721, %fd718, %fd719;
	add.f64 	%fd722, %fd717, %fd720;
	selp.f64 	%fd13, %fd722, %fd720, %p281;
	selp.f64 	%fd14, %fd721, %fd719, %p281;
	setp.lt.u32 	%p282, %r2, 32;
	@%p282 bra 	$L__BB11_8;
	setp.eq.s64 	%p283, %rd1051, 0;
	add.f64 	%fd723, %fd12, %fd740;
	add.f64 	%fd724, %fd11, %fd739;
	selp.f64 	%fd725, %fd724, %fd739, %p283;
	selp.f64 	%fd726, %fd723, %fd740, %p283;
	setp.eq.s32 	%p284, %r2155, 0;
	selp.f64 	%fd739, %fd11, %fd725, %p284;
	selp.f64 	%fd740, %fd12, %fd726, %p284;
	selp.b64 	%rd1005, 0, %rd1051, %p284;
	add.s64 	%rd1051, %rd21, %rd1005;
$L__BB11_8:
	setp.eq.s32 	%p285, %r2, 0;
	mov.u64 	%rd1050, %rd1047;
	@%p285 bra 	$L__BB11_11;
	add.s64 	%rd1050, %rd1047, %rd1051;
	setp.ne.s64 	%p286, %rd1047, 0;
	@%p286 bra 	$L__BB11_11;
	add.f64 	%fd742, %fd740, %fd742;
	add.f64 	%fd741, %fd739, %fd741;
$L__BB11_11:
	setp.ne.s64 	%p287, %rd11, %rd12;
	setp.ne.s32 	%p288, %r2, 0;
	add.s64 	%rd27, %rd1050, %rd18;
	add.f64 	%fd727, %fd742, %fd3;
	add.f64 	%fd728, %fd741, %fd4;
	selp.f64 	%fd23, %fd4, %fd728, %p287;
	selp.f64 	%fd24, %fd3, %fd727, %p287;
	@%p288 bra 	$L__BB11_13;
	add.s64 	%rd1006, %rd268, 1024;
	mov.b64 	%rd1010, %fd14;
	mov.b64 	%rd1011, %fd13;
	mov.b64 	%rd1051, 0;
	// begin inline asm
	st.cg.v2.u64 [%rd1006], {%rd22, %rd1051};
	// end inline asm
	add.s64 	%rd1009, %rd268, 1040;
	// begin inline asm
	st.cg.v2.u64 [%rd1009], {%rd1010, %rd1011};
	// end inline asm
	add.s64 	%rd1012, %rd266, 128;
	mov.b32 	%r2417, 101;
	// begin inline asm
	st.release.gpu.u32 [%rd1012], %r2417;
	// end inline asm
$L__BB11_13:
	setp.lt.s64 	%p289, %rd22, 257;
	@%p289 bra 	$L__BB11_26;
	bar.sync 	0;
	setp.eq.s64 	%p293, %rd1047, 0;
	@%p293 bra 	$L__BB11_16;
	cvt.u32.u64 	%r2418, %rd1051;
	shl.b32 	%r2419, %r2418, 5;
	add.s32 	%r2421, %r2162, %r2419;
	st.shared.u64 	[%r2421], %rd1048;
	st.shared.v2.f64 	[%r2421+16], {%fd740, %fd739};
$L__BB11_16:
	setp.eq.s64 	%p294, %rd11, %rd12;
	@%p294 bra 	$L__BB11_18;
	cvt.u32.u64 	%r2422, %rd1050;
	shl.b32 	%r2423, %r2422, 5;
	add.s32 	%r2425, %r2162, %r2423;
	st.shared.u64 	[%r2425], %rd11;
	st.shared.v2.f64 	[%r2425+16], {%fd742, %fd741};
$L__BB11_18:
	setp.eq.s64 	%p295, %rd12, %rd13;
	@%p295 bra 	$L__BB11_20;
	cvt.u32.u64 	%r2426, %rd27;
	shl.b32 	%r2427, %r2426, 5;
	add.s32 	%r2429, %r2162, %r2427;
	st.shared.u64 	[%r2429], %rd12;
	st.shared.v2.f64 	[%r2429+16], {%fd24, %fd23};
$L__BB11_20:
	bar.sync 	0;
	cvt.u64.u32 	%rd1056, %r2;
	setp.le.u64 	%p296, %rd22, %rd1056;
	@%p296 bra 	$L__BB11_264;
	not.b64 	%rd1026, %rd1056;
	add.s64 	%rd30, %rd22, %rd1026;
	shr.u64 	%rd1027, %rd30, 8;
	add.s64 	%rd1028, %rd1027, 1;
	and.b64  	%rd1052, %rd1028, 3;
	and.b64  	%rd1029, %rd30, 768;
	setp.eq.s64 	%p297, %rd1029, 768;
	@%p297 bra 	$L__BB11_24;
	shl.b64 	%rd1030, %rd1056, 4;
	add.s64 	%rd1054, %rd8, %rd1030;
	shl.b64 	%rd1031, %rd1056, 3;
	add.s64 	%rd1053, %rd7, %rd1031;
	shl.b32 	%r2430, %r2, 5;
	add.s32 	%r2432, %r2430, %r2162;
	add.s32 	%r2437, %r2432, 16;
	shl.b64 	%rd1032, %rd1052, 8;
	add.s64 	%rd1056, %rd1032, %rd1056;
$L__BB11_23:
	.pragma "nounroll";
	ld.shared.u64 	%rd1033, [%r2437+-16];
	ld.shared.v2.f64 	{%fd729, %fd730}, [%r2437];
	st.global.u64 	[%rd1053], %rd1033;
	st.global.v2.f64 	[%rd1054], {%fd729, %fd730};
	add.s64 	%rd1054, %rd1054, 4096;
	add.s64 	%rd1053, %rd1053, 2048;
	add.s32 	%r2437, %r2437, 8192;
	add.s64 	%rd1052, %rd1052, -1;
	setp.ne.s64 	%p298, %rd1052, 0;
	@%p298 bra 	$L__BB11_23;
$L__BB11_24:
	setp.lt.u64 	%p299, %rd30, 768;
	@%p299 bra 	$L__BB11_264;
$L__BB11_25:
	cvt.u32.u64 	%r2433, %rd1056;
	shl.b32 	%r2434, %r2433, 5;
	add.s32 	%r2436, %r2162, %r2434;
	ld.shared.u64 	%rd1034, [%r2436];
	ld.shared.v2.f64 	{%fd731, %fd732}, [%r2436+16];
	shl.b64 	%rd1035, %rd1056, 3;
	add.s64 	%rd1036, %rd7, %rd1035;
	st.global.u64 	[%rd1036], %rd1034;
	shl.b64 	%rd1037, %rd1056, 4;
	add.s64 	%rd1038, %rd8, %rd1037;
	st.global.v2.f64 	[%rd1038], {%fd731, %fd732};
	ld.shared.u64 	%rd1039, [%r2436+8192];
	ld.shared.v2.f64 	{%fd733, %fd734}, [%r2436+8208];
	and.b64  	%rd1040, %rd1035, 34359738360;
	add.s64 	%rd1041, %rd7, %rd1040;
	st.global.u64 	[%rd1041+2048], %rd1039;
	and.b64  	%rd1042, %rd1037, 68719476720;
	add.s64 	%rd1043, %rd8, %rd1042;
	st.global.v2.f64 	[%rd1043+4096], {%fd733, %fd734};
	ld.shared.u64 	%rd1044, [%r2436+16384];
	ld.shared.v2.f64 	{%fd735, %fd736}, [%r2436+16400];
	st.global.u64 	[%rd1041+4096], %rd1044;
	st.global.v2.f64 	[%rd1043+8192], {%fd735, %fd736};
	ld.shared.u64 	%rd1045, [%r2436+24576];
	ld.shared.v2.f64 	{%fd737, %fd738}, [%r2436+24592];
	st.global.u64 	[%rd1041+6144], %rd1045;
	st.global.v2.f64 	[%rd1043+12288], {%fd737, %fd738};
	add.s64 	%rd1046, %rd1056, 1024;
	and.b64  	%rd1056, %rd1046, 4294967295;
	setp.gt.u64 	%p300, %rd22, %rd1056;
	@%p300 bra 	$L__BB11_25;
	bra.uni 	$L__BB11_264;
$L__BB11_26:
	setp.eq.s64 	%p290, %rd1047, 0;
	@%p290 bra 	$L__BB11_28;
	shl.b64 	%rd1014, %rd1051, 3;
	add.s64 	%rd1015, %rd7, %rd1014;
	st.global.u64 	[%rd1015], %rd1048;
	shl.b64 	%rd1016, %rd1051, 4;
	add.s64 	%rd1017, %rd8, %rd1016;
	st.global.v2.f64 	[%rd1017], {%fd740, %fd739};
$L__BB11_28:
	setp.eq.s64 	%p291, %rd11, %rd12;
	@%p291 bra 	$L__BB11_30;
	shl.b64 	%rd1018, %rd1050, 3;
	add.s64 	%rd1019, %rd7, %rd1018;
	st.global.u64 	[%rd1019], %rd11;
	shl.b64 	%rd1020, %rd1050, 4;
	add.s64 	%rd1021, %rd8, %rd1020;
	st.global.v2.f64 	[%rd1021], {%fd742, %fd741};
$L__BB11_30:
	setp.eq.s64 	%p292, %rd12, %rd13;
	@%p292 bra 	$L__BB11_264;
	shl.b64 	%rd1022, %rd27, 3;
	add.s64 	%rd1023, %rd7, %rd1022;
	st.global.u64 	[%rd1023], %rd12;
	shl.b64 	%rd1024, %rd27, 4;
	add.s64 	%rd1025, %rd8, %rd1024;
	st.global.v2.f64 	[%rd1025], {%fd24, %fd23};
	bra.uni 	$L__BB11_264;
$L__BB11_32:
	mov.u32 	%r9, %tid.x;
	and.b32  	%r1375, %r9, 31;
	and.b32  	%r1376, %r9, 992;
	mul.lo.s32 	%r1377, %r1376, 3;
	or.b32  	%r1378, %r1377, %r1375;
	cvt.u64.u32 	%rd677, %r1378;
	add.s64 	%rd44, %rd9, %rd677;
	shl.b64 	%rd678, %rd44, 3;
	add.s64 	%rd671, %rd5, %rd678;
	// begin inline asm
	ld.global.nc.u64 %rd670, [%rd671];
	// end inline asm
	add.s64 	%rd673, %rd671, 256;
	// begin inline asm
	ld.global.nc.u64 %rd672, [%rd673];
	// end inline asm
	add.s64 	%rd675, %rd671, 512;
	// begin inline asm
	ld.global.nc.u64 %rd674, [%rd675];
	// end inline asm
	// begin inline asm
	mov.u32 %r1374, %laneid;
	// end inline asm
	shr.u32 	%r11, %r9, 5;
	mad.lo.s32 	%r12, %r11, 96, %r1374;
	shl.b32 	%r1379, %r12, 3;
	mov.u32 	%r1380, _ZN6thrust24THRUST_300001_SM_1000_NS8cuda_cub4core6detail5shmemE;
	add.s32 	%r13, %r1380, %r1379;
	st.shared.u64 	[%r13], %rd670;
	st.shared.u64 	[%r13+256], %rd672;
	st.shared.u64 	[%r13+512], %rd674;
	bar.warp.sync 	-1;
	shl.b32 	%r14, %r1374, 1;
	shl.b32 	%r1381, %r1374, 4;
	add.s32 	%r15, %r13, %r1381;
	ld.shared.u64 	%rd45, [%r15];
	ld.shared.u64 	%rd46, [%r15+8];
	ld.shared.u64 	%rd47, [%r15+16];
	setp.ne.s32 	%p165, %r9, 0;
	mov.b64 	%rd1058, 0;
	@%p165 bra 	$L__BB11_34;
	shl.b64 	%rd681, %rd9, 3;
	add.s64 	%rd682, %rd5, %rd681;
	add.s64 	%rd680, %rd682, -8;
	// begin inline asm
	ld.global.nc.u64 %rd1058, [%rd680];
	// end inline asm
$L__BB11_34:
	setp.eq.s32 	%p166, %r9, 0;
	bar.sync 	0;
	shl.b64 	%rd692, %rd44, 4;
	add.s64 	%rd685, %rd6, %rd692;
	// begin inline asm
	ld.global.nc.v2.u64 {%rd683, %rd684}, [%rd685];
	// end inline asm
	add.s64 	%rd688, %rd685, 512;
	// begin inline asm
	ld.global.nc.v2.u64 {%rd686, %rd687}, [%rd688];
	// end inline asm
	add.s64 	%rd691, %rd685, 1024;
	// begin inline asm
	ld.global.nc.v2.u64 {%rd689, %rd690}, [%rd691];
	// end inline asm
	add.s32 	%r1383, %r13, %r1379;
	st.shared.v2.u64 	[%r1383], {%rd683, %rd684};
	st.shared.v2.u64 	[%r1383+512], {%rd686, %rd687};
	st.shared.v2.u64 	[%r1383+1024], {%rd689, %rd690};
	bar.warp.sync 	-1;
	add.s32 	%r1384, %r12, %r14;
	shl.b32 	%r1385, %r1384, 3;
	add.s32 	%r1386, %r15, %r1385;
	ld.shared.v2.f64 	{%fd25, %fd26}, [%r1386];
	ld.shared.v2.f64 	{%fd27, %fd28}, [%r1386+16];
	ld.shared.v2.f64 	{%fd30, %fd29}, [%r1386+32];
	bar.sync 	0;
	shl.b32 	%r1387, %r9, 3;
	add.s32 	%r1389, %r1380, %r1387;
	add.s32 	%r16, %r1389, 2480;
	st.shared.u64 	[%r1389+2480], %rd47;
	bar.sync 	0;
	@%p166 bra 	$L__BB11_36;
	ld.shared.u64 	%rd1058, [%r16+-8];
$L__BB11_36:
	setp.ne.s64 	%p167, %rd1058, %rd45;
	selp.u64 	%rd52, 1, 0, %p167;
	setp.ne.s64 	%p168, %rd45, %rd46;
	selp.u64 	%rd693, 1, 0, %p168;
	setp.ne.s64 	%p169, %rd46, %rd47;
	selp.u64 	%rd694, 1, 0, %p169;
	add.s64 	%rd53, %rd693, %rd52;
	add.f64 	%fd479, %fd25, %fd27;
	add.f64 	%fd480, %fd26, %fd28;
	selp.f64 	%fd481, %fd28, %fd480, %p168;
	selp.f64 	%fd482, %fd27, %fd479, %p168;
	add.s64 	%rd695, %rd53, %rd694;
	mov.b64 	{%r1391, %r1396}, %rd695;
	add.f64 	%fd483, %fd482, %fd30;
	add.f64 	%fd484, %fd481, %fd29;
	selp.f64 	%fd485, %fd29, %fd484, %p169;
	mov.b64 	%rd696, %fd485;
	mov.b64 	{%r1421, %r1426}, %rd696;
	selp.f64 	%fd486, %fd30, %fd483, %p169;
	mov.b64 	%rd697, %fd486;
	mov.b64 	{%r1411, %r1416}, %rd697;
	mov.b32 	%r1627, 1;
	mov.b32 	%r1628, 0;
	mov.b32 	%r1629, -1;
	// begin inline asm
	shfl.sync.up.b32 %r1390, %r1391, %r1627, %r1628, %r1629;
	// end inline asm
	// begin inline asm
	shfl.sync.up.b32 %r1395, %r1396, %r1627, %r1628, %r1629;
	// end inline asm
	mov.b64 	%rd698, {%r1390, %r1395};
	// begin inline asm
	shfl.sync.up.b32 %r1400, %r1628, %r1627, %r1628, %r1629;
	// end inline asm
	// begin inline asm
	shfl.sync.up.b32 %r1405, %r1628, %r1627, %r1628, %r1629;
	// end inline asm
	// begin inline asm
	shfl.sync.up.b32 %r1410, %r1411, %r1627, %r1628, %r1629;
	// end inline asm
	// begin inline asm
	shfl.sync.up.b32 %r1415, %r1416, %r1627, %r1628, %r1629;
	// end inline asm
	mov.b64 	%rd699, {%r1410, %r1415};
	mov.b64 	%fd487, %rd699;
	// begin inline asm
	shfl.sync.up.b32 %r1420, %r1421, %r1627, %r1628, %r1629;
	// end inline asm
	// begin inline asm
	shfl.sync.up.b32 %r1425, %r1426, %r1627, %r1628, %r1629;
	// end inline asm
	mov.b64 	%rd700, {%r1420, %r1425};
	mov.b64 	%fd488, %rd700;
	setp.eq.s64 	%p170, %rd695, 0;
	add.f64 	%fd489, %fd486, %fd487;
	add.f64 	%fd490, %fd485, %fd488;
	selp.f64 	%fd491, %fd489, %fd486, %p170;
	selp.f64 	%fd492, %fd490, %fd485, %p170;
	setp.lt.s32 	%p171, %r1374, 1;
	selp.b64 	%rd701, 0, %rd698, %p171;
	add.s64 	%rd702, %rd701, %rd695;
	mov.b64 	{%r1431, %r1436}, %rd702;
	selp.f64 	%fd493, %fd486, %fd491, %p171;
	mov.b64 	%rd703, %fd493;
	mov.b64 	{%r1451, %r1456}, %rd703;
	selp.f64 	%fd494, %fd485, %fd492, %p171;
	mov.b64 	%rd704, %fd494;
	mov.b64 	{%r1461, %r1466}, %rd704;
	mov.b32 	%r1467, 2;
	// begin inline asm
	shfl.sync.up.b32 %r1430, %r1431, %r1467, %r1628, %r1629;
	// end inline asm
	// begin inline asm
	shfl.sync.up.b32 %r1435, %r1436, %r1467, %r1628, %r1629;
	// end inline asm
	mov.b64 	%rd705, {%r1430, %r1435};
	// begin inline asm
	shfl.sync.up.b32 %r1440, %r1628, %r1467, %r1628, %r1629;
	// end inline asm
	// begin inline asm
	shfl.sync.up.b32 %r1445, %r1628, %r1467, %r1628, %r1629;
	// end inline asm
	// begin inline asm
	shfl.sync.up.b32 %r1450, %r1451, %r1467, %r1628, %r1629;
	// end inline asm
	// begin inline asm
	shfl.sync.up.b32 %r1455, %r1456, %r1467, %r1628, %r1629;
	// end inline asm
	mov.b64 	%rd706, {%r1450, %r1455};
	mov.b64 	%fd495, %rd706;
	// begin inline asm
	shfl.sync.up.b32 %r1460, %r1461, %r1467, %r1628, %r1629;
	// end inline asm
	// begin inline asm
	shfl.sync.up.b32 %r1465, %r1466, %r1467, %r1628, %r1629;
	// end inline asm
	mov.b64 	%rd707, {%r1460, %r1465};
	mov.b64 	%fd496, %rd707;
	setp.eq.s64 	%p172, %rd702, 0;
	add.f64 	%fd497, %fd493, %fd495;
	add.f64 	%fd498, %fd494, %fd496;
	selp.f64 	%fd499, %fd497, %fd493, %p172;
	selp.f64 	%fd500, %fd498, %fd494, %p172;
	setp.lt.s32 	%p173, %r1374, 2;
	selp.b64 	%rd708, 0, %rd705, %p173;
	add.s64 	%rd709, %rd708, %rd702;
	mov.b64 	{%r1471, %r1476}, %rd709;
	selp.f64 	%fd501, %fd493, %fd499, %p173;
	mov.b64 	%rd710, %fd501;
	mov.b64 	{%r1491, %r1496}, %rd710;
	selp.f64 	%fd502, %fd494, %fd500, %p173;
	mov.b64 	%rd711, %fd502;
	mov.b64 	{%r1501, %r1506}, %rd711;
	mov.b32 	%r1507, 4;
	// begin inline asm
	shfl.sync.up.b32 %r1470, %r1471, %r1507, %r1628, %r1629;
	// end inline asm
	// begin inline asm
	shfl.sync.up.b32 %r1475, %r1476, %r1507, %r1628, %r1629;
	// end inline asm
	mov.b64 	%rd712, {%r1470, %r1475};
	// begin inline asm
	shfl.sync.up.b32 %r1480, %r1628, %r1507, %r1628, %r1629;
	// end inline asm
	// begin inline asm
	shfl.sync.up.b32 %r1485, %r1628, %r1507, %r1628, %r1629;
	// end inline asm
	// begin inline asm
	shfl.sync.up.b32 %r1490, %r1491, %r1507, %r1628, %r1629;
	// end inline asm
	// begin inline asm
	shfl.sync.up.b32 %r1495, %r1496, %r1507, %r1628, %r1629;
	// end inline asm
	mov.b64 	%rd713, {%r1490, %r1495};
	mov.b64 	%fd503, %rd713;
	// begin inline asm
	shfl.sync.up.b32 %r1500, %r1501, %r1507, %r1628, %r1629;
	// end inline asm
	// begin inline asm
	shfl.sync.up.b32 %r1505, %r1506, %r1507, %r1628, %r1629;
	// end inline asm
	mov.b64 	%rd714, {%r1500, %r1505};
	mov.b64 	%fd504, %rd714;
	setp.eq.s64 	%p174, %rd709, 0;
	add.f64 	%fd505, %fd501, %fd503;
	add.f64 	%fd506, %fd502, %fd504;
	selp.f64 	%fd507, %fd505, %fd501, %p174;
	selp.f64 	%fd508, %fd506, %fd502, %p174;
	setp.lt.s32 	%p175, %r1374, 4;
	selp.b64 	%rd715, 0, %rd712, %p175;
	add.s64 	%rd716, %rd715, %rd709;
	mov.b64 	{%r1511, %r1516}, %rd716;
	selp.f64 	%fd509, %fd501, %fd507, %p175;
	mov.b64 	%rd717, %fd509;
	mov.b64 	{%r1531, %r1536}, %rd717;
	selp.f64 	%fd510, %fd502, %fd508, %p175;
	mov.b64 	%rd718, %fd510;
	mov.b64 	{%r1541, %r1546}, %rd718;
	mov.b32 	%r1547, 8;
	// begin inline asm
	shfl.sync.up.b32 %r1510, %r1511, %r1547, %r1628, %r1629;
	// end inline asm
	// begin inline asm
	shfl.sync.up.b32 %r1515, %r1516, %r1547, %r1628, %r1629;
	// end inline asm
	mov.b64 	%rd719, {%r1510, %r1515};
	// begin inline asm
	shfl.sync.up.b32 %r1520, %r1628, %r1547, %r1628, %r1629;
	// end inline asm
	// begin inline asm
	shfl.sync.up.b32 %r1525, %r1628, %r1547, %r1628, %r1629;
	// end inline asm
	// begin inline asm
	shfl.sync.up.b32 %r1530, %r1531, %r1547, %r1628, %r1629;
	// end inline asm
	// begin inline asm
	shfl.sync.up.b32 %r1535, %r1536, %r1547, %r1628, %r1629;
	// end inline asm
	mov.b64 	%rd720, {%r1530, %r1535};
	mov.b64 	%fd511, %rd720;
	// begin inline asm
	shfl.sync.up.b32 %r1540, %r1541, %r1547, %r1628, %r1629;
	// end inline asm
	// begin inline asm
	shfl.sync.up.b32 %r1545, %r1546, %r1547, %r1628, %r1629;
	// end inline asm
	mov.b64 	%rd721, {%r1540, %r1545};
	mov.b64 	%fd512, %rd721;
	setp.eq.s64 	%p176, %rd716, 0;
	add.f64 	%fd513, %fd509, %fd511;
	add.f64 	%fd514, %fd510, %fd512;
	selp.f64 	%fd515, %fd513, %fd509, %p176;
	selp.f64 	%fd516, %fd514, %fd510, %p176;
	setp.lt.s32 	%p177, %r1374, 8;
	selp.b64 	%rd722, 0, %rd719, %p177;
	add.s64 	%rd723, %rd722, %rd716;
	mov.b64 	{%r1551, %r1556}, %rd723;
	selp.f64 	%fd517, %fd509, %fd515, %p177;
	mov.b64 	%rd724, %fd517;
	mov.b64 	{%r1571, %r1576}, %rd724;
	selp.f64 	%fd518, %fd510, %fd516, %p177;
	mov.b64 	%rd725, %fd518;
	mov.b64 	{%r1581, %r1586}, %rd725;
	mov.b32 	%r1587, 16;
	// begin inline asm
	shfl.sync.up.b32 %r1550, %r1551, %r1587, %r1628, %r1629;
	// end inline asm
	// begin inline asm
	shfl.sync.up.b32 %r1555, %r1556, %r1587, %r1628, %r1629;
	// end inline asm
	mov.b64 	%rd726, {%r1550, %r1555};
	// begin inline asm
	shfl.sync.up.b32 %r1560, %r1628, %r1587, %r1628, %r1629;
	// end inline asm
	// begin inline asm
	shfl.sync.up.b32 %r1565, %r1628, %r1587, %r1628, %r1629;
	// end inline asm
	// begin inline asm
	shfl.sync.up.b32 %r1570, %r1571, %r1587, %r1628, %r1629;
	// end inline asm
	// begin inline asm
	shfl.sync.up.b32 %r1575, %r1576, %r1587, %r1628, %r1629;
	// end inline asm
	mov.b64 	%rd727, {%r1570, %r1575};
	mov.b64 	%fd519, %rd727;
	// begin inline asm
	shfl.sync.up.b32 %r1580, %r1581, %r1587, %r1628, %r1629;
	// end inline asm
	// begin inline asm
	shfl.sync.up.b32 %r1585, %r1586, %r1587, %r1628, %r1629;
	// end inline asm
	mov.b64 	%rd728, {%r1580, %r1585};
	mov.b64 	%fd520, %rd728;
	setp.eq.s64 	%p178, %rd723, 0;
	add.f64 	%fd521, %fd517, %fd519;
	add.f64 	%fd522, %fd518, %fd520;
	selp.f64 	%fd31, %fd521, %fd517, %p178;
	selp.f64 	%fd32, %fd522, %fd518, %p178;
	setp.lt.s32 	%p179, %r1374, 16;
	selp.b64 	%rd729, 0, %rd726, %p179;
	add.s64 	%rd54, %rd729, %rd723;
	mov.b64 	{%r1591, %r1596}, %rd54;
	selp.f64 	%fd523, %fd517, %fd31, %p179;
	mov.b64 	%rd730, %fd523;
	mov.b64 	{%r1611, %r1616}, %rd730;
	selp.f64 	%fd524, %fd518, %fd32, %p179;
	mov.b64 	%rd731, %fd524;
	mov.b64 	{%r1621, %r1626}, %rd731;
	// begin inline asm
	shfl.sync.up.b32 %r1590, %r1591, %r1627, %r1628, %r1629;
	// end inline asm
	// begin inline asm
	shfl.sync.up.b32 %r1595, %r1596, %r1627, %r1628, %r1629;
	// end inline asm
	mov.b64 	%rd1073, {%r1590, %r1595};
	// begin inline asm
	shfl.sync.up.b32 %r1600, %r1628, %r1627, %r1628, %r1629;
	// end inline asm
	// begin inline asm
	shfl.sync.up.b32 %r1605, %r1628, %r1627, %r1628, %r1629;
	// end inline asm
	// begin inline asm
	shfl.sync.up.b32 %r1610, %r1611, %r1627, %r1628, %r1629;
	// end inline asm
	// begin inline asm
	shfl.sync.up.b32 %r1615, %r1616, %r1627, %r1628, %r1629;
	// end inline asm
	mov.b64 	%rd732, {%r1610, %r1615};
	mov.b64 	%fd772, %rd732;
	// begin inline asm
	shfl.sync.up.b32 %r1620, %r1621, %r1627, %r1628, %r1629;
	// end inline asm
	// begin inline asm
	shfl.sync.up.b32 %r1625, %r1626, %r1627, %r1628, %r1629;
	// end inline asm
	mov.b64 	%rd733, {%r1620, %r1625};
	mov.b64 	%fd771, %rd733;
	setp.ne.s32 	%p180, %r1374, 31;
	@%p180 bra 	$L__BB11_38;
	shl.b32 	%r1630, %r11, 5;
	add.s32 	%r1632, %r1380, %r1630;
	st.shared.u64 	[%r1632], %rd54;
	mov.b32 	%r1633, 0;
	st.shared.v2.u32 	[%r1632+8], {%r1633, %r1633};
	st.shared.v2.f64 	[%r1632+16], {%fd31, %fd32};
$L__BB11_38:
	bar.sync 	0;
	ld.shared.u64 	%rd734, [_ZN6thrust24THRUST_300001_SM_1000_NS8cuda_cub4core6detail5shmemE];
	ld.shared.v2.f64 	{%fd525, %fd526}, [_ZN6thrust24THRUST_300001_SM_1000_NS8cuda_cub4core6detail5shmemE+16];
	ld.shared.u64 	%rd735, [_ZN6thrust24THRUST_300001_SM_1000_NS8cuda_cub4core6detail5shmemE+32];
	ld.shared.v2.f64 	{%fd527, %fd528}, [_ZN6thrust24THRUST_300001_SM_1000_NS8cuda_cub4core6detail5shmemE+48];
	add.s64 	%rd736, %rd735, %rd734;
	setp.eq.s64 	%p181, %rd735, 0;
	add.f64 	%fd529, %fd525, %fd527;
	add.f64 	%fd530, %fd526, %fd528;
	selp.f64 	%fd531, %fd529, %fd527, %p181;
	selp.f64 	%fd532, %fd530, %fd528, %p181;
	setp.eq.s32 	%p182, %r11, 2;
	selp.b64 	%rd737, %rd736, %rd734, %p182;
	selp.f64 	%fd533, %fd531, %fd525, %p182;
	selp.f64 	%fd534, %fd532, %fd526, %p182;
	ld.shared.u64 	%rd738, [_ZN6thrust24THRUST_300001_SM_1000_NS8cuda_cub4core6detail5shmemE+64];
	ld.shared.v2.f64 	{%fd535, %fd536}, [_ZN6thrust24THRUST_300001_SM_1000_NS8cuda_cub4core6detail5shmemE+80];
	add.s64 	%rd739, %rd738, %rd736;
	setp.eq.s64 	%p183, %rd738, 0;
	add.f64 	%fd537, %fd531, %fd535;
	add.f64 	%fd538, %fd532, %fd536;
	selp.f64 	%fd539, %fd537, %fd535, %p183;
	selp.f64 	%fd540, %fd538, %fd536, %p183;
	setp.eq.s32 	%p184, %r11, 3;
	selp.b64 	%rd740, %rd739, %rd737, %p184;
	selp.f64 	%fd541, %fd539, %fd533, %p184;
	selp.f64 	%fd542, %fd540, %fd534, %p184;
	ld.shared.u64 	%rd741, [_ZN6thrust24THRUST_300001_SM_1000_NS8cuda_cub4core6detail5shmemE+96];
	ld.shared.v2.f64 	{%fd543, %fd544}, [_ZN6thrust24THRUST_300001_SM_1000_NS8cuda_cub4core6detail5shmemE+112];
	add.s64 	%rd742, %rd741, %rd739;
	setp.eq.s64 	%p185, %rd741, 0;
	add.f64 	%fd545, %fd539, %fd543;
	add.f64 	%fd546, %fd540, %fd544;
	selp.f64 	%fd547, %fd545, %fd543, %p185;
	selp.f64 	%fd548, %fd546, %fd544, %p185;
	setp.eq.s32 	%p186, %r11, 4;
	selp.b64 	%rd743, %rd742, %rd740, %p186;
	selp.f64 	%fd549, %fd547, %fd541, %p186;
	selp.f64 	%fd550, %fd548, %fd542, %p186;
	ld.shared.u64 	%rd744, [_ZN6thrust24THRUST_300001_SM_1000_NS8cuda_cub4core6detail5shmemE+128];
	ld.shared.v2.f64 	{%fd551, %fd552}, [_ZN6thrust24THRUST_300001_SM_1000_NS8cuda_cub4core6detail5shmemE+144];
	add.s64 	%rd745, %rd744, %rd742;
	setp.eq.s64 	%p187, %rd744, 0;
	add.f64 	%fd553, %fd547, %fd551;
	add.f64 	%fd554, %fd548, %fd552;
	selp.f64 	%fd555, %fd553, %fd551, %p187;
	selp.f64 	%fd556, %fd554, %fd552, %p187;
	setp.eq.s32 	%p188, %r11, 5;
	selp.b64 	%rd746, %rd745, %rd743, %p188;
	selp.f64 	%fd557, %fd555, %fd549, %p188;
	selp.f64 	%fd558, %fd556, %fd550, %p188;
	ld.shared.u64 	%rd747, [_ZN6thrust24THRUST_300001_SM_1000_NS8cuda_cub4core6detail5shmemE+160];
	ld.shared.v2.f64 	{%fd559, %fd560}, [_ZN6thrust24THRUST_300001_SM_1000_NS8cuda_cub4core6detail5shmemE+176];
	add.s64 	%rd748, %rd747, %rd745;
	setp.eq.s64 	%p189, %rd747, 0;
	add.f64 	%fd561, %fd555, %fd559;
	add.f64 	%fd562, %fd556, %fd560;
	selp.f64 	%fd563, %fd561, %fd559, %p189;
	selp.f64 	%fd564, %fd562, %fd560, %p189;
	setp.eq.s32 	%p190, %r11, 6;
	selp.b64 	%rd749, %rd748, %rd746, %p190;
	selp.f64 	%fd565, %fd563, %fd557, %p190;
	selp.f64 	%fd566, %fd564, %fd558, %p190;
	ld.shared.u64 	%rd750, [_ZN6thrust24THRUST_300001_SM_1000_NS8cuda_cub4core6detail5shmemE+192];
	ld.shared.v2.f64 	{%fd567, %fd568}, [_ZN6thrust24THRUST_300001_SM_1000_NS8cuda_cub4core6detail5shmemE+208];
	add.s64 	%rd751, %rd750, %rd748;
	setp.eq.s64 	%p191, %rd750, 0;
	add.f64 	%fd569, %fd563, %fd567;
	add.f64 	%fd570, %fd564, %fd568;
	selp.f64 	%fd571, %fd569, %fd567, %p191;
	selp.f64 	%fd572, %fd570, %fd568, %p191;
	setp.eq.s32 	%p192, %r11, 7;
	selp.b64 	%rd56, %rd751, %rd749, %p192;
	selp.f64 	%fd35, %fd571, %fd565, %p192;
	selp.f64 	%fd36, %fd572, %fd566, %p192;
	ld.shared.u64 	%rd752, [_ZN6thrust24THRUST_300001_SM_1000_NS8cuda_cub4core6detail5shmemE+224];
	ld.shared.v2.f64 	{%fd573, %fd574}, [_ZN6thrust24THRUST_300001_SM_1000_NS8cuda_cub4core6detail5shmemE+240];
	add.s64 	%rd57, %rd752, %rd751;
	setp.eq.s64 	%p193, %rd752, 0;
	add.f64 	%fd575, %fd571, %fd573;
	add.f64 	%fd576, %fd572, %fd574;
	selp.f64 	%fd37, %fd575, %fd573, %p193;
	selp.f64 	%fd38, %fd576, %fd574, %p193;
	setp.lt.u32 	%p194, %r9, 32;
	@%p194 bra 	$L__BB11_40;
	setp.eq.s64 	%p195, %rd1073, 0;
	add.f64 	%fd577, %fd35, %fd772;
	add.f64 	%fd578, %fd36, %fd771;
	selp.f64 	%fd579, %fd577, %fd772, %p195;
	selp.f64 	%fd580, %fd578, %fd771, %p195;
	setp.eq.s32 	%p196, %r1374, 0;
	selp.f64 	%fd771, %fd36, %fd580, %p196;
	selp.f64 	%fd772, %fd35, %fd579, %p196;
	selp.b64 	%rd753, 0, %rd1073, %p196;
	add.s64 	%rd1073, %rd56, %rd753;
	bra.uni 	$L__BB11_94;
$L__BB11_40:
	setp.ne.s32 	%p197, %r9, 0;
	mul.wide.u32 	%rd754, %r1, 4;
	add.s64 	%rd59, %rd266, %rd754;
	@%p197 bra 	$L__BB11_42;
	st.shared.u64 	[_ZN6thrust24THRUST_300001_SM_1000_NS8cuda_cub4core6detail5shmemE+400], %rd57;
	mov.b32 	%r1635, 0;
	st.shared.v2.u32 	[_ZN6thrust24THRUST_300001_SM_1000_NS8cuda_cub4core6detail5shmemE+408], {%r1635, %r1635};
	st.shared.v2.f64 	[_ZN6thrust24THRUST_300001_SM_1000_NS8cuda_cub4core6detail5shmemE+416], {%fd37, %fd38};
	mul.wide.u32 	%rd762, %r1, 32;
	add.s64 	%rd763, %rd267, %rd762;
	add.s64 	%rd755, %rd763, 1024;
	mov.b64 	%rd759, %fd37;
	mov.b64 	%rd760, %fd38;
	mov.b64 	%rd757, 0;
	// begin inline asm
	st.cg.v2.u64 [%rd755], {%rd57, %rd757};
	// end inline asm
	add.s64 	%rd758, %rd763, 1040;
	// begin inline asm
	st.cg.v2.u64 [%rd758], {%rd759, %rd760};
	// end inline asm
	add.s64 	%rd761, %rd59, 128;
	mov.b32 	%r1634, 100;
	// begin inline asm
	st.release.gpu.u32 [%rd761], %r1634;
	// end inline asm
$L__BB11_42:
	not.b32 	%r17, %r9;
	add.s32 	%r2455, %r1, %r17;
	mov.u32 	%r1636, %nctaid.x;
	setp.gt.u32 	%p198, %r1636, 499;
	@%p198 bra 	$L__BB11_44;
	membar.cta;
	bra.uni 	$L__BB11_45;
$L__BB11_44:
	mov.b32 	%r1637, 450;
	// begin inline asm
	nanosleep.u32 %r1637;
	// end inline asm
$L__BB11_45:
	mul.wide.s32 	%rd764, %r17, 4;
	add.s64 	%rd765, %rd59, %rd764;
	add.s64 	%rd60, %rd765, 128;
$L__BB11_46:
	// begin inline asm
	ld.relaxed.gpu.u32 %r2450, [%rd60];
	// end inline asm
	membar.gl;
	setp.eq.s32 	%p199, %r2450, 99;
	mov.b32 	%r1639, -1;
	vote.sync.any.pred 	%p200, %p199, %r1639;
	@%p200 bra 	$L__BB11_46;
	setp.eq.s32 	%p201, %r2450, 101;
	@%p201 bra 	$L__BB11_50;
	setp.ne.s32 	%p202, %r2450, 100;
	@%p202 bra 	$L__BB11_51;
	mul.wide.s32 	%rd788, %r2455, 32;
	add.s64 	%rd789, %rd267, %rd788;
	add.s64 	%rd784, %rd789, 1024;
	// begin inline asm
	ld.cg.v2.u64 {%rd1059, %rd783}, [%rd784];
	// end inline asm
	add.s64 	%rd787, %rd789, 1040;
	// begin inline asm
	ld.cg.v2.u64 {%rd785, %rd786}, [%rd787];
	// end inline asm
	shr.u64 	%rd790, %rd783, 8;
	shr.u64 	%rd791, %rd783, 16;
	shr.u64 	%rd792, %rd783, 24;
	shr.u64 	%rd793, %rd783, 40;
	shr.u64 	%rd794, %rd783, 48;
	shr.u64 	%rd795, %rd783, 56;
	mov.b64 	%fd743, %rd785;
	mov.b64 	%fd744, %rd786;
	cvt.u32.u64 	%r1654, %rd792;
	cvt.u32.u64 	%r1655, %rd791;
	prmt.b32 	%r1656, %r1655, %r1654, 0x3340U;
	cvt.u32.u64 	%r1657, %rd783;
	cvt.u32.u64 	%r1658, %rd790;
	prmt.b32 	%r1659, %r1657, %r1658, 0x3340U;
	prmt.b32 	%r2440, %r1659, %r1656, 0x5410U;
	cvt.u32.u64 	%r1660, %rd795;
	cvt.u32.u64 	%r1661, %rd794;
	prmt.b32 	%r1662, %r1661, %r1660, 0x3340U;
	{ .reg .b32 tmp; mov.b64 {tmp, %r1663}, %rd783; }
	cvt.u32.u64 	%r1664, %rd793;
	prmt.b32 	%r1665, %r1663, %r1664, 0x3340U;
	prmt.b32 	%r2441, %r1665, %r1662, 0x5410U;
	bra.uni 	$L__BB11_51;
$L__BB11_50:
	mul.wide.s32 	%rd774, %r2455, 32;
	add.s64 	%rd775, %rd268, %rd774;
	add.s64 	%rd770, %rd775, 1024;
	// begin inline asm
	ld.cg.v2.u64 {%rd1059, %rd769}, [%rd770];
	// end inline asm
	add.s64 	%rd773, %rd775, 1040;
	// begin inline asm
	ld.cg.v2.u64 {%rd771, %rd772}, [%rd773];
	// end inline asm
	shr.u64 	%rd776, %rd769, 8;
	shr.u64 	%rd777, %rd769, 16;
	shr.u64 	%rd778, %rd769, 24;
	shr.u64 	%rd779, %rd769, 40;
	shr.u64 	%rd780, %rd769, 48;
	shr.u64 	%rd781, %rd769, 56;
	mov.b64 	%fd743, %rd771;
	mov.b64 	%fd744, %rd772;
	cvt.u32.u64 	%r1642, %rd778;
	cvt.u32.u64 	%r1643, %rd777;
	prmt.b32 	%r1644, %r1643, %r1642, 0x3340U;
	cvt.u32.u64 	%r1645, %rd769;
	cvt.u32.u64 	%r1646, %rd776;
	prmt.b32 	%r1647, %r1645, %r1646, 0x3340U;
	prmt.b32 	%r2440, %r1647, %r1644, 0x5410U;
	cvt.u32.u64 	%r1648, %rd781;
	cvt.u32.u64 	%r1649, %rd780;
	prmt.b32 	%r1650, %r1649, %r1648, 0x3340U;
	{ .reg .b32 tmp; mov.b64 {tmp, %r1651}, %rd769; }
	cvt.u32.u64 	%r1652, %rd779;
	prmt.b32 	%r1653, %r1651, %r1652, 0x3340U;
	prmt.b32 	%r2441, %r1653, %r1650, 0x5410U;
$L__BB11_51:
	setp.eq.s32 	%p203, %r2450, 101;
	mov.b32 	%r1706, -1;
	vote.sync.ballot.b32 	%r1707, %p203, %r1706;
	// begin inline asm
	mov.u32 %r1666, %lanemask_ge;
	// end inline asm
	and.b32  	%r1708, %r1707, %r1666;
	or.b32  	%r1709, %r1708, -2147483648;
	add.s32 	%r1710, %r1709, -1;
	not.b32 	%r1711, %r1709;
	and.b32  	%r1712, %r1711, %r1710;
	popc.b32 	%r27, %r1712;
	mov.b64 	{%r1668, %r1673}, %rd1059;
	mov.b32 	%r1704, 1;
	// begin inline asm
	shfl.sync.down.b32 %r1667, %r1668, %r1704, %r27, %r1706;
	// end inline asm
	// begin inline asm
	shfl.sync.down.b32 %r1672, %r1673, %r1704, %r27, %r1706;
	// end inline asm
	// begin inline asm
	shfl.sync.down.b32 %r1677, %r2440, %r1704, %r27, %r1706;
	// end inline asm
	// begin inline asm
	shfl.sync.down.b32 %r1682, %r2441, %r1704, %r27, %r1706;
	// end inline asm
	mov.b64 	%rd796, %fd743;
	mov.b64 	{%r1688, %r1693}, %rd796;
	// begin inline asm
	shfl.sync.down.b32 %r1687, %r1688, %r1704, %r27, %r1706;
	// end inline asm
	// begin inline asm
	shfl.sync.down.b32 %r1692, %r1693, %r1704, %r27, %r1706;
	// end inline asm
	mov.b64 	%rd797, %fd744;
	mov.b64 	{%r1698, %r1703}, %rd797;
	// begin inline asm
	shfl.sync.down.b32 %r1697, %r1698, %r1704, %r27, %r1706;
	// end inline asm
	// begin inline asm
	shfl.sync.down.b32 %r1702, %r1703, %r1704, %r27, %r1706;
	// end inline asm
	setp.ge.s32 	%p205, %r1374, %r27;
	@%p205 bra 	$L__BB11_54;
	mov.b64 	%rd798, {%r1667, %r1672};
	add.s64 	%rd64, %rd1059, %rd798;
	setp.ne.s64 	%p206, %rd1059, 0;
	mov.u64 	%rd1059, %rd64;
	@%p206 bra 	$L__BB11_54;
	mov.b64 	%rd799, {%r1687, %r1692};
	mov.b64 	%fd582, %rd799;
	add.f64 	%fd743, %fd743, %fd582;
	mov.b64 	%rd800, {%r1697, %r1702};
	mov.b64 	%fd583, %rd800;
	add.f64 	%fd744, %fd744, %fd583;
$L__BB11_54:
	mov.b64 	{%r1716, %r1721}, %rd1059;
	mov.b32 	%r1752, 2;
	mov.b32 	%r1754, -1;
	// begin inline asm
	shfl.sync.down.b32 %r1715, %r1716, %r1752, %r27, %r1754;
	// end inline asm
	// begin inline asm
	shfl.sync.down.b32 %r1720, %r1721, %r1752, %r27, %r1754;
	// end inline asm
	// begin inline asm
	shfl.sync.down.b32 %r1725, %r2440, %r1752, %r27, %r1754;
	// end inline asm
	// begin inline asm
	shfl.sync.down.b32 %r1730, %r2441, %r1752, %r27, %r1754;
	// end inline asm
	mov.b64 	%rd801, %fd743;
	mov.b64 	{%r1736, %r1741}, %rd801;
	// begin inline asm
	shfl.sync.down.b32 %r1735, %r1736, %r1752, %r27, %r1754;
	// end inline asm
	// begin inline asm
	shfl.sync.down.b32 %r1740, %r1741, %r1752, %r27, %r1754;
	// end inline asm
	mov.b64 	%rd802, %fd744;
	mov.b64 	{%r1746, %r1751}, %rd802;
	// begin inline asm
	shfl.sync.down.b32 %r1745, %r1746, %r1752, %r27, %r1754;
	// end inline asm
	// begin inline asm
	shfl.sync.down.b32 %r1750, %r1751, %r1752, %r27, %r1754;
	// end inline asm
	add.s32 	%r46, %r1374, 2;
	setp.gt.s32 	%p207, %r46, %r27;
	@%p207 bra 	$L__BB11_57;
	mov.b64 	%rd803, {%r1715, %r1720};
	add.s64 	%rd66, %rd1059, %rd803;
	setp.ne.s64 	%p208, %rd1059, 0;
	mov.u64 	%rd1059, %rd66;
	@%p208 bra 	$L__BB11_57;
	mov.b64 	%rd804, {%r1735, %r1740};
	mov.b64 	%fd584, %rd804;
	add.f64 	%fd743, %fd743, %fd584;
	mov.b64 	%rd805, {%r1745, %r1750};
	mov.b64 	%fd585, %rd805;
	add.f64 	%fd744, %fd744, %fd585;
$L__BB11_57:
	mov.b64 	{%r1758, %r1763}, %rd1059;
	mov.b32 	%r1794, 4;
	mov.b32 	%r1796, -1;
	// begin inline asm
	shfl.sync.down.b32 %r1757, %r1758, %r1794, %r27, %r1796;
	// end inline asm
	// begin inline asm
	shfl.sync.down.b32 %r1762, %r1763, %r1794, %r27, %r1796;
	// end inline asm
	// begin inline asm
	shfl.sync.down.b32 %r1767, %r2440, %r1794, %r27, %r1796;
	// end inline asm
	// begin inline asm
	shfl.sync.down.b32 %r1772, %r2441, %r1794, %r27, %r1796;
	// end inline asm
	mov.b64 	%rd806, %fd743;
	mov.b64 	{%r1778, %r1783}, %rd806;
	// begin inline asm
	shfl.sync.down.b32 %r1777, %r1778, %r1794, %r27, %r1796;
	// end inline asm
	// begin inline asm
	shfl.sync.down.b32 %r1782, %r1783, %r1794, %r27, %r1796;
	// end inline asm
	mov.b64 	%rd807, %fd744;
	mov.b64 	{%r1788, %r1793}, %rd807;
	// begin inline asm
	shfl.sync.down.b32 %r1787, %r1788, %r1794, %r27, %r1796;
	// end inline asm
	// begin inline asm
	shfl.sync.down.b32 %r1792, %r1793, %r1794, %r27, %r1796;
	// end inline asm
	add.s32 	%r57, %r1374, 4;
	setp.gt.s32 	%p209, %r57, %r27;
	@%p209 bra 	$L__BB11_60;
	mov.b64 	%rd808, {%r1757, %r1762};
	add.s64 	%rd68, %rd1059, %rd808;
	setp.ne.s64 	%p210, %rd1059, 0;
	mov.u64 	%rd1059, %rd68;
	@%p210 bra 	$L__BB11_60;
	mov.b64 	%rd809, {%r1777, %r1782};
	mov.b64 	%fd586, %rd809;
	add.f64 	%fd743, %fd743, %fd586;
	mov.b64 	%rd810, {%r1787, %r1792};
	mov.b64 	%fd587, %rd810;
	add.f64 	%fd744, %fd744, %fd587;
$L__BB11_60:
	mov.b64 	{%r1800, %r1805}, %rd1059;
	mov.b32 	%r1836, 8;
	mov.b32 	%r1838, -1;
	// begin inline asm
	shfl.sync.down.b32 %r1799, %r1800, %r1836, %r27, %r1838;
	// end inline asm
	// begin inline asm
	shfl.sync.down.b32 %r1804, %r1805, %r1836, %r27, %r1838;
	// end inline asm
	// begin inline asm
	shfl.sync.down.b32 %r1809, %r2440, %r1836, %r27, %r1838;
	// end inline asm
	// begin inline asm
	shfl.sync.down.b32 %r1814, %r2441, %r1836, %r27, %r1838;
	// end inline asm
	mov.b64 	%rd811, %fd743;
	mov.b64 	{%r1820, %r1825}, %rd811;
	// begin inline asm
	shfl.sync.down.b32 %r1819, %r1820, %r1836, %r27, %r1838;
	// end inline asm
	// begin inline asm
	shfl.sync.down.b32 %r1824, %r1825, %r1836, %r27, %r1838;
	// end inline asm
	mov.b64 	%rd812, %fd744;
	mov.b64 	{%r1830, %r1835}, %rd812;
	// begin inline asm
	shfl.sync.down.b32 %r1829, %r1830, %r1836, %r27, %r1838;
	// end inline asm
	// begin inline asm
	shfl.sync.down.b32 %r1834, %r1835, %r1836, %r27, %r1838;
	// end inline asm
	add.s32 	%r68, %r1374, 8;
	setp.gt.s32 	%p211, %r68, %r27;
	@%p211 bra 	$L__BB11_63;
	mov.b64 	%rd813, {%r1799, %r1804};
	add.s64 	%rd70, %rd1059, %rd813;
	setp.ne.s64 	%p212, %rd1059, 0;
	mov.u64 	%rd1059, %rd70;
	@%p212 bra 	$L__BB11_63;
	mov.b64 	%rd814, {%r1819, %r1824};
	mov.b64 	%fd588, %rd814;
	add.f64 	%fd743, %fd743, %fd588;
	mov.b64 	%rd815, {%r1829, %r1834};
	mov.b64 	%fd589, %rd815;
	add.f64 	%fd744, %fd744, %fd589;
$L__BB11_63:
	mov.b64 	{%r1842, %r1847}, %rd1059;
	mov.b32 	%r1878, 16;
	mov.b32 	%r1880, -1;
	// begin inline asm
	shfl.sync.down.b32 %r1841, %r1842, %r1878, %r27, %r1880;
	// end inline asm
	// begin inline asm
	shfl.sync.down.b32 %r1846, %r1847, %r1878, %r27, %r1880;
	// end inline asm
	// begin inline asm
	shfl.sync.down.b32 %r1851, %r2440, %r1878, %r27, %r1880;
	// end inline asm
	// begin inline asm
	shfl.sync.down.b32 %r1856, %r2441, %r1878, %r27, %r1880;
	// end inline asm
	mov.b64 	%rd816, %fd743;
	mov.b64 	{%r1862, %r1867}, %rd816;
	// begin inline asm
	shfl.sync.down.b32 %r1861, %r1862, %r1878, %r27, %r1880;
	// end inline asm
	// begin inline asm
	shfl.sync.down.b32 %r1866, %r1867, %r1878, %r27, %r1880;
	// end inline asm
	mov.b64 	%rd817, %fd744;
	mov.b64 	{%r1872, %r1877}, %rd817;
	// begin inline asm
	shfl.sync.down.b32 %r1871, %r1872, %r1878, %r27, %r1880;
	// end inline asm
	// begin inline asm
	shfl.sync.down.b32 %r1876, %r1877, %r1878, %r27, %r1880;
	// end inline asm
	add.s32 	%r79, %r1374, 16;
	setp.gt.s32 	%p213, %r79, %r27;
	@%p213 bra 	$L__BB11_66;
	mov.b64 	%rd818, {%r1841, %r1846};
	add.s64 	%rd72, %rd1059, %rd818;
	setp.ne.s64 	%p214, %rd1059, 0;
	mov.u64 	%rd1059, %rd72;
	@%p214 bra 	$L__BB11_66;
	mov.b64 	%rd819, {%r1861, %r1866};
	mov.b64 	%fd590, %rd819;
	add.f64 	%fd743, %fd743, %fd590;
	mov.b64 	%rd820, {%r1871, %r1876};
	mov.b64 	%fd591, %rd820;
	add.f64 	%fd744, %fd744, %fd591;
$L__BB11_66:
$L__BB11_67:
	setp.ne.s32 	%p215, %r2450, 101;
	mov.b32 	%r1884, -1;
	vote.sync.all.pred 	%p216, %p215, %r1884;
	not.pred 	%p217, %p216;
	@%p217 bra 	$L__BB11_90;
	mul.wide.s32 	%rd871, %r2455, 4;
	add.s64 	%rd76, %rd266, %rd871;
$L__BB11_69:
	// begin inline asm
	ld.relaxed.gpu.u32 %r2450, [%rd76];
	// end inline asm
	membar.gl;
	setp.eq.s32 	%p237, %r2450, 99;
	mov.b32 	%r1914, -1;
	vote.sync.any.pred 	%p238, %p237, %r1914;
	@%p238 bra 	$L__BB11_69;
	setp.eq.s32 	%p239, %r2450, 101;
	@%p239 bra 	$L__BB11_73;
	setp.ne.s32 	%p240, %r2450, 100;
	@%p240 bra 	$L__BB11_74;
	mul.wide.s32 	%rd892, %r2455, 32;
	add.s64 	%rd888, %rd267, %rd892;
	// begin inline asm
	ld.cg.v2.u64 {%rd1067, %rd887}, [%rd888];
	// end inline asm
	add.s64 	%rd891, %rd888, 16;
	// begin inline asm
	ld.cg.v2.u64 {%rd889, %rd890}, [%rd891];
	// end inline asm
	shr.u64 	%rd893, %rd887, 8;
	shr.u64 	%rd894, %rd887, 16;
	shr.u64 	%rd895, %rd887, 24;
	shr.u64 	%rd896, %rd887, 40;
	shr.u64 	%rd897, %rd887, 48;
	shr.u64 	%rd898, %rd887, 56;
	mov.b64 	%fd759, %rd889;
	mov.b64 	%fd760, %rd890;
	cvt.u32.u64 	%r1928, %rd895;
	cvt.u32.u64 	%r1929, %rd894;
	prmt.b32 	%r1930, %r1929, %r1928, 0x3340U;
	cvt.u32.u64 	%r1931, %rd887;
	cvt.u32.u64 	%r1932, %rd893;
	prmt.b32 	%r1933, %r1931, %r1932, 0x3340U;
	prmt.b32 	%r2458, %r1933, %r1930, 0x5410U;
	cvt.u32.u64 	%r1934, %rd898;
	cvt.u32.u64 	%r1935, %rd897;
	prmt.b32 	%r1936, %r1935, %r1934, 0x3340U;
	{ .reg .b32 tmp; mov.b64 {tmp, %r1937}, %rd887; }
	cvt.u32.u64 	%r1938, %rd896;
	prmt.b32 	%r1939, %r1937, %r1938, 0x3340U;
	prmt.b32 	%r2459, %r1939, %r1936, 0x5410U;
	bra.uni 	$L__BB11_74;
$L__BB11_73:
	mul.wide.s32 	%rd879, %r2455, 32;
	add.s64 	%rd875, %rd268, %rd879;
	// begin inline asm
	ld.cg.v2.u64 {%rd1067, %rd874}, [%rd875];
	// end inline asm
	add.s64 	%rd878, %rd875, 16;
	// begin inline asm
	ld.cg.v2.u64 {%rd876, %rd877}, [%rd878];
	// end inline asm
	shr.u64 	%rd880, %rd874, 8;
	shr.u64 	%rd881, %rd874, 16;
	shr.u64 	%rd882, %rd874, 24;
	shr.u64 	%rd883, %rd874, 40;
	shr.u64 	%rd884, %rd874, 48;
	shr.u64 	%rd885, %rd874, 56;
	mov.b64 	%fd759, %rd876;
	mov.b64 	%fd760, %rd877;
	cvt.u32.u64 	%r1916, %rd882;
	cvt.u32.u64 	%r1917, %rd881;
	prmt.b32 	%r1918, %r1917, %r1916, 0x3340U;
	cvt.u32.u64 	%r1919, %rd874;
	cvt.u32.u64 	%r1920, %rd880;
	prmt.b32 	%r1921, %r1919, %r1920, 0x3340U;
	prmt.b32 	%r2458, %r1921, %r1918, 0x5410U;
	cvt.u32.u64 	%r1922, %rd885;
	cvt.u32.u64 	%r1923, %rd884;
	prmt.b32 	%r1924, %r1923, %r1922, 0x3340U;
	{ .reg .b32 tmp; mov.b64 {tmp, %r1925}, %rd874; }
	cvt.u32.u64 	%r1926, %rd883;
	prmt.b32 	%r1927, %r1925, %r1926, 0x3340U;
	prmt.b32 	%r2459, %r1927, %r1924, 0x5410U;
$L__BB11_74:
	mov.b32 	%r1979, -1;
	vote.sync.ballot.b32 	%r1980, %p239, %r1979;
	and.b32  	%r1981, %r1980, %r1666;
	or.b32  	%r1982, %r1981, -2147483648;
	add.s32 	%r1983, %r1982, -1;
	not.b32 	%r1984, %r1982;
	and.b32  	%r1985, %r1984, %r1983;
	popc.b32 	%r97, %r1985;
	mov.b64 	{%r1941, %r1946}, %rd1067;
	mov.b32 	%r1977, 1;
	// begin inline asm
	shfl.sync.down.b32 %r1940, %r1941, %r1977, %r97, %r1979;
	// end inline asm
	// begin inline asm
	shfl.sync.down.b32 %r1945, %r1946, %r1977, %r97, %r1979;
	// end inline asm
	// begin inline asm
	shfl.sync.down.b32 %r1950, %r2458, %r1977, %r97, %r1979;
	// end inline asm
	// begin inline asm
	shfl.sync.down.b32 %r1955, %r2459, %r1977, %r97, %r1979;
	// end inline asm
	mov.b64 	%rd899, %fd759;
	mov.b64 	{%r1961, %r1966}, %rd899;
	// begin inline asm
	shfl.sync.down.b32 %r1960, %r1961, %r1977, %r97, %r1979;
	// end inline asm
	// begin inline asm
	shfl.sync.down.b32 %r1965, %r1966, %r1977, %r97, %r1979;
	// end inline asm
	mov.b64 	%rd900, %fd760;
	mov.b64 	{%r1971, %r1976}, %rd900;
	// begin inline asm
	shfl.sync.down.b32 %r1970, %r1971, %r1977, %r97, %r1979;
	// end inline asm
	// begin inline asm
	shfl.sync.down.b32 %r1975, %r1976, %r1977, %r97, %r1979;
	// end inline asm
	setp.ge.s32 	%p243, %r1374, %r97;
	mov.u64 	%rd1069, %rd1067;
	mov.f64 	%fd763, %fd759;
	mov.f64 	%fd764, %fd760;
	@%p243 bra 	$L__BB11_77;
	mov.b64 	%rd901, {%r1940, %r1945};
	add.s64 	%rd1069, %rd1067, %rd901;
	setp.ne.s64 	%p244, %rd1067, 0;
	@%p244 bra 	$L__BB11_77;
	mov.b64 	%rd902, {%r1960, %r1965};
	mov.b64 	%fd613, %rd902;
	add.f64 	%fd763, %fd759, %fd613;
	mov.b64 	%rd903, {%r1970, %r1975};
	mov.b64 	%fd614, %rd903;
	add.f64 	%fd764, %fd760, %fd614;
$L__BB11_77:
	mov.b64 	{%r1989, %r1994}, %rd1069;
	mov.b32 	%r2025, 2;
	mov.b32 	%r2027, -1;
	// begin inline asm
	shfl.sync.down.b32 %r1988, %r1989, %r2025, %r97, %r2027;
	// end inline asm
	// begin inline asm
	shfl.sync.down.b32 %r1993, %r1994, %r2025, %r97, %r2027;
	// end inline asm
	// begin inline asm
	shfl.sync.down.b32 %r1998, %r2458, %r2025, %r97, %r2027;
	// end inline asm
	// begin inline asm
	shfl.sync.down.b32 %r2003, %r2459, %r2025, %r97, %r2027;
	// end inline asm
	mov.b64 	%rd904, %fd763;
	mov.b64 	{%r2009, %r2014}, %rd904;
	// begin inline asm
	shfl.sync.down.b32 %r2008, %r2009, %r2025, %r97, %r2027;
	// end inline asm
	// begin inline asm
	shfl.sync.down.b32 %r2013, %r2014, %r2025, %r97, %r2027;
	// end inline asm
	mov.b64 	%rd905, %fd764;
	mov.b64 	{%r2019, %r2024}, %rd905;
	// begin inline asm
	shfl.sync.down.b32 %r2018, %r2019, %r2025, %r97, %r2027;
	// end inline asm
	// begin inline asm
	shfl.sync.down.b32 %r2023, %r2024, %r2025, %r97, %r2027;
	// end inline asm
	setp.gt.s32 	%p245, %r46, %r97;
	@%p245 bra 	$L__BB11_80;
	mov.b64 	%rd906, {%r1988, %r1993};
	add.s64 	%rd82, %rd1069, %rd906;
	setp.ne.s64 	%p246, %rd1069, 0;
	mov.u64 	%rd1069, %rd82;
	@%p246 bra 	$L__BB11_80;
	mov.b64 	%rd907, {%r2008, %r2013};
	mov.b64 	%fd615, %rd907;
	add.f64 	%fd763, %fd763, %fd615;
	mov.b64 	%rd908, {%r2018, %r2023};
	mov.b64 	%fd616, %rd908;
	add.f64 	%fd764, %fd764, %fd616;
$L__BB11_80:
	mov.b64 	{%r2031, %r2036}, %rd1069;
	mov.b32 	%r2067, 4;
	mov.b32 	%r2069, -1;
	// begin inline asm
	shfl.sync.down.b32 %r2030, %r2031, %r2067, %r97, %r2069;
	// end inline asm
	// begin inline asm
	shfl.sync.down.b32 %r2035, %r2036, %r2067, %r97, %r2069;
	// end inline asm
	// begin inline asm
	shfl.sync.down.b32 %r2040, %r2458, %r2067, %r97, %r2069;
	// end inline asm
	// begin inline asm
	shfl.sync.down.b32 %r2045, %r2459, %r2067, %r97, %r2069;
	// end inline asm
	mov.b64 	%rd909, %fd763;
	mov.b64 	{%r2051, %r2056}, %rd909;
	// begin inline asm
	shfl.sync.down.b32 %r2050, %r2051, %r2067, %r97, %r2069;
	// end inline asm
	// begin inline asm
	shfl.sync.down.b32 %r2055, %r2056, %r2067, %r97, %r2069;
	// end inline asm
	mov.b64 	%rd910, %fd764;
	mov.b64 	{%r2061, %r2066}, %rd910;
	// begin inline asm
	shfl.sync.down.b32 %r2060, %r2061, %r2067, %r97, %r2069;
	// end inline asm
	// begin inline asm
	shfl.sync.down.b32 %r2065, %r2066, %r2067, %r97, %r2069;
	// end inline asm
	setp.gt.s32 	%p247, %r57, %r97;
	@%p247 bra 	$L__BB11_83;
	mov.b64 	%rd911, {%r2030, %r2035};
	add.s64 	%rd84, %rd1069, %rd911;
	setp.ne.s64 	%p248, %rd1069, 0;
	mov.u64 	%rd1069, %rd84;
	@%p248 bra 	$L__BB11_83;
	mov.b64 	%rd912, {%r2050, %r2055};
	mov.b64 	%fd617, %rd912;
	add.f64 	%fd763, %fd763, %fd617;
	mov.b64 	%rd913, {%r2060, %r2065};
	mov.b64 	%fd618, %rd913;
	add.f64 	%fd764, %fd764, %fd618;
$L__BB11_83:
	mov.b64 	{%r2073, %r2078}, %rd1069;
	mov.b32 	%r2109, 8;
	mov.b32 	%r2111, -1;
	// begin inline asm
	shfl.sync.down.b32 %r2072, %r2073, %r2109, %r97, %r2111;
	// end inline asm
	// begin inline asm
	shfl.sync.down.b32 %r2077, %r2078, %r2109, %r97, %r2111;
	// end inline asm
	// begin inline asm
	shfl.sync.down.b32 %r2082, %r2458, %r2109, %r97, %r2111;
	// end inline asm
	// begin inline asm
	shfl.sync.down.b32 %r2087, %r2459, %r2109, %r97, %r2111;
	// end inline asm
	mov.b64 	%rd914, %fd763;
	mov.b64 	{%r2093, %r2098}, %rd914;
	// begin inline asm
	shfl.sync.down.b32 %r2092, %r2093, %r2109, %r97, %r2111;
	// end inline asm
	// begin inline asm
	shfl.sync.down.b32 %r2097, %r2098, %r2109, %r97, %r2111;
	// end inline asm
	mov.b64 	%rd915, %fd764;
	mov.b64 	{%r2103, %r2108}, %rd915;
	// begin inline asm
	shfl.sync.down.b32 %r2102, %r2103, %r2109, %r97, %r2111;
	// end inline asm
	// begin inline asm
	shfl.sync.down.b32 %r2107, %r2108, %r2109, %r97, %r2111;
	// end inline asm
	setp.gt.s32 	%p249, %r68, %r97;
	@%p249 bra 	$L__BB11_86;
	mov.b64 	%rd916, {%r2072, %r2077};
	add.s64 	%rd86, %rd1069, %rd916;
	setp.ne.s64 	%p250, %rd1069, 0;
	mov.u64 	%rd1069, %rd86;
	@%p250 bra 	$L__BB11_86;
	mov.b64 	%rd917, {%r2092, %r2097};
	mov.b64 	%fd619, %rd917;
	add.f64 	%fd763, %fd763, %fd619;
	mov.b64 	%rd918, {%r2102, %r2107};
	mov.b64 	%fd620, %rd918;
	add.f64 	%fd764, %fd764, %fd620;
$L__BB11_86:
	mov.b64 	{%r2115, %r2120}, %rd1069;
	mov.b32 	%r2151, 16;
	mov.b32 	%r2153, -1;
	// begin inline asm
	shfl.sync.down.b32 %r2114, %r2115, %r2151, %r97, %r2153;
	// end inline asm
	// begin inline asm
	shfl.sync.down.b32 %r2119, %r2120, %r2151, %r97, %r2153;
	// end inline asm
	// begin inline asm
	shfl.sync.down.b32 %r2124, %r2458, %r2151, %r97, %r2153;
	// end inline asm
	// begin inline asm
	shfl.sync.down.b32 %r2129, %r2459, %r2151, %r97, %r2153;
	// end inline asm
	mov.b64 	%rd919, %fd763;
	mov.b64 	{%r2135, %r2140}, %rd919;
	// begin inline asm
	shfl.sync.down.b32 %r2134, %r2135, %r2151, %r97, %r2153;
	// end inline asm
	// begin inline asm
	shfl.sync.down.b32 %r2139, %r2140, %r2151, %r97, %r2153;
	// end inline asm
	mov.b64 	%rd920, %fd764;
	mov.b64 	{%r2145, %r2150}, %rd920;
	// begin inline asm
	shfl.sync.down.b32 %r2144, %r2145, %r2151, %r97, %r2153;
	// end inline asm
	// begin inline asm
	shfl.sync.down.b32 %r2149, %r2150, %r2151, %r97, %r2153;
	// end inline asm
	setp.gt.s32 	%p251, %r79, %r97;
	@%p251 bra 	$L__BB11_89;
	mov.b64 	%rd921, {%r2114, %r2119};
	add.s64 	%rd88, %rd1069, %rd921;
	setp.ne.s64 	%p252, %rd1069, 0;
	mov.u64 	%rd1069, %rd88;
	@%p252 bra 	$L__BB11_89;
	mov.b64 	%rd922, {%r2134, %r2139};
	mov.b64 	%fd621, %rd922;
	add.f64 	%fd763, %fd763, %fd621;
	mov.b64 	%rd923, {%r2144, %r2149};
	mov.b64 	%fd622, %rd923;
	add.f64 	%fd764, %fd764, %fd622;
$L__BB11_89:
	add.s64 	%rd90, %rd1069, %rd1059;
	setp.eq.s64 	%p253, %rd1059, 0;
	add.f64 	%fd623, %fd743, %fd763;
	add.f64 	%fd624, %fd744, %fd764;
	selp.f64 	%fd743, %fd623, %fd743, %p253;
	selp.f64 	%fd744, %fd624, %fd744, %p253;
	add.s32 	%r2455, %r2455, -32;
	mov.u64 	%rd1059, %rd90;
	bra.uni 	$L__BB11_67;
$L__BB11_90:
	setp.ne.s32 	%p218, %r9, 0;
	@%p218 bra 	$L__BB11_92;
	add.s64 	%rd823, %rd1059, %rd57;
	setp.eq.s64 	%p219, %rd57, 0;
	add.f64 	%fd593, %fd37, %fd743;
	add.f64 	%fd594, %fd38, %fd744;
	selp.f64 	%fd595, %fd593, %fd37, %p219;
	selp.f64 	%fd596, %fd594, %fd38, %p219;
	mul.wide.u32 	%rd829, %r1, 32;
	add.s64 	%rd830, %rd268, %rd829;
	add.s64 	%rd822, %rd830, 1024;
	mov.b64 	%rd826, %fd595;
	mov.b64 	%rd827, %fd596;
	mov.b64 	%rd824, 0;
	// begin inline asm
	st.cg.v2.u64 [%rd822], {%rd823, %rd824};
	// end inline asm
	add.s64 	%rd825, %rd830, 1040;
	// begin inline asm
	st.cg.v2.u64 [%rd825], {%rd826, %rd827};
	// end inline asm
	mul.wide.u32 	%rd831, %r1, 4;
	add.s64 	%rd832, %rd266, %rd831;
	add.s64 	%rd828, %rd832, 128;
	mov.b32 	%r1886, 101;
	// begin inline asm
	st.release.gpu.u32 [%rd828], %r1886;
	// end inline asm
	st.shared.u64 	[_ZN6thrust24THRUST_300001_SM_1000_NS8cuda_cub4core6detail5shmemE+336], %rd1059;
	st.shared.v2.u32 	[_ZN6thrust24THRUST_300001_SM_1000_NS8cuda_cub4core6detail5shmemE+344], {%r2440, %r2441};
	st.shared.v2.f64 	[_ZN6thrust24THRUST_300001_SM_1000_NS8cuda_cub4core6detail5shmemE+352], {%fd743, %fd744};
	st.shared.u64 	[_ZN6thrust24THRUST_300001_SM_1000_NS8cuda_cub4core6detail5shmemE+368], %rd823;
	mov.b32 	%r1887, 0;
	st.shared.v2.u32 	[_ZN6thrust24THRUST_300001_SM_1000_NS8cuda_cub4core6detail5shmemE+376], {%r1887, %r1887};
	st.shared.v2.f64 	[_ZN6thrust24THRUST_300001_SM_1000_NS8cuda_cub4core6detail5shmemE+384], {%fd595, %fd596};
$L__BB11_92:
	setp.ne.s32 	%p220, %r1374, 0;
	@%p220 bra 	$L__BB11_94;
	st.shared.u64 	[_ZN6thrust24THRUST_300001_SM_1000_NS8cuda_cub4core6detail5shmemE+272], %rd1059;
	st.shared.v2.u32 	[_ZN6thrust24THRUST_300001_SM_1000_NS8cuda_cub4core6detail5shmemE+280], {%r2440, %r2441};
	st.shared.v2.f64 	[_ZN6thrust24THRUST_300001_SM_1000_NS8cuda_cub4core6detail5shmemE+288], {%fd743, %fd744};
	mov.f64 	%fd771, %fd744;
	mov.f64 	%fd772, %fd743;
	mov.u64 	%rd1073, %rd1059;
$L__BB11_94:
	setp.eq.s32 	%p221, %r9, 0;
	bar.sync 	0;
	@%p221 bra 	$L__BB11_97;
	ld.shared.u64 	%rd833, [_ZN6thrust24THRUST_300001_SM_1000_NS8cuda_cub4core6detail5shmemE+272];
	add.s64 	%rd92, %rd833, %rd1073;
	setp.ne.s64 	%p222, %rd1073, 0;
	mov.u64 	%rd1073, %rd92;
	@%p222 bra 	$L__BB11_97;
	ld.shared.v2.f64 	{%fd597, %fd598}, [_ZN6thrust24THRUST_300001_SM_1000_NS8cuda_cub4core6detail5shmemE+288];
	add.f64 	%fd772, %fd772, %fd597;
	add.f64 	%fd771, %fd771, %fd598;
$L__BB11_97:
	setp.ne.s64 	%p223, %rd45, %rd46;
	setp.ne.s64 	%p224, %rd1058, %rd45;
	add.s64 	%rd94, %rd1073, %rd52;
	add.f64 	%fd599, %fd772, %fd25;
	add.f64 	%fd600, %fd771, %fd26;
	selp.f64 	%fd105, %fd25, %fd599, %p224;
	selp.f64 	%fd106, %fd26, %fd600, %p224;
	add.s64 	%rd95, %rd53, %rd1073;
	add.f64 	%fd601, %fd105, %fd27;
	add.f64 	%fd602, %fd106, %fd28;
	selp.f64 	%fd107, %fd27, %fd601, %p223;
	selp.f64 	%fd108, %fd28, %fd602, %p223;
	ld.shared.u64 	%rd96, [_ZN6thrust24THRUST_300001_SM_1000_NS8cuda_cub4core6detail5shmemE+400];
	ld.shared.u64 	%rd97, [_ZN6thrust24THRUST_300001_SM_1000_NS8cuda_cub4core6detail5shmemE+336];
	setp.lt.s64 	%p225, %rd96, 257;
	@%p225 bra 	$L__BB11_111;
	setp.eq.s64 	%p229, %rd1058, %rd45;
	bar.sync 	0;
	@%p229 bra 	$L__BB11_100;
	cvt.u32.u64 	%r1888, %rd97;
	cvt.u32.u64 	%r1889, %rd1073;
	sub.s32 	%r1890, %r1889, %r1888;
	shl.b32 	%r1891, %r1890, 5;
	mov.u32 	%r1892, _ZN6thrust24THRUST_300001_SM_1000_NS8cuda_cub4core6detail5shmemE;
	add.s32 	%r1893, %r1892, %r1891;
	st.shared.u64 	[%r1893], %rd1058;
	st.shared.v2.f64 	[%r1893+16], {%fd772, %fd771};
$L__BB11_100:
	setp.eq.s64 	%p230, %rd45, %rd46;
	@%p230 bra 	$L__BB11_102;
	cvt.u32.u64 	%r1894, %rd97;
	cvt.u32.u64 	%r1895, %rd94;
	sub.s32 	%r1896, %r1895, %r1894;
	shl.b32 	%r1897, %r1896, 5;
	mov.u32 	%r1898, _ZN6thrust24THRUST_300001_SM_1000_NS8cuda_cub4core6detail5shmemE;
	add.s32 	%r1899, %r1898, %r1897;
	st.shared.u64 	[%r1899], %rd45;
	st.shared.v2.f64 	[%r1899+16], {%fd105, %fd106};
$L__BB11_102:
	setp.eq.s64 	%p231, %rd46, %rd47;
	@%p231 bra 	$L__BB11_104;
	cvt.u32.u64 	%r1900, %rd97;
	cvt.u32.u64 	%r1901, %rd95;
	sub.s32 	%r1902, %r1901, %r1900;
	shl.b32 	%r1903, %r1902, 5;
	mov.u32 	%r1904, _ZN6thrust24THRUST_300001_SM_1000_NS8cuda_cub4core6detail5shmemE;
	add.s32 	%r1905, %r1904, %r1903;
	st.shared.u64 	[%r1905], %rd46;
	st.shared.v2.f64 	[%r1905+16], {%fd107, %fd108};
$L__BB11_104:
	bar.sync 	0;
	cvt.u64.u32 	%rd1079, %r9;
	setp.le.u64 	%p232, %rd96, %rd1079;
	@%p232 bra 	$L__BB11_264;
	not.b64 	%rd846, %rd1079;
	add.s64 	%rd99, %rd96, %rd846;
	shr.u64 	%rd847, %rd99, 8;
	add.s64 	%rd848, %rd847, 1;
	and.b64  	%rd1075, %rd848, 3;
	and.b64  	%rd849, %rd99, 768;
	setp.eq.s64 	%p233, %rd849, 768;
	@%p233 bra 	$L__BB11_108;
	add.s64 	%rd850, %rd97, %rd1079;
	shl.b64 	%rd851, %rd850, 4;
	add.s64 	%rd1077, %rd8, %rd851;
	shl.b64 	%rd852, %rd850, 3;
	add.s64 	%rd1076, %rd7, %rd852;
	shl.b32 	%r1906, %r9, 5;
	mov.u32 	%r1907, _ZN6thrust24THRUST_300001_SM_1000_NS8cuda_cub4core6detail5shmemE;
	add.s32 	%r1908, %r1906, %r1907;
	add.s32 	%r2466, %r1908, 16;
	shl.b64 	%rd853, %rd1075, 8;
	add.s64 	%rd1079, %rd853, %rd1079;
$L__BB11_107:
	.pragma "nounroll";
	ld.shared.u64 	%rd854, [%r2466+-16];
	ld.shared.v2.f64 	{%fd603, %fd604}, [%r2466];
	st.global.u64 	[%rd1076], %rd854;
	st.global.v2.f64 	[%rd1077], {%fd603, %fd604};
	add.s64 	%rd1077, %rd1077, 4096;
	add.s64 	%rd1076, %rd1076, 2048;
	add.s32 	%r2466, %r2466, 8192;
	add.s64 	%rd1075, %rd1075, -1;
	setp.ne.s64 	%p234, %rd1075, 0;
	@%p234 bra 	$L__BB11_107;
$L__BB11_108:
	setp.lt.u64 	%p235, %rd99, 768;
	@%p235 bra 	$L__BB11_264;
	mov.u32 	%r1911, _ZN6thrust24THRUST_300001_SM_1000_NS8cuda_cub4core6detail5shmemE;
$L__BB11_110:
	cvt.u32.u64 	%r1909, %rd1079;
	add.s64 	%rd855, %rd1079, %rd97;
	shl.b32 	%r1910, %r1909, 5;
	add.s32 	%r1912, %r1911, %r1910;
	ld.shared.u64 	%rd856, [%r1912];
	ld.shared.v2.f64 	{%fd605, %fd606}, [%r1912+16];
	shl.b64 	%rd857, %rd855, 3;
	add.s64 	%rd858, %rd7, %rd857;
	st.global.u64 	[%rd858], %rd856;
	shl.b64 	%rd859, %rd855, 4;
	add.s64 	%rd860, %rd8, %rd859;
	st.global.v2.f64 	[%rd860], {%fd605, %fd606};
	and.b64  	%rd861, %rd1079, 4294967295;
	add.s64 	%rd862, %rd97, %rd861;
	ld.shared.u64 	%rd863, [%r1912+8192];
	ld.shared.v2.f64 	{%fd607, %fd608}, [%r1912+8208];
	shl.b64 	%rd864, %rd862, 3;
	add.s64 	%rd865, %rd7, %rd864;
	st.global.u64 	[%rd865+2048], %rd863;
	shl.b64 	%rd866, %rd862, 4;
	add.s64 	%rd867, %rd8, %rd866;
	st.global.v2.f64 	[%rd867+4096], {%fd607, %fd608};
	ld.shared.u64 	%rd868, [%r1912+16384];
	ld.shared.v2.f64 	{%fd609, %fd610}, [%r1912+16400];
	st.global.u64 	[%rd865+4096], %rd868;
	st.global.v2.f64 	[%rd867+8192], {%fd609, %fd610};
	ld.shared.u64 	%rd869, [%r1912+24576];
	ld.shared.v2.f64 	{%fd611, %fd612}, [%r1912+24592];
	st.global.u64 	[%rd865+6144], %rd869;
	st.global.v2.f64 	[%rd867+12288], {%fd611, %fd612};
	add.s64 	%rd870, %rd1079, 1024;
	and.b64  	%rd1079, %rd870, 4294967295;
	setp.gt.u64 	%p236, %rd96, %rd1079;
	@%p236 bra 	$L__BB11_110;
	bra.uni 	$L__BB11_264;
$L__BB11_111:
	setp.eq.s64 	%p226, %rd1058, %rd45;
	@%p226 bra 	$L__BB11_113;
	shl.b64 	%rd834, %rd1073, 3;
	add.s64 	%rd835, %rd7, %rd834;
	st.global.u64 	[%rd835], %rd1058;
	shl.b64 	%rd836, %rd1073, 4;
	add.s64 	%rd837, %rd8, %rd836;
	st.global.v2.f64 	[%rd837], {%fd772, %fd771};
$L__BB11_113:
	setp.eq.s64 	%p227, %rd45, %rd46;
	@%p227 bra 	$L__BB11_115;
	shl.b64 	%rd838, %rd94, 3;
	add.s64 	%rd839, %rd7, %rd838;
	st.global.u64 	[%rd839], %rd45;
	shl.b64 	%rd840, %rd94, 4;
	add.s64 	%rd841, %rd8, %rd840;
	st.global.v2.f64 	[%rd841], {%fd105, %fd106};
$L__BB11_115:
	setp.eq.s64 	%p228, %rd46, %rd47;
	@%p228 bra 	$L__BB11_264;
	shl.b64 	%rd842, %rd95, 3;
	add.s64 	%rd843, %rd7, %rd842;
	st.global.u64 	[%rd843], %rd46;
	shl.b64 	%rd844, %rd95, 4;
	add.s64 	%rd845, %rd8, %rd844;
	st.global.v2.f64 	[%rd845], {%fd107, %fd108};
	bra.uni 	$L__BB11_264;
$L__BB11_117:
	setp.lt.s64 	%p7, %rd10, 1;
	@%p7 bra 	$L__BB11_264;
	setp.ne.s32 	%p8, %r1, 0;
	@%p8 bra 	$L__BB11_163;
	cvt.u32.u64 	%r148, %rd269;
	shl.b64 	%rd542, %rd9, 3;
	add.s64 	%rd541, %rd5, %rd542;
	// begin inline asm
	ld.global.nc.u64 %rd1082, [%rd541];
	// end inline asm
	mov.u32 	%r149, %tid.x;
	and.b32  	%r1091, %r149, 31;
	and.b32  	%r1092, %r149, 992;
	mul.lo.s32 	%r1093, %r1092, 3;
	or.b32  	%r150, %r1093, %r1091;
	setp.ge.s32 	%p107, %r150, %r148;
	shl.b32 	%r1094, %r150, 3;
	cvt.u64.u32 	%rd543, %r1094;
	add.s64 	%rd114, %rd541, %rd543;
	mov.u64 	%rd1080, %rd1082;
	@%p107 bra 	$L__BB11_121;
	// begin inline asm
	ld.global.nc.u64 %rd1080, [%rd114];
	// end inline asm
$L__BB11_121:
	add.s32 	%r151, %r150, 32;
	setp.ge.s32 	%p108, %r151, %r148;
	mov.u64 	%rd1081, %rd1082;
	@%p108 bra 	$L__BB11_123;
	add.s64 	%rd547, %rd114, 256;
	// begin inline asm
	ld.global.nc.u64 %rd1081, [%rd547];
	// end inline asm
$L__BB11_123:
	add.s32 	%r152, %r150, 64;
	setp.ge.s32 	%p109, %r152, %r148;
	@%p109 bra 	$L__BB11_125;
	add.s64 	%rd549, %rd114, 512;
	// begin inline asm
	ld.global.nc.u64 %rd1082, [%rd549];
	// end inline asm
$L__BB11_125:
	setp.ge.s32 	%p110, %r150, %r148;
	// begin inline asm
	mov.u32 %r1095, %laneid;
	// end inline asm
	shr.u32 	%r154, %r149, 5;
	mad.lo.s32 	%r155, %r154, 96, %r1095;
	shl.b32 	%r1096, %r155, 3;
	mov.u32 	%r1097, _ZN6thrust24THRUST_300001_SM_1000_NS8cuda_cub4core6detail5shmemE;
	add.s32 	%r156, %r1097, %r1096;
	st.shared.u64 	[%r156], %rd1080;
	st.shared.u64 	[%r156+256], %rd1081;
	st.shared.u64 	[%r156+512], %rd1082;
	bar.warp.sync 	-1;
	shl.b32 	%r157, %r1095, 1;
	shl.b32 	%r1098, %r1095, 4;
	add.s32 	%r158, %r156, %r1098;
	ld.shared.u64 	%rd121, [%r158];
	ld.shared.u64 	%rd122, [%r158+8];
	ld.shared.u64 	%rd123, [%r158+16];
	bar.sync 	0;
	shl.b64 	%rd553, %rd9, 4;
	add.s64 	%rd552, %rd6, %rd553;
	// begin inline asm
	ld.global.nc.v2.u64 {%rd1087, %rd1088}, [%rd552];
	// end inline asm
	shl.b32 	%r1099, %r150, 4;
	cvt.u64.u32 	%rd554, %r1099;
	add.s64 	%rd126, %rd552, %rd554;
	mov.u64 	%rd1083, %rd1087;
	mov.u64 	%rd1084, %rd1088;
	@%p110 bra 	$L__BB11_127;
	// begin inline asm
	ld.global.nc.v2.u64 {%rd1083, %rd1084}, [%rd126];
	// end inline asm
$L__BB11_127:
	setp.ge.s32 	%p111, %r151, %r148;
	mov.u64 	%rd1085, %rd1087;
	mov.u64 	%rd1086, %rd1088;
	@%p111 bra 	$L__BB11_129;
	add.s64 	%rd560, %rd126, 512;
	// begin inline asm
	ld.global.nc.v2.u64 {%rd1085, %rd1086}, [%rd560];
	// end inline asm
$L__BB11_129:
	setp.ge.s32 	%p112, %r152, %r148;
	@%p112 bra 	$L__BB11_131;
	add.s64 	%rd563, %rd126, 1024;
	// begin inline asm
	ld.global.nc.v2.u64 {%rd1087, %rd1088}, [%rd563];
	// end inline asm
$L__BB11_131:
	add.s32 	%r1101, %r156, %r1096;
	st.shared.v2.u64 	[%r1101], {%rd1083, %rd1084};
	st.shared.v2.u64 	[%r1101+512], {%rd1085, %rd1086};
	st.shared.v2.u64 	[%r1101+1024], {%rd1087, %rd1088};
	bar.warp.sync 	-1;
	add.s32 	%r1102, %r155, %r157;
	shl.b32 	%r1103, %r1102, 3;
	add.s32 	%r1104, %r158, %r1103;
	ld.shared.v2.f64 	{%fd777, %fd778}, [%r1104];
	ld.shared.v2.f64 	{%fd111, %fd112}, [%r1104+16];
	ld.shared.v2.f64 	{%fd114, %fd113}, [%r1104+32];
	bar.sync 	0;
	shl.b32 	%r1105, %r149, 3;
	add.s32 	%r1107, %r1097, %r1105;
	add.s32 	%r159, %r1107, 2480;
	st.shared.u64 	[%r1107+2480], %rd123;
	bar.sync 	0;
	setp.eq.s32 	%p113, %r149, 0;
	mov.b64 	%rd1090, 1;
	@%p113 bra 	$L__BB11_133;
	ld.shared.u64 	%rd1089, [%r159+-8];
	setp.ne.s64 	%p114, %rd1089, %rd121;
	selp.u64 	%rd1090, 1, 0, %p114;
$L__BB11_133:
	setp.eq.s32 	%p115, %r149, 0;
	setp.ne.s64 	%p116, %rd121, %rd122;
	setp.ne.s64 	%p117, %rd122, %rd123;
	mul.lo.s32 	%r1348, %r149, 3;
	cvt.u64.u32 	%rd566, %r1348;
	setp.eq.s64 	%p118, %rd10, %rd566;
	selp.u64 	%rd567, 1, 0, %p118;
	selp.b64 	%rd568, %rd567, %rd1090, %p118;
	selp.b64 	%rd143, %rd567, %rd568, %p115;
	add.s32 	%r1349, %r1348, 1;
	cvt.u64.u32 	%rd569, %r1349;
	setp.eq.s64 	%p119, %rd10, %rd569;
	or.pred  	%p1, %p119, %p116;
	selp.u64 	%rd144, 1, 0, %p1;
	add.s32 	%r1350, %r1348, 2;
	cvt.u64.u32 	%rd570, %r1350;
	setp.eq.s64 	%p120, %rd10, %rd570;
	or.pred  	%p2, %p120, %p117;
	selp.u64 	%rd571, 1, 0, %p2;
	add.s64 	%rd572, %rd143, %rd144;
	add.f64 	%fd365, %fd777, %fd111;
	add.f64 	%fd366, %fd778, %fd112;
	selp.f64 	%fd367, %fd111, %fd365, %p1;
	selp.f64 	%fd368, %fd112, %fd366, %p1;
	add.s64 	%rd573, %rd572, %rd571;
	mov.b64 	{%r1109, %r1114}, %rd573;
	add.f64 	%fd369, %fd367, %fd114;
	add.f64 	%fd370, %fd368, %fd113;
	selp.f64 	%fd371, %fd114, %fd369, %p2;
	mov.b64 	%rd574, %fd371;
	mov.b64 	{%r1129, %r1134}, %rd574;
	selp.f64 	%fd372, %fd113, %fd370, %p2;
	mov.b64 	%rd575, %fd372;
	mov.b64 	{%r1139, %r1144}, %rd575;
	mov.b32 	%r1345, 1;
	mov.b32 	%r1346, 0;
	mov.b32 	%r1347, -1;
	// begin inline asm
	shfl.sync.up.b32 %r1108, %r1109, %r1345, %r1346, %r1347;
	// end inline asm
	// begin inline asm
	shfl.sync.up.b32 %r1113, %r1114, %r1345, %r1346, %r1347;
	// end inline asm
	mov.b64 	%rd576, {%r1108, %r1113};
	// begin inline asm
	shfl.sync.up.b32 %r1118, %r1346, %r1345, %r1346, %r1347;
	// end inline asm
	// begin inline asm
	shfl.sync.up.b32 %r1123, %r1346, %r1345, %r1346, %r1347;
	// end inline asm
	// begin inline asm
	shfl.sync.up.b32 %r1128, %r1129, %r1345, %r1346, %r1347;
	// end inline asm
	// begin inline asm
	shfl.sync.up.b32 %r1133, %r1134, %r1345, %r1346, %r1347;
	// end inline asm
	mov.b64 	%rd577, {%r1128, %r1133};
	mov.b64 	%fd373, %rd577;
	// begin inline asm
	shfl.sync.up.b32 %r1138, %r1139, %r1345, %r1346, %r1347;
	// end inline asm
	// begin inline asm
	shfl.sync.up.b32 %r1143, %r1144, %r1345, %r1346, %r1347;
	// end inline asm
	mov.b64 	%rd578, {%r1138, %r1143};
	mov.b64 	%fd374, %rd578;
	setp.eq.s64 	%p121, %rd573, 0;
	add.f64 	%fd375, %fd371, %fd373;
	add.f64 	%fd376, %fd372, %fd374;
	selp.f64 	%fd377, %fd375, %fd371, %p121;
	selp.f64 	%fd378, %fd376, %fd372, %p121;
	setp.lt.s32 	%p122, %r1095, 1;
	selp.b64 	%rd579, 0, %rd576, %p122;
	add.s64 	%rd580, %rd579, %rd573;
	mov.b64 	{%r1149, %r1154}, %rd580;
	selp.f64 	%fd379, %fd371, %fd377, %p122;
	mov.b64 	%rd581, %fd379;
	mov.b64 	{%r1169, %r1174}, %rd581;
	selp.f64 	%fd380, %fd372, %fd378, %p122;
	mov.b64 	%rd582, %fd380;
	mov.b64 	{%r1179, %r1184}, %rd582;
	mov.b32 	%r1185, 2;
	// begin inline asm
	shfl.sync.up.b32 %r1148, %r1149, %r1185, %r1346, %r1347;
	// end inline asm
	// begin inline asm
	shfl.sync.up.b32 %r1153, %r1154, %r1185, %r1346, %r1347;
	// end inline asm
	mov.b64 	%rd583, {%r1148, %r1153};
	// begin inline asm
	shfl.sync.up.b32 %r1158, %r1346, %r1185, %r1346, %r1347;
	// end inline asm
	// begin inline asm
	shfl.sync.up.b32 %r1163, %r1346, %r1185, %r1346, %r1347;
	// end inline asm
	// begin inline asm
	shfl.sync.up.b32 %r1168, %r1169, %r1185, %r1346, %r1347;
	// end inline asm
	// begin inline asm
	shfl.sync.up.b32 %r1173, %r1174, %r1185, %r1346, %r1347;
	// end inline asm
	mov.b64 	%rd584, {%r1168, %r1173};
	mov.b64 	%fd381, %rd584;
	// begin inline asm
	shfl.sync.up.b32 %r1178, %r1179, %r1185, %r1346, %r1347;
	// end inline asm
	// begin inline asm
	shfl.sync.up.b32 %r1183, %r1184, %r1185, %r1346, %r1347;
	// end inline asm
	mov.b64 	%rd585, {%r1178, %r1183};
	mov.b64 	%fd382, %rd585;
	setp.eq.s64 	%p123, %rd580, 0;
	add.f64 	%fd383, %fd379, %fd381;
	add.f64 	%fd384, %fd380, %fd382;
	selp.f64 	%fd385, %fd383, %fd379, %p123;
	selp.f64 	%fd386, %fd384, %fd380, %p123;
	setp.lt.s32 	%p124, %r1095, 2;
	selp.b64 	%rd586, 0, %rd583, %p124;
	add.s64 	%rd587, %rd586, %rd580;
	mov.b64 	{%r1189, %r1194}, %rd587;
	selp.f64 	%fd387, %fd379, %fd385, %p124;
	mov.b64 	%rd588, %fd387;
	mov.b64 	{%r1209, %r1214}, %rd588;
	selp.f64 	%fd388, %fd380, %fd386, %p124;
	mov.b64 	%rd589, %fd388;
	mov.b64 	{%r1219, %r1224}, %rd589;
	mov.b32 	%r1225, 4;
	// begin inline asm
	shfl.sync.up.b32 %r1188, %r1189, %r1225, %r1346, %r1347;
	// end inline asm
	// begin inline asm
	shfl.sync.up.b32 %r1193, %r1194, %r1225, %r1346, %r1347;
	// end inline asm
	mov.b64 	%rd590, {%r1188, %r1193};
	// begin inline asm
	shfl.sync.up.b32 %r1198, %r1346, %r1225, %r1346, %r1347;
	// end inline asm
	// begin inline asm
	shfl.sync.up.b32 %r1203, %r1346, %r1225, %r1346, %r1347;
	// end inline asm
	// begin inline asm
	shfl.sync.up.b32 %r1208, %r1209, %r1225, %r1346, %r1347;
	// end inline asm
	// begin inline asm
	shfl.sync.up.b32 %r1213, %r1214, %r1225, %r1346, %r1347;
	// end inline asm
	mov.b64 	%rd591, {%r1208, %r1213};
	mov.b64 	%fd389, %rd591;
	// begin inline asm
	shfl.sync.up.b32 %r1218, %r1219, %r1225, %r1346, %r1347;
	// end inline asm
	// begin inline asm
	shfl.sync.up.b32 %r1223, %r1224, %r1225, %r1346, %r1347;
	// end inline asm
	mov.b64 	%rd592, {%r1218, %r1223};
	mov.b64 	%fd390, %rd592;
	setp.eq.s64 	%p125, %rd587, 0;
	add.f64 	%fd391, %fd387, %fd389;
	add.f64 	%fd392, %fd388, %fd390;
	selp.f64 	%fd393, %fd391, %fd387, %p125;
	selp.f64 	%fd394, %fd392, %fd388, %p125;
	setp.lt.s32 	%p126, %r1095, 4;
	selp.b64 	%rd593, 0, %rd590, %p126;
	add.s64 	%rd594, %rd593, %rd587;
	mov.b64 	{%r1229, %r1234}, %rd594;
	selp.f64 	%fd395, %fd387, %fd393, %p126;
	mov.b64 	%rd595, %fd395;
	mov.b64 	{%r1249, %r1254}, %rd595;
	selp.f64 	%fd396, %fd388, %fd394, %p126;
	mov.b64 	%rd596, %fd396;
	mov.b64 	{%r1259, %r1264}, %rd596;
	mov.b32 	%r1265, 8;
	// begin inline asm
	shfl.sync.up.b32 %r1228, %r1229, %r1265, %r1346, %r1347;
	// end inline asm
	// begin inline asm
	shfl.sync.up.b32 %r1233, %r1234, %r1265, %r1346, %r1347;
	// end inline asm
	mov.b64 	%rd597, {%r1228, %r1233};
	// begin inline asm
	shfl.sync.up.b32 %r1238, %r1346, %r1265, %r1346, %r1347;
	// end inline asm
	// begin inline asm
	shfl.sync.up.b32 %r1243, %r1346, %r1265, %r1346, %r1347;
	// end inline asm
	// begin inline asm
	shfl.sync.up.b32 %r1248, %r1249, %r1265, %r1346, %r1347;
	// end inline asm
	// begin inline asm
	shfl.sync.up.b32 %r1253, %r1254, %r1265, %r1346, %r1347;
	// end inline asm
	mov.b64 	%rd598, {%r1248, %r1253};
	mov.b64 	%fd397, %rd598;
	// begin inline asm
	shfl.sync.up.b32 %r1258, %r1259, %r1265, %r1346, %r1347;
	// end inline asm
	// begin inline asm
	shfl.sync.up.b32 %r1263, %r1264, %r1265, %r1346, %r1347;
	// end inline asm
	mov.b64 	%rd599, {%r1258, %r1263};
	mov.b64 	%fd398, %rd599;
	setp.eq.s64 	%p127, %rd594, 0;
	add.f64 	%fd399, %fd395, %fd397;
	add.f64 	%fd400, %fd396, %fd398;
	selp.f64 	%fd401, %fd399, %fd395, %p127;
	selp.f64 	%fd402, %fd400, %fd396, %p127;
	setp.lt.s32 	%p128, %r1095, 8;
	selp.b64 	%rd600, 0, %rd597, %p128;
	add.s64 	%rd601, %rd600, %rd594;
	mov.b64 	{%r1269, %r1274}, %rd601;
	selp.f64 	%fd403, %fd395, %fd401, %p128;
	mov.b64 	%rd602, %fd403;
	mov.b64 	{%r1289, %r1294}, %rd602;
	selp.f64 	%fd404, %fd396, %fd402, %p128;
	mov.b64 	%rd603, %fd404;
	mov.b64 	{%r1299, %r1304}, %rd603;
	mov.b32 	%r1305, 16;
	// begin inline asm
	shfl.sync.up.b32 %r1268, %r1269, %r1305, %r1346, %r1347;
	// end inline asm
	// begin inline asm
	shfl.sync.up.b32 %r1273, %r1274, %r1305, %r1346, %r1347;
	// end inline asm
	mov.b64 	%rd604, {%r1268, %r1273};
	// begin inline asm
	shfl.sync.up.b32 %r1278, %r1346, %r1305, %r1346, %r1347;
	// end inline asm
	// begin inline asm
	shfl.sync.up.b32 %r1283, %r1346, %r1305, %r1346, %r1347;
	// end inline asm
	// begin inline asm
	shfl.sync.up.b32 %r1288, %r1289, %r1305, %r1346, %r1347;
	// end inline asm
	// begin inline asm
	shfl.sync.up.b32 %r1293, %r1294, %r1305, %r1346, %r1347;
	// end inline asm
	mov.b64 	%rd605, {%r1288, %r1293};
	mov.b64 	%fd405, %rd605;
	// begin inline asm
	shfl.sync.up.b32 %r1298, %r1299, %r1305, %r1346, %r1347;
	// end inline asm
	// begin inline asm
	shfl.sync.up.b32 %r1303, %r1304, %r1305, %r1346, %r1347;
	// end inline asm
	mov.b64 	%rd606, {%r1298, %r1303};
	mov.b64 	%fd406, %rd606;
	setp.eq.s64 	%p129, %rd601, 0;
	add.f64 	%fd407, %fd403, %fd405;
	add.f64 	%fd408, %fd404, %fd406;
	selp.f64 	%fd115, %fd407, %fd403, %p129;
	selp.f64 	%fd116, %fd408, %fd404, %p129;
	setp.lt.s32 	%p130, %r1095, 16;
	selp.b64 	%rd607, 0, %rd604, %p130;
	add.s64 	%rd145, %rd607, %rd601;
	mov.b64 	{%r1309, %r1314}, %rd145;
	selp.f64 	%fd409, %fd403, %fd115, %p130;
	mov.b64 	%rd608, %fd409;
	mov.b64 	{%r1329, %r1334}, %rd608;
	selp.f64 	%fd410, %fd404, %fd116, %p130;
	mov.b64 	%rd609, %fd410;
	mov.b64 	{%r1339, %r1344}, %rd609;
	// begin inline asm
	shfl.sync.up.b32 %r1308, %r1309, %r1345, %r1346, %r1347;
	// end inline asm
	// begin inline asm
	shfl.sync.up.b32 %r1313, %r1314, %r1345, %r1346, %r1347;
	// end inline asm
	mov.b64 	%rd1091, {%r1308, %r1313};
	// begin inline asm
	shfl.sync.up.b32 %r1318, %r1346, %r1345, %r1346, %r1347;
	// end inline asm
	// begin inline asm
	shfl.sync.up.b32 %r1323, %r1346, %r1345, %r1346, %r1347;
	// end inline asm
	// begin inline asm
	shfl.sync.up.b32 %r1328, %r1329, %r1345, %r1346, %r1347;
	// end inline asm
	// begin inline asm
	shfl.sync.up.b32 %r1333, %r1334, %r1345, %r1346, %r1347;
	// end inline asm
	mov.b64 	%rd610, {%r1328, %r1333};
	mov.b64 	%fd775, %rd610;
	// begin inline asm
	shfl.sync.up.b32 %r1338, %r1339, %r1345, %r1346, %r1347;
	// end inline asm
	// begin inline asm
	shfl.sync.up.b32 %r1343, %r1344, %r1345, %r1346, %r1347;
	// end inline asm
	mov.b64 	%rd611, {%r1338, %r1343};
	mov.b64 	%fd776, %rd611;
	setp.ne.s32 	%p131, %r1095, 31;
	@%p131 bra 	$L__BB11_135;
	shl.b32 	%r1351, %r154, 5;
	add.s32 	%r1353, %r1097, %r1351;
	st.shared.u64 	[%r1353], %rd145;
	mov.b32 	%r1354, 0;
	st.shared.v2.u32 	[%r1353+8], {%r1354, %r1354};
	st.shared.v2.f64 	[%r1353+16], {%fd115, %fd116};
$L__BB11_135:
	bar.sync 	0;
	ld.shared.u64 	%rd612, [_ZN6thrust24THRUST_300001_SM_1000_NS8cuda_cub4core6detail5shmemE];
	ld.shared.v2.f64 	{%fd411, %fd412}, [_ZN6thrust24THRUST_300001_SM_1000_NS8cuda_cub4core6detail5shmemE+16];
	ld.shared.u64 	%rd613, [_ZN6thrust24THRUST_300001_SM_1000_NS8cuda_cub4core6detail5shmemE+32];
	ld.shared.v2.f64 	{%fd413, %fd414}, [_ZN6thrust24THRUST_300001_SM_1000_NS8cuda_cub4core6detail5shmemE+48];
	add.s64 	%rd614, %rd613, %rd612;
	setp.eq.s64 	%p132, %rd613, 0;
	add.f64 	%fd415, %fd411, %fd413;
	add.f64 	%fd416, %fd412, %fd414;
	selp.f64 	%fd417, %fd415, %fd413, %p132;
	selp.f64 	%fd418, %fd416, %fd414, %p132;
	setp.eq.s32 	%p133, %r154, 2;
	selp.b64 	%rd615, %rd614, %rd612, %p133;
	selp.f64 	%fd419, %fd417, %fd411, %p133;
	selp.f64 	%fd420, %fd418, %fd412, %p133;
	ld.shared.u64 	%rd616, [_ZN6thrust24THRUST_300001_SM_1000_NS8cuda_cub4core6detail5shmemE+64];
	ld.shared.v2.f64 	{%fd421, %fd422}, [_ZN6thrust24THRUST_300001_SM_1000_NS8cuda_cub4core6detail5shmemE+80];
	add.s64 	%rd617, %rd616, %rd614;
	setp.eq.s64 	%p134, %rd616, 0;
	add.f64 	%fd423, %fd417, %fd421;
	add.f64 	%fd424, %fd418, %fd422;
	selp.f64 	%fd425, %fd423, %fd421, %p134;
	selp.f64 	%fd426, %fd424, %fd422, %p134;
	setp.eq.s32 	%p135, %r154, 3;
	selp.b64 	%rd618, %rd617, %rd615, %p135;
	selp.f64 	%fd427, %fd425, %fd419, %p135;
	selp.f64 	%fd428, %fd426, %fd420, %p135;
	ld.shared.u64 	%rd619, [_ZN6thrust24THRUST_300001_SM_1000_NS8cuda_cub4core6detail5shmemE+96];
	ld.shared.v2.f64 	{%fd429, %fd430}, [_ZN6thrust24THRUST_300001_SM_1000_NS8cuda_cub4core6detail5shmemE+112];
	add.s64 	%rd620, %rd619, %rd617;
	setp.eq.s64 	%p136, %rd619, 0;
	add.f64 	%fd431, %fd425, %fd429;
	add.f64 	%fd432, %fd426, %fd430;
	selp.f64 	%fd433, %fd431, %fd429, %p136;
	selp.f64 	%fd434, %fd432, %fd430, %p136;
	setp.eq.s32 	%p137, %r154, 4;
	selp.b64 	%rd621, %rd620, %rd618, %p137;
	selp.f64 	%fd435, %fd433, %fd427, %p137;
	selp.f64 	%fd436, %fd434, %fd428, %p137;
	ld.shared.u64 	%rd622, [_ZN6thrust24THRUST_300001_SM_1000_NS8cuda_cub4core6detail5shmemE+128];
	ld.shared.v2.f64 	{%fd437, %fd438}, [_ZN6thrust24THRUST_300001_SM_1000_NS8cuda_cub4core6detail5shmemE+144];
	add.s64 	%rd623, %rd622, %rd620;
	setp.eq.s64 	%p138, %rd622, 0;
	add.f64 	%fd439, %fd433, %fd437;
	add.f64 	%fd440, %fd434, %fd438;
	selp.f64 	%fd441, %fd439, %fd437, %p138;
	selp.f64 	%fd442, %fd440, %fd438, %p138;
	setp.eq.s32 	%p139, %r154, 5;
	selp.b64 	%rd624, %rd623, %rd621, %p139;
	selp.f64 	%fd443, %fd441, %fd435, %p139;
	selp.f64 	%fd444, %fd442, %fd436, %p139;
	ld.shared.u64 	%rd625, [_ZN6thrust24THRUST_300001_SM_1000_NS8cuda_cub4core6detail5shmemE+160];
	ld.shared.v2.f64 	{%fd445, %fd446}, [_ZN6thrust24THRUST_300001_SM_1000_NS8cuda_cub4core6detail5shmemE+176];
	add.s64 	%rd626, %rd625, %rd623;
	setp.eq.s64 	%p140, %rd625, 0;
	add.f64 	%fd447, %fd441, %fd445;
	add.f64 	%fd448, %fd442, %fd446;
	selp.f64 	%fd449, %fd447, %fd445, %p140;
	selp.f64 	%fd450, %fd448, %fd446, %p140;
	setp.eq.s32 	%p141, %r154, 6;
	selp.b64 	%rd627, %rd626, %rd624, %p141;
	selp.f64 	%fd451, %fd449, %fd443, %p141;
	selp.f64 	%fd452, %fd450, %fd444, %p141;
	ld.shared.u64 	%rd628, [_ZN6thrust24THRUST_300001_SM_1000_NS8cuda_cub4core6detail5shmemE+192];
	ld.shared.v2.f64 	{%fd453, %fd454}, [_ZN6thrust24THRUST_300001_SM_1000_NS8cuda_cub4core6detail5shmemE+208];
	add.s64 	%rd629, %rd628, %rd626;
	setp.eq.s64 	%p142, %rd628, 0;
	add.f64 	%fd455, %fd449, %fd453;
	add.f64 	%fd456, %fd450, %fd454;
	selp.f64 	%fd457, %fd455, %fd453, %p142;
	selp.f64 	%fd458, %fd456, %fd454, %p142;
	setp.eq.s32 	%p143, %r154, 7;
	selp.b64 	%rd147, %rd629, %rd627, %p143;
	selp.f64 	%fd119, %fd457, %fd451, %p143;
	selp.f64 	%fd120, %fd458, %fd452, %p143;
	ld.shared.u64 	%rd630, [_ZN6thrust24THRUST_300001_SM_1000_NS8cuda_cub4core6detail5shmemE+224];
	ld.shared.v2.f64 	{%fd459, %fd460}, [_ZN6thrust24THRUST_300001_SM_1000_NS8cuda_cub4core6detail5shmemE+240];
	add.s64 	%rd1099, %rd630, %rd629;
	setp.eq.s64 	%p144, %rd630, 0;
	add.f64 	%fd461, %fd457, %fd459;
	add.f64 	%fd462, %fd458, %fd460;
	selp.f64 	%fd121, %fd461, %fd459, %p144;
	selp.f64 	%fd122, %fd462, %fd460, %p144;
	setp.lt.u32 	%p145, %r149, 32;
	@%p145 bra 	$L__BB11_137;
	setp.eq.s64 	%p146, %rd1091, 0;
	add.f64 	%fd463, %fd119, %fd775;
	add.f64 	%fd464, %fd120, %fd776;
	selp.f64 	%fd465, %fd463, %fd775, %p146;
	selp.f64 	%fd466, %fd464, %fd776, %p146;
	setp.eq.s32 	%p147, %r1095, 0;
	selp.b64 	%rd631, 0, %rd1091, %p147;
	add.s64 	%rd1091, %rd147, %rd631;
	selp.f64 	%fd775, %fd119, %fd465, %p147;
	selp.f64 	%fd776, %fd120, %fd466, %p147;
$L__BB11_137:
	setp.eq.s32 	%p148, %r149, 0;
	mov.b64 	%rd1092, 0;
	mov.u64 	%rd1093, %rd143;
	@%p148 bra 	$L__BB11_140;
	add.s64 	%rd1093, %rd143, %rd1091;
	setp.ne.s64 	%p149, %rd143, 0;
	mov.u64 	%rd1092, %rd1091;
	@%p149 bra 	$L__BB11_140;
	add.f64 	%fd777, %fd775, %fd777;
	add.f64 	%fd778, %fd776, %fd778;
$L__BB11_140:
	add.s64 	%rd154, %rd1093, %rd144;
	add.f64 	%fd467, %fd777, %fd111;
	add.f64 	%fd468, %fd778, %fd112;
	selp.f64 	%fd131, %fd111, %fd467, %p1;
	selp.f64 	%fd132, %fd112, %fd468, %p1;
	setp.lt.s64 	%p150, %rd1099, 257;
	@%p150 bra 	$L__BB11_153;
	bar.sync 	0;
	setp.eq.s64 	%p154, %rd143, 0;
	@%p154 bra 	$L__BB11_143;
	cvt.u32.u64 	%r1355, %rd1092;
	shl.b32 	%r1356, %r1355, 5;
	add.s32 	%r1358, %r1097, %r1356;
	st.shared.u64 	[%r1358], %rd1089;
	st.shared.v2.f64 	[%r1358+16], {%fd775, %fd776};
$L__BB11_143:
	not.pred 	%p155, %p1;
	@%p155 bra 	$L__BB11_145;
	cvt.u32.u64 	%r1359, %rd1093;
	shl.b32 	%r1360, %r1359, 5;
	add.s32 	%r1362, %r1097, %r1360;
	st.shared.u64 	[%r1362], %rd121;
	st.shared.v2.f64 	[%r1362+16], {%fd777, %fd778};
$L__BB11_145:
	not.pred 	%p156, %p2;
	@%p156 bra 	$L__BB11_147;
	cvt.u32.u64 	%r1363, %rd154;
	shl.b32 	%r1364, %r1363, 5;
	add.s32 	%r1366, %r1097, %r1364;
	st.shared.u64 	[%r1366], %rd122;
	st.shared.v2.f64 	[%r1366+16], {%fd131, %fd132};
$L__BB11_147:
	bar.sync 	0;
	cvt.u64.u32 	%rd1098, %r149;
	setp.le.u64 	%p157, %rd1099, %rd1098;
	@%p157 bra 	$L__BB11_159;
	not.b64 	%rd645, %rd1098;
	add.s64 	%rd156, %rd1099, %rd645;
	shr.u64 	%rd646, %rd156, 8;
	add.s64 	%rd647, %rd646, 1;
	and.b64  	%rd1094, %rd647, 3;
	and.b64  	%rd648, %rd156, 768;
	setp.eq.s64 	%p158, %rd648, 768;
	@%p158 bra 	$L__BB11_151;
	shl.b64 	%rd649, %rd1098, 4;
	add.s64 	%rd1096, %rd8, %rd649;
	shl.b64 	%rd650, %rd1098, 3;
	add.s64 	%rd1095, %rd7, %rd650;
	shl.b32 	%r1367, %r149, 5;
	add.s32 	%r1369, %r1367, %r1097;
	add.s32 	%r2467, %r1369, 16;
	shl.b64 	%rd651, %rd1094, 8;
	add.s64 	%rd1098, %rd651, %rd1098;
$L__BB11_150:
	.pragma "nounroll";
	ld.shared.u64 	%rd652, [%r2467+-16];
	ld.shared.v2.f64 	{%fd469, %fd470}, [%r2467];
	st.global.u64 	[%rd1095], %rd652;
	st.global.v2.f64 	[%rd1096], {%fd469, %fd470};
	add.s64 	%rd1096, %rd1096, 4096;
	add.s64 	%rd1095, %rd1095, 2048;
	add.s32 	%r2467, %r2467, 8192;
	add.s64 	%rd1094, %rd1094, -1;
	setp.ne.s64 	%p159, %rd1094, 0;
	@%p159 bra 	$L__BB11_150;
$L__BB11_151:
	setp.lt.u64 	%p160, %rd156, 768;
	@%p160 bra 	$L__BB11_159;
$L__BB11_152:
	cvt.u32.u64 	%r1370, %rd1098;
	shl.b32 	%r1371, %r1370, 5;
	add.s32 	%r1373, %r1097, %r1371;
	ld.shared.u64 	%rd653, [%r1373];
	ld.shared.v2.f64 	{%fd471, %fd472}, [%r1373+16];
	shl.b64 	%rd654, %rd1098, 3;
	add.s64 	%rd655, %rd7, %rd654;
	st.global.u64 	[%rd655], %rd653;
	shl.b64 	%rd656, %rd1098, 4;
	add.s64 	%rd657, %rd8, %rd656;
	st.global.v2.f64 	[%rd657], {%fd471, %fd472};
	ld.shared.u64 	%rd658, [%r1373+8192];
	ld.shared.v2.f64 	{%fd473, %fd474}, [%r1373+8208];
	and.b64  	%rd659, %rd654, 34359738360;
	add.s64 	%rd660, %rd7, %rd659;
	st.global.u64 	[%rd660+2048], %rd658;
	and.b64  	%rd661, %rd656, 68719476720;
	add.s64 	%rd662, %rd8, %rd661;
	st.global.v2.f64 	[%rd662+4096], {%fd473, %fd474};
	ld.shared.u64 	%rd663, [%r1373+16384];
	ld.shared.v2.f64 	{%fd475, %fd476}, [%r1373+16400];
	st.global.u64 	[%rd660+4096], %rd663;
	st.global.v2.f64 	[%rd662+8192], {%fd475, %fd476};
	ld.shared.u64 	%rd664, [%r1373+24576];
	ld.shared.v2.f64 	{%fd477, %fd478}, [%r1373+24592];
	st.global.u64 	[%rd660+6144], %rd664;
	st.global.v2.f64 	[%rd662+12288], {%fd477, %fd478};
	add.s64 	%rd665, %rd1098, 1024;
	and.b64  	%rd1098, %rd665, 4294967295;
	setp.gt.u64 	%p161, %rd1099, %rd1098;
	@%p161 bra 	$L__BB11_152;
	bra.uni 	$L__BB11_159;
$L__BB11_153:
	setp.eq.s64 	%p151, %rd143, 0;
	@%p151 bra 	$L__BB11_155;
	shl.b64 	%rd633, %rd1092, 3;
	add.s64 	%rd634, %rd7, %rd633;
	st.global.u64 	[%rd634], %rd1089;
	shl.b64 	%rd635, %rd1092, 4;
	add.s64 	%rd636, %rd8, %rd635;
	st.global.v2.f64 	[%rd636], {%fd775, %fd776};
$L__BB11_155:
	not.pred 	%p152, %p1;
	@%p152 bra 	$L__BB11_157;
	shl.b64 	%rd637, %rd1093, 3;
	add.s64 	%rd638, %rd7, %rd637;
	st.global.u64 	[%rd638], %rd121;
	shl.b64 	%rd639, %rd1093, 4;
	add.s64 	%rd640, %rd8, %rd639;
	st.global.v2.f64 	[%rd640], {%fd777, %fd778};
$L__BB11_157:
	not.pred 	%p153, %p2;
	@%p153 bra 	$L__BB11_159;
	shl.b64 	%rd641, %rd154, 3;
	add.s64 	%rd642, %rd7, %rd641;
	st.global.u64 	[%rd642], %rd122;
	shl.b64 	%rd643, %rd154, 4;
	add.s64 	%rd644, %rd8, %rd643;
	st.global.v2.f64 	[%rd644], {%fd131, %fd132};
$L__BB11_159:
	setp.ne.s32 	%p162, %r149, 255;
	@%p162 bra 	$L__BB11_264;
	setp.ne.s64 	%p163, %rd10, 768;
	@%p163 bra 	$L__BB11_162;
	shl.b64 	%rd666, %rd1099, 3;
	add.s64 	%rd667, %rd7, %rd666;
	st.global.u64 	[%rd667], %rd123;
	shl.b64 	%rd668, %rd1099, 4;
	add.s64 	%rd669, %rd8, %rd668;
	st.global.v2.f64 	[%rd669], {%fd121, %fd122};
	add.s64 	%rd1099, %rd1099, 1;
$L__BB11_162:
	st.global.u64 	[%rd1], %rd1099;
	bra.uni 	$L__BB11_264;
$L__BB11_163:
	cvt.u32.u64 	%r163, %rd10;
	shl.b64 	%rd275, %rd9, 3;
	add.s64 	%rd274, %rd5, %rd275;
	// begin inline asm
	ld.global.nc.u64 %rd1102, [%rd274];
	// end inline asm
	mov.u32 	%r164, %tid.x;
	and.b32  	%r306, %r164, 31;
	and.b32  	%r307, %r164, 992;
	mul.lo.s32 	%r308, %r307, 3;
	or.b32  	%r165, %r308, %r306;
	setp.ge.u32 	%p9, %r165, %r163;
	shl.b32 	%r309, %r165, 3;
	cvt.u64.u32 	%rd276, %r309;
	add.s64 	%rd174, %rd274, %rd276;
	mov.u64 	%rd1100, %rd1102;
	@%p9 bra 	$L__BB11_165;
	// begin inline asm
	ld.global.nc.u64 %rd1100, [%rd174];
	// end inline asm
$L__BB11_165:
	add.s32 	%r166, %r165, 32;
	setp.ge.u32 	%p10, %r166, %r163;
	mov.u64 	%rd1101, %rd1102;
	@%p10 bra 	$L__BB11_167;
	add.s64 	%rd280, %rd174, 256;
	// begin inline asm
	ld.global.nc.u64 %rd1101, [%rd280];
	// end inline asm
$L__BB11_167:
	add.s32 	%r167, %r165, 64;
	setp.ge.u32 	%p11, %r167, %r163;
	@%p11 bra 	$L__BB11_169;
	add.s64 	%rd282, %rd174, 512;
	// begin inline asm
	ld.global.nc.u64 %rd1102, [%rd282];
	// end inline asm
$L__BB11_169:
	// begin inline asm
	mov.u32 %r310, %laneid;
	// end inline asm
	shr.u32 	%r169, %r164, 5;
	mad.lo.s32 	%r170, %r169, 96, %r310;
	shl.b32 	%r311, %r170, 3;
	mov.u32 	%r312, _ZN6thrust24THRUST_300001_SM_1000_NS8cuda_cub4core6detail5shmemE;
	add.s32 	%r171, %r312, %r311;
	st.shared.u64 	[%r171], %rd1100;
	st.shared.u64 	[%r171+256], %rd1101;
	st.shared.u64 	[%r171+512], %rd1102;
	bar.warp.sync 	-1;
	shl.b32 	%r172, %r310, 1;
	shl.b32 	%r313, %r310, 4;
	add.s32 	%r173, %r171, %r313;
	ld.shared.u64 	%rd181, [%r173];
	ld.shared.u64 	%rd182, [%r173+8];
	ld.shared.u64 	%rd183, [%r173+16];
	setp.ne.s32 	%p12, %r164, 0;
	mov.b64 	%rd1110, 0;
	@%p12 bra 	$L__BB11_171;
	add.s64 	%rd285, %rd274, -8;
	// begin inline asm
	ld.global.nc.u64 %rd1110, [%rd285];
	// end inline asm
$L__BB11_171:
	setp.ge.u32 	%p13, %r165, %r163;
	bar.sync 	0;
	shl.b64 	%rd289, %rd9, 4;
	add.s64 	%rd288, %rd6, %rd289;
	// begin inline asm
	ld.global.nc.v2.u64 {%rd1108, %rd1109}, [%rd288];
	// end inline asm
	shl.b32 	%r314, %r165, 4;
	cvt.u64.u32 	%rd290, %r314;
	add.s64 	%rd188, %rd288, %rd290;
	mov.u64 	%rd1104, %rd1108;
	mov.u64 	%rd1105, %rd1109;
	@%p13 bra 	$L__BB11_173;
	// begin inline asm
	ld.global.nc.v2.u64 {%rd1104, %rd1105}, [%rd188];
	// end inline asm
$L__BB11_173:
	setp.ge.u32 	%p14, %r166, %r163;
	mov.u64 	%rd1106, %rd1108;
	mov.u64 	%rd1107, %rd1109;
	@%p14 bra 	$L__BB11_175;
	add.s64 	%rd296, %rd188, 512;
	// begin inline asm
	ld.global.nc.v2.u64 {%rd1106, %rd1107}, [%rd296];
	// end inline asm
$L__BB11_175:
	setp.ge.u32 	%p15, %r167, %r163;
	@%p15 bra 	$L__BB11_177;
	add.s64 	%rd299, %rd188, 1024;
	// begin inline asm
	ld.global.nc.v2.u64 {%rd1108, %rd1109}, [%rd299];
	// end inline asm
$L__BB11_177:
	setp.eq.s32 	%p16, %r164, 0;
	add.s32 	%r316, %r171, %r311;
	st.shared.v2.u64 	[%r316], {%rd1104, %rd1105};
	st.shared.v2.u64 	[%r316+512], {%rd1106, %rd1107};
	st.shared.v2.u64 	[%r316+1024], {%rd1108, %rd1109};
	bar.warp.sync 	-1;
	add.s32 	%r317, %r170, %r172;
	shl.b32 	%r318, %r317, 3;
	add.s32 	%r319, %r173, %r318;
	ld.shared.v2.f64 	{%fd133, %fd134}, [%r319];
	ld.shared.v2.f64 	{%fd135, %fd136}, [%r319+16];
	ld.shared.v2.f64 	{%fd138, %fd137}, [%r319+32];
	bar.sync 	0;
	shl.b32 	%r320, %r164, 3;
	add.s32 	%r322, %r312, %r320;
	add.s32 	%r174, %r322, 2480;
	st.shared.u64 	[%r322+2480], %rd183;
	bar.sync 	0;
	@%p16 bra 	$L__BB11_179;
	ld.shared.u64 	%rd1110, [%r174+-8];
$L__BB11_179:
	setp.ne.s64 	%p17, %rd1110, %rd181;
	setp.ne.s64 	%p18, %rd181, %rd182;
	setp.ne.s64 	%p19, %rd182, %rd183;
	mul.lo.s32 	%r563, %r164, 3;
	cvt.u64.u32 	%rd300, %r563;
	setp.eq.s64 	%p20, %rd10, %rd300;
	or.pred  	%p3, %p20, %p17;
	selp.u64 	%rd301, 1, 0, %p3;
	add.s32 	%r564, %r563, 1;
	cvt.u64.u32 	%rd302, %r564;
	setp.eq.s64 	%p21, %rd10, %rd302;
	or.pred  	%p4, %p21, %p18;
	selp.u64 	%rd303, 1, 0, %p4;
	add.s32 	%r565, %r563, 2;
	cvt.u64.u32 	%rd304, %r565;
	setp.eq.s64 	%p22, %rd10, %rd304;
	or.pred  	%p5, %p22, %p19;
	selp.u64 	%rd305, 1, 0, %p5;
	add.s64 	%rd203, %rd303, %rd301;
	add.f64 	%fd219, %fd133, %fd135;
	add.f64 	%fd220, %fd134, %fd136;
	selp.f64 	%fd221, %fd135, %fd219, %p4;
	selp.f64 	%fd222, %fd136, %fd220, %p4;
	add.s64 	%rd306, %rd203, %rd305;
	mov.b64 	{%r324, %r329}, %rd306;
	add.f64 	%fd223, %fd221, %fd138;
	add.f64 	%fd224, %fd222, %fd137;
	selp.f64 	%fd225, %fd138, %fd223, %p5;
	mov.b64 	%rd307, %fd225;
	mov.b64 	{%r344, %r349}, %rd307;
	selp.f64 	%fd226, %fd137, %fd224, %p5;
	mov.b64 	%rd308, %fd226;
	mov.b64 	{%r354, %r359}, %rd308;
	mov.b32 	%r560, 1;
	mov.b32 	%r561, 0;
	mov.b32 	%r562, -1;
	// begin inline asm
	shfl.sync.up.b32 %r323, %r324, %r560, %r561, %r562;
	// end inline asm
	// begin inline asm
	shfl.sync.up.b32 %r328, %r329, %r560, %r561, %r562;
	// end inline asm
	mov.b64 	%rd309, {%r323, %r328};
	// begin inline asm
	shfl.sync.up.b32 %r333, %r561, %r560, %r561, %r562;
	// end inline asm
	// begin inline asm
	shfl.sync.up.b32 %r338, %r561, %r560, %r561, %r562;
	// end inline asm
	// begin inline asm
	shfl.sync.up.b32 %r343, %r344, %r560, %r561, %r562;
	// end inline asm
	// begin inline asm
	shfl.sync.up.b32 %r348, %r349, %r560, %r561, %r562;
	// end inline asm
	mov.b64 	%rd310, {%r343, %r348};
	mov.b64 	%fd227, %rd310;
	// begin inline asm
	shfl.sync.up.b32 %r353, %r354, %r560, %r561, %r562;
	// end inline asm
	// begin inline asm
	shfl.sync.up.b32 %r358, %r359, %r560, %r561, %r562;
	// end inline asm
	mov.b64 	%rd311, {%r353, %r358};
	mov.b64 	%fd228, %rd311;
	setp.eq.s64 	%p23, %rd306, 0;
	add.f64 	%fd229, %fd225, %fd227;
	add.f64 	%fd230, %fd226, %fd228;
	selp.f64 	%fd231, %fd229, %fd225, %p23;
	selp.f64 	%fd232, %fd230, %fd226, %p23;
	setp.lt.s32 	%p24, %r310, 1;
	selp.b64 	%rd312, 0, %rd309, %p24;
	add.s64 	%rd313, %rd312, %rd306;
	mov.b64 	{%r364, %r369}, %rd313;
	selp.f64 	%fd233, %fd225, %fd231, %p24;
	mov.b64 	%rd314, %fd233;
	mov.b64 	{%r384, %r389}, %rd314;
	selp.f64 	%fd234, %fd226, %fd232, %p24;
	mov.b64 	%rd315, %fd234;
	mov.b64 	{%r394, %r399}, %rd315;
	mov.b32 	%r400, 2;
	// begin inline asm
	shfl.sync.up.b32 %r363, %r364, %r400, %r561, %r562;
	// end inline asm
	// begin inline asm
	shfl.sync.up.b32 %r368, %r369, %r400, %r561, %r562;
	// end inline asm
	mov.b64 	%rd316, {%r363, %r368};
	// begin inline asm
	shfl.sync.up.b32 %r373, %r561, %r400, %r561, %r562;
	// end inline asm
	// begin inline asm
	shfl.sync.up.b32 %r378, %r561, %r400, %r561, %r562;
	// end inline asm
	// begin inline asm
	shfl.sync.up.b32 %r383, %r384, %r400, %r561, %r562;
	// end inline asm
	// begin inline asm
	shfl.sync.up.b32 %r388, %r389, %r400, %r561, %r562;
	// end inline asm
	mov.b64 	%rd317, {%r383, %r388};
	mov.b64 	%fd235, %rd317;
	// begin inline asm
	shfl.sync.up.b32 %r393, %r394, %r400, %r561, %r562;
	// end inline asm
	// begin inline asm
	shfl.sync.up.b32 %r398, %r399, %r400, %r561, %r562;
	// end inline asm
	mov.b64 	%rd318, {%r393, %r398};
	mov.b64 	%fd236, %rd318;
	setp.eq.s64 	%p25, %rd313, 0;
	add.f64 	%fd237, %fd233, %fd235;
	add.f64 	%fd238, %fd234, %fd236;
	selp.f64 	%fd239, %fd237, %fd233, %p25;
	selp.f64 	%fd240, %fd238, %fd234, %p25;
	setp.lt.s32 	%p26, %r310, 2;
	selp.b64 	%rd319, 0, %rd316, %p26;
	add.s64 	%rd320, %rd319, %rd313;
	mov.b64 	{%r404, %r409}, %rd320;
	selp.f64 	%fd241, %fd233, %fd239, %p26;
	mov.b64 	%rd321, %fd241;
	mov.b64 	{%r424, %r429}, %rd321;
	selp.f64 	%fd242, %fd234, %fd240, %p26;
	mov.b64 	%rd322, %fd242;
	mov.b64 	{%r434, %r439}, %rd322;
	mov.b32 	%r440, 4;
	// begin inline asm
	shfl.sync.up.b32 %r403, %r404, %r440, %r561, %r562;
	// end inline asm
	// begin inline asm
	shfl.sync.up.b32 %r408, %r409, %r440, %r561, %r562;
	// end inline asm
	mov.b64 	%rd323, {%r403, %r408};
	// begin inline asm
	shfl.sync.up.b32 %r413, %r561, %r440, %r561, %r562;
	// end inline asm
	// begin inline asm
	shfl.sync.up.b32 %r418, %r561, %r440, %r561, %r562;
	// end inline asm
	// begin inline asm
	shfl.sync.up.b32 %r423, %r424, %r440, %r561, %r562;
	// end inline asm
	// begin inline asm
	shfl.sync.up.b32 %r428, %r429, %r440, %r561, %r562;
	// end inline asm
	mov.b64 	%rd324, {%r423, %r428};
	mov.b64 	%fd243, %rd324;
	// begin inline asm
	shfl.sync.up.b32 %r433, %r434, %r440, %r561, %r562;
	// end inline asm
	// begin inline asm
	shfl.sync.up.b32 %r438, %r439, %r440, %r561, %r562;
	// end inline asm
	mov.b64 	%rd325, {%r433, %r438};
	mov.b64 	%fd244, %rd325;
	setp.eq.s64 	%p27, %rd320, 0;
	add.f64 	%fd245, %fd241, %fd243;
	add.f64 	%fd246, %fd242, %fd244;
	selp.f64 	%fd247, %fd245, %fd241, %p27;
	selp.f64 	%fd248, %fd246, %fd242, %p27;
	setp.lt.s32 	%p28, %r310, 4;
	selp.b64 	%rd326, 0, %rd323, %p28;
	add.s64 	%rd327, %rd326, %rd320;
	mov.b64 	{%r444, %r449}, %rd327;
	selp.f64 	%fd249, %fd241, %fd247, %p28;
	mov.b64 	%rd328, %fd249;
	mov.b64 	{%r464, %r469}, %rd328;
	selp.f64 	%fd250, %fd242, %fd248, %p28;
	mov.b64 	%rd329, %fd250;
	mov.b64 	{%r474, %r479}, %rd329;
	mov.b32 	%r480, 8;
	// begin inline asm
	shfl.sync.up.b32 %r443, %r444, %r480, %r561, %r562;
	// end inline asm
	// begin inline asm
	shfl.sync.up.b32 %r448, %r449, %r480, %r561, %r562;
	// end inline asm
	mov.b64 	%rd330, {%r443, %r448};
	// begin inline asm
	shfl.sync.up.b32 %r453, %r561, %r480, %r561, %r562;
	// end inline asm
	// begin inline asm
	shfl.sync.up.b32 %r458, %r561, %r480, %r561, %r562;
	// end inline asm
	// begin inline asm
	shfl.sync.up.b32 %r463, %r464, %r480, %r561, %r562;
	// end inline asm
	// begin inline asm
	shfl.sync.up.b32 %r468, %r469, %r480, %r561, %r562;
	// end inline asm
	mov.b64 	%rd331, {%r463, %r468};
	mov.b64 	%fd251, %rd331;
	// begin inline asm
	shfl.sync.up.b32 %r473, %r474, %r480, %r561, %r562;
	// end inline asm
	// begin inline asm
	shfl.sync.up.b32 %r478, %r479, %r480, %r561, %r562;
	// end inline asm
	mov.b64 	%rd332, {%r473, %r478};
	mov.b64 	%fd252, %rd332;
	setp.eq.s64 	%p29, %rd327, 0;
	add.f64 	%fd253, %fd249, %fd251;
	add.f64 	%fd254, %fd250, %fd252;
	selp.f64 	%fd255, %fd253, %fd249, %p29;
	selp.f64 	%fd256, %fd254, %fd250, %p29;
	setp.lt.s32 	%p30, %r310, 8;
	selp.b64 	%rd333, 0, %rd330, %p30;
	add.s64 	%rd334, %rd333, %rd327;
	mov.b64 	{%r484, %r489}, %rd334;
	selp.f64 	%fd257, %fd249, %fd255, %p30;
	mov.b64 	%rd335, %fd257;
	mov.b64 	{%r504, %r509}, %rd335;
	selp.f64 	%fd258, %fd250, %fd256, %p30;
	mov.b64 	%rd336, %fd258;
	mov.b64 	{%r514, %r519}, %rd336;
	mov.b32 	%r520, 16;
	// begin inline asm
	shfl.sync.up.b32 %r483, %r484, %r520, %r561, %r562;
	// end inline asm
	// begin inline asm
	shfl.sync.up.b32 %r488, %r489, %r520, %r561, %r562;
	// end inline asm
	mov.b64 	%rd337, {%r483, %r488};
	// begin inline asm
	shfl.sync.up.b32 %r493, %r561, %r520, %r561, %r562;
	// end inline asm
	// begin inline asm
	shfl.sync.up.b32 %r498, %r561, %r520, %r561, %r562;
	// end inline asm
	// begin inline asm
	shfl.sync.up.b32 %r503, %r504, %r520, %r561, %r562;
	// end inline asm
	// begin inline asm
	shfl.sync.up.b32 %r508, %r509, %r520, %r561, %r562;
	// end inline asm
	mov.b64 	%rd338, {%r503, %r508};
	mov.b64 	%fd259, %rd338;
	// begin inline asm
	shfl.sync.up.b32 %r513, %r514, %r520, %r561, %r562;
	// end inline asm
	// begin inline asm
	shfl.sync.up.b32 %r518, %r519, %r520, %r561, %r562;
	// end inline asm
	mov.b64 	%rd339, {%r513, %r518};
	mov.b64 	%fd260, %rd339;
	setp.eq.s64 	%p31, %rd334, 0;
	add.f64 	%fd261, %fd257, %fd259;
	add.f64 	%fd262, %fd258, %fd260;
	selp.f64 	%fd139, %fd261, %fd257, %p31;
	selp.f64 	%fd140, %fd262, %fd258, %p31;
	setp.lt.s32 	%p32, %r310, 16;
	selp.b64 	%rd340, 0, %rd337, %p32;
	add.s64 	%rd204, %rd340, %rd334;
	mov.b64 	{%r524, %r529}, %rd204;
	selp.f64 	%fd263, %fd257, %fd139, %p32;
	mov.b64 	%rd341, %fd263;
	mov.b64 	{%r544, %r549}, %rd341;
	selp.f64 	%fd264, %fd258, %fd140, %p32;
	mov.b64 	%rd342, %fd264;
	mov.b64 	{%r554, %r559}, %rd342;
	// begin inline asm
	shfl.sync.up.b32 %r523, %r524, %r560, %r561, %r562;
	// end inline asm
	// begin inline asm
	shfl.sync.up.b32 %r528, %r529, %r560, %r561, %r562;
	// end inline asm
	mov.b64 	%rd1125, {%r523, %r528};
	// begin inline asm
	shfl.sync.up.b32 %r533, %r561, %r560, %r561, %r562;
	// end inline asm
	// begin inline asm
	shfl.sync.up.b32 %r538, %r561, %r560, %r561, %r562;
	// end inline asm
	// begin inline asm
	shfl.sync.up.b32 %r543, %r544, %r560, %r561, %r562;
	// end inline asm
	// begin inline asm
	shfl.sync.up.b32 %r548, %r549, %r560, %r561, %r562;
	// end inline asm
	mov.b64 	%rd343, {%r543, %r548};
	mov.b64 	%fd807, %rd343;
	// begin inline asm
	shfl.sync.up.b32 %r553, %r554, %r560, %r561, %r562;
	// end inline asm
	// begin inline asm
	shfl.sync.up.b32 %r558, %r559, %r560, %r561, %r562;
	// end inline asm
	mov.b64 	%rd344, {%r553, %r558};
	mov.b64 	%fd808, %rd344;
	setp.ne.s32 	%p33, %r310, 31;
	@%p33 bra 	$L__BB11_181;
	shl.b32 	%r566, %r169, 5;
	add.s32 	%r568, %r312, %r566;
	st.shared.u64 	[%r568], %rd204;
	mov.b32 	%r569, 0;
	st.shared.v2.u32 	[%r568+8], {%r569, %r569};
	st.shared.v2.f64 	[%r568+16], {%fd139, %fd140};
$L__BB11_181:
	bar.sync 	0;
	ld.shared.u64 	%rd345, [_ZN6thrust24THRUST_300001_SM_1000_NS8cuda_cub4core6detail5shmemE];
	ld.shared.v2.f64 	{%fd265, %fd266}, [_ZN6thrust24THRUST_300001_SM_1000_NS8cuda_cub4core6detail5shmemE+16];
	ld.shared.u64 	%rd346, [_ZN6thrust24THRUST_300001_SM_1000_NS8cuda_cub4core6detail5shmemE+32];
	ld.shared.v2.f64 	{%fd267, %fd268}, [_ZN6thrust24THRUST_300001_SM_1000_NS8cuda_cub4core6detail5shmemE+48];
	add.s64 	%rd347, %rd346, %rd345;
	setp.eq.s64 	%p34, %rd346, 0;
	add.f64 	%fd269, %fd265, %fd267;
	add.f64 	%fd270, %fd266, %fd268;
	selp.f64 	%fd271, %fd269, %fd267, %p34;
	selp.f64 	%fd272, %fd270, %fd268, %p34;
	setp.eq.s32 	%p35, %r169, 2;
	selp.b64 	%rd348, %rd347, %rd345, %p35;
	selp.f64 	%fd273, %fd271, %fd265, %p35;
	selp.f64 	%fd274, %fd272, %fd266, %p35;
	ld.shared.u64 	%rd349, [_ZN6thrust24THRUST_300001_SM_1000_NS8cuda_cub4core6detail5shmemE+64];
	ld.shared.v2.f64 	{%fd275, %fd276}, [_ZN6thrust24THRUST_300001_SM_1000_NS8cuda_cub4core6detail5shmemE+80];
	add.s64 	%rd350, %rd349, %rd347;
	setp.eq.s64 	%p36, %rd349, 0;
	add.f64 	%fd277, %fd271, %fd275;
	add.f64 	%fd278, %fd272, %fd276;
	selp.f64 	%fd279, %fd277, %fd275, %p36;
	selp.f64 	%fd280, %fd278, %fd276, %p36;
	setp.eq.s32 	%p37, %r169, 3;
	selp.b64 	%rd351, %rd350, %rd348, %p37;
	selp.f64 	%fd281, %fd279, %fd273, %p37;
	selp.f64 	%fd282, %fd280, %fd274, %p37;
	ld.shared.u64 	%rd352, [_ZN6thrust24THRUST_300001_SM_1000_NS8cuda_cub4core6detail5shmemE+96];
	ld.shared.v2.f64 	{%fd283, %fd284}, [_ZN6thrust24THRUST_300001_SM_1000_NS8cuda_cub4core6detail5shmemE+112];
	add.s64 	%rd353, %rd352, %rd350;
	setp.eq.s64 	%p38, %rd352, 0;
	add.f64 	%fd285, %fd279, %fd283;
	add.f64 	%fd286, %fd280, %fd284;
	selp.f64 	%fd287, %fd285, %fd283, %p38;
	selp.f64 	%fd288, %fd286, %fd284, %p38;
	setp.eq.s32 	%p39, %r169, 4;
	selp.b64 	%rd354, %rd353, %rd351, %p39;
	selp.f64 	%fd289, %fd287, %fd281, %p39;
	selp.f64 	%fd290, %fd288, %fd282, %p39;
	ld.shared.u64 	%rd355, [_ZN6thrust24THRUST_300001_SM_1000_NS8cuda_cub4core6detail5shmemE+128];
	ld.shared.v2.f64 	{%fd291, %fd292}, [_ZN6thrust24THRUST_300001_SM_1000_NS8cuda_cub4core6detail5shmemE+144];
	add.s64 	%rd356, %rd355, %rd353;
	setp.eq.s64 	%p40, %rd355, 0;
	add.f64 	%fd293, %fd287, %fd291;
	add.f64 	%fd294, %fd288, %fd292;
	selp.f64 	%fd295, %fd293, %fd291, %p40;
	selp.f64 	%fd296, %fd294, %fd292, %p40;
	setp.eq.s32 	%p41, %r169, 5;
	selp.b64 	%rd357, %rd356, %rd354, %p41;
	selp.f64 	%fd297, %fd295, %fd289, %p41;
	selp.f64 	%fd298, %fd296, %fd290, %p41;
	ld.shared.u64 	%rd358, [_ZN6thrust24THRUST_300001_SM_1000_NS8cuda_cub4core6detail5shmemE+160];
	ld.shared.v2.f64 	{%fd299, %fd300}, [_ZN6thrust24THRUST_300001_SM_1000_NS8cuda_cub4core6detail5shmemE+176];
	add.s64 	%rd359, %rd358, %rd356;
	setp.eq.s64 	%p42, %rd358, 0;
	add.f64 	%fd301, %fd295, %fd299;
	add.f64 	%fd302, %fd296, %fd300;
	selp.f64 	%fd303, %fd301, %fd299, %p42;
	selp.f64 	%fd304, %fd302, %fd300, %p42;
	setp.eq.s32 	%p43, %r169, 6;
	selp.b64 	%rd360, %rd359, %rd357, %p43;
	selp.f64 	%fd305, %fd303, %fd297, %p43;
	selp.f64 	%fd306, %fd304, %fd298, %p43;
	ld.shared.u64 	%rd361, [_ZN6thrust24THRUST_300001_SM_1000_NS8cuda_cub4core6detail5shmemE+192];
	ld.shared.v2.f64 	{%fd307, %fd308}, [_ZN6thrust24THRUST_300001_SM_1000_NS8cuda_cub4core6detail5shmemE+208];
	add.s64 	%rd362, %rd361, %rd359;
	setp.eq.s64 	%p44, %rd361, 0;
	add.f64 	%fd309, %fd303, %fd307;
	add.f64 	%fd310, %fd304, %fd308;
	selp.f64 	%fd311, %fd309, %fd307, %p44;
	selp.f64 	%fd312, %fd310, %fd308, %p44;
	setp.eq.s32 	%p45, %r169, 7;
	selp.b64 	%rd206, %rd362, %rd360, %p45;
	selp.f64 	%fd143, %fd311, %fd305, %p45;
	selp.f64 	%fd144, %fd312, %fd306, %p45;
	ld.shared.u64 	%rd363, [_ZN6thrust24THRUST_300001_SM_1000_NS8cuda_cub4core6detail5shmemE+224];
	ld.shared.v2.f64 	{%fd313, %fd314}, [_ZN6thrust24THRUST_300001_SM_1000_NS8cuda_cub4core6detail5shmemE+240];
	add.s64 	%rd207, %rd363, %rd362;
	setp.eq.s64 	%p46, %rd363, 0;
	add.f64 	%fd315, %fd311, %fd313;
	add.f64 	%fd316, %fd312, %fd314;
	selp.f64 	%fd145, %fd315, %fd313, %p46;
	selp.f64 	%fd146, %fd316, %fd314, %p46;
	setp.lt.u32 	%p47, %r164, 32;
	@%p47 bra 	$L__BB11_183;
	setp.eq.s64 	%p48, %rd1125, 0;
	add.f64 	%fd317, %fd143, %fd807;
	add.f64 	%fd318, %fd144, %fd808;
	selp.f64 	%fd319, %fd317, %fd807, %p48;
	selp.f64 	%fd320, %fd318, %fd808, %p48;
	setp.eq.s32 	%p49, %r310, 0;
	selp.b64 	%rd364, 0, %rd1125, %p49;
	add.s64 	%rd1125, %rd206, %rd364;
	selp.f64 	%fd807, %fd143, %fd319, %p49;
	selp.f64 	%fd808, %fd144, %fd320, %p49;
	bra.uni 	$L__BB11_237;
$L__BB11_183:
	setp.ne.s32 	%p50, %r164, 0;
	mul.wide.u32 	%rd365, %r1, 4;
	add.s64 	%rd209, %rd266, %rd365;
	@%p50 bra 	$L__BB11_185;
	st.shared.u64 	[_ZN6thrust24THRUST_300001_SM_1000_NS8cuda_cub4core6detail5shmemE+400], %rd207;
	mov.b32 	%r571, 0;
	st.shared.v2.u32 	[_ZN6thrust24THRUST_300001_SM_1000_NS8cuda_cub4core6detail5shmemE+408], {%r571, %r571};
	st.shared.v2.f64 	[_ZN6thrust24THRUST_300001_SM_1000_NS8cuda_cub4core6detail5shmemE+416], {%fd145, %fd146};
	mul.wide.u32 	%rd373, %r1, 32;
	add.s64 	%rd374, %rd267, %rd373;
	add.s64 	%rd366, %rd374, 1024;
	mov.b64 	%rd370, %fd145;
	mov.b64 	%rd371, %fd146;
	mov.b64 	%rd368, 0;
	// begin inline asm
	st.cg.v2.u64 [%rd366], {%rd207, %rd368};
	// end inline asm
	add.s64 	%rd369, %rd374, 1040;
	// begin inline asm
	st.cg.v2.u64 [%rd369], {%rd370, %rd371};
	// end inline asm
	add.s64 	%rd372, %rd209, 128;
	mov.b32 	%r570, 100;
	// begin inline asm
	st.release.gpu.u32 [%rd372], %r570;
	// end inline asm
$L__BB11_185:
	not.b32 	%r175, %r164;
	add.s32 	%r2485, %r1, %r175;
	mov.u32 	%r572, %nctaid.x;
	setp.gt.u32 	%p51, %r572, 499;
	@%p51 bra 	$L__BB11_187;
	membar.cta;
	bra.uni 	$L__BB11_188;
$L__BB11_187:
	mov.b32 	%r573, 450;
	// begin inline asm
	nanosleep.u32 %r573;
	// end inline asm
$L__BB11_188:
	mul.wide.s32 	%rd375, %r175, 4;
	add.s64 	%rd376, %rd209, %rd375;
	add.s64 	%rd210, %rd376, 128;
$L__BB11_189:
	// begin inline asm
	ld.relaxed.gpu.u32 %r2482, [%rd210];
	// end inline asm
	membar.gl;
	setp.eq.s32 	%p52, %r2482, 99;
	mov.b32 	%r575, -1;
	vote.sync.any.pred 	%p53, %p52, %r575;
	@%p53 bra 	$L__BB11_189;
	setp.eq.s32 	%p54, %r2482, 101;
	@%p54 bra 	$L__BB11_193;
	setp.ne.s32 	%p55, %r2482, 100;
	@%p55 bra 	$L__BB11_194;
	mul.wide.s32 	%rd399, %r2485, 32;
	add.s64 	%rd400, %rd267, %rd399;
	add.s64 	%rd395, %rd400, 1024;
	// begin inline asm
	ld.cg.v2.u64 {%rd1111, %rd394}, [%rd395];
	// end inline asm
	add.s64 	%rd398, %rd400, 1040;
	// begin inline asm
	ld.cg.v2.u64 {%rd396, %rd397}, [%rd398];
	// end inline asm
	shr.u64 	%rd401, %rd394, 8;
	shr.u64 	%rd402, %rd394, 16;
	shr.u64 	%rd403, %rd394, 24;
	shr.u64 	%rd404, %rd394, 40;
	shr.u64 	%rd405, %rd394, 48;
	shr.u64 	%rd406, %rd394, 56;
	mov.b64 	%fd779, %rd396;
	mov.b64 	%fd780, %rd397;
	cvt.u32.u64 	%r590, %rd403;
	cvt.u32.u64 	%r591, %rd402;
	prmt.b32 	%r592, %r591, %r590, 0x3340U;
	cvt.u32.u64 	%r593, %rd394;
	cvt.u32.u64 	%r594, %rd401;
	prmt.b32 	%r595, %r593, %r594, 0x3340U;
	prmt.b32 	%r2470, %r595, %r592, 0x5410U;
	cvt.u32.u64 	%r596, %rd406;
	cvt.u32.u64 	%r597, %rd405;
	prmt.b32 	%r598, %r597, %r596, 0x3340U;
	{ .reg .b32 tmp; mov.b64 {tmp, %r599}, %rd394; }
	cvt.u32.u64 	%r600, %rd404;
	prmt.b32 	%r601, %r599, %r600, 0x3340U;
	prmt.b32 	%r2471, %r601, %r598, 0x5410U;
	bra.uni 	$L__BB11_194;
$L__BB11_193:
	mul.wide.s32 	%rd385, %r2485, 32;
	add.s64 	%rd386, %rd268, %rd385;
	add.s64 	%rd381, %rd386, 1024;
	// begin inline asm
	ld.cg.v2.u64 {%rd1111, %rd380}, [%rd381];
	// end inline asm
	add.s64 	%rd384, %rd386, 1040;
	// begin inline asm
	ld.cg.v2.u64 {%rd382, %rd383}, [%rd384];
	// end inline asm
	shr.u64 	%rd387, %rd380, 8;
	shr.u64 	%rd388, %rd380, 16;
	shr.u64 	%rd389, %rd380, 24;
	shr.u64 	%rd390, %rd380, 40;
	shr.u64 	%rd391, %rd380, 48;
	shr.u64 	%rd392, %rd380, 56;
	mov.b64 	%fd779, %rd382;
	mov.b64 	%fd780, %rd383;
	cvt.u32.u64 	%r578, %rd389;
	cvt.u32.u64 	%r579, %rd388;
	prmt.b32 	%r580, %r579, %r578, 0x3340U;
	cvt.u32.u64 	%r581, %rd380;
	cvt.u32.u64 	%r582, %rd387;
	prmt.b32 	%r583, %r581, %r582, 0x3340U;
	prmt.b32 	%r2470, %r583, %r580, 0x5410U;
	cvt.u32.u64 	%r584, %rd392;
	cvt.u32.u64 	%r585, %rd391;
	prmt.b32 	%r586, %r585, %r584, 0x3340U;
	{ .reg .b32 tmp; mov.b64 {tmp, %r587}, %rd380; }
	cvt.u32.u64 	%r588, %rd390;
	prmt.b32 	%r589, %r587, %r588, 0x3340U;
	prmt.b32 	%r2471, %r589, %r586, 0x5410U;
$L__BB11_194:
	setp.eq.s32 	%p56, %r2482, 101;
	mov.b32 	%r642, -1;
	vote.sync.ballot.b32 	%r643, %p56, %r642;
	// begin inline asm
	mov.u32 %r602, %lanemask_ge;
	// end inline asm
	and.b32  	%r644, %r643, %r602;
	or.b32  	%r645, %r644, -2147483648;
	add.s32 	%r646, %r645, -1;
	not.b32 	%r647, %r645;
	and.b32  	%r648, %r647, %r646;
	popc.b32 	%r185, %r648;
	mov.b64 	{%r604, %r609}, %rd1111;
	mov.b32 	%r640, 1;
	// begin inline asm
	shfl.sync.down.b32 %r603, %r604, %r640, %r185, %r642;
	// end inline asm
	// begin inline asm
	shfl.sync.down.b32 %r608, %r609, %r640, %r185, %r642;
	// end inline asm
	// begin inline asm
	shfl.sync.down.b32 %r613, %r2470, %r640, %r185, %r642;
	// end inline asm
	// begin inline asm
	shfl.sync.down.b32 %r618, %r2471, %r640, %r185, %r642;
	// end inline asm
	mov.b64 	%rd407, %fd779;
	mov.b64 	{%r624, %r629}, %rd407;
	// begin inline asm
	shfl.sync.down.b32 %r623, %r624, %r640, %r185, %r642;
	// end inline asm
	// begin inline asm
	shfl.sync.down.b32 %r628, %r629, %r640, %r185, %r642;
	// end inline asm
	mov.b64 	%rd408, %fd780;
	mov.b64 	{%r634, %r639}, %rd408;
	// begin inline asm
	shfl.sync.down.b32 %r633, %r634, %r640, %r185, %r642;
	// end inline asm
	// begin inline asm
	shfl.sync.down.b32 %r638, %r639, %r640, %r185, %r642;
	// end inline asm
	setp.ge.s32 	%p58, %r310, %r185;
	@%p58 bra 	$L__BB11_197;
	mov.b64 	%rd409, {%r603, %r608};
	add.s64 	%rd214, %rd1111, %rd409;
	setp.ne.s64 	%p59, %rd1111, 0;
	mov.u64 	%rd1111, %rd214;
	@%p59 bra 	$L__BB11_197;
	mov.b64 	%rd410, {%r623, %r628};
	mov.b64 	%fd322, %rd410;
	add.f64 	%fd779, %fd779, %fd322;
	mov.b64 	%rd411, {%r633, %r638};
	mov.b64 	%fd323, %rd411;
	add.f64 	%fd780, %fd780, %fd323;
$L__BB11_197:
	mov.b64 	{%r652, %r657}, %rd1111;
	mov.b32 	%r688, 2;
	mov.b32 	%r690, -1;
	// begin inline asm
	shfl.sync.down.b32 %r651, %r652, %r688, %r185, %r690;
	// end inline asm
	// begin inline asm
	shfl.sync.down.b32 %r656, %r657, %r688, %r185, %r690;
	// end inline asm
	// begin inline asm
	shfl.sync.down.b32 %r661, %r2470, %r688, %r185, %r690;
	// end inline asm
	// begin inline asm
	shfl.sync.down.b32 %r666, %r2471, %r688, %r185, %r690;
	// end inline asm
	mov.b64 	%rd412, %fd779;
	mov.b64 	{%r672, %r677}, %rd412;
	// begin inline asm
	shfl.sync.down.b32 %r671, %r672, %r688, %r185, %r690;
	// end inline asm
	// begin inline asm
	shfl.sync.down.b32 %r676, %r677, %r688, %r185, %r690;
	// end inline asm
	mov.b64 	%rd413, %fd780;
	mov.b64 	{%r682, %r687}, %rd413;
	// begin inline asm
	shfl.sync.down.b32 %r681, %r682, %r688, %r185, %r690;
	// end inline asm
	// begin inline asm
	shfl.sync.down.b32 %r686, %r687, %r688, %r185, %r690;
	// end inline asm
	add.s32 	%r204, %r310, 2;
	setp.gt.s32 	%p60, %r204, %r185;
	@%p60 bra 	$L__BB11_200;
	mov.b64 	%rd414, {%r651, %r656};
	add.s64 	%rd216, %rd1111, %rd414;
	setp.ne.s64 	%p61, %rd1111, 0;
	mov.u64 	%rd1111, %rd216;
	@%p61 bra 	$L__BB11_200;
	mov.b64 	%rd415, {%r671, %r676};
	mov.b64 	%fd324, %rd415;
	add.f64 	%fd779, %fd779, %fd324;
	mov.b64 	%rd416, {%r681, %r686};
	mov.b64 	%fd325, %rd416;
	add.f64 	%fd780, %fd780, %fd325;
$L__BB11_200:
	mov.b64 	{%r694, %r699}, %rd1111;
	mov.b32 	%r730, 4;
	mov.b32 	%r732, -1;
	// begin inline asm
	shfl.sync.down.b32 %r693, %r694, %r730, %r185, %r732;
	// end inline asm
	// begin inline asm
	shfl.sync.down.b32 %r698, %r699, %r730, %r185, %r732;
	// end inline asm
	// begin inline asm
	shfl.sync.down.b32 %r703, %r2470, %r730, %r185, %r732;
	// end inline asm
	// begin inline asm
	shfl.sync.down.b32 %r708, %r2471, %r730, %r185, %r732;
	// end inline asm
	mov.b64 	%rd417, %fd779;
	mov.b64 	{%r714, %r719}, %rd417;
	// begin inline asm
	shfl.sync.down.b32 %r713, %r714, %r730, %r185, %r732;
	// end inline asm
	// begin inline asm
	shfl.sync.down.b32 %r718, %r719, %r730, %r185, %r732;
	// end inline asm
	mov.b64 	%rd418, %fd780;
	mov.b64 	{%r724, %r729}, %rd418;
	// begin inline asm
	shfl.sync.down.b32 %r723, %r724, %r730, %r185, %r732;
	// end inline asm
	// begin inline asm
	shfl.sync.down.b32 %r728, %r729, %r730, %r185, %r732;
	// end inline asm
	add.s32 	%r215, %r310, 4;
	setp.gt.s32 	%p62, %r215, %r185;
	@%p62 bra 	$L__BB11_203;
	mov.b64 	%rd419, {%r693, %r698};
	add.s64 	%rd218, %rd1111, %rd419;
	setp.ne.s64 	%p63, %rd1111, 0;
	mov.u64 	%rd1111, %rd218;
	@%p63 bra 	$L__BB11_203;
	mov.b64 	%rd420, {%r713, %r718};
	mov.b64 	%fd326, %rd420;
	add.f64 	%fd779, %fd779, %fd326;
	mov.b64 	%rd421, {%r723, %r728};
	mov.b64 	%fd327, %rd421;
	add.f64 	%fd780, %fd780, %fd327;
$L__BB11_203:
	mov.b64 	{%r736, %r741}, %rd1111;
	mov.b32 	%r772, 8;
	mov.b32 	%r774, -1;
	// begin inline asm
	shfl.sync.down.b32 %r735, %r736, %r772, %r185, %r774;
	// end inline asm
	// begin inline asm
	shfl.sync.down.b32 %r740, %r741, %r772, %r185, %r774;
	// end inline asm
	// begin inline asm
	shfl.sync.down.b32 %r745, %r2470, %r772, %r185, %r774;
	// end inline asm
	// begin inline asm
	shfl.sync.down.b32 %r750, %r2471, %r772, %r185, %r774;
	// end inline asm
	mov.b64 	%rd422, %fd779;
	mov.b64 	{%r756, %r761}, %rd422;
	// begin inline asm
	shfl.sync.down.b32 %r755, %r756, %r772, %r185, %r774;
	// end inline asm
	// begin inline asm
	shfl.sync.down.b32 %r760, %r761, %r772, %r185, %r774;
	// end inline asm
	mov.b64 	%rd423, %fd780;
	mov.b64 	{%r766, %r771}, %rd423;
	// begin inline asm
	shfl.sync.down.b32 %r765, %r766, %r772, %r185, %r774;
	// end inline asm
	// begin inline asm
	shfl.sync.down.b32 %r770, %r771, %r772, %r185, %r774;
	// end inline asm
	add.s32 	%r226, %r310, 8;
	setp.gt.s32 	%p64, %r226, %r185;
	@%p64 bra 	$L__BB11_206;
	mov.b64 	%rd424, {%r735, %r740};
	add.s64 	%rd220, %rd1111, %rd424;
	setp.ne.s64 	%p65, %rd1111, 0;
	mov.u64 	%rd1111, %rd220;
	@%p65 bra 	$L__BB11_206;
	mov.b64 	%rd425, {%r755, %r760};
	mov.b64 	%fd328, %rd425;
	add.f64 	%fd779, %fd779, %fd328;
	mov.b64 	%rd426, {%r765, %r770};
	mov.b64 	%fd329, %rd426;
	add.f64 	%fd780, %fd780, %fd329;
$L__BB11_206:
	mov.b64 	{%r778, %r783}, %rd1111;
	mov.b32 	%r814, 16;
	mov.b32 	%r816, -1;
	// begin inline asm
	shfl.sync.down.b32 %r777, %r778, %r814, %r185, %r816;
	// end inline asm
	// begin inline asm
	shfl.sync.down.b32 %r782, %r783, %r814, %r185, %r816;
	// end inline asm
	// begin inline asm
	shfl.sync.down.b32 %r787, %r2470, %r814, %r185, %r816;
	// end inline asm
	// begin inline asm
	shfl.sync.down.b32 %r792, %r2471, %r814, %r185, %r816;
	// end inline asm
	mov.b64 	%rd427, %fd779;
	mov.b64 	{%r798, %r803}, %rd427;
	// begin inline asm
	shfl.sync.down.b32 %r797, %r798, %r814, %r185, %r816;
	// end inline asm
	// begin inline asm
	shfl.sync.down.b32 %r802, %r803, %r814, %r185, %r816;
	// end inline asm
	mov.b64 	%rd428, %fd780;
	mov.b64 	{%r808, %r813}, %rd428;
	// begin inline asm
	shfl.sync.down.b32 %r807, %r808, %r814, %r185, %r816;
	// end inline asm
	// begin inline asm
	shfl.sync.down.b32 %r812, %r813, %r814, %r185, %r816;
	// end inline asm
	add.s32 	%r237, %r310, 16;
	setp.gt.s32 	%p66, %r237, %r185;
	@%p66 bra 	$L__BB11_209;
	mov.b64 	%rd429, {%r777, %r782};
	add.s64 	%rd222, %rd1111, %rd429;
	setp.ne.s64 	%p67, %rd1111, 0;
	mov.u64 	%rd1111, %rd222;
	@%p67 bra 	$L__BB11_209;
	mov.b64 	%rd430, {%r797, %r802};
	mov.b64 	%fd330, %rd430;
	add.f64 	%fd779, %fd779, %fd330;
	mov.b64 	%rd431, {%r807, %r812};
	mov.b64 	%fd331, %rd431;
	add.f64 	%fd780, %fd780, %fd331;
$L__BB11_209:
$L__BB11_210:
	setp.ne.s32 	%p68, %r2482, 101;
	mov.b32 	%r820, -1;
	vote.sync.all.pred 	%p69, %p68, %r820;
	not.pred 	%p70, %p69;
	@%p70 bra 	$L__BB11_233;
	mul.wide.s32 	%rd487, %r2485, 4;
	add.s64 	%rd226, %rd266, %rd487;
$L__BB11_212:
	// begin inline asm
	ld.relaxed.gpu.u32 %r2482, [%rd226];
	// end inline asm
	membar.gl;
	setp.eq.s32 	%p90, %r2482, 99;
	mov.b32 	%r850, -1;
	vote.sync.any.pred 	%p91, %p90, %r850;
	@%p91 bra 	$L__BB11_212;
	setp.eq.s32 	%p92, %r2482, 101;
	@%p92 bra 	$L__BB11_216;
	setp.ne.s32 	%p93, %r2482, 100;
	@%p93 bra 	$L__BB11_217;
	mul.wide.s32 	%rd508, %r2485, 32;
	add.s64 	%rd504, %rd267, %rd508;
	// begin inline asm
	ld.cg.v2.u64 {%rd1119, %rd503}, [%rd504];
	// end inline asm
	add.s64 	%rd507, %rd504, 16;
	// begin inline asm
	ld.cg.v2.u64 {%rd505, %rd506}, [%rd507];
	// end inline asm
	shr.u64 	%rd509, %rd503, 8;
	shr.u64 	%rd510, %rd503, 16;
	shr.u64 	%rd511, %rd503, 24;
	shr.u64 	%rd512, %rd503, 40;
	shr.u64 	%rd513, %rd503, 48;
	shr.u64 	%rd514, %rd503, 56;
	mov.b64 	%fd795, %rd505;
	mov.b64 	%fd796, %rd506;
	cvt.u32.u64 	%r864, %rd511;
	cvt.u32.u64 	%r865, %rd510;
	prmt.b32 	%r866, %r865, %r864, 0x3340U;
	cvt.u32.u64 	%r867, %rd503;
	cvt.u32.u64 	%r868, %rd509;
	prmt.b32 	%r869, %r867, %r868, 0x3340U;
	prmt.b32 	%r2488, %r869, %r866, 0x5410U;
	cvt.u32.u64 	%r870, %rd514;
	cvt.u32.u64 	%r871, %rd513;
	prmt.b32 	%r872, %r871, %r870, 0x3340U;
	{ .reg .b32 tmp; mov.b64 {tmp, %r873}, %rd503; }
	cvt.u32.u64 	%r874, %rd512;
	prmt.b32 	%r875, %r873, %r874, 0x3340U;
	prmt.b32 	%r2489, %r875, %r872, 0x5410U;
	bra.uni 	$L__BB11_217;
$L__BB11_216:
	mul.wide.s32 	%rd495, %r2485, 32;
	add.s64 	%rd491, %rd268, %rd495;
	// begin inline asm
	ld.cg.v2.u64 {%rd1119, %rd490}, [%rd491];
	// end inline asm
	add.s64 	%rd494, %rd491, 16;
	// begin inline asm
	ld.cg.v2.u64 {%rd492, %rd493}, [%rd494];
	// end inline asm
	shr.u64 	%rd496, %rd490, 8;
	shr.u64 	%rd497, %rd490, 16;
	shr.u64 	%rd498, %rd490, 24;
	shr.u64 	%rd499, %rd490, 40;
	shr.u64 	%rd500, %rd490, 48;
	shr.u64 	%rd501, %rd490, 56;
	mov.b64 	%fd795, %rd492;
	mov.b64 	%fd796, %rd493;
	cvt.u32.u64 	%r852, %rd498;
	cvt.u32.u64 	%r853, %rd497;
	prmt.b32 	%r854, %r853, %r852, 0x3340U;
	cvt.u32.u64 	%r855, %rd490;
	cvt.u32.u64 	%r856, %rd496;
	prmt.b32 	%r857, %r855, %r856, 0x3340U;
	prmt.b32 	%r2488, %r857, %r854, 0x5410U;
	cvt.u32.u64 	%r858, %rd501;
	cvt.u32.u64 	%r859, %rd500;
	prmt.b32 	%r860, %r859, %r858, 0x3340U;
	{ .reg .b32 tmp; mov.b64 {tmp, %r861}, %rd490; }
	cvt.u32.u64 	%r862, %rd499;
	prmt.b32 	%r863, %r861, %r862, 0x3340U;
	prmt.b32 	%r2489, %r863, %r860, 0x5410U;
$L__BB11_217:
	mov.b32 	%r915, -1;
	vote.sync.ballot.b32 	%r916, %p92, %r915;
	and.b32  	%r917, %r916, %r602;
	or.b32  	%r918, %r917, -2147483648;
	add.s32 	%r919, %r918, -1;
	not.b32 	%r920, %r918;
	and.b32  	%r921, %r920, %r919;
	popc.b32 	%r255, %r921;
	mov.b64 	{%r877, %r882}, %rd1119;
	mov.b32 	%r913, 1;
	// begin inline asm
	shfl.sync.down.b32 %r876, %r877, %r913, %r255, %r915;
	// end inline asm
	// begin inline asm
	shfl.sync.down.b32 %r881, %r882, %r913, %r255, %r915;
	// end inline asm
	// begin inline asm
	shfl.sync.down.b32 %r886, %r2488, %r913, %r255, %r915;
	// end inline asm
	// begin inline asm
	shfl.sync.down.b32 %r891, %r2489, %r913, %r255, %r915;
	// end inline asm
	mov.b64 	%rd515, %fd795;
	mov.b64 	{%r897, %r902}, %rd515;
	// begin inline asm
	shfl.sync.down.b32 %r896, %r897, %r913, %r255, %r915;
	// end inline asm
	// begin inline asm
	shfl.sync.down.b32 %r901, %r902, %r913, %r255, %r915;
	// end inline asm
	mov.b64 	%rd516, %fd796;
	mov.b64 	{%r907, %r912}, %rd516;
	// begin inline asm
	shfl.sync.down.b32 %r906, %r907, %r913, %r255, %r915;
	// end inline asm
	// begin inline asm
	shfl.sync.down.b32 %r911, %r912, %r913, %r255, %r915;
	// end inline asm
	setp.ge.s32 	%p96, %r310, %r255;
	mov.u64 	%rd1121, %rd1119;
	mov.f64 	%fd799, %fd795;
	mov.f64 	%fd800, %fd796;
	@%p96 bra 	$L__BB11_220;
	mov.b64 	%rd517, {%r876, %r881};
	add.s64 	%rd1121, %rd1119, %rd517;
	setp.ne.s64 	%p97, %rd1119, 0;
	@%p97 bra 	$L__BB11_220;
	mov.b64 	%rd518, {%r896, %r901};
	mov.b64 	%fd353, %rd518;
	add.f64 	%fd799, %fd795, %fd353;
	mov.b64 	%rd519, {%r906, %r911};
	mov.b64 	%fd354, %rd519;
	add.f64 	%fd800, %fd796, %fd354;
$L__BB11_220:
	mov.b64 	{%r925, %r930}, %rd1121;
	mov.b32 	%r961, 2;
	mov.b32 	%r963, -1;
	// begin inline asm
	shfl.sync.down.b32 %r924, %r925, %r961, %r255, %r963;
	// end inline asm
	// begin inline asm
	shfl.sync.down.b32 %r929, %r930, %r961, %r255, %r963;
	// end inline asm
	// begin inline asm
	shfl.sync.down.b32 %r934, %r2488, %r961, %r255, %r963;
	// end inline asm
	// begin inline asm
	shfl.sync.down.b32 %r939, %r2489, %r961, %r255, %r963;
	// end inline asm
	mov.b64 	%rd520, %fd799;
	mov.b64 	{%r945, %r950}, %rd520;
	// begin inline asm
	shfl.sync.down.b32 %r944, %r945, %r961, %r255, %r963;
	// end inline asm
	// begin inline asm
	shfl.sync.down.b32 %r949, %r950, %r961, %r255, %r963;
	// end inline asm
	mov.b64 	%rd521, %fd800;
	mov.b64 	{%r955, %r960}, %rd521;
	// begin inline asm
	shfl.sync.down.b32 %r954, %r955, %r961, %r255, %r963;
	// end inline asm
	// begin inline asm
	shfl.sync.down.b32 %r959, %r960, %r961, %r255, %r963;
	// end inline asm
	setp.gt.s32 	%p98, %r204, %r255;
	@%p98 bra 	$L__BB11_223;
	mov.b64 	%rd522, {%r924, %r929};
	add.s64 	%rd232, %rd1121, %rd522;
	setp.ne.s64 	%p99, %rd1121, 0;
	mov.u64 	%rd1121, %rd232;
	@%p99 bra 	$L__BB11_223;
	mov.b64 	%rd523, {%r944, %r949};
	mov.b64 	%fd355, %rd523;
	add.f64 	%fd799, %fd799, %fd355;
	mov.b64 	%rd524, {%r954, %r959};
	mov.b64 	%fd356, %rd524;
	add.f64 	%fd800, %fd800, %fd356;
$L__BB11_223:
	mov.b64 	{%r967, %r972}, %rd1121;
	mov.b32 	%r1003, 4;
	mov.b32 	%r1005, -1;
	// begin inline asm
	shfl.sync.down.b32 %r966, %r967, %r1003, %r255, %r1005;
	// end inline asm
	// begin inline asm
	shfl.sync.down.b32 %r971, %r972, %r1003, %r255, %r1005;
	// end inline asm
	// begin inline asm
	shfl.sync.down.b32 %r976, %r2488, %r1003, %r255, %r1005;
	// end inline asm
	// begin inline asm
	shfl.sync.down.b32 %r981, %r2489, %r1003, %r255, %r1005;
	// end inline asm
	mov.b64 	%rd525, %fd799;
	mov.b64 	{%r987, %r992}, %rd525;
	// begin inline asm
	shfl.sync.down.b32 %r986, %r987, %r1003, %r255, %r1005;
	// end inline asm
	// begin inline asm
	shfl.sync.down.b32 %r991, %r992, %r1003, %r255, %r1005;
	// end inline asm
	mov.b64 	%rd526, %fd800;
	mov.b64 	{%r997, %r1002}, %rd526;
	// begin inline asm
	shfl.sync.down.b32 %r996, %r997, %r1003, %r255, %r1005;
	// end inline asm
	// begin inline asm
	shfl.sync.down.b32 %r1001, %r1002, %r1003, %r255, %r1005;
	// end inline asm
	setp.gt.s32 	%p100, %r215, %r255;
	@%p100 bra 	$L__BB11_226;
	mov.b64 	%rd527, {%r966, %r971};
	add.s64 	%rd234, %rd1121, %rd527;
	setp.ne.s64 	%p101, %rd1121, 0;
	mov.u64 	%rd1121, %rd234;
	@%p101 bra 	$L__BB11_226;
	mov.b64 	%rd528, {%r986, %r991};
	mov.b64 	%fd357, %rd528;
	add.f64 	%fd799, %fd799, %fd357;
	mov.b64 	%rd529, {%r996, %r1001};
	mov.b64 	%fd358, %rd529;
	add.f64 	%fd800, %fd800, %fd358;
$L__BB11_226:
	mov.b64 	{%r1009, %r1014}, %rd1121;
	mov.b32 	%r1045, 8;
	mov.b32 	%r1047, -1;
	// begin inline asm
	shfl.sync.down.b32 %r1008, %r1009, %r1045, %r255, %r1047;
	// end inline asm
	// begin inline asm
	shfl.sync.down.b32 %r1013, %r1014, %r1045, %r255, %r1047;
	// end inline asm
	// begin inline asm
	shfl.sync.down.b32 %r1018, %r2488, %r1045, %r255, %r1047;
	// end inline asm
	// begin inline asm
	shfl.sync.down.b32 %r1023, %r2489, %r1045, %r255, %r1047;
	// end inline asm
	mov.b64 	%rd530, %fd799;
	mov.b64 	{%r1029, %r1034}, %rd530;
	// begin inline asm
	shfl.sync.down.b32 %r1028, %r1029, %r1045, %r255, %r1047;
	// end inline asm
	// begin inline asm
	shfl.sync.down.b32 %r1033, %r1034, %r1045, %r255, %r1047;
	// end inline asm
	mov.b64 	%rd531, %fd800;
	mov.b64 	{%r1039, %r1044}, %rd531;
	// begin inline asm
	shfl.sync.down.b32 %r1038, %r1039, %r1045, %r255, %r1047;
	// end inline asm
	// begin inline asm
	shfl.sync.down.b32 %r1043, %r1044, %r1045, %r255, %r1047;
	// end inline asm
	setp.gt.s32 	%p102, %r226, %r255;
	@%p102 bra 	$L__BB11_229;
	mov.b64 	%rd532, {%r1008, %r1013};
	add.s64 	%rd236, %rd1121, %rd532;
	setp.ne.s64 	%p103, %rd1121, 0;
	mov.u64 	%rd1121, %rd236;
	@%p103 bra 	$L__BB11_229;
	mov.b64 	%rd533, {%r1028, %r1033};
	mov.b64 	%fd359, %rd533;
	add.f64 	%fd799, %fd799, %fd359;
	mov.b64 	%rd534, {%r1038, %r1043};
	mov.b64 	%fd360, %rd534;
	add.f64 	%fd800, %fd800, %fd360;
$L__BB11_229:
	mov.b64 	{%r1051, %r1056}, %rd1121;
	mov.b32 	%r1087, 16;
	mov.b32 	%r1089, -1;
	// begin inline asm
	shfl.sync.down.b32 %r1050, %r1051, %r1087, %r255, %r1089;
	// end inline asm
	// begin inline asm
	shfl.sync.down.b32 %r1055, %r1056, %r1087, %r255, %r1089;
	// end inline asm
	// begin inline asm
	shfl.sync.down.b32 %r1060, %r2488, %r1087, %r255, %r1089;
	// end inline asm
	// begin inline asm
	shfl.sync.down.b32 %r1065, %r2489, %r1087, %r255, %r1089;
	// end inline asm
	mov.b64 	%rd535, %fd799;
	mov.b64 	{%r1071, %r1076}, %rd535;
	// begin inline asm
	shfl.sync.down.b32 %r1070, %r1071, %r1087, %r255, %r1089;
	// end inline asm
	// begin inline asm
	shfl.sync.down.b32 %r1075, %r1076, %r1087, %r255, %r1089;
	// end inline asm
	mov.b64 	%rd536, %fd800;
	mov.b64 	{%r1081, %r1086}, %rd536;
	// begin inline asm
	shfl.sync.down.b32 %r1080, %r1081, %r1087, %r255, %r1089;
	// end inline asm
	// begin inline asm
	shfl.sync.down.b32 %r1085, %r1086, %r1087, %r255, %r1089;
	// end inline asm
	setp.gt.s32 	%p104, %r237, %r255;
	@%p104 bra 	$L__BB11_232;
	mov.b64 	%rd537, {%r1050, %r1055};
	add.s64 	%rd238, %rd1121, %rd537;
	setp.ne.s64 	%p105, %rd1121, 0;
	mov.u64 	%rd1121, %rd238;
	@%p105 bra 	$L__BB11_232;
	mov.b64 	%rd538, {%r1070, %r1075};
	mov.b64 	%fd361, %rd538;
	add.f64 	%fd799, %fd799, %fd361;
	mov.b64 	%rd539, {%r1080, %r1085};
	mov.b64 	%fd362, %rd539;
	add.f64 	%fd800, %fd800, %fd362;
$L__BB11_232:
	add.s64 	%rd240, %rd1121, %rd1111;
	setp.eq.s64 	%p106, %rd1111, 0;
	add.f64 	%fd363, %fd779, %fd799;
	add.f64 	%fd364, %fd780, %fd800;
	selp.f64 	%fd779, %fd363, %fd779, %p106;
	selp.f64 	%fd780, %fd364, %fd780, %p106;
	add.s32 	%r2485, %r2485, -32;
	mov.u64 	%rd1111, %rd240;
	bra.uni 	$L__BB11_210;
$L__BB11_233:
	setp.ne.s32 	%p71, %r164, 0;
	@%p71 bra 	$L__BB11_235;
	add.s64 	%rd434, %rd1111, %rd207;
	setp.eq.s64 	%p72, %rd207, 0;
	add.f64 	%fd333, %fd145, %fd779;
	add.f64 	%fd334, %fd146, %fd780;
	selp.f64 	%fd335, %fd333, %fd145, %p72;
	selp.f64 	%fd336, %fd334, %fd146, %p72;
	mul.wide.u32 	%rd440, %r1, 32;
	add.s64 	%rd441, %rd268, %rd440;
	add.s64 	%rd433, %rd441, 1024;
	mov.b64 	%rd437, %fd335;
	mov.b64 	%rd438, %fd336;
	mov.b64 	%rd435, 0;
	// begin inline asm
	st.cg.v2.u64 [%rd433], {%rd434, %rd435};
	// end inline asm
	add.s64 	%rd436, %rd441, 1040;
	// begin inline asm
	st.cg.v2.u64 [%rd436], {%rd437, %rd438};
	// end inline asm
	mul.wide.u32 	%rd442, %r1, 4;
	add.s64 	%rd443, %rd266, %rd442;
	add.s64 	%rd439, %rd443, 128;
	mov.b32 	%r822, 101;
	// begin inline asm
	st.release.gpu.u32 [%rd439], %r822;
	// end inline asm
	st.shared.u64 	[_ZN6thrust24THRUST_300001_SM_1000_NS8cuda_cub4core6detail5shmemE+336], %rd1111;
	st.shared.v2.u32 	[_ZN6thrust24THRUST_300001_SM_1000_NS8cuda_cub4core6detail5shmemE+344], {%r2470, %r2471};
	st.shared.v2.f64 	[_ZN6thrust24THRUST_300001_SM_1000_NS8cuda_cub4core6detail5shmemE+352], {%fd779, %fd780};
	st.shared.u64 	[_ZN6thrust24THRUST_300001_SM_1000_NS8cuda_cub4core6detail5shmemE+368], %rd434;
	mov.b32 	%r823, 0;
	st.shared.v2.u32 	[_ZN6thrust24THRUST_300001_SM_1000_NS8cuda_cub4core6detail5shmemE+376], {%r823, %r823};
	st.shared.v2.f64 	[_ZN6thrust24THRUST_300001_SM_1000_NS8cuda_cub4core6detail5shmemE+384], {%fd335, %fd336};
$L__BB11_235:
	setp.ne.s32 	%p73, %r310, 0;
	@%p73 bra 	$L__BB11_237;
	st.shared.u64 	[_ZN6thrust24THRUST_300001_SM_1000_NS8cuda_cub4core6detail5shmemE+272], %rd1111;
	st.shared.v2.u32 	[_ZN6thrust24THRUST_300001_SM_1000_NS8cuda_cub4core6detail5shmemE+280], {%r2470, %r2471};
	st.shared.v2.f64 	[_ZN6thrust24THRUST_300001_SM_1000_NS8cuda_cub4core6detail5shmemE+288], {%fd779, %fd780};
	mov.u64 	%rd1125, %rd1111;
	mov.f64 	%fd807, %fd779;
	mov.f64 	%fd808, %fd780;
$L__BB11_237:
	setp.eq.s32 	%p74, %r164, 0;
	bar.sync 	0;
	@%p74 bra 	$L__BB11_240;
	ld.shared.u64 	%rd444, [_ZN6thrust24THRUST_300001_SM_1000_NS8cuda_cub4core6detail5shmemE+272];
	add.s64 	%rd242, %rd444, %rd1125;
	setp.ne.s64 	%p75, %rd1125, 0;
	mov.u64 	%rd1125, %rd242;
	@%p75 bra 	$L__BB11_240;
	ld.shared.v2.f64 	{%fd337, %fd338}, [_ZN6thrust24THRUST_300001_SM_1000_NS8cuda_cub4core6detail5shmemE+288];
	add.f64 	%fd807, %fd807, %fd337;
	add.f64 	%fd808, %fd808, %fd338;
$L__BB11_240:
	selp.u64 	%rd445, 1, 0, %p3;
	add.s64 	%rd244, %rd1125, %rd445;
	add.f64 	%fd339, %fd807, %fd133;
	add.f64 	%fd340, %fd808, %fd134;
	selp.f64 	%fd213, %fd133, %fd339, %p3;
	selp.f64 	%fd214, %fd134, %fd340, %p3;
	add.s64 	%rd245, %rd203, %rd1125;
	add.f64 	%fd341, %fd213, %fd135;
	add.f64 	%fd342, %fd214, %fd136;
	selp.f64 	%fd215, %fd135, %fd341, %p4;
	selp.f64 	%fd216, %fd136, %fd342, %p4;
	ld.shared.u64 	%rd246, [_ZN6thrust24THRUST_300001_SM_1000_NS8cuda_cub4core6detail5shmemE+400];
	ld.shared.u64 	%rd1132, [_ZN6thrust24THRUST_300001_SM_1000_NS8cuda_cub4core6detail5shmemE+368];
	ld.shared.v2.f64 	{%fd217, %fd218}, [_ZN6thrust24THRUST_300001_SM_1000_NS8cuda_cub4core6detail5shmemE+384];
	ld.shared.u64 	%rd248, [_ZN6thrust24THRUST_300001_SM_1000_NS8cuda_cub4core6detail5shmemE+336];
	setp.lt.s64 	%p76, %rd246, 257;
	@%p76 bra 	$L__BB11_254;
	bar.sync 	0;
	not.pred 	%p80, %p3;
	@%p80 bra 	$L__BB11_243;
	cvt.u32.u64 	%r824, %rd248;
	cvt.u32.u64 	%r825, %rd1125;
	sub.s32 	%r826, %r825, %r824;
	shl.b32 	%r827, %r826, 5;
	mov.u32 	%r828, _ZN6thrust24THRUST_300001_SM_1000_NS8cuda_cub4core6detail5shmemE;
	add.s32 	%r829, %r828, %r827;
	st.shared.u64 	[%r829], %rd1110;
	st.shared.v2.f64 	[%r829+16], {%fd807, %fd808};
$L__BB11_243:
	not.pred 	%p81, %p4;
	@%p81 bra 	$L__BB11_245;
	cvt.u32.u64 	%r830, %rd248;
	cvt.u32.u64 	%r831, %rd244;
	sub.s32 	%r832, %r831, %r830;
	shl.b32 	%r833, %r832, 5;
	mov.u32 	%r834, _ZN6thrust24THRUST_300001_SM_1000_NS8cuda_cub4core6detail5shmemE;
	add.s32 	%r835, %r834, %r833;
	st.shared.u64 	[%r835], %rd181;
	st.shared.v2.f64 	[%r835+16], {%fd213, %fd214};
$L__BB11_245:
	not.pred 	%p82, %p5;
	@%p82 bra 	$L__BB11_247;
	cvt.u32.u64 	%r836, %rd248;
	cvt.u32.u64 	%r837, %rd245;
	sub.s32 	%r838, %r837, %r836;
	shl.b32 	%r839, %r838, 5;
	mov.u32 	%r840, _ZN6thrust24THRUST_300001_SM_1000_NS8cuda_cub4core6detail5shmemE;
	add.s32 	%r841, %r840, %r839;
	st.shared.u64 	[%r841], %rd182;
	st.shared.v2.f64 	[%r841+16], {%fd215, %fd216};
$L__BB11_247:
	bar.sync 	0;
	cvt.u64.u32 	%rd1131, %r164;
	setp.le.u64 	%p83, %rd246, %rd1131;
	@%p83 bra 	$L__BB11_260;
	not.b64 	%rd458, %rd1131;
	add.s64 	%rd250, %rd246, %rd458;
	shr.u64 	%rd459, %rd250, 8;
	add.s64 	%rd460, %rd459, 1;
	and.b64  	%rd1127, %rd460, 3;
	and.b64  	%rd461, %rd250, 768;
	setp.eq.s64 	%p84, %rd461, 768;
	@%p84 bra 	$L__BB11_251;
	add.s64 	%rd462, %rd248, %rd1131;
	shl.b64 	%rd463, %rd462, 4;
	add.s64 	%rd1129, %rd8, %rd463;
	shl.b64 	%rd464, %rd462, 3;
	add.s64 	%rd1128, %rd7, %rd464;
	shl.b32 	%r842, %r164, 5;
	mov.u32 	%r843, _ZN6thrust24THRUST_300001_SM_1000_NS8cuda_cub4core6detail5shmemE;
	add.s32 	%r844, %r842, %r843;
	add.s32 	%r2496, %r844, 16;
	shl.b64 	%rd465, %rd1127, 8;
	add.s64 	%rd1131, %rd465, %rd1131;
$L__BB11_250:
	.pragma "nounroll";
	ld.shared.u64 	%rd466, [%r2496+-16];
	ld.shared.v2.f64 	{%fd343, %fd344}, [%r2496];
	st.global.u64 	[%rd1128], %rd466;
	st.global.v2.f64 	[%rd1129], {%fd343, %fd344};
	add.s64 	%rd1129, %rd1129, 4096;
	add.s64 	%rd1128, %rd1128, 2048;
	add.s32 	%r2496, %r2496, 8192;
	add.s64 	%rd1127, %rd1127, -1;
	setp.ne.s64 	%p85, %rd1127, 0;
	@%p85 bra 	$L__BB11_250;
$L__BB11_251:
	setp.lt.u64 	%p86, %rd250, 768;
	@%p86 bra 	$L__BB11_260;
	mov.u32 	%r847, _ZN6thrust24THRUST_300001_SM_1000_NS8cuda_cub4core6detail5shmemE;
$L__BB11_253:
	cvt.u32.u64 	%r845, %rd1131;
	add.s64 	%rd467, %rd1131, %rd248;
	shl.b32 	%r846, %r845, 5;
	add.s32 	%r848, %r847, %r846;
	ld.shared.u64 	%rd468, [%r848];
	ld.shared.v2.f64 	{%fd345, %fd346}, [%r848+16];
	shl.b64 	%rd469, %rd467, 3;
	add.s64 	%rd470, %rd7, %rd469;
	st.global.u64 	[%rd470], %rd468;
	shl.b64 	%rd471, %rd467, 4;
	add.s64 	%rd472, %rd8, %rd471;
	st.global.v2.f64 	[%rd472], {%fd345, %fd346};
	and.b64  	%rd473, %rd1131, 4294967295;
	add.s64 	%rd474, %rd248, %rd473;
	ld.shared.u64 	%rd475, [%r848+8192];
	ld.shared.v2.f64 	{%fd347, %fd348}, [%r848+8208];
	shl.b64 	%rd476, %rd474, 3;
	add.s64 	%rd477, %rd7, %rd476;
	st.global.u64 	[%rd477+2048], %rd475;
	shl.b64 	%rd478, %rd474, 4;
	add.s64 	%rd479, %rd8, %rd478;
	st.global.v2.f64 	[%rd479+4096], {%fd347, %fd348};
	ld.shared.u64 	%rd480, [%r848+16384];
	ld.shared.v2.f64 	{%fd349, %fd350}, [%r848+16400];
	st.global.u64 	[%rd477+4096], %rd480;
	st.global.v2.f64 	[%rd479+8192], {%fd349, %fd350};
	ld.shared.u64 	%rd481, [%r848+24576];
	ld.shared.v2.f64 	{%fd351, %fd352}, [%r848+24592];
	st.global.u64 	[%rd477+6144], %rd481;
	st.global.v2.f64 	[%rd479+12288], {%fd351, %fd352};
	add.s64 	%rd482, %rd1131, 1024;
	and.b64  	%rd1131, %rd482, 4294967295;
	setp.gt.u64 	%p87, %rd246, %rd1131;
	@%p87 bra 	$L__BB11_253;
	bra.uni 	$L__BB11_260;
$L__BB11_254:
	not.pred 	%p77, %p3;
	@%p77 bra 	$L__BB11_256;
	shl.b64 	%rd446, %rd1125, 3;
	add.s64 	%rd447, %rd7, %rd446;
	st.global.u64 	[%rd447], %rd1110;
	shl.b64 	%rd448, %rd1125, 4;
	add.s64 	%rd449, %rd8, %rd448;
	st.global.v2.f64 	[%rd449], {%fd807, %fd808};
$L__BB11_256:
	not.pred 	%p78, %p4;
	@%p78 bra 	$L__BB11_258;
	shl.b64 	%rd450, %rd244, 3;
	add.s64 	%rd451, %rd7, %rd450;
	st.global.u64 	[%rd451], %rd181;
	shl.b64 	%rd452, %rd244, 4;
	add.s64 	%rd453, %rd8, %rd452;
	st.global.v2.f64 	[%rd453], {%fd213, %fd214};
$L__BB11_258:
	not.pred 	%p79, %p5;
	@%p79 bra 	$L__BB11_260;
	shl.b64 	%rd454, %rd245, 3;
	add.s64 	%rd455, %rd7, %rd454;
	st.global.u64 	[%rd455], %rd182;
	shl.b64 	%rd456, %rd245, 4;
	add.s64 	%rd457, %rd8, %rd456;
	st.global.v2.f64 	[%rd457], {%fd215, %fd216};
$L__BB11_260:
	setp.ne.s32 	%p88, %r164, 255;
	@%p88 bra 	$L__BB11_264;
	setp.ne.s64 	%p89, %rd10, 768;
	@%p89 bra 	$L__BB11_263;
	shl.b64 	%rd483, %rd1132, 3;
	add.s64 	%rd484, %rd7, %rd483;
	st.global.u64 	[%rd484], %rd183;
	shl.b64 	%rd485, %rd1132, 4;
	add.s64 	%rd486, %rd8, %rd485;
	st.global.v2.f64 	[%rd486], {%fd217, %fd218};
	add.s64 	%rd1132, %rd1132, 1;
$L__BB11_263:
	st.global.u64 	[%rd1], %rd1132;
$L__BB11_264:
	ret;

}
	// .globl	_ZN6thrust24THRUST_300001_SM_1000_NS8cuda_cub4core6detail13_kernel_agentINS1_15__reduce_by_key9InitAgentIN3cub18CUB_300001_SM_100024ReduceByKeyScanTileStateIN4cuda3std3__45tupleIJ7double2iEEEiLb0EEEiPiEEJSG_iSH_EEEvDpT0_
.visible .entry _ZN6thrust24THRUST_300001_SM_1000_NS8cuda_cub4core6detail13_kernel_agentINS1_15__reduce_by_key9InitAgentIN3cub18CUB_300001_SM_100024ReduceByKeyScanTileStateIN4cuda3std3__45tupleIJ7double2iEEEiLb0EEEiPiEEJSG_iSH_EEEvDpT0_(
	.param .align 8 .b8 _ZN6thrust24THRUST_300001_SM_1000_NS8cuda_cub4core6detail13_kernel_agentINS1_15__reduce_by_key9InitAgentIN3cub18CUB_300001_SM_100024ReduceByKeyScanTileStateIN4cuda3std3__45tupleIJ7double2iEEEiLb0EEEiPiEEJSG_iSH_EEEvDpT0__param_0[24],
	.param .u32 _ZN6thrust24THRUST_300001_SM_1000_NS8cuda_cub4core6detail13_kernel_agentINS1_15__reduce_by_key9InitAgentIN3cub18CUB_300001_SM_100024ReduceByKeyScanTileStateIN4cuda3std3__45tupleIJ7double2iEEEiLb0EEEiPiEEJSG_iSH_EEEvDpT0__param_1,
	.param .u64 .ptr .align 1 _ZN6thrust24THRUST_300001_SM_1000_NS8cuda_cub4core6detail13_kernel_agentINS1_15__reduce_by_key9InitAgentIN3cub18CUB_300001_SM_100024ReduceByKeyScanTileStateIN4cuda3std3__45tupleIJ7double2iEEEiLb0EEEiPiEEJSG_iSH_EEEvDpT0__param_2
)
.maxntid 128
{
	.reg .pred 	%p<6>;
	.reg .b32 	%r<11>;
	.reg .b64 	%rd<9>;

	ld.param.u64 	%rd3, [_ZN6thrust24THRUST_300001_SM_1000_NS8cuda_cub4core6detail13_kernel_agentINS1_15__reduce_by_key9InitAgentIN3cub18CUB_300001_SM_100024ReduceByKeyScanTileStateIN4cuda3std3__45tupleIJ7double2iEEEiLb0EEEiPiEEJSG_iSH_EEEvDpT0__param_0];
	ld.param.u32 	%r4, [_ZN6thrust24THRUST_300001_SM_1000_NS8cuda_cub4core6detail13_kernel_agentINS1_15__reduce_by_key9InitAgentIN3cub18CUB_300001_SM_100024ReduceByKeyScanTileStateIN4cuda3std3__45tupleIJ7double2iEEEiLb0EEEiPiEEJSG_iSH_EEEvDpT0__param_1];
	ld.param.u64 	%rd2, [_ZN6thrust24THRUST_300001_SM_1000_NS8cuda_cub4core6detail13_kernel_agentINS1_15__reduce_by_key9InitAgentIN3cub18CUB_300001_SM_100024ReduceByKeyScanTileStateIN4cuda3std3__45tupleIJ7double2iEEEiLb0EEEiPiEEJSG_iSH_EEEvDpT0__param_2];
	cvta.to.global.u64 	%rd1, %rd3;
	mov.u32 	%r1, %ctaid.x;
	mov.u32 	%r5, %ntid.x;
	mov.u32 	%r2, %tid.x;
	mad.lo.s32 	%r3, %r1, %r5, %r2;
	setp.ge.s32 	%p1, %r3, %r4;
	@%p1 bra 	$L__BB12_2;
	mul.wide.s32 	%rd4, %r3, 4;
	add.s64 	%rd5, %rd1, %rd4;
	mov.b32 	%r6, 99;
	st.global.u32 	[%rd5+128], %r6;
$L__BB12_2:
	setp.ne.s32 	%p2, %r1, 0;
	setp.gt.u32 	%p3, %r2, 31;
	or.pred  	%p4, %p2, %p3;
	@%p4 bra 	$L__BB12_4;
	mul.wide.u32 	%rd6, %r2, 4;
	add.s64 	%rd7, %rd1, %rd6;
	mov.b32 	%r8, 0;
	st.global.u32 	[%rd7], %r8;
$L__BB12_4:
	or.b32  	%r9, %r1, %r2;
	setp.ne.s32 	%p5, %r9, 0;
	@%p5 bra 	$L__BB12_6;
	cvta.to.global.u64 	%rd8, %rd2;
	mov.b32 	%r10, 0;
	st.global.u32 	[%rd8], %r10;
$L__BB12_6:
	ret;

}
	// .globl	_ZN6thrust24THRUST_300001_SM_1000_NS8cuda_cub4core6detail13_kernel_agentINS1_15__reduce_by_key16ReduceByKeyAgentINS0_6detail15normal_iteratorINS0_10device_ptrImEEEENS0_12zip_iteratorIN4cuda3std3__45tupleIJNS9_I7double2EENS0_17constant_iteratorIiNS0_11use_defaultESK_EEEEEEESB_NSC_INSG_IJNS8_ISI_EENS8_INS9_IiEEEEEEEEENSF_8equal_toImEEN12Trajectories18ComplexIntTupleAddEPiiEEJSB_SN_SB_SS_SX_N3cub18CUB_300001_SM_100024ReduceByKeyScanTileStateINSG_IJSH_iEEEiLb0EEESU_SW_iiEEEvDpT0_
.visible .entry _ZN6thrust24THRUST_300001_SM_1000_NS8cuda_cub4core6detail13_kernel_agentINS1_15__reduce_by_key16ReduceByKeyAgentINS0_6detail15normal_iteratorINS0_10device_ptrImEEEENS0_12zip_iteratorIN4cuda3std3__45tupleIJNS9_I7double2EENS0_17constant_iteratorIiNS0_11use_defaultESK_EEEEEEESB_NSC_INSG_IJNS8_ISI_EENS8_INS9_IiEEEEEEEEENSF_8equal_toImEEN12Trajectories18ComplexIntTupleAddEPiiEEJSB_SN_SB_SS_SX_N3cub18CUB_300001_SM_100024ReduceByKeyScanTileStateINSG_IJSH_iEEEiLb0EEESU_SW_iiEEEvDpT0_(
	.param .align 8 .b8 _ZN6thrust24THRUST_300001_SM_1000_NS8cuda_cub4core6detail13_kernel_agentINS1_15__reduce_by_key16ReduceByKeyAgentINS0_6detail15normal_iteratorINS0_10device_ptrImEEEENS0_12zip_iteratorIN4cuda3std3__45tupleIJNS9_I7double2EENS0_17constant_iteratorIiNS0_11use_defaultESK_EEEEEEESB_NSC_INSG_IJNS8_ISI_EENS8_INS9_IiEEEEEEEEENSF_8equal_toImEEN12Trajectories18ComplexIntTupleAddEPiiEEJSB_SN_SB_SS_SX_N3cub18CUB_300001_SM_100024ReduceByKeyScanTileStateINSG_IJSH_iEEEiLb0EEESU_SW_iiEEEvDpT0__param_0[8],
	.param .align 8 .b8 _ZN6thrust24THRUST_300001_SM_1000_NS8cuda_cub4core6detail13_kernel_agentINS1_15__reduce_by_key16ReduceByKeyAgentINS0_6detail15normal_iteratorINS0_10device_ptrImEEEENS0_12zip_iteratorIN4cuda3std3__45tupleIJNS9_I7double2EENS0_17constant_iteratorIiNS0_11use_defaultESK_EEEEEEESB_NSC_INSG_IJNS8_ISI_EENS8_INS9_IiEEEEEEEEENSF_8equal_toImEEN12Trajectories18ComplexIntTupleAddEPiiEEJSB_SN_SB_SS_SX_N3cub18CUB_300001_SM_100024ReduceByKeyScanTileStateINSG_IJSH_iEEEiLb0EEESU_SW_iiEEEvDpT0__param_1[24],
	.param .align 8 .b8 _ZN6thrust24THRUST_300001_SM_1000_NS8cuda_cub4core6detail13_kernel_agentINS1_15__reduce_by_key16ReduceByKeyAgentINS0_6detail15normal_iteratorINS0_10device_ptrImEEEENS0_12zip_iteratorIN4cuda3std3__45tupleIJNS9_I7double2EENS0_17constant_iteratorIiNS0_11use_defaultESK_EEEEEEESB_NSC_INSG_IJNS8_ISI_EENS8_INS9_IiEEEEEEEEENSF_8equal_toImEEN12Trajectories18ComplexIntTupleAddEPiiEEJSB_SN_SB_SS_SX_N3cub18CUB_300001_SM_100024ReduceByKeyScanTileStateINSG_IJSH_iEEEiLb0EEESU_SW_iiEEEvDpT0__param_2[8],
	.param .align 8 .b8 _ZN6thrust24THRUST_300001_SM_1000_NS8cuda_cub4core6detail13_kernel_agentINS1_15__reduce_by_key16ReduceByKeyAgentINS0_6detail15normal_iteratorINS0_10device_ptrImEEEENS0_12zip_iteratorIN4cuda3std3__45tupleIJNS9_I7double2EENS0_17constant_iteratorIiNS0_11use_defaultESK_EEEEEEESB_NSC_INSG_IJNS8_ISI_EENS8_INS9_IiEEEEEEEEENSF_8equal_toImEEN12Trajectories18ComplexIntTupleAddEPiiEEJSB_SN_SB_SS_SX_N3cub18CUB_300001_SM_100024ReduceByKeyScanTileStateINSG_IJSH_iEEEiLb0EEESU_SW_iiEEEvDpT0__param_3[16],
	.param .u64 .ptr .align 1 _ZN6thrust24THRUST_300001_SM_1000_NS8cuda_cub4core6detail13_kernel_agentINS1_15__reduce_by_key16ReduceByKeyAgentINS0_6detail15normal_iteratorINS0_10device_ptrImEEEENS0_12zip_iteratorIN4cuda3std3__45tupleIJNS9_I7double2EENS0_17constant_iteratorIiNS0_11use_defaultESK_EEEEEEESB_NSC_INSG_IJNS8_ISI_EENS8_INS9_IiEEEEEEEEENSF_8equal_toImEEN12Trajectories18ComplexIntTupleAddEPiiEEJSB_SN_SB_SS_SX_N3cub18CUB_300001_SM_100024ReduceByKeyScanTileStateINSG_IJSH_iEEEiLb0EEESU_SW_iiEEEvDpT0__param_4,
	.param .align 8 .b8 _ZN6thrust24THRUST_300001_SM_1000_NS8cuda_cub4core6detail13_kernel_agentINS1_15__reduce_by_key16ReduceByKeyAgentINS0_6detail15normal_iteratorINS0_10device_ptrImEEEENS0_12zip_iteratorIN4cuda3std3__45tupleIJNS9_I7double2EENS0_17constant_iteratorIiNS0_11use_defaultESK_EEEEEEESB_NSC_INSG_IJNS8_ISI_EENS8_INS9_IiEEEEEEEEENSF_8equal_toImEEN12Trajectories18ComplexIntTupleAddEPiiEEJSB_SN_SB_SS_SX_N3cub18CUB_300001_SM_100024ReduceByKeyScanTileStateINSG_IJSH_iEEEiLb0EEESU_SW_iiEEEvDpT0__param_5[24],
	.param .align 1 .b8 _ZN6thrust24THRUST_300001_SM_1000_NS8cuda_cub4core6detail13_kernel_agentINS1_15__reduce_by_key16ReduceByKeyAgentINS0_6detail15normal_iteratorINS0_10device_ptrImEEEENS0_12zip_iteratorIN4cuda3std3__45tupleIJNS9_I7double2EENS0_17constant_iteratorIiNS0_11use_defaultESK_EEEEEEESB_NSC_INSG_IJNS8_ISI_EENS8_INS9_IiEEEEEEEEENSF_8equal_toImEEN12Trajectories18ComplexIntTupleAddEPiiEEJSB_SN_SB_SS_SX_N3cub18CUB_300001_SM_100024ReduceByKeyScanTileStateINSG_IJSH_iEEEiLb0EEESU_SW_iiEEEvDpT0__param_6[1],
	.param .align 1 .b8 _ZN6thrust24THRUST_300001_SM_1000_NS8cuda_cub4core6detail13_kernel_agentINS1_15__reduce_by_key16ReduceByKeyAgentINS0_6detail15normal_iteratorINS0_10device_ptrImEEEENS0_12zip_iteratorIN4cuda3std3__45tupleIJNS9_I7double2EENS0_17constant_iteratorIiNS0_11use_defaultESK_EEEEEEESB_NSC_INSG_IJNS8_ISI_EENS8_INS9_IiEEEEEEEEENSF_8equal_toImEEN12Trajectories18ComplexIntTupleAddEPiiEEJSB_SN_SB_SS_SX_N3cub18CUB_300001_SM_100024ReduceByKeyScanTileStateINSG_IJSH_iEEEiLb0EEESU_SW_iiEEEvDpT0__param_7[1],
	.param .u32 _ZN6thrust24THRUST_300001_SM_1000_NS8cuda_cub4core6detail13_kernel_agentINS1_15__reduce_by_key16ReduceByKeyAgentINS0_6detail15normal_iteratorINS0_10device_ptrImEEEENS0_12zip_iteratorIN4cuda3std3__45tupleIJNS9_I7double2EENS0_17constant_iteratorIiNS0_11use_defaultESK_EEEEEEESB_NSC_INSG_IJNS8_ISI_EENS8_INS9_IiEEEEEEEEENSF_8equal_toImEEN12Trajectories18ComplexIntTupleAddEPiiEEJSB_SN_SB_SS_SX_N3cub18CUB_300001_SM_100024ReduceByKeyScanTileStateINSG_IJSH_iEEEiLb0EEESU_SW_iiEEEvDpT0__param_8,
	.param .u32 _ZN6thrust24THRUST_300001_SM_1000_NS8cuda_cub4core6detail13_kernel_agentINS1_15__reduce_by_key16ReduceByKeyAgentINS0_6detail15normal_iteratorINS0_10device_ptrImEEEENS0_12zip_iteratorIN4cuda3std3__45tupleIJNS9_I7double2EENS0_17constant_iteratorIiNS0_11use_defaultESK_EEEEEEESB_NSC_INSG_IJNS8_ISI_EENS8_INS9_IiEEEEEEEEENSF_8equal_toImEEN12Trajectories18ComplexIntTupleAddEPiiEEJSB_SN_SB_SS_SX_N3cub18CUB_300001_SM_100024ReduceByKeyScanTileStateINSG_IJSH_iEEEiLb0EEESU_SW_iiEEEvDpT0__param_9
)
.maxntid 256
{
	.reg .pred 	%p<282>;
	.reg .b16 	%rs<37>;
	.reg .b32 	%r<4709>;
	.reg .b64 	%rd<780>;
	.reg .b64 	%fd<855>;

	ld.param.u64 	%rd97, [_ZN6thrust24THRUST_300001_SM_1000_NS8cuda_cub4core6detail13_kernel_agentINS1_15__reduce_by_key16ReduceByKeyAgentINS0_6detail15normal_iteratorINS0_10device_ptrImEEEENS0_12zip_iteratorIN4cuda3std3__45tupleIJNS9_I7double2EENS0_17constant_iteratorIiNS0_11use_defaultESK_EEEEEEESB_NSC_INSG_IJNS8_ISI_EENS8_INS9_IiEEEEEEEEENSF_8equal_toImEEN12Trajectories18ComplexIntTupleAddEPiiEEJSB_SN_SB_SS_SX_N3cub18CUB_300001_SM_100024ReduceByKeyScanTileStateINSG_IJSH_iEEEiLb0EEESU_SW_iiEEEvDpT0__param_5+16];
	ld.param.u64 	%rd96, [_ZN6thrust24THRUST_300001_SM_1000_NS8cuda_cub4core6detail13_kernel_agentINS1_15__reduce_by_key16ReduceByKeyAgentINS0_6detail15normal_iteratorINS0_10device_ptrImEEEENS0_12zip_iteratorIN4cuda3std3__45tupleIJNS9_I7double2EENS0_17constant_iteratorIiNS0_11use_defaultESK_EEEEEEESB_NSC_INSG_IJNS8_ISI_EENS8_INS9_IiEEEEEEEEENSF_8equal_toImEEN12Trajectories18ComplexIntTupleAddEPiiEEJSB_SN_SB_SS_SX_N3cub18CUB_300001_SM_100024ReduceByKeyScanTileStateINSG_IJSH_iEEEiLb0EEESU_SW_iiEEEvDpT0__param_5+8];
	ld.param.u64 	%rd95, [_ZN6thrust24THRUST_300001_SM_1000_NS8cuda_cub4core6detail13_kernel_agentINS1_15__reduce_by_key16ReduceByKeyAgentINS0_6detail15normal_iteratorINS0_10device_ptrImEEEENS0_12zip_iteratorIN4cuda3std3__45tupleIJNS9_I7double2EENS0_17constant_iteratorIiNS0_11use_defaultESK_EEEEEEESB_NSC_INSG_IJNS8_ISI_EENS8_INS9_IiEEEEEEEEENSF_8equal_toImEEN12Trajectories18ComplexIntTupleAddEPiiEEJSB_SN_SB_SS_SX_N3cub18CUB_300001_SM_100024ReduceByKeyScanTileStateINSG_IJSH_iEEEiLb0EEESU_SW_iiEEEvDpT0__param_5];
	ld.param.u64 	%rd3, [_ZN6thrust24THRUST_300001_SM_1000_NS8cuda_cub4core6detail13_kernel_agentINS1_15__reduce_by_key16ReduceByKeyAgentINS0_6detail15normal_iteratorINS0_10device_ptrImEEEENS0_12zip_iteratorIN4cuda3std3__45tupleIJNS9_I7double2EENS0_17constant_iteratorIiNS0_11use_defaultESK_EEEEEEESB_NSC_INSG_IJNS8_ISI_EENS8_INS9_IiEEEEEEEEENSF_8equal_toImEEN12Trajectories18ComplexIntTupleAddEPiiEEJSB_SN_SB_SS_SX_N3cub18CUB_300001_SM_100024ReduceByKeyScanTileStateINSG_IJSH_iEEEiLb0EEESU_SW_iiEEEvDpT0__param_0];
	ld.param.u32 	%r1, [_ZN6thrust24THRUST_300001_SM_1000_NS8cuda_cub4core6detail13_kernel_agentINS1_15__reduce_by_key16ReduceByKeyAgentINS0_6detail15normal_iteratorINS0_10device_ptrImEEEENS0_12zip_iteratorIN4cuda3std3__45tupleIJNS9_I7double2EENS0_17constant_iteratorIiNS0_11use_defaultESK_EEEEEEESB_NSC_INSG_IJNS8_ISI_EENS8_INS9_IiEEEEEEEEENSF_8equal_toImEEN12Trajectories18ComplexIntTupleAddEPiiEEJSB_SN_SB_SS_SX_N3cub18CUB_300001_SM_100024ReduceByKeyScanTileStateINSG_IJSH_iEEEiLb0EEESU_SW_iiEEEvDpT0__param_1+16];
	ld.param.u64 	%rd93, [_ZN6thrust24THRUST_300001_SM_1000_NS8cuda_cub4core6detail13_kernel_agentINS1_15__reduce_by_key16ReduceByKeyAgentINS0_6detail15normal_iteratorINS0_10device_ptrImEEEENS0_12zip_iteratorIN4cuda3std3__45tupleIJNS9_I7double2EENS0_17constant_iteratorIiNS0_11use_defaultESK_EEEEEEESB_NSC_INSG_IJNS8_ISI_EENS8_INS9_IiEEEEEEEEENSF_8equal_toImEEN12Trajectories18ComplexIntTupleAddEPiiEEJSB_SN_SB_SS_SX_N3cub18CUB_300001_SM_100024ReduceByKeyScanTileStateINSG_IJSH_iEEEiLb0EEESU_SW_iiEEEvDpT0__param_3+8];
	ld.param.u64 	%rd92, [_ZN6thrust24THRUST_300001_SM_1000_NS8cuda_cub4core6detail13_kernel_agentINS1_15__reduce_by_key16ReduceByKeyAgentINS0_6detail15normal_iteratorINS0_10device_ptrImEEEENS0_12zip_iteratorIN4cuda3std3__45tupleIJNS9_I7double2EENS0_17constant_iteratorIiNS0_11use_defaultESK_EEEEEEESB_NSC_INSG_IJNS8_ISI_EENS8_INS9_IiEEEEEEEEENSF_8equal_toImEEN12Trajectories18ComplexIntTupleAddEPiiEEJSB_SN_SB_SS_SX_N3cub18CUB_300001_SM_100024ReduceByKeyScanTileStateINSG_IJSH_iEEEiLb0EEESU_SW_iiEEEvDpT0__param_3];
	ld.param.u64 	%rd98, [_ZN6thrust24THRUST_300001_SM_1000_NS8cuda_cub4core6detail13_kernel_agentINS1_15__reduce_by_key16ReduceByKeyAgentINS0_6detail15normal_iteratorINS0_10device_ptrImEEEENS0_12zip_iteratorIN4cuda3std3__45tupleIJNS9_I7double2EENS0_17constant_iteratorIiNS0_11use_defaultESK_EEEEEEESB_NSC_INSG_IJNS8_ISI_EENS8_INS9_IiEEEEEEEEENSF_8equal_toImEEN12Trajectories18ComplexIntTupleAddEPiiEEJSB_SN_SB_SS_SX_N3cub18CUB_300001_SM_100024ReduceByKeyScanTileStateINSG_IJSH_iEEEiLb0EEESU_SW_iiEEEvDpT0__param_2];
	ld.param.u64 	%rd99, [_ZN6thrust24THRUST_300001_SM_1000_NS8cuda_cub4core6detail13_kernel_agentINS1_15__reduce_by_key16ReduceByKeyAgentINS0_6detail15normal_iteratorINS0_10device_ptrImEEEENS0_12zip_iteratorIN4cuda3std3__45tupleIJNS9_I7double2EENS0_17constant_iteratorIiNS0_11use_defaultESK_EEEEEEESB_NSC_INSG_IJNS8_ISI_EENS8_INS9_IiEEEEEEEEENSF_8equal_toImEEN12Trajectories18ComplexIntTupleAddEPiiEEJSB_SN_SB_SS_SX_N3cub18CUB_300001_SM_100024ReduceByKeyScanTileStateINSG_IJSH_iEEEiLb0EEESU_SW_iiEEEvDpT0__param_1];
	ld.param.u64 	%rd94, [_ZN6thrust24THRUST_300001_SM_1000_NS8cuda_cub4core6detail13_kernel_agentINS1_15__reduce_by_key16ReduceByKeyAgentINS0_6detail15normal_iteratorINS0_10device_ptrImEEEENS0_12zip_iteratorIN4cuda3std3__45tupleIJNS9_I7double2EENS0_17constant_iteratorIiNS0_11use_defaultESK_EEEEEEESB_NSC_INSG_IJNS8_ISI_EENS8_INS9_IiEEEEEEEEENSF_8equal_toImEEN12Trajectories18ComplexIntTupleAddEPiiEEJSB_SN_SB_SS_SX_N3cub18CUB_300001_SM_100024ReduceByKeyScanTileStateINSG_IJSH_iEEEiLb0EEESU_SW_iiEEEvDpT0__param_4];
	ld.param.u32 	%r786, [_ZN6thrust24THRUST_300001_SM_1000_NS8cuda_cub4core6detail13_kernel_agentINS1_15__reduce_by_key16ReduceByKeyAgentINS0_6detail15normal_iteratorINS0_10device_ptrImEEEENS0_12zip_iteratorIN4cuda3std3__45tupleIJNS9_I7double2EENS0_17constant_iteratorIiNS0_11use_defaultESK_EEEEEEESB_NSC_INSG_IJNS8_ISI_EENS8_INS9_IiEEEEEEEEENSF_8equal_toImEEN12Trajectories18ComplexIntTupleAddEPiiEEJSB_SN_SB_SS_SX_N3cub18CUB_300001_SM_100024ReduceByKeyScanTileStateINSG_IJSH_iEEEiLb0EEESU_SW_iiEEEvDpT0__param_8];
	cvta.to.global.u64 	%rd1, %rd94;
	cvta.to.global.u64 	%rd4, %rd99;
	cvta.to.global.u64 	%rd5, %rd98;
	cvta.to.global.u64 	%rd6, %rd92;
	cvta.to.global.u64 	%rd7, %rd93;
	mov.u32 	%r2, %ctaid.x;
	shl.b32 	%r3, %r2, 9;
	sub.s32 	%r4, %r786, %r3;
	setp.lt.s32 	%p4, %r4, 513;
	@%p4 bra 	$L__BB13_98;
	setp.ne.s32 	%p151, %r2, 0;
	@%p151 bra 	$L__BB13_28;
	mov.u32 	%r4471, %tid.x;
	and.b32  	%r3991, %r4471, 31;
	shl.b32 	%r3992, %r4471, 1;
	and.b32  	%r3993, %r3992, 1984;
	or.b32  	%r3994, %r3991, %r3993;
	add.s32 	%r3995, %r3994, %r3;
	mul.wide.u32 	%rd694, %r3995, 8;
	add.s64 	%rd690, %rd3, %rd694;
	// begin inline asm
	ld.global.nc.u64 %rd689, [%rd690];
	// end inline asm
	add.s64 	%rd692, %rd690, 256;
	// begin inline asm
	ld.global.nc.u64 %rd691, [%rd692];
	// end inline asm
	// begin inline asm
	mov.u32 %r3989, %laneid;
	// end inline asm
	add.s32 	%r3996, %r3989, %r3993;
	shl.b32 	%r3997, %r3996, 3;
	mov.u32 	%r3998, _ZN6thrust24THRUST_300001_SM_1000_NS8cuda_cub4core6detail5shmemE;
	add.s32 	%r3999, %r3998, %r3997;
	st.shared.u64 	[%r3999], %rd689;
	st.shared.u64 	[%r3999+256], %rd691;
	bar.warp.sync 	-1;
	and.b32  	%r4000, %r4471, 992;
	add.s32 	%r4001, %r3989, %r4000;
	shl.b32 	%r4002, %r3989, 3;
	add.s32 	%r4003, %r3999, %r4002;
	ld.shared.v2.u64 	{%rd8, %rd9}, [%r4003];
	bar.sync 	0;
	mul.wide.u32 	%rd695, %r3995, 16;
	add.s64 	%rd696, %rd4, %rd695;
	ld.global.v2.f64 	{%fd663, %fd664}, [%rd696];
	ld.global.v2.f64 	{%fd665, %fd666}, [%rd696+512];
	mad.lo.s32 	%r4004, %r3996, 24, %r3999;
	st.shared.v2.f64 	[%r4004], {%fd663, %fd664};
	mov.b32 	%r4461, 0;
	st.shared.v4.u32 	[%r4004+16], {%r1, %r4461, %r4461, %r4461};
	st.shared.v2.f64 	[%r4004+1024], {%fd665, %fd666};
	st.shared.v4.u32 	[%r4004+1040], {%r1, %r4461, %r4461, %r4461};
	bar.warp.sync 	-1;
	mad.lo.s32 	%r4005, %r4001, 48, %r4003;
	ld.shared.v2.f64 	{%fd782, %fd781}, [%r4005];
	ld.shared.u32 	%r4464, [%r4005+16];
	ld.shared.v2.f64 	{%fd4, %fd3}, [%r4005+32];
	ld.shared.u32 	%r8, [%r4005+48];
	bar.sync 	0;
	shl.b32 	%r4006, %r4471, 3;
	add.s32 	%r4007, %r3998, %r4006;
	add.s32 	%r9, %r4007, 2656;
	st.shared.u64 	[%r4007+2656], %rd9;
	bar.sync 	0;
	setp.eq.s32 	%p238, %r4471, 0;
	@%p238 bra 	$L__BB13_4;
	ld.shared.u64 	%rd758, [%r9+-8];
	setp.ne.s64 	%p239, %rd758, %rd8;
	selp.u32 	%r4461, 1, 0, %p239;
$L__BB13_4:
	setp.ne.s64 	%p240, %rd8, %rd9;
	selp.u32 	%r4368, 1, 0, %p240;
	add.s32 	%r4009, %r4461, %r4368;
	add.f64 	%fd667, %fd782, %fd4;
	add.f64 	%fd668, %fd781, %fd3;
	selp.b32 	%r4369, 0, %r4464, %p240;
	add.s32 	%r4049, %r8, %r4369;
	selp.f64 	%fd669, %fd3, %fd668, %p240;
	mov.b64 	%rd697, %fd669;
	mov.b64 	{%r4039, %r4044}, %rd697;
	selp.f64 	%fd670, %fd4, %fd667, %p240;
	mov.b64 	%rd698, %fd670;
	mov.b64 	{%r4029, %r4034}, %rd698;
	shr.u32 	%r12, %r4471, 5;
	mov.b32 	%r4365, 1;
	mov.b32 	%r4366, 0;
	mov.b32 	%r4367, -1;
	// begin inline asm
	shfl.sync.up.b32 %r4008, %r4009, %r4365, %r4366, %r4367;
	// end inline asm
	// begin inline asm
	shfl.sync.up.b32 %r4013, %r4366, %r4365, %r4366, %r4367;
	// end inline asm
	// begin inline asm
	shfl.sync.up.b32 %r4018, %r4366, %r4365, %r4366, %r4367;
	// end inline asm
	// begin inline asm
	shfl.sync.up.b32 %r4023, %r4366, %r4365, %r4366, %r4367;
	// end inline asm
	// begin inline asm
	shfl.sync.up.b32 %r4028, %r4029, %r4365, %r4366, %r4367;
	// end inline asm
	// begin inline asm
	shfl.sync.up.b32 %r4033, %r4034, %r4365, %r4366, %r4367;
	// end inline asm
	mov.b64 	%rd699, {%r4028, %r4033};
	mov.b64 	%fd671, %rd699;
	// begin inline asm
	shfl.sync.up.b32 %r4038, %r4039, %r4365, %r4366, %r4367;
	// end inline asm
	// begin inline asm
	shfl.sync.up.b32 %r4043, %r4044, %r4365, %r4366, %r4367;
	// end inline asm
	mov.b64 	%rd700, {%r4038, %r4043};
	mov.b64 	%fd672, %rd700;
	// begin inline asm
	shfl.sync.up.b32 %r4048, %r4049, %r4365, %r4366, %r4367;
	// end inline asm
	// begin inline asm
	shfl.sync.up.b32 %r4053, %r4366, %r4365, %r4366, %r4367;
	// end inline asm
	// begin inline asm
	shfl.sync.up.b32 %r4058, %r4366, %r4365, %r4366, %r4367;
	// end inline asm
	// begin inline asm
	shfl.sync.up.b32 %r4063, %r4366, %r4365, %r4366, %r4367;
	// end inline asm
	setp.eq.s32 	%p241, %r4009, 0;
	add.f64 	%fd673, %fd670, %fd671;
	add.f64 	%fd674, %fd669, %fd672;
	selp.b32 	%r4370, %r4048, 0, %p241;
	selp.f64 	%fd675, %fd674, %fd669, %p241;
	selp.f64 	%fd676, %fd673, %fd670, %p241;
	setp.lt.s32 	%p242, %r3989, 1;
	selp.b32 	%r4371, 0, %r4370, %p242;
	add.s32 	%r4109, %r4049, %r4371;
	selp.f64 	%fd677, %fd669, %fd675, %p242;
	mov.b64 	%rd701, %fd677;
	mov.b64 	{%r4099, %r4104}, %rd701;
	selp.f64 	%fd678, %fd670, %fd676, %p242;
	mov.b64 	%rd702, %fd678;
	mov.b64 	{%r4089, %r4094}, %rd702;
	selp.b32 	%r4372, 0, %r4008, %p242;
	add.s32 	%r4069, %r4009, %r4372;
	mov.b32 	%r4125, 2;
	// begin inline asm
	shfl.sync.up.b32 %r4068, %r4069, %r4125, %r4366, %r4367;
	// end inline asm
	// begin inline asm
	shfl.sync.up.b32 %r4073, %r4366, %r4125, %r4366, %r4367;
	// end inline asm
	// begin inline asm
	shfl.sync.up.b32 %r4078, %r4366, %r4125, %r4366, %r4367;
	// end inline asm
	// begin inline asm
	shfl.sync.up.b32 %r4083, %r4366, %r4125, %r4366, %r4367;
	// end inline asm
	// begin inline asm
	shfl.sync.up.b32 %r4088, %r4089, %r4125, %r4366, %r4367;
	// end inline asm
	// begin inline asm
	shfl.sync.up.b32 %r4093, %r4094, %r4125, %r4366, %r4367;
	// end inline asm
	mov.b64 	%rd703, {%r4088, %r4093};
	mov.b64 	%fd679, %rd703;
	// begin inline asm
	shfl.sync.up.b32 %r4098, %r4099, %r4125, %r4366, %r4367;
	// end inline asm
	// begin inline asm
	shfl.sync.up.b32 %r4103, %r4104, %r4125, %r4366, %r4367;
	// end inline asm
	mov.b64 	%rd704, {%r4098, %r4103};
	mov.b64 	%fd680, %rd704;
	// begin inline asm
	shfl.sync.up.b32 %r4108, %r4109, %r4125, %r4366, %r4367;
	// end inline asm
	// begin inline asm
	shfl.sync.up.b32 %r4113, %r4366, %r4125, %r4366, %r4367;
	// end inline asm
	// begin inline asm
	shfl.sync.up.b32 %r4118, %r4366, %r4125, %r4366, %r4367;
	// end inline asm
	// begin inline asm
	shfl.sync.up.b32 %r4123, %r4366, %r4125, %r4366, %r4367;
	// end inline asm
	setp.eq.s32 	%p243, %r4069, 0;
	add.f64 	%fd681, %fd678, %fd679;
	add.f64 	%fd682, %fd677, %fd680;
	selp.b32 	%r4373, %r4108, 0, %p243;
	selp.f64 	%fd683, %fd682, %fd677, %p243;
	selp.f64 	%fd684, %fd681, %fd678, %p243;
	setp.lt.s32 	%p244, %r3989, 2;
	selp.b32 	%r4374, 0, %r4373, %p244;
	add.s32 	%r4169, %r4109, %r4374;
	selp.f64 	%fd685, %fd677, %fd683, %p244;
	mov.b64 	%rd705, %fd685;
	mov.b64 	{%r4159, %r4164}, %rd705;
	selp.f64 	%fd686, %fd678, %fd684, %p244;
	mov.b64 	%rd706, %fd686;
	mov.b64 	{%r4149, %r4154}, %rd706;
	selp.b32 	%r4375, 0, %r4068, %p244;
	add.s32 	%r4129, %r4069, %r4375;
	mov.b32 	%r4185, 4;
	// begin inline asm
	shfl.sync.up.b32 %r4128, %r4129, %r4185, %r4366, %r4367;
	// end inline asm
	// begin inline asm
	shfl.sync.up.b32 %r4133, %r4366, %r4185, %r4366, %r4367;
	// end inline asm
	// begin inline asm
	shfl.sync.up.b32 %r4138, %r4366, %r4185, %r4366, %r4367;
	// end inline asm
	// begin inline asm
	shfl.sync.up.b32 %r4143, %r4366, %r4185, %r4366, %r4367;
	// end inline asm
	// begin inline asm
	shfl.sync.up.b32 %r4148, %r4149, %r4185, %r4366, %r4367;
	// end inline asm
	// begin inline asm
	shfl.sync.up.b32 %r4153, %r4154, %r4185, %r4366, %r4367;
	// end inline asm
	mov.b64 	%rd707, {%r4148, %r4153};
	mov.b64 	%fd687, %rd707;
	// begin inline asm
	shfl.sync.up.b32 %r4158, %r4159, %r4185, %r4366, %r4367;
	// end inline asm
	// begin inline asm
	shfl.sync.up.b32 %r4163, %r4164, %r4185, %r4366, %r4367;
	// end inline asm
	mov.b64 	%rd708, {%r4158, %r4163};
	mov.b64 	%fd688, %rd708;
	// begin inline asm
	shfl.sync.up.b32 %r4168, %r4169, %r4185, %r4366, %r4367;
	// end inline asm
	// begin inline asm
	shfl.sync.up.b32 %r4173, %r4366, %r4185, %r4366, %r4367;
	// end inline asm
	// begin inline asm
	shfl.sync.up.b32 %r4178, %r4366, %r4185, %r4366, %r4367;
	// end inline asm
	// begin inline asm
	shfl.sync.up.b32 %r4183, %r4366, %r4185, %r4366, %r4367;
	// end inline asm
	setp.eq.s32 	%p245, %r4129, 0;
	add.f64 	%fd689, %fd686, %fd687;
	add.f64 	%fd690, %fd685, %fd688;
	selp.b32 	%r4376, %r4168, 0, %p245;
	selp.f64 	%fd691, %fd690, %fd685, %p245;
	selp.f64 	%fd692, %fd689, %fd686, %p245;
	setp.lt.s32 	%p246, %r3989, 4;
	selp.b32 	%r4377, 0, %r4376, %p246;
	add.s32 	%r4229, %r4169, %r4377;
	selp.f64 	%fd693, %fd685, %fd691, %p246;
	mov.b64 	%rd709, %fd693;
	mov.b64 	{%r4219, %r4224}, %rd709;
	selp.f64 	%fd694, %fd686, %fd692, %p246;
	mov.b64 	%rd710, %fd694;
	mov.b64 	{%r4209, %r4214}, %rd710;
	selp.b32 	%r4378, 0, %r4128, %p246;
	add.s32 	%r4189, %r4129, %r4378;
	mov.b32 	%r4245, 8;
	// begin inline asm
	shfl.sync.up.b32 %r4188, %r4189, %r4245, %r4366, %r4367;
	// end inline asm
	// begin inline asm
	shfl.sync.up.b32 %r4193, %r4366, %r4245, %r4366, %r4367;
	// end inline asm
	// begin inline asm
	shfl.sync.up.b32 %r4198, %r4366, %r4245, %r4366, %r4367;
	// end inline asm
	// begin inline asm
	shfl.sync.up.b32 %r4203, %r4366, %r4245, %r4366, %r4367;
	// end inline asm
	// begin inline asm
	shfl.sync.up.b32 %r4208, %r4209, %r4245, %r4366, %r4367;
	// end inline asm
	// begin inline asm
	shfl.sync.up.b32 %r4213, %r4214, %r4245, %r4366, %r4367;
	// end inline asm
	mov.b64 	%rd711, {%r4208, %r4213};
	mov.b64 	%fd695, %rd711;
	// begin inline asm
	shfl.sync.up.b32 %r4218, %r4219, %r4245, %r4366, %r4367;
	// end inline asm
	// begin inline asm
	shfl.sync.up.b32 %r4223, %r4224, %r4245, %r4366, %r4367;
	// end inline asm
	mov.b64 	%rd712, {%r4218, %r4223};
	mov.b64 	%fd696, %rd712;
	// begin inline asm
	shfl.sync.up.b32 %r4228, %r4229, %r4245, %r4366, %r4367;
	// end inline asm
	// begin inline asm
	shfl.sync.up.b32 %r4233, %r4366, %r4245, %r4366, %r4367;
	// end inline asm
	// begin inline asm
	shfl.sync.up.b32 %r4238, %r4366, %r4245, %r4366, %r4367;
	// end inline asm
	// begin inline asm
	shfl.sync.up.b32 %r4243, %r4366, %r4245, %r4366, %r4367;
	// end inline asm
	setp.eq.s32 	%p247, %r4189, 0;
	add.f64 	%fd697, %fd694, %fd695;
	add.f64 	%fd698, %fd693, %fd696;
	selp.b32 	%r4379, %r4228, 0, %p247;
	selp.f64 	%fd699, %fd698, %fd693, %p247;
	selp.f64 	%fd700, %fd697, %fd694, %p247;
	setp.lt.s32 	%p248, %r3989, 8;
	selp.b32 	%r4380, 0, %r4379, %p248;
	add.s32 	%r4289, %r4229, %r4380;
	selp.f64 	%fd701, %fd693, %fd699, %p248;
	mov.b64 	%rd713, %fd701;
	mov.b64 	{%r4279, %r4284}, %rd713;
	selp.f64 	%fd702, %fd694, %fd700, %p248;
	mov.b64 	%rd714, %fd702;
	mov.b64 	{%r4269, %r4274}, %rd714;
	selp.b32 	%r4381, 0, %r4188, %p248;
	add.s32 	%r4249, %r4189, %r4381;
	mov.b32 	%r4305, 16;
	// begin inline asm
	shfl.sync.up.b32 %r4248, %r4249, %r4305, %r4366, %r4367;
	// end inline asm
	// begin inline asm
	shfl.sync.up.b32 %r4253, %r4366, %r4305, %r4366, %r4367;
	// end inline asm
	// begin inline asm
	shfl.sync.up.b32 %r4258, %r4366, %r4305, %r4366, %r4367;
	// end inline asm
	// begin inline asm
	shfl.sync.up.b32 %r4263, %r4366, %r4305, %r4366, %r4367;
	// end inline asm
	// begin inline asm
	shfl.sync.up.b32 %r4268, %r4269, %r4305, %r4366, %r4367;
	// end inline asm
	// begin inline asm
	shfl.sync.up.b32 %r4273, %r4274, %r4305, %r4366, %r4367;
	// end inline asm
	mov.b64 	%rd715, {%r4268, %r4273};
	mov.b64 	%fd703, %rd715;
	// begin inline asm
	shfl.sync.up.b32 %r4278, %r4279, %r4305, %r4366, %r4367;
	// end inline asm
	// begin inline asm
	shfl.sync.up.b32 %r4283, %r4284, %r4305, %r4366, %r4367;
	// end inline asm
	mov.b64 	%rd716, {%r4278, %r4283};
	mov.b64 	%fd704, %rd716;
	// begin inline asm
	shfl.sync.up.b32 %r4288, %r4289, %r4305, %r4366, %r4367;
	// end inline asm
	// begin inline asm
	shfl.sync.up.b32 %r4293, %r4366, %r4305, %r4366, %r4367;
	// end inline asm
	// begin inline asm
	shfl.sync.up.b32 %r4298, %r4366, %r4305, %r4366, %r4367;
	// end inline asm
	// begin inline asm
	shfl.sync.up.b32 %r4303, %r4366, %r4305, %r4366, %r4367;
	// end inline asm
	setp.eq.s32 	%p249, %r4249, 0;
	add.f64 	%fd705, %fd702, %fd703;
	add.f64 	%fd706, %fd701, %fd704;
	selp.b32 	%r4382, %r4288, 0, %p249;
	selp.f64 	%fd707, %fd706, %fd701, %p249;
	selp.f64 	%fd708, %fd705, %fd702, %p249;
	setp.lt.s32 	%p250, %r3989, 16;
	selp.b32 	%r4383, 0, %r4382, %p250;
	add.s32 	%r4349, %r4289, %r4383;
	selp.f64 	%fd5, %fd701, %fd707, %p250;
	mov.b64 	%rd717, %fd5;
	mov.b64 	{%r4339, %r4344}, %rd717;
	selp.f64 	%fd6, %fd702, %fd708, %p250;
	mov.b64 	%rd718, %fd6;
	mov.b64 	{%r4329, %r4334}, %rd718;
	selp.b32 	%r4384, 0, %r4248, %p250;
	add.s32 	%r4309, %r4249, %r4384;
	// begin inline asm
	shfl.sync.up.b32 %r4466, %r4309, %r4365, %r4366, %r4367;
	// end inline asm
	// begin inline asm
	shfl.sync.up.b32 %r4313, %r4366, %r4365, %r4366, %r4367;
	// end inline asm
	// begin inline asm
	shfl.sync.up.b32 %r4318, %r4366, %r4365, %r4366, %r4367;
	// end inline asm
	// begin inline asm
	shfl.sync.up.b32 %r4323, %r4366, %r4365, %r4366, %r4367;
	// end inline asm
	// begin inline asm
	shfl.sync.up.b32 %r4328, %r4329, %r4365, %r4366, %r4367;
	// end inline asm
	// begin inline asm
	shfl.sync.up.b32 %r4333, %r4334, %r4365, %r4366, %r4367;
	// end inline asm
	mov.b64 	%rd719, {%r4328, %r4333};
	mov.b64 	%fd780, %rd719;
	// begin inline asm
	shfl.sync.up.b32 %r4338, %r4339, %r4365, %r4366, %r4367;
	// end inline asm
	// begin inline asm
	shfl.sync.up.b32 %r4343, %r4344, %r4365, %r4366, %r4367;
	// end inline asm
	mov.b64 	%rd720, {%r4338, %r4343};
	mov.b64 	%fd779, %rd720;
	// begin inline asm
	shfl.sync.up.b32 %r4462, %r4349, %r4365, %r4366, %r4367;
	// end inline asm
	// begin inline asm
	shfl.sync.up.b32 %r4353, %r4366, %r4365, %r4366, %r4367;
	// end inline asm
	// begin inline asm
	shfl.sync.up.b32 %r4358, %r4366, %r4365, %r4366, %r4367;
	// end inline asm
	// begin inline asm
	shfl.sync.up.b32 %r4363, %r4366, %r4365, %r4366, %r4367;
	// end inline asm
	setp.ne.s32 	%p251, %r3989, 31;
	@%p251 bra 	$L__BB13_6;
	mad.lo.s32 	%r4386, %r12, 48, %r3998;
	mov.b32 	%r4387, 0;
	st.shared.v4.u32 	[%r4386], {%r4309, %r4387, %r4387, %r4387};
	st.shared.v2.f64 	[%r4386+16], {%fd6, %fd5};
	st.shared.v4.u32 	[%r4386+32], {%r4349, %r4387, %r4387, %r4387};
$L__BB13_6:
	bar.sync 	0;
	ld.shared.u32 	%r4388, [_ZN6thrust24THRUST_300001_SM_1000_NS8cuda_cub4core6detail5shmemE];
	ld.shared.u32 	%r17, [_ZN6thrust24THRUST_300001_SM_1000_NS8cuda_cub4core6detail5shmemE+4];
	ld.shared.v2.b32 	{%r18, %r19}, [_ZN6thrust24THRUST_300001_SM_1000_NS8cuda_cub4core6detail5shmemE+8];
	ld.shared.v2.f64 	{%fd709, %fd710}, [_ZN6thrust24THRUST_300001_SM_1000_NS8cuda_cub4core6detail5shmemE+16];
	ld.shared.u32 	%r4389, [_ZN6thrust24THRUST_300001_SM_1000_NS8cuda_cub4core6detail5shmemE+32];
	ld.shared.u32 	%r20, [_ZN6thrust24THRUST_300001_SM_1000_NS8cuda_cub4core6detail5shmemE+36];
	ld.shared.v2.b32 	{%r21, %r22}, [_ZN6thrust24THRUST_300001_SM_1000_NS8cuda_cub4core6detail5shmemE+40];
	setp.eq.s32 	%p252, %r12, 1;
	selp.f64 	%fd711, %fd709, 0d0000000000000000, %p252;
	selp.b32 	%r4390, %r4389, 0, %p252;
	selp.f64 	%fd712, %fd710, 0d0000000000000000, %p252;
	ld.shared.u32 	%r4391, [_ZN6thrust24THRUST_300001_SM_1000_NS8cuda_cub4core6detail5shmemE+48];
	ld.shared.v2.f64 	{%fd713, %fd714}, [_ZN6thrust24THRUST_300001_SM_1000_NS8cuda_cub4core6detail5shmemE+64];
	ld.shared.u32 	%r4392, [_ZN6thrust24THRUST_300001_SM_1000_NS8cuda_cub4core6detail5shmemE+80];
	add.s32 	%r4393, %r4391, %r4388;
	setp.eq.s32 	%p253, %r4391, 0;
	add.f64 	%fd715, %fd709, %fd713;
	add.f64 	%fd716, %fd710, %fd714;
	selp.b32 	%r4394, %r4389, 0, %p253;
	add.s32 	%r4395, %r4392, %r4394;
	selp.f64 	%fd717, %fd716, %fd714, %p253;
	selp.f64 	%fd718, %fd715, %fd713, %p253;
	setp.eq.s32 	%p254, %r12, 2;
	selp.f64 	%fd719, %fd718, %fd711, %p254;
	selp.b32 	%r4396, %r4395, %r4390, %p254;
	selp.f64 	%fd720, %fd717, %fd712, %p254;
	selp.b32 	%r4397, %r4393, %r4388, %p254;
	ld.shared.u32 	%r4398, [_ZN6thrust24THRUST_300001_SM_1000_NS8cuda_cub4core6detail5shmemE+96];
	ld.shared.v2.f64 	{%fd721, %fd722}, [_ZN6thrust24THRUST_300001_SM_1000_NS8cuda_cub4core6detail5shmemE+112];
	ld.shared.u32 	%r4399, [_ZN6thrust24THRUST_300001_SM_1000_NS8cuda_cub4core6detail5shmemE+128];
	add.s32 	%r4400, %r4398, %r4393;
	setp.eq.s32 	%p255, %r4398, 0;
	add.f64 	%fd723, %fd718, %fd721;
	add.f64 	%fd724, %fd717, %fd722;
	selp.b32 	%r4401, %r4395, 0, %p255;
	add.s32 	%r4402, %r4399, %r4401;
	selp.f64 	%fd725, %fd724, %fd722, %p255;
	selp.f64 	%fd726, %fd723, %fd721, %p255;
	setp.eq.s32 	%p256, %r12, 3;
	selp.f64 	%fd727, %fd726, %fd719, %p256;
	selp.b32 	%r4403, %r4402, %r4396, %p256;
	selp.f64 	%fd728, %fd725, %fd720, %p256;
	selp.b32 	%r4404, %r4400, %r4397, %p256;
	ld.shared.u32 	%r4405, [_ZN6thrust24THRUST_300001_SM_1000_NS8cuda_cub4core6detail5shmemE+144];
	ld.shared.v2.f64 	{%fd729, %fd730}, [_ZN6thrust24THRUST_300001_SM_1000_NS8cuda_cub4core6detail5shmemE+160];
	ld.shared.u32 	%r4406, [_ZN6thrust24THRUST_300001_SM_1000_NS8cuda_cub4core6detail5shmemE+176];
	add.s32 	%r4407, %r4405, %r4400;
	setp.eq.s32 	%p257, %r4405, 0;
	add.f64 	%fd731, %fd726, %fd729;
	add.f64 	%fd732, %fd725, %fd730;
	selp.b32 	%r4408, %r4402, 0, %p257;
	add.s32 	%r4409, %r4406, %r4408;
	selp.f64 	%fd733, %fd732, %fd730, %p257;
	selp.f64 	%fd734, %fd731, %fd729, %p257;
	setp.eq.s32 	%p258, %r12, 4;
	selp.f64 	%fd735, %fd734, %fd727, %p258;
	selp.b32 	%r4410, %r4409, %r4403, %p258;
	selp.f64 	%fd736, %fd733, %fd728, %p258;
	selp.b32 	%r4411, %r4407, %r4404, %p258;
	ld.shared.u32 	%r4412, [_ZN6thrust24THRUST_300001_SM_1000_NS8cuda_cub4core6detail5shmemE+192];
	ld.shared.v2.f64 	{%fd737, %fd738}, [_ZN6thrust24THRUST_300001_SM_1000_NS8cuda_cub4core6detail5shmemE+208];
	ld.shared.u32 	%r4413, [_ZN6thrust24THRUST_300001_SM_1000_NS8cuda_cub4core6detail5shmemE+224];
	add.s32 	%r4414, %r4412, %r4407;
	setp.eq.s32 	%p259, %r4412, 0;
	add.f64 	%fd739, %fd734, %fd737;
	add.f64 	%fd740, %fd733, %fd738;
	selp.b32 	%r4415, %r4409, 0, %p259;
	add.s32 	%r4416, %r4413, %r4415;
	selp.f64 	%fd741, %fd740, %fd738, %p259;
	selp.f64 	%fd742, %fd739, %fd737, %p259;
	setp.eq.s32 	%p260, %r12, 5;
	selp.f64 	%fd743, %fd742, %fd735, %p260;
	selp.b32 	%r4417, %r4416, %r4410, %p260;
	selp.f64 	%fd744, %fd741, %fd736, %p260;
	selp.b32 	%r4418, %r4414, %r4411, %p260;
	ld.shared.u32 	%r4419, [_ZN6thrust24THRUST_300001_SM_1000_NS8cuda_cub4core6detail5shmemE+240];
	ld.shared.v2.f64 	{%fd745, %fd746}, [_ZN6thrust24THRUST_300001_SM_1000_NS8cuda_cub4core6detail5shmemE+256];
	ld.shared.u32 	%r4420, [_ZN6thrust24THRUST_300001_SM_1000_NS8cuda_cub4core6detail5shmemE+272];
	add.s32 	%r4421, %r4419, %r4414;
	setp.eq.s32 	%p261, %r4419, 0;
	add.f64 	%fd747, %fd742, %fd745;
	add.f64 	%fd748, %fd741, %fd746;
	selp.b32 	%r4422, %r4416, 0, %p261;
	add.s32 	%r4423, %r4420, %r4422;
	selp.f64 	%fd749, %fd748, %fd746, %p261;
	selp.f64 	%fd750, %fd747, %fd745, %p261;
	setp.eq.s32 	%p262, %r12, 6;
	selp.f64 	%fd751, %fd750, %fd743, %p262;
	selp.b32 	%r4424, %r4423, %r4417, %p262;
	selp.f64 	%fd752, %fd749, %fd744, %p262;
	selp.b32 	%r4425, %r4421, %r4418, %p262;
	ld.shared.u32 	%r4426, [_ZN6thrust24THRUST_300001_SM_1000_NS8cuda_cub4core6detail5shmemE+288];
	ld.shared.v2.f64 	{%fd753, %fd754}, [_ZN6thrust24THRUST_300001_SM_1000_NS8cuda_cub4core6detail5shmemE+304];
	ld.shared.u32 	%r4427, [_ZN6thrust24THRUST_300001_SM_1000_NS8cuda_cub4core6detail5shmemE+320];
	add.s32 	%r4428, %r4426, %r4421;
	setp.eq.s32 	%p263, %r4426, 0;
	add.f64 	%fd755, %fd750, %fd753;
	add.f64 	%fd756, %fd749, %fd754;
	selp.b32 	%r4429, %r4423, 0, %p263;
	add.s32 	%r4430, %r4427, %r4429;
	selp.f64 	%fd757, %fd756, %fd754, %p263;
	selp.f64 	%fd758, %fd755, %fd753, %p263;
	setp.eq.s32 	%p264, %r12, 7;
	selp.f64 	%fd9, %fd758, %fd751, %p264;
	selp.b32 	%r23, %r4430, %r4424, %p264;
	selp.f64 	%fd10, %fd757, %fd752, %p264;
	selp.b32 	%r24, %r4428, %r4425, %p264;
	ld.shared.u32 	%r4431, [_ZN6thrust24THRUST_300001_SM_1000_NS8cuda_cub4core6detail5shmemE+336];
	ld.shared.v2.f64 	{%fd759, %fd760}, [_ZN6thrust24THRUST_300001_SM_1000_NS8cuda_cub4core6detail5shmemE+352];
	ld.shared.u32 	%r4432, [_ZN6thrust24THRUST_300001_SM_1000_NS8cuda_cub4core6detail5shmemE+368];
	add.s32 	%r25, %r4431, %r4428;
	setp.eq.s32 	%p265, %r4431, 0;
	add.f64 	%fd761, %fd758, %fd759;
	add.f64 	%fd762, %fd757, %fd760;
	selp.b32 	%r4433, %r4430, 0, %p265;
	add.s32 	%r26, %r4432, %r4433;
	selp.f64 	%fd11, %fd762, %fd760, %p265;
	selp.f64 	%fd12, %fd761, %fd759, %p265;
	setp.lt.u32 	%p266, %r4471, 32;
	@%p266 bra 	$L__BB13_8;
	setp.eq.s32 	%p267, %r4466, 0;
	add.f64 	%fd763, %fd9, %fd780;
	add.f64 	%fd764, %fd10, %fd779;
	selp.b32 	%r4434, %r23, 0, %p267;
	add.s32 	%r4435, %r4462, %r4434;
	selp.f64 	%fd765, %fd764, %fd779, %p267;
	selp.f64 	%fd766, %fd763, %fd780, %p267;
	setp.eq.s32 	%p268, %r3989, 0;
	selp.b32 	%r4462, %r23, %r4435, %p268;
	selp.f64 	%fd779, %fd10, %fd765, %p268;
	selp.f64 	%fd780, %fd9, %fd766, %p268;
	selp.b32 	%r4436, 0, %r4466, %p268;
	add.s32 	%r4466, %r24, %r4436;
$L__BB13_8:
	setp.eq.s32 	%p269, %r4471, 0;
	mov.u32 	%r4465, %r4461;
	@%p269 bra 	$L__BB13_10;
	add.s32 	%r4465, %r4461, %r4466;
	setp.eq.s32 	%p270, %r4461, 0;
	add.f64 	%fd767, %fd780, %fd782;
	add.f64 	%fd768, %fd779, %fd781;
	selp.b32 	%r4437, %r4462, 0, %p270;
	add.s32 	%r4464, %r4464, %r4437;
	selp.f64 	%fd781, %fd768, %fd781, %p270;
	selp.f64 	%fd782, %fd767, %fd782, %p270;
$L__BB13_10:
	setp.ne.s32 	%p271, %r4471, 0;
	@%p271 bra 	$L__BB13_12;
	mov.b64 	%rd723, {%r18, %r19};
	mov.b64 	%rd729, {%r21, %r22};
	add.s64 	%rd721, %rd97, 1536;
	mov.b64 	%rd722, {%r25, %r17};
	mov.b64 	%rd725, %fd12;
	mov.b64 	%rd726, %fd11;
	mov.b64 	%rd728, {%r26, %r20};
	// begin inline asm
	st.cg.v2.u64 [%rd721], {%rd722, %rd723};
	// end inline asm
	add.s64 	%rd724, %rd97, 1552;
	// begin inline asm
	st.cg.v2.u64 [%rd724], {%rd725, %rd726};
	// end inline asm
	add.s64 	%rd727, %rd97, 1568;
	// begin inline asm
	st.cg.v2.u64 [%rd727], {%rd728, %rd729};
	// end inline asm
	add.s64 	%rd730, %rd95, 128;
	mov.b32 	%r4438, 101;
	// begin inline asm
	st.release.gpu.u32 [%rd730], %r4438;
	// end inline asm
	mov.b32 	%r4466, 0;
$L__BB13_12:
	setp.lt.s32 	%p272, %r25, 257;
	@%p272 bra 	$L__BB13_24;
	bar.sync 	0;
	setp.eq.s32 	%p275, %r4461, 0;
	@%p275 bra 	$L__BB13_15;
	mad.lo.s32 	%r4441, %r4466, 48, %r3998;
	st.shared.u64 	[%r4441], %rd758;
	st.shared.v2.f64 	[%r4441+16], {%fd780, %fd779};
	st.shared.u32 	[%r4441+32], %r4462;
$L__BB13_15:
	setp.eq.s64 	%p276, %rd8, %rd9;
	@%p276 bra 	$L__BB13_17;
	mad.lo.s32 	%r4443, %r4465, 48, %r3998;
	st.shared.u64 	[%r4443], %rd8;
	st.shared.v2.f64 	[%r4443+16], {%fd782, %fd781};
	st.shared.u32 	[%r4443+32], %r4464;
$L__BB13_17:
	bar.sync 	0;
	setp.ge.u32 	%p277, %r4471, %r25;
	@%p277 bra 	$L__BB13_218;
	not.b32 	%r4444, %r4471;
	add.s32 	%r36, %r25, %r4444;
	and.b32  	%r4445, %r36, 768;
	setp.eq.s32 	%p278, %r4445, 768;
	@%p278 bra 	$L__BB13_21;
	shr.u32 	%r4446, %r36, 8;
	add.s32 	%r4447, %r4446, 1;
	and.b32  	%r4448, %r4447, 3;
	mul.wide.u32 	%rd743, %r4471, 4;
	add.s64 	%rd761, %rd7, %rd743;
	mul.wide.u32 	%rd744, %r4471, 16;
	add.s64 	%rd760, %rd6, %rd744;
	mul.wide.u32 	%rd745, %r4471, 8;
	add.s64 	%rd759, %rd5, %rd745;
	mad.lo.s32 	%r4450, %r4471, 48, %r3998;
	add.s32 	%r4468, %r4450, 32;
	neg.s32 	%r4467, %r4448;
	shl.b32 	%r4451, %r4447, 8;
	and.b32  	%r4452, %r4451, 768;
	add.s32 	%r4471, %r4471, %r4452;
$L__BB13_20:
	.pragma "nounroll";
	ld.shared.u64 	%rd746, [%r4468+-32];
	ld.shared.v2.f64 	{%fd769, %fd770}, [%r4468+-16];
	ld.shared.u32 	%r4453, [%r4468];
	st.global.u64 	[%rd759], %rd746;
	st.global.v2.f64 	[%rd760], {%fd769, %fd770};
	st.global.u32 	[%rd761], %r4453;
	add.s64 	%rd761, %rd761, 1024;
	add.s64 	%rd760, %rd760, 4096;
	add.s64 	%rd759, %rd759, 2048;
	add.s32 	%r4468, %r4468, 12288;
	add.s32 	%r4467, %r4467, 1;
	setp.ne.s32 	%p279, %r4467, 0;
	@%p279 bra 	$L__BB13_20;
$L__BB13_21:
	setp.lt.u32 	%p280, %r36, 768;
	@%p280 bra 	$L__BB13_218;
	mad.lo.s32 	%r4455, %r4471, 48, %r3998;
	add.s32 	%r4470, %r4455, 36896;
	mul.wide.u32 	%rd747, %r4471, 8;
	add.s64 	%rd748, %rd747, %rd5;
	add.s64 	%rd764, %rd748, 4096;
	mul.wide.u32 	%rd749, %r4471, 16;
	add.s64 	%rd750, %rd749, %rd6;
	add.s64 	%rd763, %rd750, 8192;
	mul.wide.u32 	%rd751, %r4471, 4;
	add.s64 	%rd752, %rd751, %rd7;
	add.s64 	%rd762, %rd752, 2048;
$L__BB13_23:
	ld.shared.u64 	%rd753, [%r4470+-36896];
	ld.shared.v2.f64 	{%fd771, %fd772}, [%r4470+-36880];
	ld.shared.u32 	%r4456, [%r4470+-36864];
	st.global.u64 	[%rd764+-4096], %rd753;
	st.global.v2.f64 	[%rd763+-8192], {%fd771, %fd772};
	st.global.u32 	[%rd762+-2048], %r4456;
	ld.shared.u64 	%rd754, [%r4470+-24608];
	ld.shared.v2.f64 	{%fd773, %fd774}, [%r4470+-24592];
	ld.shared.u32 	%r4457, [%r4470+-24576];
	st.global.u64 	[%rd764+-2048], %rd754;
	st.global.v2.f64 	[%rd763+-4096], {%fd773, %fd774};
	st.global.u32 	[%rd762+-1024], %r4457;
	ld.shared.u64 	%rd755, [%r4470+-12320];
	ld.shared.v2.f64 	{%fd775, %fd776}, [%r4470+-12304];
	ld.shared.u32 	%r4458, [%r4470+-12288];
	st.global.u64 	[%rd764], %rd755;
	st.global.v2.f64 	[%rd763], {%fd775, %fd776};
	st.global.u32 	[%rd762], %r4458;
	ld.shared.u64 	%rd756, [%r4470+-32];
	ld.shared.v2.f64 	{%fd777, %fd778}, [%r4470+-16];
	ld.shared.u32 	%r4459, [%r4470];
	st.global.u64 	[%rd764+2048], %rd756;
	st.global.v2.f64 	[%rd763+4096], {%fd777, %fd778};
	st.global.u32 	[%rd762+1024], %r4459;
	add.s32 	%r4471, %r4471, 1024;
	add.s32 	%r4470, %r4470, 49152;
	add.s64 	%rd764, %rd764, 8192;
	add.s64 	%rd763, %rd763, 16384;
	add.s64 	%rd762, %rd762, 4096;
	setp.lt.s32 	%p281, %r4471, %r25;
	@%p281 bra 	$L__BB13_23;
	bra.uni 	$L__BB13_218;
$L__BB13_24:
	setp.eq.s32 	%p273, %r4461, 0;
	@%p273 bra 	$L__BB13_26;
	mul.wide.s32 	%rd731, %r4466, 8;
	add.s64 	%rd732, %rd5, %rd731;
	st.global.u64 	[%rd732], %rd758;
	mul.wide.s32 	%rd733, %r4466, 16;
	add.s64 	%rd734, %rd6, %rd733;
	mul.wide.s32 	%rd735, %r4466, 4;
	add.s64 	%rd736, %rd7, %rd735;
	st.global.v2.f64 	[%rd734], {%fd780, %fd779};
	st.global.u32 	[%rd736], %r4462;
$L__BB13_26:
	setp.eq.s64 	%p274, %rd8, %rd9;
	@%p274 bra 	$L__BB13_218;
	mul.wide.s32 	%rd737, %r4465, 8;
	add.s64 	%rd738, %rd5, %rd737;
	st.global.u64 	[%rd738], %rd8;
	mul.wide.s32 	%rd739, %r4465, 16;
	add.s64 	%rd740, %rd6, %rd739;
	mul.wide.s32 	%rd741, %r4465, 4;
	add.s64 	%rd742, %rd7, %rd741;
	st.global.v2.f64 	[%rd740], {%fd782, %fd781};
	st.global.u32 	[%rd742], %r4464;
	bra.uni 	$L__BB13_218;
$L__BB13_28:
	mov.u32 	%r50, %tid.x;
	and.b32  	%r2623, %r50, 31;
	shl.b32 	%r2624, %r50, 1;
	and.b32  	%r2625, %r2624, 1984;
	or.b32  	%r2626, %r2623, %r2625;
	add.s32 	%r51, %r2626, %r3;
	mul.wide.u32 	%rd442, %r51, 8;
	add.s64 	%rd438, %rd3, %rd442;
	// begin inline asm
	ld.global.nc.u64 %rd437, [%rd438];
	// end inline asm
	add.s64 	%rd440, %rd438, 256;
	// begin inline asm
	ld.global.nc.u64 %rd439, [%rd440];
	// end inline asm
	// begin inline asm
	mov.u32 %r2622, %laneid;
	// end inline asm
	add.s32 	%r53, %r2622, %r2625;
	shl.b32 	%r2627, %r53, 3;
	mov.u32 	%r2628, _ZN6thrust24THRUST_300001_SM_1000_NS8cuda_cub4core6detail5shmemE;
	add.s32 	%r54, %r2628, %r2627;
	st.shared.u64 	[%r54], %rd437;
	st.shared.u64 	[%r54+256], %rd439;
	bar.warp.sync 	-1;
	shl.b32 	%r2629, %r2622, 3;
	add.s32 	%r55, %r54, %r2629;
	ld.shared.v2.u64 	{%rd30, %rd31}, [%r55];
	setp.ne.s32 	%p152, %r50, 0;
	mov.b64 	%rd766, 0;
	@%p152 bra 	$L__BB13_30;
	mul.wide.u32 	%rd445, %r3, 8;
	add.s64 	%rd446, %rd3, %rd445;
	add.s64 	%rd444, %rd446, -8;
	// begin inline asm
	ld.global.nc.u64 %rd766, [%rd444];
	// end inline asm
$L__BB13_30:
	setp.eq.s32 	%p153, %r50, 0;
	bar.sync 	0;
	mul.wide.u32 	%rd447, %r51, 16;
	add.s64 	%rd448, %rd4, %rd447;
	ld.global.v2.f64 	{%fd495, %fd496}, [%rd448];
	ld.global.v2.f64 	{%fd497, %fd498}, [%rd448+512];
	mad.lo.s32 	%r2630, %r53, 24, %r54;
	st.shared.v2.f64 	[%r2630], {%fd495, %fd496};
	mov.b32 	%r2631, 0;
	st.shared.v4.u32 	[%r2630+16], {%r1, %r2631, %r2631, %r2631};
	st.shared.v2.f64 	[%r2630+1024], {%fd497, %fd498};
	st.shared.v4.u32 	[%r2630+1040], {%r1, %r2631, %r2631, %r2631};
	bar.warp.sync 	-1;
	and.b32  	%r2632, %r50, 992;
	add.s32 	%r2633, %r2622, %r2632;
	mad.lo.s32 	%r2634, %r2633, 48, %r55;
	ld.shared.v2.f64 	{%fd21, %fd22}, [%r2634];
	ld.shared.u32 	%r56, [%r2634+16];
	ld.shared.v2.f64 	{%fd24, %fd23}, [%r2634+32];
	ld.shared.u32 	%r57, [%r2634+48];
	bar.sync 	0;
	shl.b32 	%r2635, %r50, 3;
	add.s32 	%r2637, %r2628, %r2635;
	add.s32 	%r58, %r2637, 2656;
	st.shared.u64 	[%r2637+2656], %rd31;
	bar.sync 	0;
	@%p153 bra 	$L__BB13_32;
	ld.shared.u64 	%rd766, [%r58+-8];
$L__BB13_32:
	setp.ne.s64 	%p154, %rd766, %rd30;
	selp.u32 	%r2998, 1, 0, %p154;
	setp.ne.s64 	%p155, %rd30, %rd31;
	selp.u32 	%r2999, 1, 0, %p155;
	add.s32 	%r2639, %r2999, %r2998;
	add.f64 	%fd499, %fd21, %fd24;
	add.f64 	%fd500, %fd22, %fd23;
	selp.b32 	%r3000, 0, %r56, %p155;
	add.s32 	%r2679, %r57, %r3000;
	selp.f64 	%fd501, %fd23, %fd500, %p155;
	mov.b64 	%rd449, %fd501;
	mov.b64 	{%r2669, %r2674}, %rd449;
	selp.f64 	%fd502, %fd24, %fd499, %p155;
	mov.b64 	%rd450, %fd502;
	mov.b64 	{%r2659, %r2664}, %rd450;
	shr.u32 	%r59, %r50, 5;
	mov.b32 	%r2995, 1;
	mov.b32 	%r2996, 0;
	mov.b32 	%r2997, -1;
	// begin inline asm
	shfl.sync.up.b32 %r2638, %r2639, %r2995, %r2996, %r2997;
	// end inline asm
	// begin inline asm
	shfl.sync.up.b32 %r2643, %r2996, %r2995, %r2996, %r2997;
	// end inline asm
	// begin inline asm
	shfl.sync.up.b32 %r2648, %r2996, %r2995, %r2996, %r2997;
	// end inline asm
	// begin inline asm
	shfl.sync.up.b32 %r2653, %r2996, %r2995, %r2996, %r2997;
	// end inline asm
	// begin inline asm
	shfl.sync.up.b32 %r2658, %r2659, %r2995, %r2996, %r2997;
	// end inline asm
	// begin inline asm
	shfl.sync.up.b32 %r2663, %r2664, %r2995, %r2996, %r2997;
	// end inline asm
	mov.b64 	%rd451, {%r2658, %r2663};
	mov.b64 	%fd503, %rd451;
	// begin inline asm
	shfl.sync.up.b32 %r2668, %r2669, %r2995, %r2996, %r2997;
	// end inline asm
	// begin inline asm
	shfl.sync.up.b32 %r2673, %r2674, %r2995, %r2996, %r2997;
	// end inline asm
	mov.b64 	%rd452, {%r2668, %r2673};
	mov.b64 	%fd504, %rd452;
	// begin inline asm
	shfl.sync.up.b32 %r2678, %r2679, %r2995, %r2996, %r2997;
	// end inline asm
	// begin inline asm
	shfl.sync.up.b32 %r2683, %r2996, %r2995, %r2996, %r2997;
	// end inline asm
	// begin inline asm
	shfl.sync.up.b32 %r2688, %r2996, %r2995, %r2996, %r2997;
	// end inline asm
	// begin inline asm
	shfl.sync.up.b32 %r2693, %r2996, %r2995, %r2996, %r2997;
	// end inline asm
	setp.eq.s32 	%p156, %r2639, 0;
	add.f64 	%fd505, %fd502, %fd503;
	add.f64 	%fd506, %fd501, %fd504;
	selp.b32 	%r3001, %r2678, 0, %p156;
	selp.f64 	%fd507, %fd506, %fd501, %p156;
	selp.f64 	%fd508, %fd505, %fd502, %p156;
	setp.lt.s32 	%p157, %r2622, 1;
	selp.b32 	%r3002, 0, %r2638, %p157;
	add.s32 	%r2699, %r2639, %r3002;
	selp.f64 	%fd509, %fd502, %fd508, %p157;
	mov.b64 	%rd453, %fd509;
	mov.b64 	{%r2719, %r2724}, %rd453;
	selp.f64 	%fd510, %fd501, %fd507, %p157;
	mov.b64 	%rd454, %fd510;
	mov.b64 	{%r2729, %r2734}, %rd454;
	selp.b32 	%r3003, 0, %r3001, %p157;
	add.s32 	%r2739, %r2679, %r3003;
	mov.b32 	%r2755, 2;
	// begin inline asm
	shfl.sync.up.b32 %r2698, %r2699, %r2755, %r2996, %r2997;
	// end inline asm
	// begin inline asm
	shfl.sync.up.b32 %r2703, %r2996, %r2755, %r2996, %r2997;
	// end inline asm
	// begin inline asm
	shfl.sync.up.b32 %r2708, %r2996, %r2755, %r2996, %r2997;
	// end inline asm
	// begin inline asm
	shfl.sync.up.b32 %r2713, %r2996, %r2755, %r2996, %r2997;
	// end inline asm
	// begin inline asm
	shfl.sync.up.b32 %r2718, %r2719, %r2755, %r2996, %r2997;
	// end inline asm
	// begin inline asm
	shfl.sync.up.b32 %r2723, %r2724, %r2755, %r2996, %r2997;
	// end inline asm
	mov.b64 	%rd455, {%r2718, %r2723};
	mov.b64 	%fd511, %rd455;
	// begin inline asm
	shfl.sync.up.b32 %r2728, %r2729, %r2755, %r2996, %r2997;
	// end inline asm
	// begin inline asm
	shfl.sync.up.b32 %r2733, %r2734, %r2755, %r2996, %r2997;
	// end inline asm
	mov.b64 	%rd456, {%r2728, %r2733};
	mov.b64 	%fd512, %rd456;
	// begin inline asm
	shfl.sync.up.b32 %r2738, %r2739, %r2755, %r2996, %r2997;
	// end inline asm
	// begin inline asm
	shfl.sync.up.b32 %r2743, %r2996, %r2755, %r2996, %r2997;
	// end inline asm
	// begin inline asm
	shfl.sync.up.b32 %r2748, %r2996, %r2755, %r2996, %r2997;
	// end inline asm
	// begin inline asm
	shfl.sync.up.b32 %r2753, %r2996, %r2755, %r2996, %r2997;
	// end inline asm
	setp.eq.s32 	%p158, %r2699, 0;
	add.f64 	%fd513, %fd509, %fd511;
	add.f64 	%fd514, %fd510, %fd512;
	selp.b32 	%r3004, %r2738, 0, %p158;
	selp.f64 	%fd515, %fd514, %fd510, %p158;
	selp.f64 	%fd516, %fd513, %fd509, %p158;
	setp.lt.s32 	%p159, %r2622, 2;
	selp.b32 	%r3005, 0, %r2698, %p159;
	add.s32 	%r2759, %r2699, %r3005;
	selp.f64 	%fd517, %fd509, %fd516, %p159;
	mov.b64 	%rd457, %fd517;
	mov.b64 	{%r2779, %r2784}, %rd457;
	selp.f64 	%fd518, %fd510, %fd515, %p159;
	mov.b64 	%rd458, %fd518;
	mov.b64 	{%r2789, %r2794}, %rd458;
	selp.b32 	%r3006, 0, %r3004, %p159;
	add.s32 	%r2799, %r2739, %r3006;
	mov.b32 	%r2815, 4;
	// begin inline asm
	shfl.sync.up.b32 %r2758, %r2759, %r2815, %r2996, %r2997;
	// end inline asm
	// begin inline asm
	shfl.sync.up.b32 %r2763, %r2996, %r2815, %r2996, %r2997;
	// end inline asm
	// begin inline asm
	shfl.sync.up.b32 %r2768, %r2996, %r2815, %r2996, %r2997;
	// end inline asm
	// begin inline asm
	shfl.sync.up.b32 %r2773, %r2996, %r2815, %r2996, %r2997;
	// end inline asm
	// begin inline asm
	shfl.sync.up.b32 %r2778, %r2779, %r2815, %r2996, %r2997;
	// end inline asm
	// begin inline asm
	shfl.sync.up.b32 %r2783, %r2784, %r2815, %r2996, %r2997;
	// end inline asm
	mov.b64 	%rd459, {%r2778, %r2783};
	mov.b64 	%fd519, %rd459;
	// begin inline asm
	shfl.sync.up.b32 %r2788, %r2789, %r2815, %r2996, %r2997;
	// end inline asm
	// begin inline asm
	shfl.sync.up.b32 %r2793, %r2794, %r2815, %r2996, %r2997;
	// end inline asm
	mov.b64 	%rd460, {%r2788, %r2793};
	mov.b64 	%fd520, %rd460;
	// begin inline asm
	shfl.sync.up.b32 %r2798, %r2799, %r2815, %r2996, %r2997;
	// end inline asm
	// begin inline asm
	shfl.sync.up.b32 %r2803, %r2996, %r2815, %r2996, %r2997;
	// end inline asm
	// begin inline asm
	shfl.sync.up.b32 %r2808, %r2996, %r2815, %r2996, %r2997;
	// end inline asm
	// begin inline asm
	shfl.sync.up.b32 %r2813, %r2996, %r2815, %r2996, %r2997;
	// end inline asm
	setp.eq.s32 	%p160, %r2759, 0;
	add.f64 	%fd521, %fd517, %fd519;
	add.f64 	%fd522, %fd518, %fd520;
	selp.b32 	%r3007, %r2798, 0, %p160;
	selp.f64 	%fd523, %fd522, %fd518, %p160;
	selp.f64 	%fd524, %fd521, %fd517, %p160;
	setp.lt.s32 	%p161, %r2622, 4;
	selp.b32 	%r3008, 0, %r2758, %p161;
	add.s32 	%r2819, %r2759, %r3008;
	selp.f64 	%fd525, %fd517, %fd524, %p161;
	mov.b64 	%rd461, %fd525;
	mov.b64 	{%r2839, %r2844}, %rd461;
	selp.f64 	%fd526, %fd518, %fd523, %p161;
	mov.b64 	%rd462, %fd526;
	mov.b64 	{%r2849, %r2854}, %rd462;
	selp.b32 	%r3009, 0, %r3007, %p161;
	add.s32 	%r2859, %r2799, %r3009;
	mov.b32 	%r2875, 8;
	// begin inline asm
	shfl.sync.up.b32 %r2818, %r2819, %r2875, %r2996, %r2997;
	// end inline asm
	// begin inline asm
	shfl.sync.up.b32 %r2823, %r2996, %r2875, %r2996, %r2997;
	// end inline asm
	// begin inline asm
	shfl.sync.up.b32 %r2828, %r2996, %r2875, %r2996, %r2997;
	// end inline asm
	// begin inline asm
	shfl.sync.up.b32 %r2833, %r2996, %r2875, %r2996, %r2997;
	// end inline asm
	// begin inline asm
	shfl.sync.up.b32 %r2838, %r2839, %r2875, %r2996, %r2997;
	// end inline asm
	// begin inline asm
	shfl.sync.up.b32 %r2843, %r2844, %r2875, %r2996, %r2997;
	// end inline asm
	mov.b64 	%rd463, {%r2838, %r2843};
	mov.b64 	%fd527, %rd463;
	// begin inline asm
	shfl.sync.up.b32 %r2848, %r2849, %r2875, %r2996, %r2997;
	// end inline asm
	// begin inline asm
	shfl.sync.up.b32 %r2853, %r2854, %r2875, %r2996, %r2997;
	// end inline asm
	mov.b64 	%rd464, {%r2848, %r2853};
	mov.b64 	%fd528, %rd464;
	// begin inline asm
	shfl.sync.up.b32 %r2858, %r2859, %r2875, %r2996, %r2997;
	// end inline asm
	// begin inline asm
	shfl.sync.up.b32 %r2863, %r2996, %r2875, %r2996, %r2997;
	// end inline asm
	// begin inline asm
	shfl.sync.up.b32 %r2868, %r2996, %r2875, %r2996, %r2997;
	// end inline asm
	// begin inline asm
	shfl.sync.up.b32 %r2873, %r2996, %r2875, %r2996, %r2997;
	// end inline asm
	setp.eq.s32 	%p162, %r2819, 0;
	add.f64 	%fd529, %fd525, %fd527;
	add.f64 	%fd530, %fd526, %fd528;
	selp.b32 	%r3010, %r2858, 0, %p162;
	selp.f64 	%fd531, %fd530, %fd526, %p162;
	selp.f64 	%fd532, %fd529, %fd525, %p162;
	setp.lt.s32 	%p163, %r2622, 8;
	selp.b32 	%r3011, 0, %r2818, %p163;
	add.s32 	%r2879, %r2819, %r3011;
	selp.f64 	%fd533, %fd525, %fd532, %p163;
	mov.b64 	%rd465, %fd533;
	mov.b64 	{%r2899, %r2904}, %rd465;
	selp.f64 	%fd534, %fd526, %fd531, %p163;
	mov.b64 	%rd466, %fd534;
	mov.b64 	{%r2909, %r2914}, %rd466;
	selp.b32 	%r3012, 0, %r3010, %p163;
	add.s32 	%r2919, %r2859, %r3012;
	mov.b32 	%r2935, 16;
	// begin inline asm
	shfl.sync.up.b32 %r2878, %r2879, %r2935, %r2996, %r2997;
	// end inline asm
	// begin inline asm
	shfl.sync.up.b32 %r2883, %r2996, %r2935, %r2996, %r2997;
	// end inline asm
	// begin inline asm
	shfl.sync.up.b32 %r2888, %r2996, %r2935, %r2996, %r2997;
	// end inline asm
	// begin inline asm
	shfl.sync.up.b32 %r2893, %r2996, %r2935, %r2996, %r2997;
	// end inline asm
	// begin inline asm
	shfl.sync.up.b32 %r2898, %r2899, %r2935, %r2996, %r2997;
	// end inline asm
	// begin inline asm
	shfl.sync.up.b32 %r2903, %r2904, %r2935, %r2996, %r2997;
	// end inline asm
	mov.b64 	%rd467, {%r2898, %r2903};
	mov.b64 	%fd535, %rd467;
	// begin inline asm
	shfl.sync.up.b32 %r2908, %r2909, %r2935, %r2996, %r2997;
	// end inline asm
	// begin inline asm
	shfl.sync.up.b32 %r2913, %r2914, %r2935, %r2996, %r2997;
	// end inline asm
	mov.b64 	%rd468, {%r2908, %r2913};
	mov.b64 	%fd536, %rd468;
	// begin inline asm
	shfl.sync.up.b32 %r2918, %r2919, %r2935, %r2996, %r2997;
	// end inline asm
	// begin inline asm
	shfl.sync.up.b32 %r2923, %r2996, %r2935, %r2996, %r2997;
	// end inline asm
	// begin inline asm
	shfl.sync.up.b32 %r2928, %r2996, %r2935, %r2996, %r2997;
	// end inline asm
	// begin inline asm
	shfl.sync.up.b32 %r2933, %r2996, %r2935, %r2996, %r2997;
	// end inline asm
	setp.eq.s32 	%p164, %r2879, 0;
	add.f64 	%fd537, %fd533, %fd535;
	add.f64 	%fd538, %fd534, %fd536;
	selp.b32 	%r3013, %r2918, 0, %p164;
	selp.f64 	%fd539, %fd538, %fd534, %p164;
	selp.f64 	%fd540, %fd537, %fd533, %p164;
	setp.lt.s32 	%p165, %r2622, 16;
	selp.b32 	%r3014, 0, %r2878, %p165;
	add.s32 	%r2939, %r2879, %r3014;
	selp.f64 	%fd25, %fd533, %fd540, %p165;
	mov.b64 	%rd469, %fd25;
	mov.b64 	{%r2959, %r2964}, %rd469;
	selp.f64 	%fd26, %fd534, %fd539, %p165;
	mov.b64 	%rd470, %fd26;
	mov.b64 	{%r2969, %r2974}, %rd470;
	selp.b32 	%r3015, 0, %r3013, %p165;
	add.s32 	%r2979, %r2919, %r3015;
	// begin inline asm
	shfl.sync.up.b32 %r4574, %r2939, %r2995, %r2996, %r2997;
	// end inline asm
	// begin inline asm
	shfl.sync.up.b32 %r2943, %r2996, %r2995, %r2996, %r2997;
	// end inline asm
	// begin inline asm
	shfl.sync.up.b32 %r2948, %r2996, %r2995, %r2996, %r2997;
	// end inline asm
	// begin inline asm
	shfl.sync.up.b32 %r2953, %r2996, %r2995, %r2996, %r2997;
	// end inline asm
	// begin inline asm
	shfl.sync.up.b32 %r2958, %r2959, %r2995, %r2996, %r2997;
	// end inline asm
	// begin inline asm
	shfl.sync.up.b32 %r2963, %r2964, %r2995, %r2996, %r2997;
	// end inline asm
	mov.b64 	%rd471, {%r2958, %r2963};
	mov.b64 	%fd810, %rd471;
	// begin inline asm
	shfl.sync.up.b32 %r2968, %r2969, %r2995, %r2996, %r2997;
	// end inline asm
	// begin inline asm
	shfl.sync.up.b32 %r2973, %r2974, %r2995, %r2996, %r2997;
	// end inline asm
	mov.b64 	%rd472, {%r2968, %r2973};
	mov.b64 	%fd809, %rd472;
	// begin inline asm
	shfl.sync.up.b32 %r4573, %r2979, %r2995, %r2996, %r2997;
	// end inline asm
	// begin inline asm
	shfl.sync.up.b32 %r2983, %r2996, %r2995, %r2996, %r2997;
	// end inline asm
	// begin inline asm
	shfl.sync.up.b32 %r2988, %r2996, %r2995, %r2996, %r2997;
	// end inline asm
	// begin inline asm
	shfl.sync.up.b32 %r2993, %r2996, %r2995, %r2996, %r2997;
	// end inline asm
	setp.ne.s32 	%p166, %r2622, 31;
	@%p166 bra 	$L__BB13_34;
	mad.lo.s32 	%r3017, %r59, 48, %r2628;
	mov.b32 	%r3018, 0;
	st.shared.v4.u32 	[%r3017], {%r2939, %r3018, %r3018, %r3018};
	st.shared.v2.f64 	[%r3017+16], {%fd25, %fd26};
	st.shared.v4.u32 	[%r3017+32], {%r2979, %r3018, %r3018, %r3018};
$L__BB13_34:
	bar.sync 	0;
	ld.shared.u32 	%r3019, [_ZN6thrust24THRUST_300001_SM_1000_NS8cuda_cub4core6detail5shmemE];
	ld.shared.u32 	%r64, [_ZN6thrust24THRUST_300001_SM_1000_NS8cuda_cub4core6detail5shmemE+4];
	ld.shared.v2.b32 	{%r65, %r66}, [_ZN6thrust24THRUST_300001_SM_1000_NS8cuda_cub4core6detail5shmemE+8];
	ld.shared.v2.f64 	{%fd541, %fd542}, [_ZN6thrust24THRUST_300001_SM_1000_NS8cuda_cub4core6detail5shmemE+16];
	ld.shared.u32 	%r3020, [_ZN6thrust24THRUST_300001_SM_1000_NS8cuda_cub4core6detail5shmemE+32];
	ld.shared.u32 	%r67, [_ZN6thrust24THRUST_300001_SM_1000_NS8cuda_cub4core6detail5shmemE+36];
	ld.shared.v2.b32 	{%r68, %r69}, [_ZN6thrust24THRUST_300001_SM_1000_NS8cuda_cub4core6detail5shmemE+40];
	setp.eq.s32 	%p167, %r59, 1;
	selp.f64 	%fd543, %fd542, 0d0000000000000000, %p167;
	selp.b32 	%r3021, %r3020, 0, %p167;
	selp.f64 	%fd544, %fd541, 0d0000000000000000, %p167;
	ld.shared.u32 	%r3022, [_ZN6thrust24THRUST_300001_SM_1000_NS8cuda_cub4core6detail5shmemE+48];
	ld.shared.v2.f64 	{%fd545, %fd546}, [_ZN6thrust24THRUST_300001_SM_1000_NS8cuda_cub4core6detail5shmemE+64];
	ld.shared.u32 	%r3023, [_ZN6thrust24THRUST_300001_SM_1000_NS8cuda_cub4core6detail5shmemE+80];
	add.s32 	%r3024, %r3022, %r3019;
	setp.eq.s32 	%p168, %r3022, 0;
	add.f64 	%fd547, %fd541, %fd545;
	add.f64 	%fd548, %fd542, %fd546;
	selp.f64 	%fd549, %fd547, %fd545, %p168;
	selp.f64 	%fd550, %fd548, %fd546, %p168;
	selp.b32 	%r3025, %r3020, 0, %p168;
	add.s32 	%r3026, %r3023, %r3025;
	setp.eq.s32 	%p169, %r59, 2;
	selp.b32 	%r3027, %r3024, %r3019, %p169;
	selp.f64 	%fd551, %fd550, %fd543, %p169;
	selp.b32 	%r3028, %r3026, %r3021, %p169;
	selp.f64 	%fd552, %fd549, %fd544, %p169;
	ld.shared.u32 	%r3029, [_ZN6thrust24THRUST_300001_SM_1000_NS8cuda_cub4core6detail5shmemE+96];
	ld.shared.v2.f64 	{%fd553, %fd554}, [_ZN6thrust24THRUST_300001_SM_1000_NS8cuda_cub4core6detail5shmemE+112];
	ld.shared.u32 	%r3030, [_ZN6thrust24THRUST_300001_SM_1000_NS8cuda_cub4core6detail5shmemE+128];
	add.s32 	%r3031, %r3029, %r3024;
	setp.eq.s32 	%p170, %r3029, 0;
	add.f64 	%fd555, %fd549, %fd553;
	add.f64 	%fd556, %fd550, %fd554;
	selp.f64 	%fd557, %fd555, %fd553, %p170;
	selp.f64 	%fd558, %fd556, %fd554, %p170;
	selp.b32 	%r3032, %r3026, 0, %p170;
	add.s32 	%r3033, %r3030, %r3032;
	setp.eq.s32 	%p171, %r59, 3;
	selp.b32 	%r3034, %r3031, %r3027, %p171;
	selp.f64 	%fd559, %fd558, %fd551, %p171;
	selp.b32 	%r3035, %r3033, %r3028, %p171;
	selp.f64 	%fd560, %fd557, %fd552, %p171;
	ld.shared.u32 	%r3036, [_ZN6thrust24THRUST_300001_SM_1000_NS8cuda_cub4core6detail5shmemE+144];
	ld.shared.v2.f64 	{%fd561, %fd562}, [_ZN6thrust24THRUST_300001_SM_1000_NS8cuda_cub4core6detail5shmemE+160];
	ld.shared.u32 	%r3037, [_ZN6thrust24THRUST_300001_SM_1000_NS8cuda_cub4core6detail5shmemE+176];
	add.s32 	%r3038, %r3036, %r3031;
	setp.eq.s32 	%p172, %r3036, 0;
	add.f64 	%fd563, %fd557, %fd561;
	add.f64 	%fd564, %fd558, %fd562;
	selp.f64 	%fd565, %fd563, %fd561, %p172;
	selp.f64 	%fd566, %fd564, %fd562, %p172;
	selp.b32 	%r3039, %r3033, 0, %p172;
	add.s32 	%r3040, %r3037, %r3039;
	setp.eq.s32 	%p173, %r59, 4;
	selp.b32 	%r3041, %r3038, %r3034, %p173;
	selp.f64 	%fd567, %fd566, %fd559, %p173;
	selp.b32 	%r3042, %r3040, %r3035, %p173;
	selp.f64 	%fd568, %fd565, %fd560, %p173;
	ld.shared.u32 	%r3043, [_ZN6thrust24THRUST_300001_SM_1000_NS8cuda_cub4core6detail5shmemE+192];
	ld.shared.v2.f64 	{%fd569, %fd570}, [_ZN6thrust24THRUST_300001_SM_1000_NS8cuda_cub4core6detail5shmemE+208];
	ld.shared.u32 	%r3044, [_ZN6thrust24THRUST_300001_SM_1000_NS8cuda_cub4core6detail5shmemE+224];
	add.s32 	%r3045, %r3043, %r3038;
	setp.eq.s32 	%p174, %r3043, 0;
	add.f64 	%fd571, %fd565, %fd569;
	add.f64 	%fd572, %fd566, %fd570;
	selp.f64 	%fd573, %fd571, %fd569, %p174;
	selp.f64 	%fd574, %fd572, %fd570, %p174;
	selp.b32 	%r3046, %r3040, 0, %p174;
	add.s32 	%r3047, %r3044, %r3046;
	setp.eq.s32 	%p175, %r59, 5;
	selp.b32 	%r3048, %r3045, %r3041, %p175;
	selp.f64 	%fd575, %fd574, %fd567, %p175;
	selp.b32 	%r3049, %r3047, %r3042, %p175;
	selp.f64 	%fd576, %fd573, %fd568, %p175;
	ld.shared.u32 	%r3050, [_ZN6thrust24THRUST_300001_SM_1000_NS8cuda_cub4core6detail5shmemE+240];
	ld.shared.v2.f64 	{%fd577, %fd578}, [_ZN6thrust24THRUST_300001_SM_1000_NS8cuda_cub4core6detail5shmemE+256];
	ld.shared.u32 	%r3051, [_ZN6thrust24THRUST_300001_SM_1000_NS8cuda_cub4core6detail5shmemE+272];
	add.s32 	%r3052, %r3050, %r3045;
	setp.eq.s32 	%p176, %r3050, 0;
	add.f64 	%fd579, %fd573, %fd577;
	add.f64 	%fd580, %fd574, %fd578;
	selp.f64 	%fd581, %fd579, %fd577, %p176;
	selp.f64 	%fd582, %fd580, %fd578, %p176;
	selp.b32 	%r3053, %r3047, 0, %p176;
	add.s32 	%r3054, %r3051, %r3053;
	setp.eq.s32 	%p177, %r59, 6;
	selp.b32 	%r3055, %r3052, %r3048, %p177;
	selp.f64 	%fd583, %fd582, %fd575, %p177;
	selp.b32 	%r3056, %r3054, %r3049, %p177;
	selp.f64 	%fd584, %fd581, %fd576, %p177;
	ld.shared.u32 	%r3057, [_ZN6thrust24THRUST_300001_SM_1000_NS8cuda_cub4core6detail5shmemE+288];
	ld.shared.v2.f64 	{%fd585, %fd586}, [_ZN6thrust24THRUST_300001_SM_1000_NS8cuda_cub4core6detail5shmemE+304];
	ld.shared.u32 	%r3058, [_ZN6thrust24THRUST_300001_SM_1000_NS8cuda_cub4core6detail5shmemE+320];
	add.s32 	%r3059, %r3057, %r3052;
	setp.eq.s32 	%p178, %r3057, 0;
	add.f64 	%fd587, %fd581, %fd585;
	add.f64 	%fd588, %fd582, %fd586;
	selp.f64 	%fd589, %fd587, %fd585, %p178;
	selp.f64 	%fd590, %fd588, %fd586, %p178;
	selp.b32 	%r3060, %r3054, 0, %p178;
	add.s32 	%r3061, %r3058, %r3060;
	setp.eq.s32 	%p179, %r59, 7;
	selp.b32 	%r70, %r3059, %r3055, %p179;
	selp.f64 	%fd29, %fd590, %fd583, %p179;
	selp.b32 	%r71, %r3061, %r3056, %p179;
	selp.f64 	%fd30, %fd589, %fd584, %p179;
	ld.shared.u32 	%r3062, [_ZN6thrust24THRUST_300001_SM_1000_NS8cuda_cub4core6detail5shmemE+336];
	ld.shared.v2.f64 	{%fd591, %fd592}, [_ZN6thrust24THRUST_300001_SM_1000_NS8cuda_cub4core6detail5shmemE+352];
	ld.shared.u32 	%r3063, [_ZN6thrust24THRUST_300001_SM_1000_NS8cuda_cub4core6detail5shmemE+368];
	add.s32 	%r72, %r3062, %r3059;
	setp.eq.s32 	%p180, %r3062, 0;
	add.f64 	%fd593, %fd589, %fd591;
	add.f64 	%fd594, %fd590, %fd592;
	selp.f64 	%fd31, %fd593, %fd591, %p180;
	selp.f64 	%fd32, %fd594, %fd592, %p180;
	selp.b32 	%r3064, %r3061, 0, %p180;
	add.s32 	%r73, %r3063, %r3064;
	setp.lt.u32 	%p181, %r50, 32;
	@%p181 bra 	$L__BB13_36;
	setp.eq.s32 	%p182, %r4574, 0;
	add.f64 	%fd595, %fd30, %fd810;
	add.f64 	%fd596, %fd29, %fd809;
	selp.f64 	%fd597, %fd595, %fd810, %p182;
	selp.f64 	%fd598, %fd596, %fd809, %p182;
	selp.b32 	%r3065, %r71, 0, %p182;
	add.s32 	%r3066, %r4573, %r3065;
	setp.eq.s32 	%p183, %r2622, 0;
	selp.b32 	%r4573, %r71, %r3066, %p183;
	selp.f64 	%fd809, %fd29, %fd598, %p183;
	selp.f64 	%fd810, %fd30, %fd597, %p183;
	selp.b32 	%r3067, 0, %r4574, %p183;
	add.s32 	%r4574, %r70, %r3067;
	bra.uni 	$L__BB13_80;
$L__BB13_36:
	setp.ne.s32 	%p184, %r50, 0;
	@%p184 bra 	$L__BB13_38;
	mov.b64 	%rd475, {%r65, %r66};
	st.shared.v4.u32 	[_ZN6thrust24THRUST_300001_SM_1000_NS8cuda_cub4core6detail5shmemE+560], {%r72, %r64, %r65, %r66};
	st.shared.v2.f64 	[_ZN6thrust24THRUST_300001_SM_1000_NS8cuda_cub4core6detail5shmemE+576], {%fd31, %fd32};
	mov.b64 	%rd481, {%r68, %r69};
	st.shared.v4.u32 	[_ZN6thrust24THRUST_300001_SM_1000_NS8cuda_cub4core6detail5shmemE+592], {%r73, %r67, %r68, %r69};
	mul.wide.u32 	%rd483, %r2, 48;
	add.s64 	%rd484, %rd96, %rd483;
	add.s64 	%rd473, %rd484, 1536;
	mov.b64 	%rd474, {%r72, %r64};
	mov.b64 	%rd477, %fd31;
	mov.b64 	%rd478, %fd32;
	mov.b64 	%rd480, {%r73, %r67};
	// begin inline asm
	st.cg.v2.u64 [%rd473], {%rd474, %rd475};
	// end inline asm
	add.s64 	%rd476, %rd484, 1552;
	// begin inline asm
	st.cg.v2.u64 [%rd476], {%rd477, %rd478};
	// end inline asm
	add.s64 	%rd479, %rd484, 1568;
	// begin inline asm
	st.cg.v2.u64 [%rd479], {%rd480, %rd481};
	// end inline asm
	mul.wide.u32 	%rd485, %r2, 4;
	add.s64 	%rd486, %rd95, %rd485;
	add.s64 	%rd482, %rd486, 128;
	mov.b32 	%r3068, 100;
	// begin inline asm
	st.release.gpu.u32 [%rd482], %r3068;
	// end inline asm
$L__BB13_38:
	not.b32 	%r3069, %r50;
	add.s32 	%r4530, %r2, %r3069;
	mov.u32 	%r3070, %nctaid.x;
	setp.gt.u32 	%p185, %r3070, 499;
	@%p185 bra 	$L__BB13_40;
	membar.cta;
	bra.uni 	$L__BB13_41;
$L__BB13_40:
	mov.b32 	%r3071, 450;
	// begin inline asm
	nanosleep.u32 %r3071;
	// end inline asm
$L__BB13_41:
	mul.wide.s32 	%rd487, %r4530, 4;
	add.s64 	%rd488, %rd95, %rd487;
	add.s64 	%rd37, %rd488, 128;
$L__BB13_42:
	// begin inline asm
	ld.relaxed.gpu.u32 %r4522, [%rd37];
	// end inline asm
	membar.gl;
	setp.eq.s32 	%p186, %r4522, 99;
	mov.b32 	%r3073, -1;
	vote.sync.any.pred 	%p187, %p186, %r3073;
	@%p187 bra 	$L__BB13_42;
	mov.b32 	%r4476, 0;
	mov.f64 	%fd783, 0d0000000000000000;
	setp.eq.s32 	%p188, %r4522, 101;
	@%p188 bra 	$L__BB13_46;
	setp.ne.s32 	%p189, %r4522, 100;
	mov.f64 	%fd784, %fd783;
	@%p189 bra 	$L__BB13_47;
	mul.wide.s32 	%rd528, %r4530, 48;
	add.s64 	%rd529, %rd96, %rd528;
	add.s64 	%rd521, %rd529, 1536;
	// begin inline asm
	ld.cg.v2.u64 {%rd519, %rd520}, [%rd521];
	// end inline asm
	add.s64 	%rd524, %rd529, 1552;
	// begin inline asm
	ld.cg.v2.u64 {%rd522, %rd523}, [%rd524];
	// end inline asm
	add.s64 	%rd527, %rd529, 1568;
	// begin inline asm
	ld.cg.v2.u64 {%rd525, %rd526}, [%rd527];
	// end inline asm
	cvt.u32.u64 	%r4472, %rd519;
	shr.u64 	%rd530, %rd519, 40;
	shr.u64 	%rd531, %rd519, 48;
	shr.u64 	%rd532, %rd519, 56;
	shr.u64 	%rd533, %rd520, 8;
	shr.u64 	%rd534, %rd520, 16;
	shr.u64 	%rd535, %rd520, 24;
	shr.u64 	%rd536, %rd520, 40;
	shr.u64 	%rd537, %rd520, 48;
	shr.u64 	%rd538, %rd520, 56;
	mov.b64 	%fd784, %rd522;
	mov.b64 	%fd783, %rd523;
	cvt.u32.u64 	%r4476, %rd525;
	shr.u64 	%rd539, %rd525, 40;
	shr.u64 	%rd540, %rd525, 48;
	shr.u64 	%rd541, %rd525, 56;
	shr.u64 	%rd542, %rd526, 8;
	shr.u64 	%rd543, %rd526, 16;
	shr.u64 	%rd544, %rd526, 24;
	shr.u64 	%rd545, %rd526, 40;
	shr.u64 	%rd546, %rd526, 48;
	shr.u64 	%rd547, %rd526, 56;
	cvt.u32.u64 	%r3113, %rd532;
	cvt.u32.u64 	%r3114, %rd531;
	prmt.b32 	%r3115, %r3114, %r3113, 0x3340U;
	{ .reg .b32 tmp; mov.b64 {tmp, %r3116}, %rd519; }
	cvt.u32.u64 	%r3117, %rd530;
	prmt.b32 	%r3118, %r3116, %r3117, 0x3340U;
	prmt.b32 	%r4473, %r3118, %r3115, 0x5410U;
	cvt.u32.u64 	%r3119, %rd535;
	cvt.u32.u64 	%r3120, %rd534;
	prmt.b32 	%r3121, %r3120, %r3119, 0x3340U;
	cvt.u32.u64 	%r3122, %rd520;
	cvt.u32.u64 	%r3123, %rd533;
	prmt.b32 	%r3124, %r3122, %r3123, 0x3340U;
	prmt.b32 	%r4474, %r3124, %r3121, 0x5410U;
	cvt.u32.u64 	%r3125, %rd538;
	cvt.u32.u64 	%r3126, %rd537;
	prmt.b32 	%r3127, %r3126, %r3125, 0x3340U;
	{ .reg .b32 tmp; mov.b64 {tmp, %r3128}, %rd520; }
	cvt.u32.u64 	%r3129, %rd536;
	prmt.b32 	%r3130, %r3128, %r3129, 0x3340U;
	prmt.b32 	%r4475, %r3130, %r3127, 0x5410U;
	cvt.u32.u64 	%r3131, %rd541;
	cvt.u32.u64 	%r3132, %rd540;
	prmt.b32 	%r3133, %r3132, %r3131, 0x3340U;
	{ .reg .b32 tmp; mov.b64 {tmp, %r3134}, %rd525; }
	cvt.u32.u64 	%r3135, %rd539;
	prmt.b32 	%r3136, %r3134, %r3135, 0x3340U;
	prmt.b32 	%r4477, %r3136, %r3133, 0x5410U;
	cvt.u32.u64 	%r3137, %rd544;
	cvt.u32.u64 	%r3138, %rd543;
	prmt.b32 	%r3139, %r3138, %r3137, 0x3340U;
	cvt.u32.u64 	%r3140, %rd526;
	cvt.u32.u64 	%r3141, %rd542;
	prmt.b32 	%r3142, %r3140, %r3141, 0x3340U;
	prmt.b32 	%r4478, %r3142, %r3139, 0x5410U;
	cvt.u32.u64 	%r3143, %rd547;
	cvt.u32.u64 	%r3144, %rd546;
	prmt.b32 	%r3145, %r3144, %r3143, 0x3340U;
	{ .reg .b32 tmp; mov.b64 {tmp, %r3146}, %rd526; }
	cvt.u32.u64 	%r3147, %rd545;
	prmt.b32 	%r3148, %r3146, %r3147, 0x3340U;
	prmt.b32 	%r4479, %r3148, %r3145, 0x5410U;
	bra.uni 	$L__BB13_47;
$L__BB13_46:
	mul.wide.s32 	%rd499, %r4530, 48;
	add.s64 	%rd500, %rd97, %rd499;
	add.s64 	%rd492, %rd500, 1536;
	// begin inline asm
	ld.cg.v2.u64 {%rd490, %rd491}, [%rd492];
	// end inline asm
	add.s64 	%rd495, %rd500, 1552;
	// begin inline asm
	ld.cg.v2.u64 {%rd493, %rd494}, [%rd495];
	// end inline asm
	add.s64 	%rd498, %rd500, 1568;
	// begin inline asm
	ld.cg.v2.u64 {%rd496, %rd497}, [%rd498];
	// end inline asm
	cvt.u32.u64 	%r4472, %rd490;
	shr.u64 	%rd501, %rd490, 40;
	shr.u64 	%rd502, %rd490, 48;
	shr.u64 	%rd503, %rd490, 56;
	shr.u64 	%rd504, %rd491, 8;
	shr.u64 	%rd505, %rd491, 16;
	shr.u64 	%rd506, %rd491, 24;
	shr.u64 	%rd507, %rd491, 40;
	shr.u64 	%rd508, %rd491, 48;
	shr.u64 	%rd509, %rd491, 56;
	mov.b64 	%fd784, %rd493;
	mov.b64 	%fd783, %rd494;
	cvt.u32.u64 	%r4476, %rd496;
	shr.u64 	%rd510, %rd496, 40;
	shr.u64 	%rd511, %rd496, 48;
	shr.u64 	%rd512, %rd496, 56;
	shr.u64 	%rd513, %rd497, 8;
	shr.u64 	%rd514, %rd497, 16;
	shr.u64 	%rd515, %rd497, 24;
	shr.u64 	%rd516, %rd497, 40;
	shr.u64 	%rd517, %rd497, 48;
	shr.u64 	%rd518, %rd497, 56;
	cvt.u32.u64 	%r3077, %rd503;
	cvt.u32.u64 	%r3078, %rd502;
	prmt.b32 	%r3079, %r3078, %r3077, 0x3340U;
	{ .reg .b32 tmp; mov.b64 {tmp, %r3080}, %rd490; }
	cvt.u32.u64 	%r3081, %rd501;
	prmt.b32 	%r3082, %r3080, %r3081, 0x3340U;
	prmt.b32 	%r4473, %r3082, %r3079, 0x5410U;
	cvt.u32.u64 	%r3083, %rd506;
	cvt.u32.u64 	%r3084, %rd505;
	prmt.b32 	%r3085, %r3084, %r3083, 0x3340U;
	cvt.u32.u64 	%r3086, %rd491;
	cvt.u32.u64 	%r3087, %rd504;
	prmt.b32 	%r3088, %r3086, %r3087, 0x3340U;
	prmt.b32 	%r4474, %r3088, %r3085, 0x5410U;
	cvt.u32.u64 	%r3089, %rd509;
	cvt.u32.u64 	%r3090, %rd508;
	prmt.b32 	%r3091, %r3090, %r3089, 0x3340U;
	{ .reg .b32 tmp; mov.b64 {tmp, %r3092}, %rd491; }
	cvt.u32.u64 	%r3093, %rd507;
	prmt.b32 	%r3094, %r3092, %r3093, 0x3340U;
	prmt.b32 	%r4475, %r3094, %r3091, 0x5410U;
	cvt.u32.u64 	%r3095, %rd512;
	cvt.u32.u64 	%r3096, %rd511;
	prmt.b32 	%r3097, %r3096, %r3095, 0x3340U;
	{ .reg .b32 tmp; mov.b64 {tmp, %r3098}, %rd496; }
	cvt.u32.u64 	%r3099, %rd510;
	prmt.b32 	%r3100, %r3098, %r3099, 0x3340U;
	prmt.b32 	%r4477, %r3100, %r3097, 0x5410U;
	cvt.u32.u64 	%r3101, %rd515;
	cvt.u32.u64 	%r3102, %rd514;
	prmt.b32 	%r3103, %r3102, %r3101, 0x3340U;
	cvt.u32.u64 	%r3104, %rd497;
	cvt.u32.u64 	%r3105, %rd513;
	prmt.b32 	%r3106, %r3104, %r3105, 0x3340U;
	prmt.b32 	%r4478, %r3106, %r3103, 0x5410U;
	cvt.u32.u64 	%r3107, %rd518;
	cvt.u32.u64 	%r3108, %rd517;
	prmt.b32 	%r3109, %r3108, %r3107, 0x3340U;
	{ .reg .b32 tmp; mov.b64 {tmp, %r3110}, %rd497; }
	cvt.u32.u64 	%r3111, %rd516;
	prmt.b32 	%r3112, %r3110, %r3111, 0x3340U;
	prmt.b32 	%r4479, %r3112, %r3109, 0x5410U;
$L__BB13_47:
	setp.eq.s32 	%p190, %r4522, 101;
	mov.b32 	%r3209, -1;
	vote.sync.ballot.b32 	%r3210, %p190, %r3209;
	// begin inline asm
	mov.u32 %r3149, %lanemask_ge;
	// end inline asm
	and.b32  	%r3211, %r3210, %r3149;
	or.b32  	%r3212, %r3211, -2147483648;
	add.s32 	%r3213, %r3212, -1;
	not.b32 	%r3214, %r3212;
	and.b32  	%r3215, %r3214, %r3213;
	popc.b32 	%r103, %r3215;
	mov.b32 	%r3207, 1;
	// begin inline asm
	shfl.sync.down.b32 %r3150, %r4472, %r3207, %r103, %r3209;
	// end inline asm
	// begin inline asm
	shfl.sync.down.b32 %r3155, %r4473, %r3207, %r103, %r3209;
	// end inline asm
	// begin inline asm
	shfl.sync.down.b32 %r3160, %r4474, %r3207, %r103, %r3209;
	// end inline asm
	// begin inline asm
	shfl.sync.down.b32 %r3165, %r4475, %r3207, %r103, %r3209;
	// end inline asm
	mov.b64 	%rd548, %fd784;
	mov.b64 	{%r3171, %r3176}, %rd548;
	// begin inline asm
	shfl.sync.down.b32 %r3170, %r3171, %r3207, %r103, %r3209;
	// end inline asm
	// begin inline asm
	shfl.sync.down.b32 %r3175, %r3176, %r3207, %r103, %r3209;
	// end inline asm
	mov.b64 	%rd549, %fd783;
	mov.b64 	{%r3181, %r3186}, %rd549;
	// begin inline asm
	shfl.sync.down.b32 %r3180, %r3181, %r3207, %r103, %r3209;
	// end inline asm
	// begin inline asm
	shfl.sync.down.b32 %r3185, %r3186, %r3207, %r103, %r3209;
	// end inline asm
	// begin inline asm
	shfl.sync.down.b32 %r3190, %r4476, %r3207, %r103, %r3209;
	// end inline asm
	// begin inline asm
	shfl.sync.down.b32 %r3195, %r4477, %r3207, %r103, %r3209;
	// end inline asm
	// begin inline asm
	shfl.sync.down.b32 %r3200, %r4478, %r3207, %r103, %r3209;
	// end inline asm
	// begin inline asm
	shfl.sync.down.b32 %r3205, %r4479, %r3207, %r103, %r3209;
	// end inline asm
	setp.ge.s32 	%p192, %r2622, %r103;
	@%p192 bra 	$L__BB13_49;
	mov.b64 	%rd550, {%r3180, %r3185};
	mov.b64 	%fd600, %rd550;
	mov.b64 	%rd551, {%r3170, %r3175};
	mov.b64 	%fd601, %rd551;
	add.s32 	%r116, %r3150, %r4472;
	setp.eq.s32 	%p193, %r4472, 0;
	add.f64 	%fd602, %fd784, %fd601;
	add.f64 	%fd603, %fd783, %fd600;
	selp.f64 	%fd784, %fd602, %fd784, %p193;
	selp.f64 	%fd783, %fd603, %fd783, %p193;
	selp.b32 	%r3217, %r3190, 0, %p193;
	add.s32 	%r4476, %r4476, %r3217;
	mov.u32 	%r4472, %r116;
$L__BB13_49:
	mov.b32 	%r3275, 2;
	mov.b32 	%r3277, -1;
	// begin inline asm
	shfl.sync.down.b32 %r3218, %r4472, %r3275, %r103, %r3277;
	// end inline asm
	// begin inline asm
	shfl.sync.down.b32 %r3223, %r4473, %r3275, %r103, %r3277;
	// end inline asm
	// begin inline asm
	shfl.sync.down.b32 %r3228, %r4474, %r3275, %r103, %r3277;
	// end inline asm
	// begin inline asm
	shfl.sync.down.b32 %r3233, %r4475, %r3275, %r103, %r3277;
	// end inline asm
	mov.b64 	%rd552, %fd784;
	mov.b64 	{%r3239, %r3244}, %rd552;
	// begin inline asm
	shfl.sync.down.b32 %r3238, %r3239, %r3275, %r103, %r3277;
	// end inline asm
	// begin inline asm
	shfl.sync.down.b32 %r3243, %r3244, %r3275, %r103, %r3277;
	// end inline asm
	mov.b64 	%rd553, %fd783;
	mov.b64 	{%r3249, %r3254}, %rd553;
	// begin inline asm
	shfl.sync.down.b32 %r3248, %r3249, %r3275, %r103, %r3277;
	// end inline asm
	// begin inline asm
	shfl.sync.down.b32 %r3253, %r3254, %r3275, %r103, %r3277;
	// end inline asm
	// begin inline asm
	shfl.sync.down.b32 %r3258, %r4476, %r3275, %r103, %r3277;
	// end inline asm
	// begin inline asm
	shfl.sync.down.b32 %r3263, %r4477, %r3275, %r103, %r3277;
	// end inline asm
	// begin inline asm
	shfl.sync.down.b32 %r3268, %r4478, %r3275, %r103, %r3277;
	// end inline asm
	// begin inline asm
	shfl.sync.down.b32 %r3273, %r4479, %r3275, %r103, %r3277;
	// end inline asm
	add.s32 	%r3278, %r2622, 2;
	setp.gt.s32 	%p194, %r3278, %r103;
	@%p194 bra 	$L__BB13_51;
	mov.b64 	%rd554, {%r3248, %r3253};
	mov.b64 	%fd604, %rd554;
	mov.b64 	%rd555, {%r3238, %r3243};
	mov.b64 	%fd605, %rd555;
	add.s32 	%r138, %r3218, %r4472;
	setp.eq.s32 	%p195, %r4472, 0;
	add.f64 	%fd606, %fd784, %fd605;
	add.f64 	%fd607, %fd783, %fd604;
	selp.f64 	%fd784, %fd606, %fd784, %p195;
	selp.f64 	%fd783, %fd607, %fd783, %p195;
	selp.b32 	%r3280, %r3258, 0, %p195;
	add.s32 	%r4476, %r4476, %r3280;
	mov.u32 	%r4472, %r138;
$L__BB13_51:
	mov.b32 	%r3338, 4;
	mov.b32 	%r3340, -1;
	// begin inline asm
	shfl.sync.down.b32 %r3281, %r4472, %r3338, %r103, %r3340;
	// end inline asm
	// begin inline asm
	shfl.sync.down.b32 %r3286, %r4473, %r3338, %r103, %r3340;
	// end inline asm
	// begin inline asm
	shfl.sync.down.b32 %r3291, %r4474, %r3338, %r103, %r3340;
	// end inline asm
	// begin inline asm
	shfl.sync.down.b32 %r3296, %r4475, %r3338, %r103, %r3340;
	// end inline asm
	mov.b64 	%rd556, %fd784;
	mov.b64 	{%r3302, %r3307}, %rd556;
	// begin inline asm
	shfl.sync.down.b32 %r3301, %r3302, %r3338, %r103, %r3340;
	// end inline asm
	// begin inline asm
	shfl.sync.down.b32 %r3306, %r3307, %r3338, %r103, %r3340;
	// end inline asm
	mov.b64 	%rd557, %fd783;
	mov.b64 	{%r3312, %r3317}, %rd557;
	// begin inline asm
	shfl.sync.down.b32 %r3311, %r3312, %r3338, %r103, %r3340;
	// end inline asm
	// begin inline asm
	shfl.sync.down.b32 %r3316, %r3317, %r3338, %r103, %r3340;
	// end inline asm
	// begin inline asm
	shfl.sync.down.b32 %r3321, %r4476, %r3338, %r103, %r3340;
	// end inline asm
	// begin inline asm
	shfl.sync.down.b32 %r3326, %r4477, %r3338, %r103, %r3340;
	// end inline asm
	// begin inline asm
	shfl.sync.down.b32 %r3331, %r4478, %r3338, %r103, %r3340;
	// end inline asm
	// begin inline asm
	shfl.sync.down.b32 %r3336, %r4479, %r3338, %r103, %r3340;
	// end inline asm
	add.s32 	%r3341, %r2622, 4;
	setp.gt.s32 	%p196, %r3341, %r103;
	@%p196 bra 	$L__BB13_53;
	mov.b64 	%rd558, {%r3311, %r3316};
	mov.b64 	%fd608, %rd558;
	mov.b64 	%rd559, {%r3301, %r3306};
	mov.b64 	%fd609, %rd559;
	add.s32 	%r160, %r3281, %r4472;
	setp.eq.s32 	%p197, %r4472, 0;
	add.f64 	%fd610, %fd784, %fd609;
	add.f64 	%fd611, %fd783, %fd608;
	selp.f64 	%fd784, %fd610, %fd784, %p197;
	selp.f64 	%fd783, %fd611, %fd783, %p197;
	selp.b32 	%r3343, %r3321, 0, %p197;
	add.s32 	%r4476, %r4476, %r3343;
	mov.u32 	%r4472, %r160;
$L__BB13_53:
	mov.b32 	%r3401, 8;
	mov.b32 	%r3403, -1;
	// begin inline asm
	shfl.sync.down.b32 %r3344, %r4472, %r3401, %r103, %r3403;
	// end inline asm
	// begin inline asm
	shfl.sync.down.b32 %r3349, %r4473, %r3401, %r103, %r3403;
	// end inline asm
	// begin inline asm
	shfl.sync.down.b32 %r3354, %r4474, %r3401, %r103, %r3403;
	// end inline asm
	// begin inline asm
	shfl.sync.down.b32 %r3359, %r4475, %r3401, %r103, %r3403;
	// end inline asm
	mov.b64 	%rd560, %fd784;
	mov.b64 	{%r3365, %r3370}, %rd560;
	// begin inline asm
	shfl.sync.down.b32 %r3364, %r3365, %r3401, %r103, %r3403;
	// end inline asm
	// begin inline asm
	shfl.sync.down.b32 %r3369, %r3370, %r3401, %r103, %r3403;
	// end inline asm
	mov.b64 	%rd561, %fd783;
	mov.b64 	{%r3375, %r3380}, %rd561;
	// begin inline asm
	shfl.sync.down.b32 %r3374, %r3375, %r3401, %r103, %r3403;
	// end inline asm
	// begin inline asm
	shfl.sync.down.b32 %r3379, %r3380, %r3401, %r103, %r3403;
	// end inline asm
	// begin inline asm
	shfl.sync.down.b32 %r3384, %r4476, %r3401, %r103, %r3403;
	// end inline asm
	// begin inline asm
	shfl.sync.down.b32 %r3389, %r4477, %r3401, %r103, %r3403;
	// end inline asm
	// begin inline asm
	shfl.sync.down.b32 %r3394, %r4478, %r3401, %r103, %r3403;
	// end inline asm
	// begin inline asm
	shfl.sync.down.b32 %r3399, %r4479, %r3401, %r103, %r3403;
	// end inline asm
	add.s32 	%r3404, %r2622, 8;
	setp.gt.s32 	%p198, %r3404, %r103;
	@%p198 bra 	$L__BB13_55;
	mov.b64 	%rd562, {%r3374, %r3379};
	mov.b64 	%fd612, %rd562;
	mov.b64 	%rd563, {%r3364, %r3369};
	mov.b64 	%fd613, %rd563;
	add.s32 	%r182, %r3344, %r4472;
	setp.eq.s32 	%p199, %r4472, 0;
	add.f64 	%fd614, %fd784, %fd613;
	add.f64 	%fd615, %fd783, %fd612;
	selp.f64 	%fd784, %fd614, %fd784, %p199;
	selp.f64 	%fd783, %fd615, %fd783, %p199;
	selp.b32 	%r3406, %r3384, 0, %p199;
	add.s32 	%r4476, %r4476, %r3406;
	mov.u32 	%r4472, %r182;
$L__BB13_55:
	mov.b32 	%r3464, 16;
	mov.b32 	%r3466, -1;
	// begin inline asm
	shfl.sync.down.b32 %r3407, %r4472, %r3464, %r103, %r3466;
	// end inline asm
	// begin inline asm
	shfl.sync.down.b32 %r3412, %r4473, %r3464, %r103, %r3466;
	// end inline asm
	// begin inline asm
	shfl.sync.down.b32 %r3417, %r4474, %r3464, %r103, %r3466;
	// end inline asm
	// begin inline asm
	shfl.sync.down.b32 %r3422, %r4475, %r3464, %r103, %r3466;
	// end inline asm
	mov.b64 	%rd564, %fd784;
	mov.b64 	{%r3428, %r3433}, %rd564;
	// begin inline asm
	shfl.sync.down.b32 %r3427, %r3428, %r3464, %r103, %r3466;
	// end inline asm
	// begin inline asm
	shfl.sync.down.b32 %r3432, %r3433, %r3464, %r103, %r3466;
	// end inline asm
	mov.b64 	%rd565, %fd783;
	mov.b64 	{%r3438, %r3443}, %rd565;
	// begin inline asm
	shfl.sync.down.b32 %r3437, %r3438, %r3464, %r103, %r3466;
	// end inline asm
	// begin inline asm
	shfl.sync.down.b32 %r3442, %r3443, %r3464, %r103, %r3466;
	// end inline asm
	// begin inline asm
	shfl.sync.down.b32 %r3447, %r4476, %r3464, %r103, %r3466;
	// end inline asm
	// begin inline asm
	shfl.sync.down.b32 %r3452, %r4477, %r3464, %r103, %r3466;
	// end inline asm
	// begin inline asm
	shfl.sync.down.b32 %r3457, %r4478, %r3464, %r103, %r3466;
	// end inline asm
	// begin inline asm
	shfl.sync.down.b32 %r3462, %r4479, %r3464, %r103, %r3466;
	// end inline asm
	add.s32 	%r3467, %r2622, 16;
	setp.gt.s32 	%p200, %r3467, %r103;
	@%p200 bra 	$L__BB13_57;
	mov.b64 	%rd566, {%r3437, %r3442};
	mov.b64 	%fd616, %rd566;
	mov.b64 	%rd567, {%r3427, %r3432};
	mov.b64 	%fd617, %rd567;
	add.s32 	%r204, %r3407, %r4472;
	setp.eq.s32 	%p201, %r4472, 0;
	add.f64 	%fd618, %fd784, %fd617;
	add.f64 	%fd619, %fd783, %fd616;
	selp.f64 	%fd784, %fd618, %fd784, %p201;
	selp.f64 	%fd783, %fd619, %fd783, %p201;
	selp.b32 	%r3469, %r3447, 0, %p201;
	add.s32 	%r4476, %r4476, %r3469;
	mov.u32 	%r4472, %r204;
$L__BB13_57:
	shr.u32 	%r3472, %r4473, 8;
	cvt.u16.u32 	%rs1, %r3472;
	{ .reg .b16 tmp; mov.b32 {tmp, %rs2}, %r4473; }
	shr.u32 	%r3473, %r4473, 24;
	cvt.u16.u32 	%rs3, %r3473;
	shr.u32 	%r3474, %r4474, 8;
	cvt.u16.u32 	%rs4, %r3474;
	{ .reg .b16 tmp; mov.b32 {tmp, %rs5}, %r4474; }
	shr.u32 	%r3475, %r4474, 24;
	cvt.u16.u32 	%rs6, %r3475;
	shr.u32 	%r3476, %r4475, 8;
	cvt.u16.u32 	%rs7, %r3476;
	{ .reg .b16 tmp; mov.b32 {tmp, %rs8}, %r4475; }
	shr.u32 	%r3477, %r4475, 24;
	cvt.u16.u32 	%rs9, %r3477;
	shr.u32 	%r3478, %r4477, 8;
	cvt.u16.u32 	%rs10, %r3478;
	{ .reg .b16 tmp; mov.b32 {tmp, %rs11}, %r4477; }
	shr.u32 	%r3479, %r4477, 24;
	cvt.u16.u32 	%rs12, %r3479;
	shr.u32 	%r3480, %r4478, 8;
	cvt.u16.u32 	%rs13, %r3480;
	{ .reg .b16 tmp; mov.b32 {tmp, %rs14}, %r4478; }
	shr.u32 	%r3481, %r4478, 24;
	cvt.u16.u32 	%rs15, %r3481;
	shr.u32 	%r3482, %r4479, 8;
	cvt.u16.u32 	%rs16, %r3482;
	{ .reg .b16 tmp; mov.b32 {tmp, %rs17}, %r4479; }
	shr.u32 	%r3483, %r4479, 24;
	cvt.u16.u32 	%rs18, %r3483;
$L__BB13_58:
	setp.ne.s32 	%p202, %r4522, 101;
	mov.b32 	%r3484, -1;
	vote.sync.all.pred 	%p203, %p202, %r3484;
	not.pred 	%p204, %p203;
	@%p204 bra 	$L__BB13_76;
	mul.wide.s32 	%rd612, %r4530, 4;
	add.s64 	%rd611, %rd95, %rd612;
$L__BB13_60:
	// begin inline asm
	ld.relaxed.gpu.u32 %r4522, [%rd611];
	// end inline asm
	membar.gl;
	setp.eq.s32 	%p221, %r4522, 99;
	mov.b32 	%r3594, -1;
	vote.sync.any.pred 	%p222, %p221, %r3594;
	@%p222 bra 	$L__BB13_60;
	mov.b32 	%r4535, 0;
	mov.f64 	%fd797, 0d0000000000000000;
	setp.eq.s32 	%p223, %r4522, 101;
	@%p223 bra 	$L__BB13_64;
	setp.ne.s32 	%p224, %r4522, 100;
	mov.f64 	%fd798, %fd797;
	@%p224 bra 	$L__BB13_65;
	mul.wide.s32 	%rd650, %r4530, 48;
	add.s64 	%rd643, %rd96, %rd650;
	// begin inline asm
	ld.cg.v2.u64 {%rd641, %rd642}, [%rd643];
	// end inline asm
	add.s64 	%rd646, %rd643, 16;
	// begin inline asm
	ld.cg.v2.u64 {%rd644, %rd645}, [%rd646];
	// end inline asm
	add.s64 	%rd649, %rd643, 32;
	// begin inline asm
	ld.cg.v2.u64 {%rd647, %rd648}, [%rd649];
	// end inline asm
	cvt.u32.u64 	%r4531, %rd641;
	shr.u64 	%rd651, %rd641, 40;
	shr.u64 	%rd652, %rd641, 48;
	shr.u64 	%rd653, %rd641, 56;
	shr.u64 	%rd654, %rd642, 8;
	shr.u64 	%rd655, %rd642, 16;
	shr.u64 	%rd656, %rd642, 24;
	shr.u64 	%rd657, %rd642, 40;
	shr.u64 	%rd658, %rd642, 48;
	shr.u64 	%rd659, %rd642, 56;
	mov.b64 	%fd798, %rd644;
	mov.b64 	%fd797, %rd645;
	cvt.u32.u64 	%r4535, %rd647;
	shr.u64 	%rd660, %rd647, 40;
	shr.u64 	%rd661, %rd647, 48;
	shr.u64 	%rd662, %rd647, 56;
	shr.u64 	%rd663, %rd648, 8;
	shr.u64 	%rd664, %rd648, 16;
	shr.u64 	%rd665, %rd648, 24;
	shr.u64 	%rd666, %rd648, 40;
	shr.u64 	%rd667, %rd648, 48;
	shr.u64 	%rd668, %rd648, 56;
	cvt.u32.u64 	%r3633, %rd653;
	cvt.u32.u64 	%r3634, %rd652;
	prmt.b32 	%r3635, %r3634, %r3633, 0x3340U;
	{ .reg .b32 tmp; mov.b64 {tmp, %r3636}, %rd641; }
	cvt.u32.u64 	%r3637, %rd651;
	prmt.b32 	%r3638, %r3636, %r3637, 0x3340U;
	prmt.b32 	%r4532, %r3638, %r3635, 0x5410U;
	cvt.u32.u64 	%r3639, %rd656;
	cvt.u32.u64 	%r3640, %rd655;
	prmt.b32 	%r3641, %r3640, %r3639, 0x3340U;
	cvt.u32.u64 	%r3642, %rd642;
	cvt.u32.u64 	%r3643, %rd654;
	prmt.b32 	%r3644, %r3642, %r3643, 0x3340U;
	prmt.b32 	%r4533, %r3644, %r3641, 0x5410U;
	cvt.u32.u64 	%r3645, %rd659;
	cvt.u32.u64 	%r3646, %rd658;
	prmt.b32 	%r3647, %r3646, %r3645, 0x3340U;
	{ .reg .b32 tmp; mov.b64 {tmp, %r3648}, %rd642; }
	cvt.u32.u64 	%r3649, %rd657;
	prmt.b32 	%r3650, %r3648, %r3649, 0x3340U;
	prmt.b32 	%r4534, %r3650, %r3647, 0x5410U;
	cvt.u32.u64 	%r3651, %rd662;
	cvt.u32.u64 	%r3652, %rd661;
	prmt.b32 	%r3653, %r3652, %r3651, 0x3340U;
	{ .reg .b32 tmp; mov.b64 {tmp, %r3654}, %rd647; }
	cvt.u32.u64 	%r3655, %rd660;
	prmt.b32 	%r3656, %r3654, %r3655, 0x3340U;
	prmt.b32 	%r4536, %r3656, %r3653, 0x5410U;
	cvt.u32.u64 	%r3657, %rd665;
	cvt.u32.u64 	%r3658, %rd664;
	prmt.b32 	%r3659, %r3658, %r3657, 0x3340U;
	cvt.u32.u64 	%r3660, %rd648;
	cvt.u32.u64 	%r3661, %rd663;
	prmt.b32 	%r3662, %r3660, %r3661, 0x3340U;
	prmt.b32 	%r4537, %r3662, %r3659, 0x5410U;
	cvt.u32.u64 	%r3663, %rd668;
	cvt.u32.u64 	%r3664, %rd667;
	prmt.b32 	%r3665, %r3664, %r3663, 0x3340U;
	{ .reg .b32 tmp; mov.b64 {tmp, %r3666}, %rd648; }
	cvt.u32.u64 	%r3667, %rd666;
	prmt.b32 	%r3668, %r3666, %r3667, 0x3340U;
	prmt.b32 	%r4538, %r3668, %r3665, 0x5410U;
	bra.uni 	$L__BB13_65;
$L__BB13_64:
	mul.wide.s32 	%rd622, %r4530, 48;
	add.s64 	%rd615, %rd97, %rd622;
	// begin inline asm
	ld.cg.v2.u64 {%rd613, %rd614}, [%rd615];
	// end inline asm
	add.s64 	%rd618, %rd615, 16;
	// begin inline asm
	ld.cg.v2.u64 {%rd616, %rd617}, [%rd618];
	// end inline asm
	add.s64 	%rd621, %rd615, 32;
	// begin inline asm
	ld.cg.v2.u64 {%rd619, %rd620}, [%rd621];
	// end inline asm
	cvt.u32.u64 	%r4531, %rd613;
	shr.u64 	%rd623, %rd613, 40;
	shr.u64 	%rd624, %rd613, 48;
	shr.u64 	%rd625, %rd613, 56;
	shr.u64 	%rd626, %rd614, 8;
	shr.u64 	%rd627, %rd614, 16;
	shr.u64 	%rd628, %rd614, 24;
	shr.u64 	%rd629, %rd614, 40;
	shr.u64 	%rd630, %rd614, 48;
	shr.u64 	%rd631, %rd614, 56;
	mov.b64 	%fd798, %rd616;
	mov.b64 	%fd797, %rd617;
	cvt.u32.u64 	%r4535, %rd619;
	shr.u64 	%rd632, %rd619, 40;
	shr.u64 	%rd633, %rd619, 48;
	shr.u64 	%rd634, %rd619, 56;
	shr.u64 	%rd635, %rd620, 8;
	shr.u64 	%rd636, %rd620, 16;
	shr.u64 	%rd637, %rd620, 24;
	shr.u64 	%rd638, %rd620, 40;
	shr.u64 	%rd639, %rd620, 48;
	shr.u64 	%rd640, %rd620, 56;
	cvt.u32.u64 	%r3597, %rd625;
	cvt.u32.u64 	%r3598, %rd624;
	prmt.b32 	%r3599, %r3598, %r3597, 0x3340U;
	{ .reg .b32 tmp; mov.b64 {tmp, %r3600}, %rd613; }
	cvt.u32.u64 	%r3601, %rd623;
	prmt.b32 	%r3602, %r3600, %r3601, 0x3340U;
	prmt.b32 	%r4532, %r3602, %r3599, 0x5410U;
	cvt.u32.u64 	%r3603, %rd628;
	cvt.u32.u64 	%r3604, %rd627;
	prmt.b32 	%r3605, %r3604, %r3603, 0x3340U;
	cvt.u32.u64 	%r3606, %rd614;
	cvt.u32.u64 	%r3607, %rd626;
	prmt.b32 	%r3608, %r3606, %r3607, 0x3340U;
	prmt.b32 	%r4533, %r3608, %r3605, 0x5410U;
	cvt.u32.u64 	%r3609, %rd631;
	cvt.u32.u64 	%r3610, %rd630;
	prmt.b32 	%r3611, %r3610, %r3609, 0x3340U;
	{ .reg .b32 tmp; mov.b64 {tmp, %r3612}, %rd614; }
	cvt.u32.u64 	%r3613, %rd629;
	prmt.b32 	%r3614, %r3612, %r3613, 0x3340U;
	prmt.b32 	%r4534, %r3614, %r3611, 0x5410U;
	cvt.u32.u64 	%r3615, %rd634;
	cvt.u32.u64 	%r3616, %rd633;
	prmt.b32 	%r3617, %r3616, %r3615, 0x3340U;
	{ .reg .b32 tmp; mov.b64 {tmp, %r3618}, %rd619; }
	cvt.u32.u64 	%r3619, %rd632;
	prmt.b32 	%r3620, %r3618, %r3619, 0x3340U;
	prmt.b32 	%r4536, %r3620, %r3617, 0x5410U;
	cvt.u32.u64 	%r3621, %rd637;
	cvt.u32.u64 	%r3622, %rd636;
	prmt.b32 	%r3623, %r3622, %r3621, 0x3340U;
	cvt.u32.u64 	%r3624, %rd620;
	cvt.u32.u64 	%r3625, %rd635;
	prmt.b32 	%r3626, %r3624, %r3625, 0x3340U;
	prmt.b32 	%r4537, %r3626, %r3623, 0x5410U;
	cvt.u32.u64 	%r3627, %rd640;
	cvt.u32.u64 	%r3628, %rd639;
	prmt.b32 	%r3629, %r3628, %r3627, 0x3340U;
	{ .reg .b32 tmp; mov.b64 {tmp, %r3630}, %rd620; }
	cvt.u32.u64 	%r3631, %rd638;
	prmt.b32 	%r3632, %r3630, %r3631, 0x3340U;
	prmt.b32 	%r4538, %r3632, %r3629, 0x5410U;
$L__BB13_65:
	mov.b32 	%r3728, -1;
	vote.sync.ballot.b32 	%r3729, %p223, %r3728;
	and.b32  	%r3730, %r3729, %r3149;
	or.b32  	%r3731, %r3730, -2147483648;
	add.s32 	%r3732, %r3731, -1;
	not.b32 	%r3733, %r3731;
	and.b32  	%r3734, %r3733, %r3732;
	popc.b32 	%r257, %r3734;
	mov.b32 	%r3726, 1;
	// begin inline asm
	shfl.sync.down.b32 %r3669, %r4531, %r3726, %r257, %r3728;
	// end inline asm
	// begin inline asm
	shfl.sync.down.b32 %r3674, %r4532, %r3726, %r257, %r3728;
	// end inline asm
	// begin inline asm
	shfl.sync.down.b32 %r3679, %r4533, %r3726, %r257, %r3728;
	// end inline asm
	// begin inline asm
	shfl.sync.down.b32 %r3684, %r4534, %r3726, %r257, %r3728;
	// end inline asm
	mov.b64 	%rd669, %fd798;
	mov.b64 	{%r3690, %r3695}, %rd669;
	// begin inline asm
	shfl.sync.down.b32 %r3689, %r3690, %r3726, %r257, %r3728;
	// end inline asm
	// begin inline asm
	shfl.sync.down.b32 %r3694, %r3695, %r3726, %r257, %r3728;
	// end inline asm
	mov.b64 	%rd670, %fd797;
	mov.b64 	{%r3700, %r3705}, %rd670;
	// begin inline asm
	shfl.sync.down.b32 %r3699, %r3700, %r3726, %r257, %r3728;
	// end inline asm
	// begin inline asm
	shfl.sync.down.b32 %r3704, %r3705, %r3726, %r257, %r3728;
	// end inline asm
	// begin inline asm
	shfl.sync.down.b32 %r3709, %r4535, %r3726, %r257, %r3728;
	// end inline asm
	// begin inline asm
	shfl.sync.down.b32 %r3714, %r4536, %r3726, %r257, %r3728;
	// end inline asm
	// begin inline asm
	shfl.sync.down.b32 %r3719, %r4537, %r3726, %r257, %r3728;
	// end inline asm
	// begin inline asm
	shfl.sync.down.b32 %r3724, %r4538, %r3726, %r257, %r3728;
	// end inline asm
	setp.ge.s32 	%p227, %r2622, %r257;
	mov.u32 	%r4547, %r4531;
	@%p227 bra 	$L__BB13_67;
	mov.b64 	%rd671, {%r3699, %r3704};
	mov.b64 	%fd641, %rd671;
	mov.b64 	%rd672, {%r3689, %r3694};
	mov.b64 	%fd642, %rd672;
	add.s32 	%r4547, %r3669, %r4531;
	setp.eq.s32 	%p228, %r4531, 0;
	add.f64 	%fd643, %fd798, %fd642;
	add.f64 	%fd644, %fd797, %fd641;
	selp.f64 	%fd798, %fd643, %fd798, %p228;
	selp.f64 	%fd797, %fd644, %fd797, %p228;
	selp.b32 	%r3736, %r3709, 0, %p228;
	add.s32 	%r4535, %r4535, %r3736;
$L__BB13_67:
	mov.b32 	%r3794, 2;
	mov.b32 	%r3796, -1;
	// begin inline asm
	shfl.sync.down.b32 %r3737, %r4547, %r3794, %r257, %r3796;
	// end inline asm
	// begin inline asm
	shfl.sync.down.b32 %r3742, %r4532, %r3794, %r257, %r3796;
	// end inline asm
	// begin inline asm
	shfl.sync.down.b32 %r3747, %r4533, %r3794, %r257, %r3796;
	// end inline asm
	// begin inline asm
	shfl.sync.down.b32 %r3752, %r4534, %r3794, %r257, %r3796;
	// end inline asm
	mov.b64 	%rd673, %fd798;
	mov.b64 	{%r3758, %r3763}, %rd673;
	// begin inline asm
	shfl.sync.down.b32 %r3757, %r3758, %r3794, %r257, %r3796;
	// end inline asm
	// begin inline asm
	shfl.sync.down.b32 %r3762, %r3763, %r3794, %r257, %r3796;
	// end inline asm
	mov.b64 	%rd674, %fd797;
	mov.b64 	{%r3768, %r3773}, %rd674;
	// begin inline asm
	shfl.sync.down.b32 %r3767, %r3768, %r3794, %r257, %r3796;
	// end inline asm
	// begin inline asm
	shfl.sync.down.b32 %r3772, %r3773, %r3794, %r257, %r3796;
	// end inline asm
	// begin inline asm
	shfl.sync.down.b32 %r3777, %r4535, %r3794, %r257, %r3796;
	// end inline asm
	// begin inline asm
	shfl.sync.down.b32 %r3782, %r4536, %r3794, %r257, %r3796;
	// end inline asm
	// begin inline asm
	shfl.sync.down.b32 %r3787, %r4537, %r3794, %r257, %r3796;
	// end inline asm
	// begin inline asm
	shfl.sync.down.b32 %r3792, %r4538, %r3794, %r257, %r3796;
	// end inline asm
	add.s32 	%r3797, %r2622, 2;
	setp.gt.s32 	%p229, %r3797, %r257;
	@%p229 bra 	$L__BB13_69;
	mov.b64 	%rd675, {%r3767, %r3772};
	mov.b64 	%fd645, %rd675;
	mov.b64 	%rd676, {%r3757, %r3762};
	mov.b64 	%fd646, %rd676;
	add.s32 	%r292, %r3737, %r4547;
	setp.eq.s32 	%p230, %r4547, 0;
	add.f64 	%fd647, %fd798, %fd646;
	add.f64 	%fd648, %fd797, %fd645;
	selp.f64 	%fd798, %fd647, %fd798, %p230;
	selp.f64 	%fd797, %fd648, %fd797, %p230;
	selp.b32 	%r3799, %r3777, 0, %p230;
	add.s32 	%r4535, %r4535, %r3799;
	mov.u32 	%r4547, %r292;
$L__BB13_69:
	mov.b32 	%r3857, 4;
	mov.b32 	%r3859, -1;
	// begin inline asm
	shfl.sync.down.b32 %r3800, %r4547, %r3857, %r257, %r3859;
	// end inline asm
	// begin inline asm
	shfl.sync.down.b32 %r3805, %r4532, %r3857, %r257, %r3859;
	// end inline asm
	// begin inline asm
	shfl.sync.down.b32 %r3810, %r4533, %r3857, %r257, %r3859;
	// end inline asm
	// begin inline asm
	shfl.sync.down.b32 %r3815, %r4534, %r3857, %r257, %r3859;
	// end inline asm
	mov.b64 	%rd677, %fd798;
	mov.b64 	{%r3821, %r3826}, %rd677;
	// begin inline asm
	shfl.sync.down.b32 %r3820, %r3821, %r3857, %r257, %r3859;
	// end inline asm
	// begin inline asm
	shfl.sync.down.b32 %r3825, %r3826, %r3857, %r257, %r3859;
	// end inline asm
	mov.b64 	%rd678, %fd797;
	mov.b64 	{%r3831, %r3836}, %rd678;
	// begin inline asm
	shfl.sync.down.b32 %r3830, %r3831, %r3857, %r257, %r3859;
	// end inline asm
	// begin inline asm
	shfl.sync.down.b32 %r3835, %r3836, %r3857, %r257, %r3859;
	// end inline asm
	// begin inline asm
	shfl.sync.down.b32 %r3840, %r4535, %r3857, %r257, %r3859;
	// end inline asm
	// begin inline asm
	shfl.sync.down.b32 %r3845, %r4536, %r3857, %r257, %r3859;
	// end inline asm
	// begin inline asm
	shfl.sync.down.b32 %r3850, %r4537, %r3857, %r257, %r3859;
	// end inline asm
	// begin inline asm
	shfl.sync.down.b32 %r3855, %r4538, %r3857, %r257, %r3859;
	// end inline asm
	add.s32 	%r3860, %r2622, 4;
	setp.gt.s32 	%p231, %r3860, %r257;
	@%p231 bra 	$L__BB13_71;
	mov.b64 	%rd679, {%r3830, %r3835};
	mov.b64 	%fd649, %rd679;
	mov.b64 	%rd680, {%r3820, %r3825};
	mov.b64 	%fd650, %rd680;
	add.s32 	%r314, %r3800, %r4547;
	setp.eq.s32 	%p232, %r4547, 0;
	add.f64 	%fd651, %fd798, %fd650;
	add.f64 	%fd652, %fd797, %fd649;
	selp.f64 	%fd798, %fd651, %fd798, %p232;
	selp.f64 	%fd797, %fd652, %fd797, %p232;
	selp.b32 	%r3862, %r3840, 0, %p232;
	add.s32 	%r4535, %r4535, %r3862;
	mov.u32 	%r4547, %r314;
$L__BB13_71:
	mov.b32 	%r3920, 8;
	mov.b32 	%r3922, -1;
	// begin inline asm
	shfl.sync.down.b32 %r3863, %r4547, %r3920, %r257, %r3922;
	// end inline asm
	// begin inline asm
	shfl.sync.down.b32 %r3868, %r4532, %r3920, %r257, %r3922;
	// end inline asm
	// begin inline asm
	shfl.sync.down.b32 %r3873, %r4533, %r3920, %r257, %r3922;
	// end inline asm
	// begin inline asm
	shfl.sync.down.b32 %r3878, %r4534, %r3920, %r257, %r3922;
	// end inline asm
	mov.b64 	%rd681, %fd798;
	mov.b64 	{%r3884, %r3889}, %rd681;
	// begin inline asm
	shfl.sync.down.b32 %r3883, %r3884, %r3920, %r257, %r3922;
	// end inline asm
	// begin inline asm
	shfl.sync.down.b32 %r3888, %r3889, %r3920, %r257, %r3922;
	// end inline asm
	mov.b64 	%rd682, %fd797;
	mov.b64 	{%r3894, %r3899}, %rd682;
	// begin inline asm
	shfl.sync.down.b32 %r3893, %r3894, %r3920, %r257, %r3922;
	// end inline asm
	// begin inline asm
	shfl.sync.down.b32 %r3898, %r3899, %r3920, %r257, %r3922;
	// end inline asm
	// begin inline asm
	shfl.sync.down.b32 %r3903, %r4535, %r3920, %r257, %r3922;
	// end inline asm
	// begin inline asm
	shfl.sync.down.b32 %r3908, %r4536, %r3920, %r257, %r3922;
	// end inline asm
	// begin inline asm
	shfl.sync.down.b32 %r3913, %r4537, %r3920, %r257, %r3922;
	// end inline asm
	// begin inline asm
	shfl.sync.down.b32 %r3918, %r4538, %r3920, %r257, %r3922;
	// end inline asm
	add.s32 	%r3923, %r2622, 8;
	setp.gt.s32 	%p233, %r3923, %r257;
	@%p233 bra 	$L__BB13_73;
	mov.b64 	%rd683, {%r3893, %r3898};
	mov.b64 	%fd653, %rd683;
	mov.b64 	%rd684, {%r3883, %r3888};
	mov.b64 	%fd654, %rd684;
	add.s32 	%r336, %r3863, %r4547;
	setp.eq.s32 	%p234, %r4547, 0;
	add.f64 	%fd655, %fd798, %fd654;
	add.f64 	%fd656, %fd797, %fd653;
	selp.f64 	%fd798, %fd655, %fd798, %p234;
	selp.f64 	%fd797, %fd656, %fd797, %p234;
	selp.b32 	%r3925, %r3903, 0, %p234;
	add.s32 	%r4535, %r4535, %r3925;
	mov.u32 	%r4547, %r336;
$L__BB13_73:
	mov.b32 	%r3983, 16;
	mov.b32 	%r3985, -1;
	// begin inline asm
	shfl.sync.down.b32 %r3926, %r4547, %r3983, %r257, %r3985;
	// end inline asm
	// begin inline asm
	shfl.sync.down.b32 %r3931, %r4532, %r3983, %r257, %r3985;
	// end inline asm
	// begin inline asm
	shfl.sync.down.b32 %r3936, %r4533, %r3983, %r257, %r3985;
	// end inline asm
	// begin inline asm
	shfl.sync.down.b32 %r3941, %r4534, %r3983, %r257, %r3985;
	// end inline asm
	mov.b64 	%rd685, %fd798;
	mov.b64 	{%r3947, %r3952}, %rd685;
	// begin inline asm
	shfl.sync.down.b32 %r3946, %r3947, %r3983, %r257, %r3985;
	// end inline asm
	// begin inline asm
	shfl.sync.down.b32 %r3951, %r3952, %r3983, %r257, %r3985;
	// end inline asm
	mov.b64 	%rd686, %fd797;
	mov.b64 	{%r3957, %r3962}, %rd686;
	// begin inline asm
	shfl.sync.down.b32 %r3956, %r3957, %r3983, %r257, %r3985;
	// end inline asm
	// begin inline asm
	shfl.sync.down.b32 %r3961, %r3962, %r3983, %r257, %r3985;
	// end inline asm
	// begin inline asm
	shfl.sync.down.b32 %r3966, %r4535, %r3983, %r257, %r3985;
	// end inline asm
	// begin inline asm
	shfl.sync.down.b32 %r3971, %r4536, %r3983, %r257, %r3985;
	// end inline asm
	// begin inline asm
	shfl.sync.down.b32 %r3976, %r4537, %r3983, %r257, %r3985;
	// end inline asm
	// begin inline asm
	shfl.sync.down.b32 %r3981, %r4538, %r3983, %r257, %r3985;
	// end inline asm
	add.s32 	%r3986, %r2622, 16;
	setp.gt.s32 	%p235, %r3986, %r257;
	@%p235 bra 	$L__BB13_75;
	mov.b64 	%rd687, {%r3956, %r3961};
	mov.b64 	%fd657, %rd687;
	mov.b64 	%rd688, {%r3946, %r3951};
	mov.b64 	%fd658, %rd688;
	add.s32 	%r352, %r3926, %r4547;
	setp.eq.s32 	%p236, %r4547, 0;
	add.f64 	%fd659, %fd798, %fd658;
	add.f64 	%fd660, %fd797, %fd657;
	selp.f64 	%fd798, %fd659, %fd798, %p236;
	selp.f64 	%fd797, %fd660, %fd797, %p236;
	selp.b32 	%r3987, %r3966, 0, %p236;
	add.s32 	%r4535, %r4535, %r3987;
	mov.u32 	%r4547, %r352;
$L__BB13_75:
	add.s32 	%r356, %r4547, %r4472;
	setp.eq.s32 	%p237, %r4472, 0;
	add.f64 	%fd661, %fd784, %fd798;
	add.f64 	%fd662, %fd783, %fd797;
	selp.f64 	%fd784, %fd661, %fd784, %p237;
	selp.f64 	%fd783, %fd662, %fd783, %p237;
	selp.b32 	%r3988, %r4535, 0, %p237;
	add.s32 	%r4476, %r4476, %r3988;
	add.s32 	%r4530, %r4530, -32;
	mov.u32 	%r4472, %r356;
	bra.uni 	$L__BB13_58;
$L__BB13_76:
	mov.u32 	%r3486, %tid.x;
	setp.ne.s32 	%p205, %r3486, 0;
	@%p205 bra 	$L__BB13_78;
	add.s32 	%r3488, %r4472, %r72;
	setp.eq.s32 	%p206, %r72, 0;
	add.f64 	%fd620, %fd31, %fd784;
	add.f64 	%fd621, %fd32, %fd783;
	selp.f64 	%fd622, %fd620, %fd31, %p206;
	selp.f64 	%fd623, %fd621, %fd32, %p206;
	selp.b32 	%r3489, %r4476, 0, %p206;
	add.s32 	%r3490, %r73, %r3489;
	mov.u32 	%r3491, %ctaid.x;
	mul.wide.u32 	%rd578, %r3491, 48;
	add.s64 	%rd579, %rd97, %rd578;
	add.s64 	%rd568, %rd579, 1536;
	mov.b64 	%rd572, %fd622;
	mov.b64 	%rd573, %fd623;
	mov.b64 	%rd569, {%r3488, %r3492};
	// begin inline asm
	st.cg.v2.u64 [%rd568], {%rd569, %rd570};
	// end inline asm
	add.s64 	%rd571, %rd579, 1552;
	// begin inline asm
	st.cg.v2.u64 [%rd571], {%rd572, %rd573};
	// end inline asm
	add.s64 	%rd574, %rd579, 1568;
	mov.b64 	%rd575, {%r3490, %r3493};
	// begin inline asm
	st.cg.v2.u64 [%rd574], {%rd575, %rd576};
	// end inline asm
	mul.wide.u32 	%rd580, %r3491, 4;
	add.s64 	%rd581, %rd95, %rd580;
	add.s64 	%rd577, %rd581, 128;
	mov.b32 	%r3487, 101;
	// begin inline asm
	st.release.gpu.u32 [%rd577], %r3487;
	// end inline asm
	cvt.u32.u16 	%r3494, %rs3;
	cvt.u32.u16 	%r3495, %rs2;
	prmt.b32 	%r3496, %r3495, %r3494, 0x3340U;
	cvt.u32.u16 	%r3497, %rs1;
	prmt.b32 	%r3498, %r4473, %r3497, 0x3340U;
	prmt.b32 	%r3499, %r3498, %r3496, 0x5410U;
	cvt.u32.u16 	%r3500, %rs6;
	cvt.u32.u16 	%r3501, %rs5;
	prmt.b32 	%r3502, %r3501, %r3500, 0x3340U;
	cvt.u32.u16 	%r3503, %rs4;
	prmt.b32 	%r3504, %r4474, %r3503, 0x3340U;
	prmt.b32 	%r3505, %r3504, %r3502, 0x5410U;
	cvt.u32.u16 	%r3506, %rs9;
	cvt.u32.u16 	%r3507, %rs8;
	prmt.b32 	%r3508, %r3507, %r3506, 0x3340U;
	cvt.u32.u16 	%r3509, %rs7;
	prmt.b32 	%r3510, %r4475, %r3509, 0x3340U;
	prmt.b32 	%r3511, %r3510, %r3508, 0x5410U;
	st.shared.v4.u32 	[_ZN6thrust24THRUST_300001_SM_1000_NS8cuda_cub4core6detail5shmemE+464], {%r4472, %r3499, %r3505, %r3511};
	st.shared.v2.f64 	[_ZN6thrust24THRUST_300001_SM_1000_NS8cuda_cub4core6detail5shmemE+480], {%fd784, %fd783};
	cvt.u32.u16 	%r3512, %rs12;
	cvt.u32.u16 	%r3513, %rs11;
	prmt.b32 	%r3514, %r3513, %r3512, 0x3340U;
	cvt.u32.u16 	%r3515, %rs10;
	prmt.b32 	%r3516, %r4477, %r3515, 0x3340U;
	prmt.b32 	%r3517, %r3516, %r3514, 0x5410U;
	cvt.u32.u16 	%r3518, %rs15;
	cvt.u32.u16 	%r3519, %rs14;
	prmt.b32 	%r3520, %r3519, %r3518, 0x3340U;
	cvt.u32.u16 	%r3521, %rs13;
	prmt.b32 	%r3522, %r4478, %r3521, 0x3340U;
	prmt.b32 	%r3523, %r3522, %r3520, 0x5410U;
	cvt.u32.u16 	%r3524, %rs18;
	cvt.u32.u16 	%r3525, %rs17;
	prmt.b32 	%r3526, %r3525, %r3524, 0x3340U;
	cvt.u32.u16 	%r3527, %rs16;
	prmt.b32 	%r3528, %r4479, %r3527, 0x3340U;
	prmt.b32 	%r3529, %r3528, %r3526, 0x5410U;
	st.shared.v4.u32 	[_ZN6thrust24THRUST_300001_SM_1000_NS8cuda_cub4core6detail5shmemE+496], {%r4476, %r3517, %r3523, %r3529};
	st.shared.u32 	[_ZN6thrust24THRUST_300001_SM_1000_NS8cuda_cub4core6detail5shmemE+512], %r3488;
	st.shared.v2.f64 	[_ZN6thrust24THRUST_300001_SM_1000_NS8cuda_cub4core6detail5shmemE+528], {%fd622, %fd623};
	st.shared.u32 	[_ZN6thrust24THRUST_300001_SM_1000_NS8cuda_cub4core6detail5shmemE+544], %r3490;
$L__BB13_78:
	setp.ne.s32 	%p207, %r2622, 0;
	@%p207 bra 	$L__BB13_80;
	cvt.u32.u16 	%r3530, %rs3;
	cvt.u32.u16 	%r3531, %rs2;
	prmt.b32 	%r3532, %r3531, %r3530, 0x3340U;
	cvt.u32.u16 	%r3533, %rs1;
	prmt.b32 	%r3534, %r4473, %r3533, 0x3340U;
	prmt.b32 	%r3535, %r3534, %r3532, 0x5410U;
	cvt.u32.u16 	%r3536, %rs6;
	cvt.u32.u16 	%r3537, %rs5;
	prmt.b32 	%r3538, %r3537, %r3536, 0x3340U;
	cvt.u32.u16 	%r3539, %rs4;
	prmt.b32 	%r3540, %r4474, %r3539, 0x3340U;
	prmt.b32 	%r3541, %r3540, %r3538, 0x5410U;
	cvt.u32.u16 	%r3542, %rs9;
	cvt.u32.u16 	%r3543, %rs8;
	prmt.b32 	%r3544, %r3543, %r3542, 0x3340U;
	cvt.u32.u16 	%r3545, %rs7;
	prmt.b32 	%r3546, %r4475, %r3545, 0x3340U;
	prmt.b32 	%r3547, %r3546, %r3544, 0x5410U;
	st.shared.v4.u32 	[_ZN6thrust24THRUST_300001_SM_1000_NS8cuda_cub4core6detail5shmemE+400], {%r4472, %r3535, %r3541, %r3547};
	st.shared.v2.f64 	[_ZN6thrust24THRUST_300001_SM_1000_NS8cuda_cub4core6detail5shmemE+416], {%fd784, %fd783};
	cvt.u32.u16 	%r3548, %rs12;
	cvt.u32.u16 	%r3549, %rs11;
	prmt.b32 	%r3550, %r3549, %r3548, 0x3340U;
	cvt.u32.u16 	%r3551, %rs10;
	prmt.b32 	%r3552, %r4477, %r3551, 0x3340U;
	prmt.b32 	%r3553, %r3552, %r3550, 0x5410U;
	cvt.u32.u16 	%r3554, %rs15;
	cvt.u32.u16 	%r3555, %rs14;
	prmt.b32 	%r3556, %r3555, %r3554, 0x3340U;
	cvt.u32.u16 	%r3557, %rs13;
	prmt.b32 	%r3558, %r4478, %r3557, 0x3340U;
	prmt.b32 	%r3559, %r3558, %r3556, 0x5410U;
	cvt.u32.u16 	%r3560, %rs18;
	cvt.u32.u16 	%r3561, %rs17;
	prmt.b32 	%r3562, %r3561, %r3560, 0x3340U;
	cvt.u32.u16 	%r3563, %rs16;
	prmt.b32 	%r3564, %r4479, %r3563, 0x3340U;
	prmt.b32 	%r3565, %r3564, %r3562, 0x5410U;
	st.shared.v4.u32 	[_ZN6thrust24THRUST_300001_SM_1000_NS8cuda_cub4core6detail5shmemE+432], {%r4476, %r3553, %r3559, %r3565};
	mov.u32 	%r4573, %r4476;
	mov.f64 	%fd809, %fd783;
	mov.f64 	%fd810, %fd784;
	mov.u32 	%r4574, %r4472;
$L__BB13_80:
	mov.u32 	%r4583, %tid.x;
	setp.eq.s32 	%p208, %r4583, 0;
	bar.sync 	0;
	@%p208 bra 	$L__BB13_82;
	ld.shared.u32 	%r3566, [_ZN6thrust24THRUST_300001_SM_1000_NS8cuda_cub4core6detail5shmemE+432];
	ld.shared.v2.f64 	{%fd624, %fd625}, [_ZN6thrust24THRUST_300001_SM_1000_NS8cuda_cub4core6detail5shmemE+416];
	ld.shared.u32 	%r3567, [_ZN6thrust24THRUST_300001_SM_1000_NS8cuda_cub4core6detail5shmemE+400];
	add.s32 	%r362, %r3567, %r4574;
	setp.eq.s32 	%p209, %r4574, 0;
	add.f64 	%fd626, %fd810, %fd624;
	add.f64 	%fd627, %fd809, %fd625;
	selp.f64 	%fd810, %fd626, %fd810, %p209;
	selp.f64 	%fd809, %fd627, %fd809, %p209;
	selp.b32 	%r3568, %r3566, 0, %p209;
	add.s32 	%r4573, %r4573, %r3568;
	mov.u32 	%r4574, %r362;
$L__BB13_82:
	cvta.to.global.u64 	%rd38, %rd93;
	cvta.to.global.u64 	%rd39, %rd92;
	setp.ne.s64 	%p210, %rd766, %rd30;
	selp.u32 	%r3569, 1, 0, %p210;
	add.s32 	%r366, %r4574, %r3569;
	add.f64 	%fd628, %fd810, %fd21;
	add.f64 	%fd629, %fd809, %fd22;
	selp.f64 	%fd97, %fd21, %fd628, %p210;
	selp.f64 	%fd98, %fd22, %fd629, %p210;
	selp.b32 	%r3570, 0, %r4573, %p210;
	add.s32 	%r367, %r56, %r3570;
	ld.shared.u32 	%r368, [_ZN6thrust24THRUST_300001_SM_1000_NS8cuda_cub4core6detail5shmemE+560];
	ld.shared.u32 	%r369, [_ZN6thrust24THRUST_300001_SM_1000_NS8cuda_cub4core6detail5shmemE+464];
	setp.lt.s32 	%p211, %r368, 257;
	@%p211 bra 	$L__BB13_94;
	setp.eq.s64 	%p214, %rd766, %rd30;
	bar.sync 	0;
	@%p214 bra 	$L__BB13_85;
	sub.s32 	%r3571, %r4574, %r369;
	mov.u32 	%r3572, _ZN6thrust24THRUST_300001_SM_1000_NS8cuda_cub4core6detail5shmemE;
	mad.lo.s32 	%r3573, %r3571, 48, %r3572;
	st.shared.u64 	[%r3573], %rd766;
	st.shared.v2.f64 	[%r3573+16], {%fd810, %fd809};
	st.shared.u32 	[%r3573+32], %r4573;
$L__BB13_85:
	setp.eq.s64 	%p215, %rd30, %rd31;
	@%p215 bra 	$L__BB13_87;
	sub.s32 	%r3574, %r366, %r369;
	mov.u32 	%r3575, _ZN6thrust24THRUST_300001_SM_1000_NS8cuda_cub4core6detail5shmemE;
	mad.lo.s32 	%r3576, %r3574, 48, %r3575;
	st.shared.u64 	[%r3576], %rd30;
	st.shared.v2.f64 	[%r3576+16], {%fd97, %fd98};
	st.shared.u32 	[%r3576+32], %r367;
$L__BB13_87:
	bar.sync 	0;
	setp.ge.s32 	%p216, %r4583, %r368;
	@%p216 bra 	$L__BB13_218;
	not.b32 	%r3577, %r4583;
	add.s32 	%r370, %r368, %r3577;
	and.b32  	%r3578, %r370, 768;
	setp.eq.s32 	%p217, %r3578, 768;
	@%p217 bra 	$L__BB13_91;
	shr.u32 	%r3579, %r370, 8;
	add.s32 	%r3580, %r3579, 1;
	and.b32  	%r3581, %r3580, 3;
	mov.u32 	%r3582, _ZN6thrust24THRUST_300001_SM_1000_NS8cuda_cub4core6detail5shmemE;
	mad.lo.s32 	%r3583, %r4583, 48, %r3582;
	add.s32 	%r4579, %r3583, 32;
	add.s32 	%r4578, %r4583, %r369;
	neg.s32 	%r4577, %r3581;
	shl.b32 	%r3584, %r3580, 8;
	and.b32  	%r3585, %r3584, 768;
	add.s32 	%r4583, %r4583, %r3585;
$L__BB13_90:
	.pragma "nounroll";
	mul.wide.s32 	%rd594, %r4578, 4;
	add.s64 	%rd595, %rd38, %rd594;
	mul.wide.s32 	%rd596, %r4578, 16;
	add.s64 	%rd597, %rd39, %rd596;
	mul.wide.s32 	%rd598, %r4578, 8;
	add.s64 	%rd599, %rd5, %rd598;
	ld.shared.u64 	%rd600, [%r4579+-32];
	ld.shared.v2.f64 	{%fd630, %fd631}, [%r4579+-16];
	ld.shared.u32 	%r3586, [%r4579];
	st.global.u64 	[%rd599], %rd600;
	st.global.v2.f64 	[%rd597], {%fd630, %fd631};
	st.global.u32 	[%rd595], %r3586;
	add.s32 	%r4579, %r4579, 12288;
	add.s32 	%r4578, %r4578, 256;
	add.s32 	%r4577, %r4577, 1;
	setp.ne.s32 	%p218, %r4577, 0;
	@%p218 bra 	$L__BB13_90;
$L__BB13_91:
	setp.lt.u32 	%p219, %r370, 768;
	@%p219 bra 	$L__BB13_218;
	mov.u32 	%r3587, _ZN6thrust24THRUST_300001_SM_1000_NS8cuda_cub4core6detail5shmemE;
	mad.lo.s32 	%r3588, %r4583, 48, %r3587;
	add.s32 	%r4582, %r3588, 36896;
	add.s64 	%rd40, %rd5, 4096;
	add.s32 	%r4581, %r4583, %r369;
	add.s64 	%rd41, %rd39, 8192;
	add.s64 	%rd42, %rd38, 2048;
$L__BB13_93:
	mul.wide.s32 	%rd601, %r4581, 8;
	add.s64 	%rd602, %rd40, %rd601;
	mul.wide.s32 	%rd603, %r4581, 16;
	add.s64 	%rd604, %rd41, %rd603;
	mul.wide.s32 	%rd605, %r4581, 4;
	add.s64 	%rd606, %rd42, %rd605;
	ld.shared.u64 	%rd607, [%r4582+-36896];
	ld.shared.v2.f64 	{%fd632, %fd633}, [%r4582+-36880];
	ld.shared.u32 	%r3589, [%r4582+-36864];
	st.global.u64 	[%rd602+-4096], %rd607;
	st.global.v2.f64 	[%rd604+-8192], {%fd632, %fd633};
	st.global.u32 	[%rd606+-2048], %r3589;
	ld.shared.u64 	%rd608, [%r4582+-24608];
	ld.shared.v2.f64 	{%fd634, %fd635}, [%r4582+-24592];
	ld.shared.u32 	%r3590, [%r4582+-24576];
	st.global.u64 	[%rd602+-2048], %rd608;
	st.global.v2.f64 	[%rd604+-4096], {%fd634, %fd635};
	st.global.u32 	[%rd606+-1024], %r3590;
	ld.shared.u64 	%rd609, [%r4582+-12320];
	ld.shared.v2.f64 	{%fd636, %fd637}, [%r4582+-12304];
	ld.shared.u32 	%r3591, [%r4582+-12288];
	st.global.u64 	[%rd602], %rd609;
	st.global.v2.f64 	[%rd604], {%fd636, %fd637};
	st.global.u32 	[%rd606], %r3591;
	ld.shared.u64 	%rd610, [%r4582+-32];
	ld.shared.v2.f64 	{%fd638, %fd639}, [%r4582+-16];
	ld.shared.u32 	%r3592, [%r4582];
	st.global.u64 	[%rd602+2048], %rd610;
	st.global.v2.f64 	[%rd604+4096], {%fd638, %fd639};
	st.global.u32 	[%rd606+1024], %r3592;
	add.s32 	%r4583, %r4583, 1024;
	add.s32 	%r4582, %r4582, 49152;
	add.s32 	%r4581, %r4581, 1024;
	setp.lt.s32 	%p220, %r4583, %r368;
	@%p220 bra 	$L__BB13_93;
	bra.uni 	$L__BB13_218;
$L__BB13_94:
	setp.eq.s64 	%p212, %rd766, %rd30;
	@%p212 bra 	$L__BB13_96;
	mul.wide.s32 	%rd582, %r4574, 8;
	add.s64 	%rd583, %rd5, %rd582;
	st.global.u64 	[%rd583], %rd766;
	mul.wide.s32 	%rd584, %r4574, 16;
	add.s64 	%rd585, %rd39, %rd584;
	mul.wide.s32 	%rd586, %r4574, 4;
	add.s64 	%rd587, %rd38, %rd586;
	st.global.v2.f64 	[%rd585], {%fd810, %fd809};
	st.global.u32 	[%rd587], %r4573;
$L__BB13_96:
	setp.eq.s64 	%p213, %rd30, %rd31;
	@%p213 bra 	$L__BB13_218;
	mul.wide.s32 	%rd588, %r366, 8;
	add.s64 	%rd589, %rd5, %rd588;
	st.global.u64 	[%rd589], %rd30;
	mul.wide.s32 	%rd590, %r366, 16;
	add.s64 	%rd591, %rd39, %rd590;
	mul.wide.s32 	%rd592, %r366, 4;
	add.s64 	%rd593, %rd38, %rd592;
	st.global.v2.f64 	[%rd591], {%fd97, %fd98};
	st.global.u32 	[%rd593], %r367;
	bra.uni 	$L__BB13_218;
$L__BB13_98:
	setp.lt.s32 	%p5, %r4, 1;
	@%p5 bra 	$L__BB13_218;
	setp.ne.s32 	%p6, %r2, 0;
	@%p6 bra 	$L__BB13_136;
	mul.wide.u32 	%rd367, %r3, 8;
	add.s64 	%rd366, %rd3, %rd367;
	// begin inline asm
	ld.global.nc.u64 %rd768, [%rd366];
	// end inline asm
	mov.u32 	%r390, %tid.x;
	and.b32  	%r2156, %r390, 31;
	shl.b32 	%r391, %r390, 1;
	and.b32  	%r392, %r391, 1984;
	or.b32  	%r393, %r392, %r2156;
	setp.ge.u32 	%p100, %r393, %r4;
	mov.u64 	%rd767, %rd768;
	@%p100 bra 	$L__BB13_102;
	mul.wide.u32 	%rd370, %r393, 8;
	add.s64 	%rd369, %rd366, %rd370;
	// begin inline asm
	ld.global.nc.u64 %rd767, [%rd369];
	// end inline asm
$L__BB13_102:
	add.s32 	%r394, %r393, 32;
	setp.ge.u32 	%p101, %r394, %r4;
	@%p101 bra 	$L__BB13_104;
	shl.b32 	%r2157, %r393, 3;
	cvt.u64.u32 	%rd373, %r2157;
	add.s64 	%rd374, %rd366, %rd373;
	add.s64 	%rd372, %rd374, 256;
	// begin inline asm
	ld.global.nc.u64 %rd768, [%rd372];
	// end inline asm
$L__BB13_104:
	setp.ge.u32 	%p102, %r393, %r4;
	// begin inline asm
	mov.u32 %r2158, %laneid;
	// end inline asm
	add.s32 	%r396, %r2158, %r392;
	shl.b32 	%r2159, %r396, 3;
	mov.u32 	%r2160, _ZN6thrust24THRUST_300001_SM_1000_NS8cuda_cub4core6detail5shmemE;
	add.s32 	%r397, %r2160, %r2159;
	st.shared.u64 	[%r397], %rd767;
	st.shared.u64 	[%r397+256], %rd768;
	bar.warp.sync 	-1;
	shl.b32 	%r2161, %r2158, 3;
	add.s32 	%r398, %r397, %r2161;
	ld.shared.v2.u64 	{%rd49, %rd50}, [%r398];
	bar.sync 	0;
	mul.wide.u32 	%rd375, %r3, 16;
	add.s64 	%rd51, %rd4, %rd375;
	ld.global.v2.f64 	{%fd815, %fd816}, [%rd51];
	mov.f64 	%fd813, %fd815;
	mov.f64 	%fd814, %fd816;
	@%p102 bra 	$L__BB13_106;
	mul.wide.u32 	%rd376, %r393, 16;
	add.s64 	%rd377, %rd51, %rd376;
	ld.global.v2.f64 	{%fd813, %fd814}, [%rd377];
$L__BB13_106:
	setp.ge.u32 	%p103, %r394, %r4;
	@%p103 bra 	$L__BB13_108;
	shl.b32 	%r2162, %r393, 4;
	cvt.u64.u32 	%rd378, %r2162;
	add.s64 	%rd379, %rd51, %rd378;
	ld.global.v2.f64 	{%fd815, %fd816}, [%rd379+512];
$L__BB13_108:
	mad.lo.s32 	%r2164, %r396, 24, %r397;
	st.shared.v2.f64 	[%r2164], {%fd813, %fd814};
	mov.b32 	%r4584, 0;
	st.shared.v4.u32 	[%r2164+16], {%r1, %r4584, %r4584, %r4584};
	st.shared.v2.f64 	[%r2164+1024], {%fd815, %fd816};
	st.shared.v4.u32 	[%r2164+1040], {%r1, %r4584, %r4584, %r4584};
	bar.warp.sync 	-1;
	add.s32 	%r2165, %r396, %r2158;
	mad.lo.s32 	%r2166, %r2165, 24, %r398;
	ld.shared.v2.f64 	{%fd819, %fd820}, [%r2166];
	ld.shared.u32 	%r4589, [%r2166+16];
	ld.shared.v2.f64 	{%fd112, %fd111}, [%r2166+32];
	ld.shared.u32 	%r400, [%r2166+48];
	bar.sync 	0;
	shl.b32 	%r2167, %r390, 3;
	add.s32 	%r2169, %r2160, %r2167;
	add.s32 	%r401, %r2169, 2656;
	st.shared.u64 	[%r2169+2656], %rd50;
	bar.sync 	0;
	setp.eq.s32 	%p104, %r390, 0;
	@%p104 bra 	$L__BB13_110;
	ld.shared.u64 	%rd769, [%r401+-8];
	setp.ne.s64 	%p105, %rd769, %rd49;
	selp.u32 	%r4584, 1, 0, %p105;
$L__BB13_110:
	setp.ne.s64 	%p106, %rd49, %rd50;
	setp.eq.s32 	%p107, %r391, %r4;
	selp.b32 	%r404, 1, %r4584, %p107;
	add.s32 	%r2530, %r391, 1;
	setp.eq.s32 	%p108, %r2530, %r4;
	or.pred  	%p1, %p108, %p106;
	selp.u32 	%r2531, 1, 0, %p1;
	add.s32 	%r2171, %r404, %r2531;
	add.f64 	%fd383, %fd819, %fd112;
	add.f64 	%fd384, %fd820, %fd111;
	selp.f64 	%fd385, %fd112, %fd383, %p1;
	mov.b64 	%rd381, %fd385;
	mov.b64 	{%r2191, %r2196}, %rd381;
	selp.f64 	%fd386, %fd111, %fd384, %p1;
	mov.b64 	%rd382, %fd386;
	mov.b64 	{%r2201, %r2206}, %rd382;
	selp.b32 	%r2532, 0, %r4589, %p1;
	add.s32 	%r2211, %r400, %r2532;
	shr.u32 	%r405, %r390, 5;
	mov.b32 	%r2527, 1;
	mov.b32 	%r2528, 0;
	mov.b32 	%r2529, -1;
	// begin inline asm
	shfl.sync.up.b32 %r2170, %r2171, %r2527, %r2528, %r2529;
	// end inline asm
	// begin inline asm
	shfl.sync.up.b32 %r2175, %r2528, %r2527, %r2528, %r2529;
	// end inline asm
	// begin inline asm
	shfl.sync.up.b32 %r2180, %r2528, %r2527, %r2528, %r2529;
	// end inline asm
	// begin inline asm
	shfl.sync.up.b32 %r2185, %r2528, %r2527, %r2528, %r2529;
	// end inline asm
	// begin inline asm
	shfl.sync.up.b32 %r2190, %r2191, %r2527, %r2528, %r2529;
	// end inline asm
	// begin inline asm
	shfl.sync.up.b32 %r2195, %r2196, %r2527, %r2528, %r2529;
	// end inline asm
	mov.b64 	%rd383, {%r2190, %r2195};
	mov.b64 	%fd387, %rd383;
	// begin inline asm
	shfl.sync.up.b32 %r2200, %r2201, %r2527, %r2528, %r2529;
	// end inline asm
	// begin inline asm
	shfl.sync.up.b32 %r2205, %r2206, %r2527, %r2528, %r2529;
	// end inline asm
	mov.b64 	%rd384, {%r2200, %r2205};
	mov.b64 	%fd388, %rd384;
	// begin inline asm
	shfl.sync.up.b32 %r2210, %r2211, %r2527, %r2528, %r2529;
	// end inline asm
	// begin inline asm
	shfl.sync.up.b32 %r2215, %r2528, %r2527, %r2528, %r2529;
	// end inline asm
	// begin inline asm
	shfl.sync.up.b32 %r2220, %r2528, %r2527, %r2528, %r2529;
	// end inline asm
	// begin inline asm
	shfl.sync.up.b32 %r2225, %r2528, %r2527, %r2528, %r2529;
	// end inline asm
	setp.eq.s32 	%p109, %r2171, 0;
	add.f64 	%fd389, %fd385, %fd387;
	add.f64 	%fd390, %fd386, %fd388;
	selp.f64 	%fd391, %fd389, %fd385, %p109;
	selp.f64 	%fd392, %fd390, %fd386, %p109;
	selp.b32 	%r2533, %r2210, 0, %p109;
	setp.lt.s32 	%p110, %r2158, 1;
	selp.b32 	%r2534, 0, %r2170, %p110;
	add.s32 	%r2231, %r2171, %r2534;
	selp.f64 	%fd393, %fd385, %fd391, %p110;
	mov.b64 	%rd385, %fd393;
	mov.b64 	{%r2251, %r2256}, %rd385;
	selp.f64 	%fd394, %fd386, %fd392, %p110;
	mov.b64 	%rd386, %fd394;
	mov.b64 	{%r2261, %r2266}, %rd386;
	selp.b32 	%r2535, 0, %r2533, %p110;
	add.s32 	%r2271, %r2211, %r2535;
	mov.b32 	%r2287, 2;
	// begin inline asm
	shfl.sync.up.b32 %r2230, %r2231, %r2287, %r2528, %r2529;
	// end inline asm
	// begin inline asm
	shfl.sync.up.b32 %r2235, %r2528, %r2287, %r2528, %r2529;
	// end inline asm
	// begin inline asm
	shfl.sync.up.b32 %r2240, %r2528, %r2287, %r2528, %r2529;
	// end inline asm
	// begin inline asm
	shfl.sync.up.b32 %r2245, %r2528, %r2287, %r2528, %r2529;
	// end inline asm
	// begin inline asm
	shfl.sync.up.b32 %r2250, %r2251, %r2287, %r2528, %r2529;
	// end inline asm
	// begin inline asm
	shfl.sync.up.b32 %r2255, %r2256, %r2287, %r2528, %r2529;
	// end inline asm
	mov.b64 	%rd387, {%r2250, %r2255};
	mov.b64 	%fd395, %rd387;
	// begin inline asm
	shfl.sync.up.b32 %r2260, %r2261, %r2287, %r2528, %r2529;
	// end inline asm
	// begin inline asm
	shfl.sync.up.b32 %r2265, %r2266, %r2287, %r2528, %r2529;
	// end inline asm
	mov.b64 	%rd388, {%r2260, %r2265};
	mov.b64 	%fd396, %rd388;
	// begin inline asm
	shfl.sync.up.b32 %r2270, %r2271, %r2287, %r2528, %r2529;
	// end inline asm
	// begin inline asm
	shfl.sync.up.b32 %r2275, %r2528, %r2287, %r2528, %r2529;
	// end inline asm
	// begin inline asm
	shfl.sync.up.b32 %r2280, %r2528, %r2287, %r2528, %r2529;
	// end inline asm
	// begin inline asm
	shfl.sync.up.b32 %r2285, %r2528, %r2287, %r2528, %r2529;
	// end inline asm
	setp.eq.s32 	%p111, %r2231, 0;
	add.f64 	%fd397, %fd393, %fd395;
	add.f64 	%fd398, %fd394, %fd396;
	selp.f64 	%fd399, %fd397, %fd393, %p111;
	selp.f64 	%fd400, %fd398, %fd394, %p111;
	selp.b32 	%r2536, %r2270, 0, %p111;
	setp.lt.s32 	%p112, %r2158, 2;
	selp.b32 	%r2537, 0, %r2230, %p112;
	add.s32 	%r2291, %r2231, %r2537;
	selp.f64 	%fd401, %fd393, %fd399, %p112;
	mov.b64 	%rd389, %fd401;
	mov.b64 	{%r2311, %r2316}, %rd389;
	selp.f64 	%fd402, %fd394, %fd400, %p112;
	mov.b64 	%rd390, %fd402;
	mov.b64 	{%r2321, %r2326}, %rd390;
	selp.b32 	%r2538, 0, %r2536, %p112;
	add.s32 	%r2331, %r2271, %r2538;
	mov.b32 	%r2347, 4;
	// begin inline asm
	shfl.sync.up.b32 %r2290, %r2291, %r2347, %r2528, %r2529;
	// end inline asm
	// begin inline asm
	shfl.sync.up.b32 %r2295, %r2528, %r2347, %r2528, %r2529;
	// end inline asm
	// begin inline asm
	shfl.sync.up.b32 %r2300, %r2528, %r2347, %r2528, %r2529;
	// end inline asm
	// begin inline asm
	shfl.sync.up.b32 %r2305, %r2528, %r2347, %r2528, %r2529;
	// end inline asm
	// begin inline asm
	shfl.sync.up.b32 %r2310, %r2311, %r2347, %r2528, %r2529;
	// end inline asm
	// begin inline asm
	shfl.sync.up.b32 %r2315, %r2316, %r2347, %r2528, %r2529;
	// end inline asm
	mov.b64 	%rd391, {%r2310, %r2315};
	mov.b64 	%fd403, %rd391;
	// begin inline asm
	shfl.sync.up.b32 %r2320, %r2321, %r2347, %r2528, %r2529;
	// end inline asm
	// begin inline asm
	shfl.sync.up.b32 %r2325, %r2326, %r2347, %r2528, %r2529;
	// end inline asm
	mov.b64 	%rd392, {%r2320, %r2325};
	mov.b64 	%fd404, %rd392;
	// begin inline asm
	shfl.sync.up.b32 %r2330, %r2331, %r2347, %r2528, %r2529;
	// end inline asm
	// begin inline asm
	shfl.sync.up.b32 %r2335, %r2528, %r2347, %r2528, %r2529;
	// end inline asm
	// begin inline asm
	shfl.sync.up.b32 %r2340, %r2528, %r2347, %r2528, %r2529;
	// end inline asm
	// begin inline asm
	shfl.sync.up.b32 %r2345, %r2528, %r2347, %r2528, %r2529;
	// end inline asm
	setp.eq.s32 	%p113, %r2291, 0;
	add.f64 	%fd405, %fd401, %fd403;
	add.f64 	%fd406, %fd402, %fd404;
	selp.f64 	%fd407, %fd405, %fd401, %p113;
	selp.f64 	%fd408, %fd406, %fd402, %p113;
	selp.b32 	%r2539, %r2330, 0, %p113;
	setp.lt.s32 	%p114, %r2158, 4;
	selp.b32 	%r2540, 0, %r2290, %p114;
	add.s32 	%r2351, %r2291, %r2540;
	selp.f64 	%fd409, %fd401, %fd407, %p114;
	mov.b64 	%rd393, %fd409;
	mov.b64 	{%r2371, %r2376}, %rd393;
	selp.f64 	%fd410, %fd402, %fd408, %p114;
	mov.b64 	%rd394, %fd410;
	mov.b64 	{%r2381, %r2386}, %rd394;
	selp.b32 	%r2541, 0, %r2539, %p114;
	add.s32 	%r2391, %r2331, %r2541;
	mov.b32 	%r2407, 8;
	// begin inline asm
	shfl.sync.up.b32 %r2350, %r2351, %r2407, %r2528, %r2529;
	// end inline asm
	// begin inline asm
	shfl.sync.up.b32 %r2355, %r2528, %r2407, %r2528, %r2529;
	// end inline asm
	// begin inline asm
	shfl.sync.up.b32 %r2360, %r2528, %r2407, %r2528, %r2529;
	// end inline asm
	// begin inline asm
	shfl.sync.up.b32 %r2365, %r2528, %r2407, %r2528, %r2529;
	// end inline asm
	// begin inline asm
	shfl.sync.up.b32 %r2370, %r2371, %r2407, %r2528, %r2529;
	// end inline asm
	// begin inline asm
	shfl.sync.up.b32 %r2375, %r2376, %r2407, %r2528, %r2529;
	// end inline asm
	mov.b64 	%rd395, {%r2370, %r2375};
	mov.b64 	%fd411, %rd395;
	// begin inline asm
	shfl.sync.up.b32 %r2380, %r2381, %r2407, %r2528, %r2529;
	// end inline asm
	// begin inline asm
	shfl.sync.up.b32 %r2385, %r2386, %r2407, %r2528, %r2529;
	// end inline asm
	mov.b64 	%rd396, {%r2380, %r2385};
	mov.b64 	%fd412, %rd396;
	// begin inline asm
	shfl.sync.up.b32 %r2390, %r2391, %r2407, %r2528, %r2529;
	// end inline asm
	// begin inline asm
	shfl.sync.up.b32 %r2395, %r2528, %r2407, %r2528, %r2529;
	// end inline asm
	// begin inline asm
	shfl.sync.up.b32 %r2400, %r2528, %r2407, %r2528, %r2529;
	// end inline asm
	// begin inline asm
	shfl.sync.up.b32 %r2405, %r2528, %r2407, %r2528, %r2529;
	// end inline asm
	setp.eq.s32 	%p115, %r2351, 0;
	add.f64 	%fd413, %fd409, %fd411;
	add.f64 	%fd414, %fd410, %fd412;
	selp.f64 	%fd415, %fd413, %fd409, %p115;
	selp.f64 	%fd416, %fd414, %fd410, %p115;
	selp.b32 	%r2542, %r2390, 0, %p115;
	setp.lt.s32 	%p116, %r2158, 8;
	selp.b32 	%r2543, 0, %r2350, %p116;
	add.s32 	%r2411, %r2351, %r2543;
	selp.f64 	%fd417, %fd409, %fd415, %p116;
	mov.b64 	%rd397, %fd417;
	mov.b64 	{%r2431, %r2436}, %rd397;
	selp.f64 	%fd418, %fd410, %fd416, %p116;
	mov.b64 	%rd398, %fd418;
	mov.b64 	{%r2441, %r2446}, %rd398;
	selp.b32 	%r2544, 0, %r2542, %p116;
	add.s32 	%r2451, %r2391, %r2544;
	mov.b32 	%r2467, 16;
	// begin inline asm
	shfl.sync.up.b32 %r2410, %r2411, %r2467, %r2528, %r2529;
	// end inline asm
	// begin inline asm
	shfl.sync.up.b32 %r2415, %r2528, %r2467, %r2528, %r2529;
	// end inline asm
	// begin inline asm
	shfl.sync.up.b32 %r2420, %r2528, %r2467, %r2528, %r2529;
	// end inline asm
	// begin inline asm
	shfl.sync.up.b32 %r2425, %r2528, %r2467, %r2528, %r2529;
	// end inline asm
	// begin inline asm
	shfl.sync.up.b32 %r2430, %r2431, %r2467, %r2528, %r2529;
	// end inline asm
	// begin inline asm
	shfl.sync.up.b32 %r2435, %r2436, %r2467, %r2528, %r2529;
	// end inline asm
	mov.b64 	%rd399, {%r2430, %r2435};
	mov.b64 	%fd419, %rd399;
	// begin inline asm
	shfl.sync.up.b32 %r2440, %r2441, %r2467, %r2528, %r2529;
	// end inline asm
	// begin inline asm
	shfl.sync.up.b32 %r2445, %r2446, %r2467, %r2528, %r2529;
	// end inline asm
	mov.b64 	%rd400, {%r2440, %r2445};
	mov.b64 	%fd420, %rd400;
	// begin inline asm
	shfl.sync.up.b32 %r2450, %r2451, %r2467, %r2528, %r2529;
	// end inline asm
	// begin inline asm
	shfl.sync.up.b32 %r2455, %r2528, %r2467, %r2528, %r2529;
	// end inline asm
	// begin inline asm
	shfl.sync.up.b32 %r2460, %r2528, %r2467, %r2528, %r2529;
	// end inline asm
	// begin inline asm
	shfl.sync.up.b32 %r2465, %r2528, %r2467, %r2528, %r2529;
	// end inline asm
	setp.eq.s32 	%p117, %r2411, 0;
	add.f64 	%fd421, %fd417, %fd419;
	add.f64 	%fd422, %fd418, %fd420;
	selp.f64 	%fd423, %fd421, %fd417, %p117;
	selp.f64 	%fd424, %fd422, %fd418, %p117;
	selp.b32 	%r2545, %r2450, 0, %p117;
	setp.lt.s32 	%p118, %r2158, 16;
	selp.b32 	%r2546, 0, %r2410, %p118;
	add.s32 	%r2471, %r2411, %r2546;
	selp.f64 	%fd113, %fd417, %fd423, %p118;
	mov.b64 	%rd401, %fd113;
	mov.b64 	{%r2491, %r2496}, %rd401;
	selp.f64 	%fd114, %fd418, %fd424, %p118;
	mov.b64 	%rd402, %fd114;
	mov.b64 	{%r2501, %r2506}, %rd402;
	selp.b32 	%r2547, 0, %r2545, %p118;
	add.s32 	%r2511, %r2451, %r2547;
	// begin inline asm
	shfl.sync.up.b32 %r4585, %r2471, %r2527, %r2528, %r2529;
	// end inline asm
	// begin inline asm
	shfl.sync.up.b32 %r2475, %r2528, %r2527, %r2528, %r2529;
	// end inline asm
	// begin inline asm
	shfl.sync.up.b32 %r2480, %r2528, %r2527, %r2528, %r2529;
	// end inline asm
	// begin inline asm
	shfl.sync.up.b32 %r2485, %r2528, %r2527, %r2528, %r2529;
	// end inline asm
	// begin inline asm
	shfl.sync.up.b32 %r2490, %r2491, %r2527, %r2528, %r2529;
	// end inline asm
	// begin inline asm
	shfl.sync.up.b32 %r2495, %r2496, %r2527, %r2528, %r2529;
	// end inline asm
	mov.b64 	%rd403, {%r2490, %r2495};
	mov.b64 	%fd817, %rd403;
	// begin inline asm
	shfl.sync.up.b32 %r2500, %r2501, %r2527, %r2528, %r2529;
	// end inline asm
	// begin inline asm
	shfl.sync.up.b32 %r2505, %r2506, %r2527, %r2528, %r2529;
	// end inline asm
	mov.b64 	%rd404, {%r2500, %r2505};
	mov.b64 	%fd818, %rd404;
	// begin inline asm
	shfl.sync.up.b32 %r4586, %r2511, %r2527, %r2528, %r2529;
	// end inline asm
	// begin inline asm
	shfl.sync.up.b32 %r2515, %r2528, %r2527, %r2528, %r2529;
	// end inline asm
	// begin inline asm
	shfl.sync.up.b32 %r2520, %r2528, %r2527, %r2528, %r2529;
	// end inline asm
	// begin inline asm
	shfl.sync.up.b32 %r2525, %r2528, %r2527, %r2528, %r2529;
	// end inline asm
	setp.ne.s32 	%p119, %r2158, 31;
	@%p119 bra 	$L__BB13_112;
	mad.lo.s32 	%r2549, %r405, 48, %r2160;
	mov.b32 	%r2550, 0;
	st.shared.v4.u32 	[%r2549], {%r2471, %r2550, %r2550, %r2550};
	st.shared.v2.f64 	[%r2549+16], {%fd113, %fd114};
	st.shared.v4.u32 	[%r2549+32], {%r2511, %r2550, %r2550, %r2550};
$L__BB13_112:
	bar.sync 	0;
	ld.shared.u32 	%r2551, [_ZN6thrust24THRUST_300001_SM_1000_NS8cuda_cub4core6detail5shmemE];
	ld.shared.v2.f64 	{%fd425, %fd426}, [_ZN6thrust24THRUST_300001_SM_1000_NS8cuda_cub4core6detail5shmemE+16];
	ld.shared.u32 	%r2552, [_ZN6thrust24THRUST_300001_SM_1000_NS8cuda_cub4core6detail5shmemE+32];
	setp.eq.s32 	%p120, %r405, 1;
	selp.f64 	%fd427, %fd426, 0d0000000000000000, %p120;
	selp.b32 	%r2553, %r2552, 0, %p120;
	selp.f64 	%fd428, %fd425, 0d0000000000000000, %p120;
	ld.shared.u32 	%r2554, [_ZN6thrust24THRUST_300001_SM_1000_NS8cuda_cub4core6detail5shmemE+48];
	ld.shared.v2.f64 	{%fd429, %fd430}, [_ZN6thrust24THRUST_300001_SM_1000_NS8cuda_cub4core6detail5shmemE+64];
	ld.shared.u32 	%r2555, [_ZN6thrust24THRUST_300001_SM_1000_NS8cuda_cub4core6detail5shmemE+80];
	add.s32 	%r2556, %r2554, %r2551;
	setp.eq.s32 	%p121, %r2554, 0;
	add.f64 	%fd431, %fd425, %fd429;
	add.f64 	%fd432, %fd426, %fd430;
	selp.f64 	%fd433, %fd431, %fd429, %p121;
	selp.f64 	%fd434, %fd432, %fd430, %p121;
	selp.b32 	%r2557, %r2552, 0, %p121;
	add.s32 	%r2558, %r2555, %r2557;
	setp.eq.s32 	%p122, %r405, 2;
	selp.b32 	%r2559, %r2556, %r2551, %p122;
	selp.f64 	%fd435, %fd434, %fd427, %p122;
	selp.b32 	%r2560, %r2558, %r2553, %p122;
	selp.f64 	%fd436, %fd433, %fd428, %p122;
	ld.shared.u32 	%r2561, [_ZN6thrust24THRUST_300001_SM_1000_NS8cuda_cub4core6detail5shmemE+96];
	ld.shared.v2.f64 	{%fd437, %fd438}, [_ZN6thrust24THRUST_300001_SM_1000_NS8cuda_cub4core6detail5shmemE+112];
	ld.shared.u32 	%r2562, [_ZN6thrust24THRUST_300001_SM_1000_NS8cuda_cub4core6detail5shmemE+128];
	add.s32 	%r2563, %r2561, %r2556;
	setp.eq.s32 	%p123, %r2561, 0;
	add.f64 	%fd439, %fd433, %fd437;
	add.f64 	%fd440, %fd434, %fd438;
	selp.f64 	%fd441, %fd439, %fd437, %p123;
	selp.f64 	%fd442, %fd440, %fd438, %p123;
	selp.b32 	%r2564, %r2558, 0, %p123;
	add.s32 	%r2565, %r2562, %r2564;
	setp.eq.s32 	%p124, %r405, 3;
	selp.b32 	%r2566, %r2563, %r2559, %p124;
	selp.f64 	%fd443, %fd442, %fd435, %p124;
	selp.b32 	%r2567, %r2565, %r2560, %p124;
	selp.f64 	%fd444, %fd441, %fd436, %p124;
	ld.shared.u32 	%r2568, [_ZN6thrust24THRUST_300001_SM_1000_NS8cuda_cub4core6detail5shmemE+144];
	ld.shared.v2.f64 	{%fd445, %fd446}, [_ZN6thrust24THRUST_300001_SM_1000_NS8cuda_cub4core6detail5shmemE+160];
	ld.shared.u32 	%r2569, [_ZN6thrust24THRUST_300001_SM_1000_NS8cuda_cub4core6detail5shmemE+176];
	add.s32 	%r2570, %r2568, %r2563;
	setp.eq.s32 	%p125, %r2568, 0;
	add.f64 	%fd447, %fd441, %fd445;
	add.f64 	%fd448, %fd442, %fd446;
	selp.f64 	%fd449, %fd447, %fd445, %p125;
	selp.f64 	%fd450, %fd448, %fd446, %p125;
	selp.b32 	%r2571, %r2565, 0, %p125;
	add.s32 	%r2572, %r2569, %r2571;
	setp.eq.s32 	%p126, %r405, 4;
	selp.b32 	%r2573, %r2570, %r2566, %p126;
	selp.f64 	%fd451, %fd450, %fd443, %p126;
	selp.b32 	%r2574, %r2572, %r2567, %p126;
	selp.f64 	%fd452, %fd449, %fd444, %p126;
	ld.shared.u32 	%r2575, [_ZN6thrust24THRUST_300001_SM_1000_NS8cuda_cub4core6detail5shmemE+192];
	ld.shared.v2.f64 	{%fd453, %fd454}, [_ZN6thrust24THRUST_300001_SM_1000_NS8cuda_cub4core6detail5shmemE+208];
	ld.shared.u32 	%r2576, [_ZN6thrust24THRUST_300001_SM_1000_NS8cuda_cub4core6detail5shmemE+224];
	add.s32 	%r2577, %r2575, %r2570;
	setp.eq.s32 	%p127, %r2575, 0;
	add.f64 	%fd455, %fd449, %fd453;
	add.f64 	%fd456, %fd450, %fd454;
	selp.f64 	%fd457, %fd455, %fd453, %p127;
	selp.f64 	%fd458, %fd456, %fd454, %p127;
	selp.b32 	%r2578, %r2572, 0, %p127;
	add.s32 	%r2579, %r2576, %r2578;
	setp.eq.s32 	%p128, %r405, 5;
	selp.b32 	%r2580, %r2577, %r2573, %p128;
	selp.f64 	%fd459, %fd458, %fd451, %p128;
	selp.b32 	%r2581, %r2579, %r2574, %p128;
	selp.f64 	%fd460, %fd457, %fd452, %p128;
	ld.shared.u32 	%r2582, [_ZN6thrust24THRUST_300001_SM_1000_NS8cuda_cub4core6detail5shmemE+240];
	ld.shared.v2.f64 	{%fd461, %fd462}, [_ZN6thrust24THRUST_300001_SM_1000_NS8cuda_cub4core6detail5shmemE+256];
	ld.shared.u32 	%r2583, [_ZN6thrust24THRUST_300001_SM_1000_NS8cuda_cub4core6detail5shmemE+272];
	add.s32 	%r2584, %r2582, %r2577;
	setp.eq.s32 	%p129, %r2582, 0;
	add.f64 	%fd463, %fd457, %fd461;
	add.f64 	%fd464, %fd458, %fd462;
	selp.f64 	%fd465, %fd463, %fd461, %p129;
	selp.f64 	%fd466, %fd464, %fd462, %p129;
	selp.b32 	%r2585, %r2579, 0, %p129;
	add.s32 	%r2586, %r2583, %r2585;
	setp.eq.s32 	%p130, %r405, 6;
	selp.b32 	%r2587, %r2584, %r2580, %p130;
	selp.f64 	%fd467, %fd466, %fd459, %p130;
	selp.b32 	%r2588, %r2586, %r2581, %p130;
	selp.f64 	%fd468, %fd465, %fd460, %p130;
	ld.shared.u32 	%r2589, [_ZN6thrust24THRUST_300001_SM_1000_NS8cuda_cub4core6detail5shmemE+288];
	ld.shared.v2.f64 	{%fd469, %fd470}, [_ZN6thrust24THRUST_300001_SM_1000_NS8cuda_cub4core6detail5shmemE+304];
	ld.shared.u32 	%r2590, [_ZN6thrust24THRUST_300001_SM_1000_NS8cuda_cub4core6detail5shmemE+320];
	add.s32 	%r2591, %r2589, %r2584;
	setp.eq.s32 	%p131, %r2589, 0;
	add.f64 	%fd471, %fd465, %fd469;
	add.f64 	%fd472, %fd466, %fd470;
	selp.f64 	%fd473, %fd471, %fd469, %p131;
	selp.f64 	%fd474, %fd472, %fd470, %p131;
	selp.b32 	%r2592, %r2586, 0, %p131;
	add.s32 	%r2593, %r2590, %r2592;
	setp.eq.s32 	%p132, %r405, 7;
	selp.b32 	%r410, %r2591, %r2587, %p132;
	selp.f64 	%fd117, %fd474, %fd467, %p132;
	selp.b32 	%r411, %r2593, %r2588, %p132;
	selp.f64 	%fd118, %fd473, %fd468, %p132;
	ld.shared.u32 	%r2594, [_ZN6thrust24THRUST_300001_SM_1000_NS8cuda_cub4core6detail5shmemE+336];
	ld.shared.v2.f64 	{%fd475, %fd476}, [_ZN6thrust24THRUST_300001_SM_1000_NS8cuda_cub4core6detail5shmemE+352];
	ld.shared.u32 	%r2595, [_ZN6thrust24THRUST_300001_SM_1000_NS8cuda_cub4core6detail5shmemE+368];
	add.s32 	%r4595, %r2594, %r2591;
	setp.eq.s32 	%p133, %r2594, 0;
	add.f64 	%fd477, %fd473, %fd475;
	add.f64 	%fd478, %fd474, %fd476;
	selp.f64 	%fd119, %fd477, %fd475, %p133;
	selp.f64 	%fd120, %fd478, %fd476, %p133;
	selp.b32 	%r2596, %r2593, 0, %p133;
	add.s32 	%r413, %r2595, %r2596;
	setp.lt.u32 	%p134, %r390, 32;
	@%p134 bra 	$L__BB13_114;
	setp.eq.s32 	%p135, %r4585, 0;
	add.f64 	%fd479, %fd118, %fd817;
	add.f64 	%fd480, %fd117, %fd818;
	selp.f64 	%fd481, %fd479, %fd817, %p135;
	selp.f64 	%fd482, %fd480, %fd818, %p135;
	selp.b32 	%r2597, %r411, 0, %p135;
	add.s32 	%r2598, %r4586, %r2597;
	setp.eq.s32 	%p136, %r2158, 0;
	selp.b32 	%r2599, 0, %r4585, %p136;
	add.s32 	%r4585, %r410, %r2599;
	selp.f64 	%fd817, %fd118, %fd481, %p136;
	selp.f64 	%fd818, %fd117, %fd482, %p136;
	selp.b32 	%r4586, %r411, %r2598, %p136;
$L__BB13_114:
	setp.eq.s32 	%p137, %r390, 0;
	mov.b32 	%r4587, 0;
	mov.u32 	%r4588, %r404;
	@%p137 bra 	$L__BB13_116;
	add.s32 	%r4588, %r404, %r4585;
	setp.eq.s32 	%p138, %r404, 0;
	add.f64 	%fd483, %fd817, %fd819;
	add.f64 	%fd484, %fd818, %fd820;
	selp.f64 	%fd819, %fd483, %fd819, %p138;
	selp.f64 	%fd820, %fd484, %fd820, %p138;
	selp.b32 	%r2601, %r4586, 0, %p138;
	add.s32 	%r4589, %r4589, %r2601;
	mov.u32 	%r4587, %r4585;
$L__BB13_116:
	setp.lt.s32 	%p139, %r4595, 257;
	@%p139 bra 	$L__BB13_128;
	bar.sync 	0;
	setp.eq.s32 	%p142, %r404, 0;
	@%p142 bra 	$L__BB13_119;
	mad.lo.s32 	%r2603, %r4587, 48, %r2160;
	st.shared.u64 	[%r2603], %rd769;
	st.shared.v2.f64 	[%r2603+16], {%fd817, %fd818};
	st.shared.u32 	[%r2603+32], %r4586;
$L__BB13_119:
	not.pred 	%p143, %p1;
	@%p143 bra 	$L__BB13_121;
	mad.lo.s32 	%r2605, %r4588, 48, %r2160;
	st.shared.u64 	[%r2605], %rd49;
	st.shared.v2.f64 	[%r2605+16], {%fd819, %fd820};
	st.shared.u32 	[%r2605+32], %r4589;
$L__BB13_121:
	bar.sync 	0;
	setp.ge.u32 	%p144, %r390, %r4595;
	@%p144 bra 	$L__BB13_132;
	not.b32 	%r2606, %r390;
	add.s32 	%r423, %r4595, %r2606;
	and.b32  	%r2607, %r423, 768;
	setp.eq.s32 	%p145, %r2607, 768;
	mov.u32 	%r4594, %r390;
	@%p145 bra 	$L__BB13_125;
	shr.u32 	%r2608, %r423, 8;
	add.s32 	%r2609, %r2608, 1;
	and.b32  	%r2610, %r2609, 3;
	mul.wide.u32 	%rd417, %r390, 4;
	add.s64 	%rd772, %rd7, %rd417;
	mul.wide.u32 	%rd418, %r390, 16;
	add.s64 	%rd771, %rd6, %rd418;
	mul.wide.u32 	%rd419, %r390, 8;
	add.s64 	%rd770, %rd5, %rd419;
	mad.lo.s32 	%r2612, %r390, 48, %r2160;
	add.s32 	%r4591, %r2612, 32;
	neg.s32 	%r4590, %r2610;
	shl.b32 	%r2613, %r2609, 8;
	and.b32  	%r2614, %r2613, 768;
	add.s32 	%r4594, %r390, %r2614;
$L__BB13_124:
	.pragma "nounroll";
	ld.shared.u64 	%rd420, [%r4591+-32];
	ld.shared.v2.f64 	{%fd485, %fd486}, [%r4591+-16];
	ld.shared.u32 	%r2615, [%r4591];
	st.global.u64 	[%rd770], %rd420;
	st.global.v2.f64 	[%rd771], {%fd485, %fd486};
	st.global.u32 	[%rd772], %r2615;
	add.s64 	%rd772, %rd772, 1024;
	add.s64 	%rd771, %rd771, 4096;
	add.s64 	%rd770, %rd770, 2048;
	add.s32 	%r4591, %r4591, 12288;
	add.s32 	%r4590, %r4590, 1;
	setp.ne.s32 	%p146, %r4590, 0;
	@%p146 bra 	$L__BB13_124;
$L__BB13_125:
	setp.lt.u32 	%p147, %r423, 768;
	@%p147 bra 	$L__BB13_132;
	mad.lo.s32 	%r2617, %r4594, 48, %r2160;
	add.s32 	%r4593, %r2617, 36896;
	mul.wide.u32 	%rd421, %r4594, 8;
	add.s64 	%rd422, %rd421, %rd5;
	add.s64 	%rd775, %rd422, 4096;
	mul.wide.u32 	%rd423, %r4594, 16;
	add.s64 	%rd424, %rd423, %rd6;
	add.s64 	%rd774, %rd424, 8192;
	mul.wide.u32 	%rd425, %r4594, 4;
	add.s64 	%rd426, %rd425, %rd7;
	add.s64 	%rd773, %rd426, 2048;
$L__BB13_127:
	ld.shared.u64 	%rd427, [%r4593+-36896];
	ld.shared.v2.f64 	{%fd487, %fd488}, [%r4593+-36880];
	ld.shared.u32 	%r2618, [%r4593+-36864];
	st.global.u64 	[%rd775+-4096], %rd427;
	st.global.v2.f64 	[%rd774+-8192], {%fd487, %fd488};
	st.global.u32 	[%rd773+-2048], %r2618;
	ld.shared.u64 	%rd428, [%r4593+-24608];
	ld.shared.v2.f64 	{%fd489, %fd490}, [%r4593+-24592];
	ld.shared.u32 	%r2619, [%r4593+-24576];
	st.global.u64 	[%rd775+-2048], %rd428;
	st.global.v2.f64 	[%rd774+-4096], {%fd489, %fd490};
	st.global.u32 	[%rd773+-1024], %r2619;
	ld.shared.u64 	%rd429, [%r4593+-12320];
	ld.shared.v2.f64 	{%fd491, %fd492}, [%r4593+-12304];
	ld.shared.u32 	%r2620, [%r4593+-12288];
	st.global.u64 	[%rd775], %rd429;
	st.global.v2.f64 	[%rd774], {%fd491, %fd492};
	st.global.u32 	[%rd773], %r2620;
	ld.shared.u64 	%rd430, [%r4593+-32];
	ld.shared.v2.f64 	{%fd493, %fd494}, [%r4593+-16];
	ld.shared.u32 	%r2621, [%r4593];
	st.global.u64 	[%rd775+2048], %rd430;
	st.global.v2.f64 	[%rd774+4096], {%fd493, %fd494};
	st.global.u32 	[%rd773+1024], %r2621;
	add.s32 	%r4594, %r4594, 1024;
	add.s32 	%r4593, %r4593, 49152;
	add.s64 	%rd775, %rd775, 8192;
	add.s64 	%rd774, %rd774, 16384;
	add.s64 	%rd773, %rd773, 4096;
	setp.lt.s32 	%p148, %r4594, %r4595;
	@%p148 bra 	$L__BB13_127;
	bra.uni 	$L__BB13_132;
$L__BB13_128:
	setp.eq.s32 	%p140, %r404, 0;
	@%p140 bra 	$L__BB13_130;
	mul.wide.s32 	%rd405, %r4587, 8;
	add.s64 	%rd406, %rd5, %rd405;
	st.global.u64 	[%rd406], %rd769;
	mul.wide.s32 	%rd407, %r4587, 16;
	add.s64 	%rd408, %rd6, %rd407;
	mul.wide.s32 	%rd409, %r4587, 4;
	add.s64 	%rd410, %rd7, %rd409;
	st.global.v2.f64 	[%rd408], {%fd817, %fd818};
	st.global.u32 	[%rd410], %r4586;
$L__BB13_130:
	not.pred 	%p141, %p1;
	@%p141 bra 	$L__BB13_132;
	mul.wide.s32 	%rd411, %r4588, 8;
	add.s64 	%rd412, %rd5, %rd411;
	st.global.u64 	[%rd412], %rd49;
	mul.wide.s32 	%rd413, %r4588, 16;
	add.s64 	%rd414, %rd6, %rd413;
	mul.wide.s32 	%rd415, %r4588, 4;
	add.s64 	%rd416, %rd7, %rd415;
	st.global.v2.f64 	[%rd414], {%fd819, %fd820};
	st.global.u32 	[%rd416], %r4589;
$L__BB13_132:
	setp.ne.s32 	%p149, %r390, 255;
	@%p149 bra 	$L__BB13_218;
	setp.ne.s32 	%p150, %r4, 512;
	@%p150 bra 	$L__BB13_135;
	mul.wide.s32 	%rd431, %r4595, 8;
	add.s64 	%rd432, %rd5, %rd431;
	st.global.u64 	[%rd432], %rd50;
	mul.wide.s32 	%rd433, %r4595, 16;
	add.s64 	%rd434, %rd6, %rd433;
	mul.wide.s32 	%rd435, %r4595, 4;
	add.s64 	%rd436, %rd7, %rd435;
	st.global.v2.f64 	[%rd434], {%fd119, %fd120};
	st.global.u32 	[%rd436], %r413;
	add.s32 	%r4595, %r4595, 1;
$L__BB13_135:
	st.global.u32 	[%rd1], %r4595;
	bra.uni 	$L__BB13_218;
$L__BB13_136:
	mul.wide.u32 	%rd102, %r3, 8;
	add.s64 	%rd101, %rd3, %rd102;
	// begin inline asm
	ld.global.nc.u64 %rd777, [%rd101];
	// end inline asm
	mov.u32 	%r439, %tid.x;
	and.b32  	%r787, %r439, 31;
	shl.b32 	%r440, %r439, 1;
	and.b32  	%r441, %r440, 1984;
	or.b32  	%r442, %r441, %r787;
	setp.ge.u32 	%p7, %r442, %r4;
	mov.u64 	%rd776, %rd777;
	@%p7 bra 	$L__BB13_138;
	mul.wide.u32 	%rd105, %r442, 8;
	add.s64 	%rd104, %rd101, %rd105;
	// begin inline asm
	ld.global.nc.u64 %rd776, [%rd104];
	// end inline asm
$L__BB13_138:
	add.s32 	%r443, %r442, 32;
	setp.ge.u32 	%p8, %r443, %r4;
	@%p8 bra 	$L__BB13_140;
	shl.b32 	%r788, %r442, 3;
	cvt.u64.u32 	%rd108, %r788;
	add.s64 	%rd109, %rd101, %rd108;
	add.s64 	%rd107, %rd109, 256;
	// begin inline asm
	ld.global.nc.u64 %rd777, [%rd107];
	// end inline asm
$L__BB13_140:
	// begin inline asm
	mov.u32 %r789, %laneid;
	// end inline asm
	add.s32 	%r445, %r789, %r441;
	shl.b32 	%r790, %r445, 3;
	mov.u32 	%r791, _ZN6thrust24THRUST_300001_SM_1000_NS8cuda_cub4core6detail5shmemE;
	add.s32 	%r446, %r791, %r790;
	st.shared.u64 	[%r446], %rd776;
	st.shared.u64 	[%r446+256], %rd777;
	bar.warp.sync 	-1;
	shl.b32 	%r792, %r789, 3;
	add.s32 	%r447, %r446, %r792;
	ld.shared.v2.u64 	{%rd78, %rd79}, [%r447];
	setp.ne.s32 	%p9, %r439, 0;
	mov.b64 	%rd779, 0;
	@%p9 bra 	$L__BB13_142;
	add.s64 	%rd112, %rd101, -8;
	// begin inline asm
	ld.global.nc.u64 %rd779, [%rd112];
	// end inline asm
$L__BB13_142:
	setp.ge.u32 	%p10, %r442, %r4;
	bar.sync 	0;
	mul.wide.u32 	%rd113, %r3, 16;
	add.s64 	%rd82, %rd4, %rd113;
	ld.global.v2.f64 	{%fd823, %fd824}, [%rd82];
	mov.f64 	%fd821, %fd823;
	mov.f64 	%fd822, %fd824;
	@%p10 bra 	$L__BB13_144;
	mul.wide.u32 	%rd114, %r442, 16;
	add.s64 	%rd115, %rd82, %rd114;
	ld.global.v2.f64 	{%fd821, %fd822}, [%rd115];
$L__BB13_144:
	setp.ge.u32 	%p11, %r443, %r4;
	@%p11 bra 	$L__BB13_146;
	shl.b32 	%r793, %r442, 4;
	cvt.u64.u32 	%rd116, %r793;
	add.s64 	%rd117, %rd82, %rd116;
	ld.global.v2.f64 	{%fd823, %fd824}, [%rd117+512];
$L__BB13_146:
	setp.eq.s32 	%p12, %r439, 0;
	mad.lo.s32 	%r794, %r445, 24, %r446;
	st.shared.v2.f64 	[%r794], {%fd821, %fd822};
	mov.b32 	%r795, 0;
	st.shared.v4.u32 	[%r794+16], {%r1, %r795, %r795, %r795};
	st.shared.v2.f64 	[%r794+1024], {%fd823, %fd824};
	st.shared.v4.u32 	[%r794+1040], {%r1, %r795, %r795, %r795};
	bar.warp.sync 	-1;
	add.s32 	%r796, %r445, %r789;
	mad.lo.s32 	%r797, %r796, 24, %r447;
	ld.shared.v2.f64 	{%fd139, %fd140}, [%r797];
	ld.shared.u32 	%r448, [%r797+16];
	ld.shared.v2.f64 	{%fd142, %fd141}, [%r797+32];
	ld.shared.u32 	%r449, [%r797+48];
	bar.sync 	0;
	shl.b32 	%r798, %r439, 3;
	add.s32 	%r800, %r791, %r798;
	add.s32 	%r450, %r800, 2656;
	st.shared.u64 	[%r800+2656], %rd79;
	bar.sync 	0;
	@%p12 bra 	$L__BB13_148;
	ld.shared.u64 	%rd779, [%r450+-8];
$L__BB13_148:
	setp.ne.s64 	%p13, %rd779, %rd78;
	setp.ne.s64 	%p14, %rd78, %rd79;
	setp.eq.s32 	%p15, %r440, %r4;
	or.pred  	%p2, %p15, %p13;
	selp.u32 	%r1161, 1, 0, %p2;
	add.s32 	%r1162, %r440, 1;
	setp.eq.s32 	%p16, %r1162, %r4;
	or.pred  	%p3, %p16, %p14;
	selp.u32 	%r1163, 1, 0, %p3;
	add.s32 	%r802, %r1163, %r1161;
	add.f64 	%fd219, %fd139, %fd142;
	add.f64 	%fd220, %fd140, %fd141;
	selp.f64 	%fd221, %fd142, %fd219, %p3;
	mov.b64 	%rd118, %fd221;
	mov.b64 	{%r822, %r827}, %rd118;
	selp.f64 	%fd222, %fd141, %fd220, %p3;
	mov.b64 	%rd119, %fd222;
	mov.b64 	{%r832, %r837}, %rd119;
	selp.b32 	%r1164, 0, %r448, %p3;
	add.s32 	%r842, %r449, %r1164;
	shr.u32 	%r451, %r439, 5;
	mov.b32 	%r1158, 1;
	mov.b32 	%r1159, 0;
	mov.b32 	%r1160, -1;
	// begin inline asm
	shfl.sync.up.b32 %r801, %r802, %r1158, %r1159, %r1160;
	// end inline asm
	// begin inline asm
	shfl.sync.up.b32 %r806, %r1159, %r1158, %r1159, %r1160;
	// end inline asm
	// begin inline asm
	shfl.sync.up.b32 %r811, %r1159, %r1158, %r1159, %r1160;
	// end inline asm
	// begin inline asm
	shfl.sync.up.b32 %r816, %r1159, %r1158, %r1159, %r1160;
	// end inline asm
	// begin inline asm
	shfl.sync.up.b32 %r821, %r822, %r1158, %r1159, %r1160;
	// end inline asm
	// begin inline asm
	shfl.sync.up.b32 %r826, %r827, %r1158, %r1159, %r1160;
	// end inline asm
	mov.b64 	%rd120, {%r821, %r826};
	mov.b64 	%fd223, %rd120;
	// begin inline asm
	shfl.sync.up.b32 %r831, %r832, %r1158, %r1159, %r1160;
	// end inline asm
	// begin inline asm
	shfl.sync.up.b32 %r836, %r837, %r1158, %r1159, %r1160;
	// end inline asm
	mov.b64 	%rd121, {%r831, %r836};
	mov.b64 	%fd224, %rd121;
	// begin inline asm
	shfl.sync.up.b32 %r841, %r842, %r1158, %r1159, %r1160;
	// end inline asm
	// begin inline asm
	shfl.sync.up.b32 %r846, %r1159, %r1158, %r1159, %r1160;
	// end inline asm
	// begin inline asm
	shfl.sync.up.b32 %r851, %r1159, %r1158, %r1159, %r1160;
	// end inline asm
	// begin inline asm
	shfl.sync.up.b32 %r856, %r1159, %r1158, %r1159, %r1160;
	// end inline asm
	setp.eq.s32 	%p17, %r802, 0;
	add.f64 	%fd225, %fd221, %fd223;
	add.f64 	%fd226, %fd222, %fd224;
	selp.f64 	%fd227, %fd225, %fd221, %p17;
	selp.f64 	%fd228, %fd226, %fd222, %p17;
	selp.b32 	%r1165, %r841, 0, %p17;
	setp.lt.s32 	%p18, %r789, 1;
	selp.b32 	%r1166, 0, %r801, %p18;
	add.s32 	%r862, %r802, %r1166;
	selp.f64 	%fd229, %fd221, %fd227, %p18;
	mov.b64 	%rd122, %fd229;
	mov.b64 	{%r882, %r887}, %rd122;
	selp.f64 	%fd230, %fd222, %fd228, %p18;
	mov.b64 	%rd123, %fd230;
	mov.b64 	{%r892, %r897}, %rd123;
	selp.b32 	%r1167, 0, %r1165, %p18;
	add.s32 	%r902, %r842, %r1167;
	mov.b32 	%r918, 2;
	// begin inline asm
	shfl.sync.up.b32 %r861, %r862, %r918, %r1159, %r1160;
	// end inline asm
	// begin inline asm
	shfl.sync.up.b32 %r866, %r1159, %r918, %r1159, %r1160;
	// end inline asm
	// begin inline asm
	shfl.sync.up.b32 %r871, %r1159, %r918, %r1159, %r1160;
	// end inline asm
	// begin inline asm
	shfl.sync.up.b32 %r876, %r1159, %r918, %r1159, %r1160;
	// end inline asm
	// begin inline asm
	shfl.sync.up.b32 %r881, %r882, %r918, %r1159, %r1160;
	// end inline asm
	// begin inline asm
	shfl.sync.up.b32 %r886, %r887, %r918, %r1159, %r1160;
	// end inline asm
	mov.b64 	%rd124, {%r881, %r886};
	mov.b64 	%fd231, %rd124;
	// begin inline asm
	shfl.sync.up.b32 %r891, %r892, %r918, %r1159, %r1160;
	// end inline asm
	// begin inline asm
	shfl.sync.up.b32 %r896, %r897, %r918, %r1159, %r1160;
	// end inline asm
	mov.b64 	%rd125, {%r891, %r896};
	mov.b64 	%fd232, %rd125;
	// begin inline asm
	shfl.sync.up.b32 %r901, %r902, %r918, %r1159, %r1160;
	// end inline asm
	// begin inline asm
	shfl.sync.up.b32 %r906, %r1159, %r918, %r1159, %r1160;
	// end inline asm
	// begin inline asm
	shfl.sync.up.b32 %r911, %r1159, %r918, %r1159, %r1160;
	// end inline asm
	// begin inline asm
	shfl.sync.up.b32 %r916, %r1159, %r918, %r1159, %r1160;
	// end inline asm
	setp.eq.s32 	%p19, %r862, 0;
	add.f64 	%fd233, %fd229, %fd231;
	add.f64 	%fd234, %fd230, %fd232;
	selp.f64 	%fd235, %fd233, %fd229, %p19;
	selp.f64 	%fd236, %fd234, %fd230, %p19;
	selp.b32 	%r1168, %r901, 0, %p19;
	setp.lt.s32 	%p20, %r789, 2;
	selp.b32 	%r1169, 0, %r861, %p20;
	add.s32 	%r922, %r862, %r1169;
	selp.f64 	%fd237, %fd229, %fd235, %p20;
	mov.b64 	%rd126, %fd237;
	mov.b64 	{%r942, %r947}, %rd126;
	selp.f64 	%fd238, %fd230, %fd236, %p20;
	mov.b64 	%rd127, %fd238;
	mov.b64 	{%r952, %r957}, %rd127;
	selp.b32 	%r1170, 0, %r1168, %p20;
	add.s32 	%r962, %r902, %r1170;
	mov.b32 	%r978, 4;
	// begin inline asm
	shfl.sync.up.b32 %r921, %r922, %r978, %r1159, %r1160;
	// end inline asm
	// begin inline asm
	shfl.sync.up.b32 %r926, %r1159, %r978, %r1159, %r1160;
	// end inline asm
	// begin inline asm
	shfl.sync.up.b32 %r931, %r1159, %r978, %r1159, %r1160;
	// end inline asm
	// begin inline asm
	shfl.sync.up.b32 %r936, %r1159, %r978, %r1159, %r1160;
	// end inline asm
	// begin inline asm
	shfl.sync.up.b32 %r941, %r942, %r978, %r1159, %r1160;
	// end inline asm
	// begin inline asm
	shfl.sync.up.b32 %r946, %r947, %r978, %r1159, %r1160;
	// end inline asm
	mov.b64 	%rd128, {%r941, %r946};
	mov.b64 	%fd239, %rd128;
	// begin inline asm
	shfl.sync.up.b32 %r951, %r952, %r978, %r1159, %r1160;
	// end inline asm
	// begin inline asm
	shfl.sync.up.b32 %r956, %r957, %r978, %r1159, %r1160;
	// end inline asm
	mov.b64 	%rd129, {%r951, %r956};
	mov.b64 	%fd240, %rd129;
	// begin inline asm
	shfl.sync.up.b32 %r961, %r962, %r978, %r1159, %r1160;
	// end inline asm
	// begin inline asm
	shfl.sync.up.b32 %r966, %r1159, %r978, %r1159, %r1160;
	// end inline asm
	// begin inline asm
	shfl.sync.up.b32 %r971, %r1159, %r978, %r1159, %r1160;
	// end inline asm
	// begin inline asm
	shfl.sync.up.b32 %r976, %r1159, %r978, %r1159, %r1160;
	// end inline asm
	setp.eq.s32 	%p21, %r922, 0;
	add.f64 	%fd241, %fd237, %fd239;
	add.f64 	%fd242, %fd238, %fd240;
	selp.f64 	%fd243, %fd241, %fd237, %p21;
	selp.f64 	%fd244, %fd242, %fd238, %p21;
	selp.b32 	%r1171, %r961, 0, %p21;
	setp.lt.s32 	%p22, %r789, 4;
	selp.b32 	%r1172, 0, %r921, %p22;
	add.s32 	%r982, %r922, %r1172;
	selp.f64 	%fd245, %fd237, %fd243, %p22;
	mov.b64 	%rd130, %fd245;
	mov.b64 	{%r1002, %r1007}, %rd130;
	selp.f64 	%fd246, %fd238, %fd244, %p22;
	mov.b64 	%rd131, %fd246;
	mov.b64 	{%r1012, %r1017}, %rd131;
	selp.b32 	%r1173, 0, %r1171, %p22;
	add.s32 	%r1022, %r962, %r1173;
	mov.b32 	%r1038, 8;
	// begin inline asm
	shfl.sync.up.b32 %r981, %r982, %r1038, %r1159, %r1160;
	// end inline asm
	// begin inline asm
	shfl.sync.up.b32 %r986, %r1159, %r1038, %r1159, %r1160;
	// end inline asm
	// begin inline asm
	shfl.sync.up.b32 %r991, %r1159, %r1038, %r1159, %r1160;
	// end inline asm
	// begin inline asm
	shfl.sync.up.b32 %r996, %r1159, %r1038, %r1159, %r1160;
	// end inline asm
	// begin inline asm
	shfl.sync.up.b32 %r1001, %r1002, %r1038, %r1159, %r1160;
	// end inline asm
	// begin inline asm
	shfl.sync.up.b32 %r1006, %r1007, %r1038, %r1159, %r1160;
	// end inline asm
	mov.b64 	%rd132, {%r1001, %r1006};
	mov.b64 	%fd247, %rd132;
	// begin inline asm
	shfl.sync.up.b32 %r1011, %r1012, %r1038, %r1159, %r1160;
	// end inline asm
	// begin inline asm
	shfl.sync.up.b32 %r1016, %r1017, %r1038, %r1159, %r1160;
	// end inline asm
	mov.b64 	%rd133, {%r1011, %r1016};
	mov.b64 	%fd248, %rd133;
	// begin inline asm
	shfl.sync.up.b32 %r1021, %r1022, %r1038, %r1159, %r1160;
	// end inline asm
	// begin inline asm
	shfl.sync.up.b32 %r1026, %r1159, %r1038, %r1159, %r1160;
	// end inline asm
	// begin inline asm
	shfl.sync.up.b32 %r1031, %r1159, %r1038, %r1159, %r1160;
	// end inline asm
	// begin inline asm
	shfl.sync.up.b32 %r1036, %r1159, %r1038, %r1159, %r1160;
	// end inline asm
	setp.eq.s32 	%p23, %r982, 0;
	add.f64 	%fd249, %fd245, %fd247;
	add.f64 	%fd250, %fd246, %fd248;
	selp.f64 	%fd251, %fd249, %fd245, %p23;
	selp.f64 	%fd252, %fd250, %fd246, %p23;
	selp.b32 	%r1174, %r1021, 0, %p23;
	setp.lt.s32 	%p24, %r789, 8;
	selp.b32 	%r1175, 0, %r981, %p24;
	add.s32 	%r1042, %r982, %r1175;
	selp.f64 	%fd253, %fd245, %fd251, %p24;
	mov.b64 	%rd134, %fd253;
	mov.b64 	{%r1062, %r1067}, %rd134;
	selp.f64 	%fd254, %fd246, %fd252, %p24;
	mov.b64 	%rd135, %fd254;
	mov.b64 	{%r1072, %r1077}, %rd135;
	selp.b32 	%r1176, 0, %r1174, %p24;
	add.s32 	%r1082, %r1022, %r1176;
	mov.b32 	%r1098, 16;
	// begin inline asm
	shfl.sync.up.b32 %r1041, %r1042, %r1098, %r1159, %r1160;
	// end inline asm
	// begin inline asm
	shfl.sync.up.b32 %r1046, %r1159, %r1098, %r1159, %r1160;
	// end inline asm
	// begin inline asm
	shfl.sync.up.b32 %r1051, %r1159, %r1098, %r1159, %r1160;
	// end inline asm
	// begin inline asm
	shfl.sync.up.b32 %r1056, %r1159, %r1098, %r1159, %r1160;
	// end inline asm
	// begin inline asm
	shfl.sync.up.b32 %r1061, %r1062, %r1098, %r1159, %r1160;
	// end inline asm
	// begin inline asm
	shfl.sync.up.b32 %r1066, %r1067, %r1098, %r1159, %r1160;
	// end inline asm
	mov.b64 	%rd136, {%r1061, %r1066};
	mov.b64 	%fd255, %rd136;
	// begin inline asm
	shfl.sync.up.b32 %r1071, %r1072, %r1098, %r1159, %r1160;
	// end inline asm
	// begin inline asm
	shfl.sync.up.b32 %r1076, %r1077, %r1098, %r1159, %r1160;
	// end inline asm
	mov.b64 	%rd137, {%r1071, %r1076};
	mov.b64 	%fd256, %rd137;
	// begin inline asm
	shfl.sync.up.b32 %r1081, %r1082, %r1098, %r1159, %r1160;
	// end inline asm
	// begin inline asm
	shfl.sync.up.b32 %r1086, %r1159, %r1098, %r1159, %r1160;
	// end inline asm
	// begin inline asm
	shfl.sync.up.b32 %r1091, %r1159, %r1098, %r1159, %r1160;
	// end inline asm
	// begin inline asm
	shfl.sync.up.b32 %r1096, %r1159, %r1098, %r1159, %r1160;
	// end inline asm
	setp.eq.s32 	%p25, %r1042, 0;
	add.f64 	%fd257, %fd253, %fd255;
	add.f64 	%fd258, %fd254, %fd256;
	selp.f64 	%fd259, %fd257, %fd253, %p25;
	selp.f64 	%fd260, %fd258, %fd254, %p25;
	selp.b32 	%r1177, %r1081, 0, %p25;
	setp.lt.s32 	%p26, %r789, 16;
	selp.b32 	%r1178, 0, %r1041, %p26;
	add.s32 	%r1102, %r1042, %r1178;
	selp.f64 	%fd143, %fd253, %fd259, %p26;
	mov.b64 	%rd138, %fd143;
	mov.b64 	{%r1122, %r1127}, %rd138;
	selp.f64 	%fd144, %fd254, %fd260, %p26;
	mov.b64 	%rd139, %fd144;
	mov.b64 	{%r1132, %r1137}, %rd139;
	selp.b32 	%r1179, 0, %r1177, %p26;
	add.s32 	%r1142, %r1082, %r1179;
	// begin inline asm
	shfl.sync.up.b32 %r4697, %r1102, %r1158, %r1159, %r1160;
	// end inline asm
	// begin inline asm
	shfl.sync.up.b32 %r1106, %r1159, %r1158, %r1159, %r1160;
	// end inline asm
	// begin inline asm
	shfl.sync.up.b32 %r1111, %r1159, %r1158, %r1159, %r1160;
	// end inline asm
	// begin inline asm
	shfl.sync.up.b32 %r1116, %r1159, %r1158, %r1159, %r1160;
	// end inline asm
	// begin inline asm
	shfl.sync.up.b32 %r1121, %r1122, %r1158, %r1159, %r1160;
	// end inline asm
	// begin inline asm
	shfl.sync.up.b32 %r1126, %r1127, %r1158, %r1159, %r1160;
	// end inline asm
	mov.b64 	%rd140, {%r1121, %r1126};
	mov.b64 	%fd851, %rd140;
	// begin inline asm
	shfl.sync.up.b32 %r1131, %r1132, %r1158, %r1159, %r1160;
	// end inline asm
	// begin inline asm
	shfl.sync.up.b32 %r1136, %r1137, %r1158, %r1159, %r1160;
	// end inline asm
	mov.b64 	%rd141, {%r1131, %r1136};
	mov.b64 	%fd852, %rd141;
	// begin inline asm
	shfl.sync.up.b32 %r4698, %r1142, %r1158, %r1159, %r1160;
	// end inline asm
	// begin inline asm
	shfl.sync.up.b32 %r1146, %r1159, %r1158, %r1159, %r1160;
	// end inline asm
	// begin inline asm
	shfl.sync.up.b32 %r1151, %r1159, %r1158, %r1159, %r1160;
	// end inline asm
	// begin inline asm
	shfl.sync.up.b32 %r1156, %r1159, %r1158, %r1159, %r1160;
	// end inline asm
	setp.ne.s32 	%p27, %r789, 31;
	@%p27 bra 	$L__BB13_150;
	mad.lo.s32 	%r1181, %r451, 48, %r791;
	mov.b32 	%r1182, 0;
	st.shared.v4.u32 	[%r1181], {%r1102, %r1182, %r1182, %r1182};
	st.shared.v2.f64 	[%r1181+16], {%fd143, %fd144};
	st.shared.v4.u32 	[%r1181+32], {%r1142, %r1182, %r1182, %r1182};
$L__BB13_150:
	bar.sync 	0;
	ld.shared.u32 	%r1183, [_ZN6thrust24THRUST_300001_SM_1000_NS8cuda_cub4core6detail5shmemE];
	ld.shared.u32 	%r456, [_ZN6thrust24THRUST_300001_SM_1000_NS8cuda_cub4core6detail5shmemE+4];
	ld.shared.v2.b32 	{%r457, %r458}, [_ZN6thrust24THRUST_300001_SM_1000_NS8cuda_cub4core6detail5shmemE+8];
	ld.shared.v2.f64 	{%fd261, %fd262}, [_ZN6thrust24THRUST_300001_SM_1000_NS8cuda_cub4core6detail5shmemE+16];
	ld.shared.u32 	%r1184, [_ZN6thrust24THRUST_300001_SM_1000_NS8cuda_cub4core6detail5shmemE+32];
	ld.shared.u32 	%r459, [_ZN6thrust24THRUST_300001_SM_1000_NS8cuda_cub4core6detail5shmemE+36];
	ld.shared.v2.b32 	{%r460, %r461}, [_ZN6thrust24THRUST_300001_SM_1000_NS8cuda_cub4core6detail5shmemE+40];
	setp.eq.s32 	%p28, %r451, 1;
	selp.f64 	%fd263, %fd262, 0d0000000000000000, %p28;
	selp.b32 	%r1185, %r1184, 0, %p28;
	selp.f64 	%fd264, %fd261, 0d0000000000000000, %p28;
	ld.shared.u32 	%r1186, [_ZN6thrust24THRUST_300001_SM_1000_NS8cuda_cub4core6detail5shmemE+48];
	ld.shared.v2.f64 	{%fd265, %fd266}, [_ZN6thrust24THRUST_300001_SM_1000_NS8cuda_cub4core6detail5shmemE+64];
	ld.shared.u32 	%r1187, [_ZN6thrust24THRUST_300001_SM_1000_NS8cuda_cub4core6detail5shmemE+80];
	add.s32 	%r1188, %r1186, %r1183;
	setp.eq.s32 	%p29, %r1186, 0;
	add.f64 	%fd267, %fd261, %fd265;
	add.f64 	%fd268, %fd262, %fd266;
	selp.f64 	%fd269, %fd267, %fd265, %p29;
	selp.f64 	%fd270, %fd268, %fd266, %p29;
	selp.b32 	%r1189, %r1184, 0, %p29;
	add.s32 	%r1190, %r1187, %r1189;
	setp.eq.s32 	%p30, %r451, 2;
	selp.b32 	%r1191, %r1188, %r1183, %p30;
	selp.f64 	%fd271, %fd270, %fd263, %p30;
	selp.b32 	%r1192, %r1190, %r1185, %p30;
	selp.f64 	%fd272, %fd269, %fd264, %p30;
	ld.shared.u32 	%r1193, [_ZN6thrust24THRUST_300001_SM_1000_NS8cuda_cub4core6detail5shmemE+96];
	ld.shared.v2.f64 	{%fd273, %fd274}, [_ZN6thrust24THRUST_300001_SM_1000_NS8cuda_cub4core6detail5shmemE+112];
	ld.shared.u32 	%r1194, [_ZN6thrust24THRUST_300001_SM_1000_NS8cuda_cub4core6detail5shmemE+128];
	add.s32 	%r1195, %r1193, %r1188;
	setp.eq.s32 	%p31, %r1193, 0;
	add.f64 	%fd275, %fd269, %fd273;
	add.f64 	%fd276, %fd270, %fd274;
	selp.f64 	%fd277, %fd275, %fd273, %p31;
	selp.f64 	%fd278, %fd276, %fd274, %p31;
	selp.b32 	%r1196, %r1190, 0, %p31;
	add.s32 	%r1197, %r1194, %r1196;
	setp.eq.s32 	%p32, %r451, 3;
	selp.b32 	%r1198, %r1195, %r1191, %p32;
	selp.f64 	%fd279, %fd278, %fd271, %p32;
	selp.b32 	%r1199, %r1197, %r1192, %p32;
	selp.f64 	%fd280, %fd277, %fd272, %p32;
	ld.shared.u32 	%r1200, [_ZN6thrust24THRUST_300001_SM_1000_NS8cuda_cub4core6detail5shmemE+144];
	ld.shared.v2.f64 	{%fd281, %fd282}, [_ZN6thrust24THRUST_300001_SM_1000_NS8cuda_cub4core6detail5shmemE+160];
	ld.shared.u32 	%r1201, [_ZN6thrust24THRUST_300001_SM_1000_NS8cuda_cub4core6detail5shmemE+176];
	add.s32 	%r1202, %r1200, %r1195;
	setp.eq.s32 	%p33, %r1200, 0;
	add.f64 	%fd283, %fd277, %fd281;
	add.f64 	%fd284, %fd278, %fd282;
	selp.f64 	%fd285, %fd283, %fd281, %p33;
	selp.f64 	%fd286, %fd284, %fd282, %p33;
	selp.b32 	%r1203, %r1197, 0, %p33;
	add.s32 	%r1204, %r1201, %r1203;
	setp.eq.s32 	%p34, %r451, 4;
	selp.b32 	%r1205, %r1202, %r1198, %p34;
	selp.f64 	%fd287, %fd286, %fd279, %p34;
	selp.b32 	%r1206, %r1204, %r1199, %p34;
	selp.f64 	%fd288, %fd285, %fd280, %p34;
	ld.shared.u32 	%r1207, [_ZN6thrust24THRUST_300001_SM_1000_NS8cuda_cub4core6detail5shmemE+192];
	ld.shared.v2.f64 	{%fd289, %fd290}, [_ZN6thrust24THRUST_300001_SM_1000_NS8cuda_cub4core6detail5shmemE+208];
	ld.shared.u32 	%r1208, [_ZN6thrust24THRUST_300001_SM_1000_NS8cuda_cub4core6detail5shmemE+224];
	add.s32 	%r1209, %r1207, %r1202;
	setp.eq.s32 	%p35, %r1207, 0;
	add.f64 	%fd291, %fd285, %fd289;
	add.f64 	%fd292, %fd286, %fd290;
	selp.f64 	%fd293, %fd291, %fd289, %p35;
	selp.f64 	%fd294, %fd292, %fd290, %p35;
	selp.b32 	%r1210, %r1204, 0, %p35;
	add.s32 	%r1211, %r1208, %r1210;
	setp.eq.s32 	%p36, %r451, 5;
	selp.b32 	%r1212, %r1209, %r1205, %p36;
	selp.f64 	%fd295, %fd294, %fd287, %p36;
	selp.b32 	%r1213, %r1211, %r1206, %p36;
	selp.f64 	%fd296, %fd293, %fd288, %p36;
	ld.shared.u32 	%r1214, [_ZN6thrust24THRUST_300001_SM_1000_NS8cuda_cub4core6detail5shmemE+240];
	ld.shared.v2.f64 	{%fd297, %fd298}, [_ZN6thrust24THRUST_300001_SM_1000_NS8cuda_cub4core6detail5shmemE+256];
	ld.shared.u32 	%r1215, [_ZN6thrust24THRUST_300001_SM_1000_NS8cuda_cub4core6detail5shmemE+272];
	add.s32 	%r1216, %r1214, %r1209;
	setp.eq.s32 	%p37, %r1214, 0;
	add.f64 	%fd299, %fd293, %fd297;
	add.f64 	%fd300, %fd294, %fd298;
	selp.f64 	%fd301, %fd299, %fd297, %p37;
	selp.f64 	%fd302, %fd300, %fd298, %p37;
	selp.b32 	%r1217, %r1211, 0, %p37;
	add.s32 	%r1218, %r1215, %r1217;
	setp.eq.s32 	%p38, %r451, 6;
	selp.b32 	%r1219, %r1216, %r1212, %p38;
	selp.f64 	%fd303, %fd302, %fd295, %p38;
	selp.b32 	%r1220, %r1218, %r1213, %p38;
	selp.f64 	%fd304, %fd301, %fd296, %p38;
	ld.shared.u32 	%r1221, [_ZN6thrust24THRUST_300001_SM_1000_NS8cuda_cub4core6detail5shmemE+288];
	ld.shared.v2.f64 	{%fd305, %fd306}, [_ZN6thrust24THRUST_300001_SM_1000_NS8cuda_cub4core6detail5shmemE+304];
	ld.shared.u32 	%r1222, [_ZN6thrust24THRUST_300001_SM_1000_NS8cuda_cub4core6detail5shmemE+320];
	add.s32 	%r1223, %r1221, %r1216;
	setp.eq.s32 	%p39, %r1221, 0;
	add.f64 	%fd307, %fd301, %fd305;
	add.f64 	%fd308, %fd302, %fd306;
	selp.f64 	%fd309, %fd307, %fd305, %p39;
	selp.f64 	%fd310, %fd308, %fd306, %p39;
	selp.b32 	%r1224, %r1218, 0, %p39;
	add.s32 	%r1225, %r1222, %r1224;
	setp.eq.s32 	%p40, %r451, 7;
	selp.b32 	%r462, %r1223, %r1219, %p40;
	selp.f64 	%fd147, %fd310, %fd303, %p40;
	selp.b32 	%r463, %r1225, %r1220, %p40;
	selp.f64 	%fd148, %fd309, %fd304, %p40;
	ld.shared.u32 	%r1226, [_ZN6thrust24THRUST_300001_SM_1000_NS8cuda_cub4core6detail5shmemE+336];
	ld.shared.v2.f64 	{%fd311, %fd312}, [_ZN6thrust24THRUST_300001_SM_1000_NS8cuda_cub4core6detail5shmemE+352];
	ld.shared.u32 	%r1227, [_ZN6thrust24THRUST_300001_SM_1000_NS8cuda_cub4core6detail5shmemE+368];
	add.s32 	%r464, %r1226, %r1223;
	setp.eq.s32 	%p41, %r1226, 0;
	add.f64 	%fd313, %fd309, %fd311;
	add.f64 	%fd314, %fd310, %fd312;
	selp.f64 	%fd149, %fd313, %fd311, %p41;
	selp.f64 	%fd150, %fd314, %fd312, %p41;
	selp.b32 	%r1228, %r1225, 0, %p41;
	add.s32 	%r465, %r1227, %r1228;
	setp.lt.u32 	%p42, %r439, 32;
	@%p42 bra 	$L__BB13_152;
	setp.eq.s32 	%p43, %r4697, 0;
	add.f64 	%fd315, %fd148, %fd851;
	add.f64 	%fd316, %fd147, %fd852;
	selp.f64 	%fd317, %fd315, %fd851, %p43;
	selp.f64 	%fd318, %fd316, %fd852, %p43;
	selp.b32 	%r1229, %r463, 0, %p43;
	add.s32 	%r1230, %r4698, %r1229;
	setp.eq.s32 	%p44, %r789, 0;
	selp.b32 	%r1231, 0, %r4697, %p44;
	add.s32 	%r4697, %r462, %r1231;
	selp.f64 	%fd851, %fd148, %fd317, %p44;
	selp.f64 	%fd852, %fd147, %fd318, %p44;
	selp.b32 	%r4698, %r463, %r1230, %p44;
	bra.uni 	$L__BB13_196;
$L__BB13_152:
	setp.ne.s32 	%p45, %r439, 0;
	@%p45 bra 	$L__BB13_154;
	mov.b64 	%rd144, {%r457, %r458};
	st.shared.v4.u32 	[_ZN6thrust24THRUST_300001_SM_1000_NS8cuda_cub4core6detail5shmemE+560], {%r464, %r456, %r457, %r458};
	st.shared.v2.f64 	[_ZN6thrust24THRUST_300001_SM_1000_NS8cuda_cub4core6detail5shmemE+576], {%fd149, %fd150};
	mov.b64 	%rd150, {%r460, %r461};
	st.shared.v4.u32 	[_ZN6thrust24THRUST_300001_SM_1000_NS8cuda_cub4core6detail5shmemE+592], {%r465, %r459, %r460, %r461};
	mul.wide.u32 	%rd152, %r2, 48;
	add.s64 	%rd153, %rd96, %rd152;
	add.s64 	%rd142, %rd153, 1536;
	mov.b64 	%rd143, {%r464, %r456};
	mov.b64 	%rd146, %fd149;
	mov.b64 	%rd147, %fd150;
	mov.b64 	%rd149, {%r465, %r459};
	// begin inline asm
	st.cg.v2.u64 [%rd142], {%rd143, %rd144};
	// end inline asm
	add.s64 	%rd145, %rd153, 1552;
	// begin inline asm
	st.cg.v2.u64 [%rd145], {%rd146, %rd147};
	// end inline asm
	add.s64 	%rd148, %rd153, 1568;
	// begin inline asm
	st.cg.v2.u64 [%rd148], {%rd149, %rd150};
	// end inline asm
	mul.wide.u32 	%rd154, %r2, 4;
	add.s64 	%rd155, %rd95, %rd154;
	add.s64 	%rd151, %rd155, 128;
	mov.b32 	%r1232, 100;
	// begin inline asm
	st.release.gpu.u32 [%rd151], %r1232;
	// end inline asm
$L__BB13_154:
	not.b32 	%r1233, %r439;
	add.s32 	%r4654, %r2, %r1233;
	mov.u32 	%r1234, %nctaid.x;
	setp.gt.u32 	%p46, %r1234, 499;
	@%p46 bra 	$L__BB13_156;
	membar.cta;
	bra.uni 	$L__BB13_157;
$L__BB13_156:
	mov.b32 	%r1235, 450;
	// begin inline asm
	nanosleep.u32 %r1235;
	// end inline asm
$L__BB13_157:
	mul.wide.s32 	%rd156, %r4654, 4;
	add.s64 	%rd157, %rd95, %rd156;
	add.s64 	%rd86, %rd157, 128;
$L__BB13_158:
	// begin inline asm
	ld.relaxed.gpu.u32 %r4646, [%rd86];
	// end inline asm
	membar.gl;
	setp.eq.s32 	%p47, %r4646, 99;
	mov.b32 	%r1237, -1;
	vote.sync.any.pred 	%p48, %p47, %r1237;
	@%p48 bra 	$L__BB13_158;
	mov.b32 	%r4600, 0;
	mov.f64 	%fd825, 0d0000000000000000;
	setp.eq.s32 	%p49, %r4646, 101;
	@%p49 bra 	$L__BB13_162;
	setp.ne.s32 	%p50, %r4646, 100;
	mov.f64 	%fd826, %fd825;
	@%p50 bra 	$L__BB13_163;
	mul.wide.s32 	%rd197, %r4654, 48;
	add.s64 	%rd198, %rd96, %rd197;
	add.s64 	%rd190, %rd198, 1536;
	// begin inline asm
	ld.cg.v2.u64 {%rd188, %rd189}, [%rd190];
	// end inline asm
	add.s64 	%rd193, %rd198, 1552;
	// begin inline asm
	ld.cg.v2.u64 {%rd191, %rd192}, [%rd193];
	// end inline asm
	add.s64 	%rd196, %rd198, 1568;
	// begin inline asm
	ld.cg.v2.u64 {%rd194, %rd195}, [%rd196];
	// end inline asm
	cvt.u32.u64 	%r4596, %rd188;
	shr.u64 	%rd199, %rd188, 40;
	shr.u64 	%rd200, %rd188, 48;
	shr.u64 	%rd201, %rd188, 56;
	shr.u64 	%rd202, %rd189, 8;
	shr.u64 	%rd203, %rd189, 16;
	shr.u64 	%rd204, %rd189, 24;
	shr.u64 	%rd205, %rd189, 40;
	shr.u64 	%rd206, %rd189, 48;
	shr.u64 	%rd207, %rd189, 56;
	mov.b64 	%fd826, %rd191;
	mov.b64 	%fd825, %rd192;
	cvt.u32.u64 	%r4600, %rd194;
	shr.u64 	%rd208, %rd194, 40;
	shr.u64 	%rd209, %rd194, 48;
	shr.u64 	%rd210, %rd194, 56;
	shr.u64 	%rd211, %rd195, 8;
	shr.u64 	%rd212, %rd195, 16;
	shr.u64 	%rd213, %rd195, 24;
	shr.u64 	%rd214, %rd195, 40;
	shr.u64 	%rd215, %rd195, 48;
	shr.u64 	%rd216, %rd195, 56;
	cvt.u32.u64 	%r1277, %rd201;
	cvt.u32.u64 	%r1278, %rd200;
	prmt.b32 	%r1279, %r1278, %r1277, 0x3340U;
	{ .reg .b32 tmp; mov.b64 {tmp, %r1280}, %rd188; }
	cvt.u32.u64 	%r1281, %rd199;
	prmt.b32 	%r1282, %r1280, %r1281, 0x3340U;
	prmt.b32 	%r4597, %r1282, %r1279, 0x5410U;
	cvt.u32.u64 	%r1283, %rd204;
	cvt.u32.u64 	%r1284, %rd203;
	prmt.b32 	%r1285, %r1284, %r1283, 0x3340U;
	cvt.u32.u64 	%r1286, %rd189;
	cvt.u32.u64 	%r1287, %rd202;
	prmt.b32 	%r1288, %r1286, %r1287, 0x3340U;
	prmt.b32 	%r4598, %r1288, %r1285, 0x5410U;
	cvt.u32.u64 	%r1289, %rd207;
	cvt.u32.u64 	%r1290, %rd206;
	prmt.b32 	%r1291, %r1290, %r1289, 0x3340U;
	{ .reg .b32 tmp; mov.b64 {tmp, %r1292}, %rd189; }
	cvt.u32.u64 	%r1293, %rd205;
	prmt.b32 	%r1294, %r1292, %r1293, 0x3340U;
	prmt.b32 	%r4599, %r1294, %r1291, 0x5410U;
	cvt.u32.u64 	%r1295, %rd210;
	cvt.u32.u64 	%r1296, %rd209;
	prmt.b32 	%r1297, %r1296, %r1295, 0x3340U;
	{ .reg .b32 tmp; mov.b64 {tmp, %r1298}, %rd194; }
	cvt.u32.u64 	%r1299, %rd208;
	prmt.b32 	%r1300, %r1298, %r1299, 0x3340U;
	prmt.b32 	%r4601, %r1300, %r1297, 0x5410U;
	cvt.u32.u64 	%r1301, %rd213;
	cvt.u32.u64 	%r1302, %rd212;
	prmt.b32 	%r1303, %r1302, %r1301, 0x3340U;
	cvt.u32.u64 	%r1304, %rd195;
	cvt.u32.u64 	%r1305, %rd211;
	prmt.b32 	%r1306, %r1304, %r1305, 0x3340U;
	prmt.b32 	%r4602, %r1306, %r1303, 0x5410U;
	cvt.u32.u64 	%r1307, %rd216;
	cvt.u32.u64 	%r1308, %rd215;
	prmt.b32 	%r1309, %r1308, %r1307, 0x3340U;
	{ .reg .b32 tmp; mov.b64 {tmp, %r1310}, %rd195; }
	cvt.u32.u64 	%r1311, %rd214;
	prmt.b32 	%r1312, %r1310, %r1311, 0x3340U;
	prmt.b32 	%r4603, %r1312, %r1309, 0x5410U;
	bra.uni 	$L__BB13_163;
$L__BB13_162:
	mul.wide.s32 	%rd168, %r4654, 48;
	add.s64 	%rd169, %rd97, %rd168;
	add.s64 	%rd161, %rd169, 1536;
	// begin inline asm
	ld.cg.v2.u64 {%rd159, %rd160}, [%rd161];
	// end inline asm
	add.s64 	%rd164, %rd169, 1552;
	// begin inline asm
	ld.cg.v2.u64 {%rd162, %rd163}, [%rd164];
	// end inline asm
	add.s64 	%rd167, %rd169, 1568;
	// begin inline asm
	ld.cg.v2.u64 {%rd165, %rd166}, [%rd167];
	// end inline asm
	cvt.u32.u64 	%r4596, %rd159;
	shr.u64 	%rd170, %rd159, 40;
	shr.u64 	%rd171, %rd159, 48;
	shr.u64 	%rd172, %rd159, 56;
	shr.u64 	%rd173, %rd160, 8;
	shr.u64 	%rd174, %rd160, 16;
	shr.u64 	%rd175, %rd160, 24;
	shr.u64 	%rd176, %rd160, 40;
	shr.u64 	%rd177, %rd160, 48;
	shr.u64 	%rd178, %rd160, 56;
	mov.b64 	%fd826, %rd162;
	mov.b64 	%fd825, %rd163;
	cvt.u32.u64 	%r4600, %rd165;
	shr.u64 	%rd179, %rd165, 40;
	shr.u64 	%rd180, %rd165, 48;
	shr.u64 	%rd181, %rd165, 56;
	shr.u64 	%rd182, %rd166, 8;
	shr.u64 	%rd183, %rd166, 16;
	shr.u64 	%rd184, %rd166, 24;
	shr.u64 	%rd185, %rd166, 40;
	shr.u64 	%rd186, %rd166, 48;
	shr.u64 	%rd187, %rd166, 56;
	cvt.u32.u64 	%r1241, %rd172;
	cvt.u32.u64 	%r1242, %rd171;
	prmt.b32 	%r1243, %r1242, %r1241, 0x3340U;
	{ .reg .b32 tmp; mov.b64 {tmp, %r1244}, %rd159; }
	cvt.u32.u64 	%r1245, %rd170;
	prmt.b32 	%r1246, %r1244, %r1245, 0x3340U;
	prmt.b32 	%r4597, %r1246, %r1243, 0x5410U;
	cvt.u32.u64 	%r1247, %rd175;
	cvt.u32.u64 	%r1248, %rd174;
	prmt.b32 	%r1249, %r1248, %r1247, 0x3340U;
	cvt.u32.u64 	%r1250, %rd160;
	cvt.u32.u64 	%r1251, %rd173;
	prmt.b32 	%r1252, %r1250, %r1251, 0x3340U;
	prmt.b32 	%r4598, %r1252, %r1249, 0x5410U;
	cvt.u32.u64 	%r1253, %rd178;
	cvt.u32.u64 	%r1254, %rd177;
	prmt.b32 	%r1255, %r1254, %r1253, 0x3340U;
	{ .reg .b32 tmp; mov.b64 {tmp, %r1256}, %rd160; }
	cvt.u32.u64 	%r1257, %rd176;
	prmt.b32 	%r1258, %r1256, %r1257, 0x3340U;
	prmt.b32 	%r4599, %r1258, %r1255, 0x5410U;
	cvt.u32.u64 	%r1259, %rd181;
	cvt.u32.u64 	%r1260, %rd180;
	prmt.b32 	%r1261, %r1260, %r1259, 0x3340U;
	{ .reg .b32 tmp; mov.b64 {tmp, %r1262}, %rd165; }
	cvt.u32.u64 	%r1263, %rd179;
	prmt.b32 	%r1264, %r1262, %r1263, 0x3340U;
	prmt.b32 	%r4601, %r1264, %r1261, 0x5410U;
	cvt.u32.u64 	%r1265, %rd184;
	cvt.u32.u64 	%r1266, %rd183;
	prmt.b32 	%r1267, %r1266, %r1265, 0x3340U;
	cvt.u32.u64 	%r1268, %rd166;
	cvt.u32.u64 	%r1269, %rd182;
	prmt.b32 	%r1270, %r1268, %r1269, 0x3340U;
	prmt.b32 	%r4602, %r1270, %r1267, 0x5410U;
	cvt.u32.u64 	%r1271, %rd187;
	cvt.u32.u64 	%r1272, %rd186;
	prmt.b32 	%r1273, %r1272, %r1271, 0x3340U;
	{ .reg .b32 tmp; mov.b64 {tmp, %r1274}, %rd166; }
	cvt.u32.u64 	%r1275, %rd185;
	prmt.b32 	%r1276, %r1274, %r1275, 0x3340U;
	prmt.b32 	%r4603, %r1276, %r1273, 0x5410U;
$L__BB13_163:
	setp.eq.s32 	%p51, %r4646, 101;
	mov.b32 	%r1373, -1;
	vote.sync.ballot.b32 	%r1374, %p51, %r1373;
	// begin inline asm
	mov.u32 %r1313, %lanemask_ge;
	// end inline asm
	and.b32  	%r1375, %r1374, %r1313;
	or.b32  	%r1376, %r1375, -2147483648;
	add.s32 	%r1377, %r1376, -1;
	not.b32 	%r1378, %r1376;
	and.b32  	%r1379, %r1378, %r1377;
	popc.b32 	%r495, %r1379;
	mov.b32 	%r1371, 1;
	// begin inline asm
	shfl.sync.down.b32 %r1314, %r4596, %r1371, %r495, %r1373;
	// end inline asm
	// begin inline asm
	shfl.sync.down.b32 %r1319, %r4597, %r1371, %r495, %r1373;
	// end inline asm
	// begin inline asm
	shfl.sync.down.b32 %r1324, %r4598, %r1371, %r495, %r1373;
	// end inline asm
	// begin inline asm
	shfl.sync.down.b32 %r1329, %r4599, %r1371, %r495, %r1373;
	// end inline asm
	mov.b64 	%rd217, %fd826;
	mov.b64 	{%r1335, %r1340}, %rd217;
	// begin inline asm
	shfl.sync.down.b32 %r1334, %r1335, %r1371, %r495, %r1373;
	// end inline asm
	// begin inline asm
	shfl.sync.down.b32 %r1339, %r1340, %r1371, %r495, %r1373;
	// end inline asm
	mov.b64 	%rd218, %fd825;
	mov.b64 	{%r1345, %r1350}, %rd218;
	// begin inline asm
	shfl.sync.down.b32 %r1344, %r1345, %r1371, %r495, %r1373;
	// end inline asm
	// begin inline asm
	shfl.sync.down.b32 %r1349, %r1350, %r1371, %r495, %r1373;
	// end inline asm
	// begin inline asm
	shfl.sync.down.b32 %r1354, %r4600, %r1371, %r495, %r1373;
	// end inline asm
	// begin inline asm
	shfl.sync.down.b32 %r1359, %r4601, %r1371, %r495, %r1373;
	// end inline asm
	// begin inline asm
	shfl.sync.down.b32 %r1364, %r4602, %r1371, %r495, %r1373;
	// end inline asm
	// begin inline asm
	shfl.sync.down.b32 %r1369, %r4603, %r1371, %r495, %r1373;
	// end inline asm
	setp.ge.s32 	%p53, %r789, %r495;
	@%p53 bra 	$L__BB13_165;
	mov.b64 	%rd219, {%r1344, %r1349};
	mov.b64 	%fd320, %rd219;
	mov.b64 	%rd220, {%r1334, %r1339};
	mov.b64 	%fd321, %rd220;
	add.s32 	%r508, %r1314, %r4596;
	setp.eq.s32 	%p54, %r4596, 0;
	add.f64 	%fd322, %fd826, %fd321;
	add.f64 	%fd323, %fd825, %fd320;
	selp.f64 	%fd826, %fd322, %fd826, %p54;
	selp.f64 	%fd825, %fd323, %fd825, %p54;
	selp.b32 	%r1381, %r1354, 0, %p54;
	add.s32 	%r4600, %r4600, %r1381;
	mov.u32 	%r4596, %r508;
$L__BB13_165:
	mov.b32 	%r1439, 2;
	mov.b32 	%r1441, -1;
	// begin inline asm
	shfl.sync.down.b32 %r1382, %r4596, %r1439, %r495, %r1441;
	// end inline asm
	// begin inline asm
	shfl.sync.down.b32 %r1387, %r4597, %r1439, %r495, %r1441;
	// end inline asm
	// begin inline asm
	shfl.sync.down.b32 %r1392, %r4598, %r1439, %r495, %r1441;
	// end inline asm
	// begin inline asm
	shfl.sync.down.b32 %r1397, %r4599, %r1439, %r495, %r1441;
	// end inline asm
	mov.b64 	%rd221, %fd826;
	mov.b64 	{%r1403, %r1408}, %rd221;
	// begin inline asm
	shfl.sync.down.b32 %r1402, %r1403, %r1439, %r495, %r1441;
	// end inline asm
	// begin inline asm
	shfl.sync.down.b32 %r1407, %r1408, %r1439, %r495, %r1441;
	// end inline asm
	mov.b64 	%rd222, %fd825;
	mov.b64 	{%r1413, %r1418}, %rd222;
	// begin inline asm
	shfl.sync.down.b32 %r1412, %r1413, %r1439, %r495, %r1441;
	// end inline asm
	// begin inline asm
	shfl.sync.down.b32 %r1417, %r1418, %r1439, %r495, %r1441;
	// end inline asm
	// begin inline asm
	shfl.sync.down.b32 %r1422, %r4600, %r1439, %r495, %r1441;
	// end inline asm
	// begin inline asm
	shfl.sync.down.b32 %r1427, %r4601, %r1439, %r495, %r1441;
	// end inline asm
	// begin inline asm
	shfl.sync.down.b32 %r1432, %r4602, %r1439, %r495, %r1441;
	// end inline asm
	// begin inline asm
	shfl.sync.down.b32 %r1437, %r4603, %r1439, %r495, %r1441;
	// end inline asm
	add.s32 	%r1442, %r789, 2;
	setp.gt.s32 	%p55, %r1442, %r495;
	@%p55 bra 	$L__BB13_167;
	mov.b64 	%rd223, {%r1412, %r1417};
	mov.b64 	%fd324, %rd223;
	mov.b64 	%rd224, {%r1402, %r1407};
	mov.b64 	%fd325, %rd224;
	add.s32 	%r530, %r1382, %r4596;
	setp.eq.s32 	%p56, %r4596, 0;
	add.f64 	%fd326, %fd826, %fd325;
	add.f64 	%fd327, %fd825, %fd324;
	selp.f64 	%fd826, %fd326, %fd826, %p56;
	selp.f64 	%fd825, %fd327, %fd825, %p56;
	selp.b32 	%r1444, %r1422, 0, %p56;
	add.s32 	%r4600, %r4600, %r1444;
	mov.u32 	%r4596, %r530;
$L__BB13_167:
	mov.b32 	%r1502, 4;
	mov.b32 	%r1504, -1;
	// begin inline asm
	shfl.sync.down.b32 %r1445, %r4596, %r1502, %r495, %r1504;
	// end inline asm
	// begin inline asm
	shfl.sync.down.b32 %r1450, %r4597, %r1502, %r495, %r1504;
	// end inline asm
	// begin inline asm
	shfl.sync.down.b32 %r1455, %r4598, %r1502, %r495, %r1504;
	// end inline asm
	// begin inline asm
	shfl.sync.down.b32 %r1460, %r4599, %r1502, %r495, %r1504;
	// end inline asm
	mov.b64 	%rd225, %fd826;
	mov.b64 	{%r1466, %r1471}, %rd225;
	// begin inline asm
	shfl.sync.down.b32 %r1465, %r1466, %r1502, %r495, %r1504;
	// end inline asm
	// begin inline asm
	shfl.sync.down.b32 %r1470, %r1471, %r1502, %r495, %r1504;
	// end inline asm
	mov.b64 	%rd226, %fd825;
	mov.b64 	{%r1476, %r1481}, %rd226;
	// begin inline asm
	shfl.sync.down.b32 %r1475, %r1476, %r1502, %r495, %r1504;
	// end inline asm
	// begin inline asm
	shfl.sync.down.b32 %r1480, %r1481, %r1502, %r495, %r1504;
	// end inline asm
	// begin inline asm
	shfl.sync.down.b32 %r1485, %r4600, %r1502, %r495, %r1504;
	// end inline asm
	// begin inline asm
	shfl.sync.down.b32 %r1490, %r4601, %r1502, %r495, %r1504;
	// end inline asm
	// begin inline asm
	shfl.sync.down.b32 %r1495, %r4602, %r1502, %r495, %r1504;
	// end inline asm
	// begin inline asm
	shfl.sync.down.b32 %r1500, %r4603, %r1502, %r495, %r1504;
	// end inline asm
	add.s32 	%r1505, %r789, 4;
	setp.gt.s32 	%p57, %r1505, %r495;
	@%p57 bra 	$L__BB13_169;
	mov.b64 	%rd227, {%r1475, %r1480};
	mov.b64 	%fd328, %rd227;
	mov.b64 	%rd228, {%r1465, %r1470};
	mov.b64 	%fd329, %rd228;
	add.s32 	%r552, %r1445, %r4596;
	setp.eq.s32 	%p58, %r4596, 0;
	add.f64 	%fd330, %fd826, %fd329;
	add.f64 	%fd331, %fd825, %fd328;
	selp.f64 	%fd826, %fd330, %fd826, %p58;
	selp.f64 	%fd825, %fd331, %fd825, %p58;
	selp.b32 	%r1507, %r1485, 0, %p58;
	add.s32 	%r4600, %r4600, %r1507;
	mov.u32 	%r4596, %r552;
$L__BB13_169:
	mov.b32 	%r1565, 8;
	mov.b32 	%r1567, -1;
	// begin inline asm
	shfl.sync.down.b32 %r1508, %r4596, %r1565, %r495, %r1567;
	// end inline asm
	// begin inline asm
	shfl.sync.down.b32 %r1513, %r4597, %r1565, %r495, %r1567;
	// end inline asm
	// begin inline asm
	shfl.sync.down.b32 %r1518, %r4598, %r1565, %r495, %r1567;
	// end inline asm
	// begin inline asm
	shfl.sync.down.b32 %r1523, %r4599, %r1565, %r495, %r1567;
	// end inline asm
	mov.b64 	%rd229, %fd826;
	mov.b64 	{%r1529, %r1534}, %rd229;
	// begin inline asm
	shfl.sync.down.b32 %r1528, %r1529, %r1565, %r495, %r1567;
	// end inline asm
	// begin inline asm
	shfl.sync.down.b32 %r1533, %r1534, %r1565, %r495, %r1567;
	// end inline asm
	mov.b64 	%rd230, %fd825;
	mov.b64 	{%r1539, %r1544}, %rd230;
	// begin inline asm
	shfl.sync.down.b32 %r1538, %r1539, %r1565, %r495, %r1567;
	// end inline asm
	// begin inline asm
	shfl.sync.down.b32 %r1543, %r1544, %r1565, %r495, %r1567;
	// end inline asm
	// begin inline asm
	shfl.sync.down.b32 %r1548, %r4600, %r1565, %r495, %r1567;
	// end inline asm
	// begin inline asm
	shfl.sync.down.b32 %r1553, %r4601, %r1565, %r495, %r1567;
	// end inline asm
	// begin inline asm
	shfl.sync.down.b32 %r1558, %r4602, %r1565, %r495, %r1567;
	// end inline asm
	// begin inline asm
	shfl.sync.down.b32 %r1563, %r4603, %r1565, %r495, %r1567;
	// end inline asm
	add.s32 	%r1568, %r789, 8;
	setp.gt.s32 	%p59, %r1568, %r495;
	@%p59 bra 	$L__BB13_171;
	mov.b64 	%rd231, {%r1538, %r1543};
	mov.b64 	%fd332, %rd231;
	mov.b64 	%rd232, {%r1528, %r1533};
	mov.b64 	%fd333, %rd232;
	add.s32 	%r574, %r1508, %r4596;
	setp.eq.s32 	%p60, %r4596, 0;
	add.f64 	%fd334, %fd826, %fd333;
	add.f64 	%fd335, %fd825, %fd332;
	selp.f64 	%fd826, %fd334, %fd826, %p60;
	selp.f64 	%fd825, %fd335, %fd825, %p60;
	selp.b32 	%r1570, %r1548, 0, %p60;
	add.s32 	%r4600, %r4600, %r1570;
	mov.u32 	%r4596, %r574;
$L__BB13_171:
	mov.b32 	%r1628, 16;
	mov.b32 	%r1630, -1;
	// begin inline asm
	shfl.sync.down.b32 %r1571, %r4596, %r1628, %r495, %r1630;
	// end inline asm
	// begin inline asm
	shfl.sync.down.b32 %r1576, %r4597, %r1628, %r495, %r1630;
	// end inline asm
	// begin inline asm
	shfl.sync.down.b32 %r1581, %r4598, %r1628, %r495, %r1630;
	// end inline asm
	// begin inline asm
	shfl.sync.down.b32 %r1586, %r4599, %r1628, %r495, %r1630;
	// end inline asm
	mov.b64 	%rd233, %fd826;
	mov.b64 	{%r1592, %r1597}, %rd233;
	// begin inline asm
	shfl.sync.down.b32 %r1591, %r1592, %r1628, %r495, %r1630;
	// end inline asm
	// begin inline asm
	shfl.sync.down.b32 %r1596, %r1597, %r1628, %r495, %r1630;
	// end inline asm
	mov.b64 	%rd234, %fd825;
	mov.b64 	{%r1602, %r1607}, %rd234;
	// begin inline asm
	shfl.sync.down.b32 %r1601, %r1602, %r1628, %r495, %r1630;
	// end inline asm
	// begin inline asm
	shfl.sync.down.b32 %r1606, %r1607, %r1628, %r495, %r1630;
	// end inline asm
	// begin inline asm
	shfl.sync.down.b32 %r1611, %r4600, %r1628, %r495, %r1630;
	// end inline asm
	// begin inline asm
	shfl.sync.down.b32 %r1616, %r4601, %r1628, %r495, %r1630;
	// end inline asm
	// begin inline asm
	shfl.sync.down.b32 %r1621, %r4602, %r1628, %r495, %r1630;
	// end inline asm
	// begin inline asm
	shfl.sync.down.b32 %r1626, %r4603, %r1628, %r495, %r1630;
	// end inline asm
	add.s32 	%r1631, %r789, 16;
	setp.gt.s32 	%p61, %r1631, %r495;
	@%p61 bra 	$L__BB13_173;
	mov.b64 	%rd235, {%r1601, %r1606};
	mov.b64 	%fd336, %rd235;
	mov.b64 	%rd236, {%r1591, %r1596};
	mov.b64 	%fd337, %rd236;
	add.s32 	%r596, %r1571, %r4596;
	setp.eq.s32 	%p62, %r4596, 0;
	add.f64 	%fd338, %fd826, %fd337;
	add.f64 	%fd339, %fd825, %fd336;
	selp.f64 	%fd826, %fd338, %fd826, %p62;
	selp.f64 	%fd825, %fd339, %fd825, %p62;
	selp.b32 	%r1633, %r1611, 0, %p62;
	add.s32 	%r4600, %r4600, %r1633;
	mov.u32 	%r4596, %r596;
$L__BB13_173:
	shr.u32 	%r1636, %r4597, 8;
	cvt.u16.u32 	%rs19, %r1636;
	{ .reg .b16 tmp; mov.b32 {tmp, %rs20}, %r4597; }
	shr.u32 	%r1637, %r4597, 24;
	cvt.u16.u32 	%rs21, %r1637;
	shr.u32 	%r1638, %r4598, 8;
	cvt.u16.u32 	%rs22, %r1638;
	{ .reg .b16 tmp; mov.b32 {tmp, %rs23}, %r4598; }
	shr.u32 	%r1639, %r4598, 24;
	cvt.u16.u32 	%rs24, %r1639;
	shr.u32 	%r1640, %r4599, 8;
	cvt.u16.u32 	%rs25, %r1640;
	{ .reg .b16 tmp; mov.b32 {tmp, %rs26}, %r4599; }
	shr.u32 	%r1641, %r4599, 24;
	cvt.u16.u32 	%rs27, %r1641;
	shr.u32 	%r1642, %r4601, 8;
	cvt.u16.u32 	%rs28, %r1642;
	{ .reg .b16 tmp; mov.b32 {tmp, %rs29}, %r4601; }
	shr.u32 	%r1643, %r4601, 24;
	cvt.u16.u32 	%rs30, %r1643;
	shr.u32 	%r1644, %r4602, 8;
	cvt.u16.u32 	%rs31, %r1644;
	{ .reg .b16 tmp; mov.b32 {tmp, %rs32}, %r4602; }
	shr.u32 	%r1645, %r4602, 24;
	cvt.u16.u32 	%rs33, %r1645;
	shr.u32 	%r1646, %r4603, 8;
	cvt.u16.u32 	%rs34, %r1646;
	{ .reg .b16 tmp; mov.b32 {tmp, %rs35}, %r4603; }
	shr.u32 	%r1647, %r4603, 24;
	cvt.u16.u32 	%rs36, %r1647;
$L__BB13_174:
	setp.ne.s32 	%p63, %r4646, 101;
	mov.b32 	%r1648, -1;
	vote.sync.all.pred 	%p64, %p63, %r1648;
	not.pred 	%p65, %p64;
	@%p65 bra 	$L__BB13_192;
	mul.wide.s32 	%rd288, %r4654, 4;
	add.s64 	%rd287, %rd95, %rd288;
$L__BB13_176:
	// begin inline asm
	ld.relaxed.gpu.u32 %r4646, [%rd287];
	// end inline asm
	membar.gl;
	setp.eq.s32 	%p83, %r4646, 99;
	mov.b32 	%r1761, -1;
	vote.sync.any.pred 	%p84, %p83, %r1761;
	@%p84 bra 	$L__BB13_176;
	mov.b32 	%r4659, 0;
	mov.f64 	%fd839, 0d0000000000000000;
	setp.eq.s32 	%p85, %r4646, 101;
	@%p85 bra 	$L__BB13_180;
	setp.ne.s32 	%p86, %r4646, 100;
	mov.f64 	%fd840, %fd839;
	@%p86 bra 	$L__BB13_181;
	mul.wide.s32 	%rd326, %r4654, 48;
	add.s64 	%rd319, %rd96, %rd326;
	// begin inline asm
	ld.cg.v2.u64 {%rd317, %rd318}, [%rd319];
	// end inline asm
	add.s64 	%rd322, %rd319, 16;
	// begin inline asm
	ld.cg.v2.u64 {%rd320, %rd321}, [%rd322];
	// end inline asm
	add.s64 	%rd325, %rd319, 32;
	// begin inline asm
	ld.cg.v2.u64 {%rd323, %rd324}, [%rd325];
	// end inline asm
	cvt.u32.u64 	%r4655, %rd317;
	shr.u64 	%rd327, %rd317, 40;
	shr.u64 	%rd328, %rd317, 48;
	shr.u64 	%rd329, %rd317, 56;
	shr.u64 	%rd330, %rd318, 8;
	shr.u64 	%rd331, %rd318, 16;
	shr.u64 	%rd332, %rd318, 24;
	shr.u64 	%rd333, %rd318, 40;
	shr.u64 	%rd334, %rd318, 48;
	shr.u64 	%rd335, %rd318, 56;
	mov.b64 	%fd840, %rd320;
	mov.b64 	%fd839, %rd321;
	cvt.u32.u64 	%r4659, %rd323;
	shr.u64 	%rd336, %rd323, 40;
	shr.u64 	%rd337, %rd323, 48;
	shr.u64 	%rd338, %rd323, 56;
	shr.u64 	%rd339, %rd324, 8;
	shr.u64 	%rd340, %rd324, 16;
	shr.u64 	%rd341, %rd324, 24;
	shr.u64 	%rd342, %rd324, 40;
	shr.u64 	%rd343, %rd324, 48;
	shr.u64 	%rd344, %rd324, 56;
	cvt.u32.u64 	%r1800, %rd329;
	cvt.u32.u64 	%r1801, %rd328;
	prmt.b32 	%r1802, %r1801, %r1800, 0x3340U;
	{ .reg .b32 tmp; mov.b64 {tmp, %r1803}, %rd317; }
	cvt.u32.u64 	%r1804, %rd327;
	prmt.b32 	%r1805, %r1803, %r1804, 0x3340U;
	prmt.b32 	%r4656, %r1805, %r1802, 0x5410U;
	cvt.u32.u64 	%r1806, %rd332;
	cvt.u32.u64 	%r1807, %rd331;
	prmt.b32 	%r1808, %r1807, %r1806, 0x3340U;
	cvt.u32.u64 	%r1809, %rd318;
	cvt.u32.u64 	%r1810, %rd330;
	prmt.b32 	%r1811, %r1809, %r1810, 0x3340U;
	prmt.b32 	%r4657, %r1811, %r1808, 0x5410U;
	cvt.u32.u64 	%r1812, %rd335;
	cvt.u32.u64 	%r1813, %rd334;
	prmt.b32 	%r1814, %r1813, %r1812, 0x3340U;
	{ .reg .b32 tmp; mov.b64 {tmp, %r1815}, %rd318; }
	cvt.u32.u64 	%r1816, %rd333;
	prmt.b32 	%r1817, %r1815, %r1816, 0x3340U;
	prmt.b32 	%r4658, %r1817, %r1814, 0x5410U;
	cvt.u32.u64 	%r1818, %rd338;
	cvt.u32.u64 	%r1819, %rd337;
	prmt.b32 	%r1820, %r1819, %r1818, 0x3340U;
	{ .reg .b32 tmp; mov.b64 {tmp, %r1821}, %rd323; }
	cvt.u32.u64 	%r1822, %rd336;
	prmt.b32 	%r1823, %r1821, %r1822, 0x3340U;
	prmt.b32 	%r4660, %r1823, %r1820, 0x5410U;
	cvt.u32.u64 	%r1824, %rd341;
	cvt.u32.u64 	%r1825, %rd340;
	prmt.b32 	%r1826, %r1825, %r1824, 0x3340U;
	cvt.u32.u64 	%r1827, %rd324;
	cvt.u32.u64 	%r1828, %rd339;
	prmt.b32 	%r1829, %r1827, %r1828, 0x3340U;
	prmt.b32 	%r4661, %r1829, %r1826, 0x5410U;
	cvt.u32.u64 	%r1830, %rd344;
	cvt.u32.u64 	%r1831, %rd343;
	prmt.b32 	%r1832, %r1831, %r1830, 0x3340U;
	{ .reg .b32 tmp; mov.b64 {tmp, %r1833}, %rd324; }
	cvt.u32.u64 	%r1834, %rd342;
	prmt.b32 	%r1835, %r1833, %r1834, 0x3340U;
	prmt.b32 	%r4662, %r1835, %r1832, 0x5410U;
	bra.uni 	$L__BB13_181;
$L__BB13_180:
	mul.wide.s32 	%rd298, %r4654, 48;
	add.s64 	%rd291, %rd97, %rd298;
	// begin inline asm
	ld.cg.v2.u64 {%rd289, %rd290}, [%rd291];
	// end inline asm
	add.s64 	%rd294, %rd291, 16;
	// begin inline asm
	ld.cg.v2.u64 {%rd292, %rd293}, [%rd294];
	// end inline asm
	add.s64 	%rd297, %rd291, 32;
	// begin inline asm
	ld.cg.v2.u64 {%rd295, %rd296}, [%rd297];
	// end inline asm
	cvt.u32.u64 	%r4655, %rd289;
	shr.u64 	%rd299, %rd289, 40;
	shr.u64 	%rd300, %rd289, 48;
	shr.u64 	%rd301, %rd289, 56;
	shr.u64 	%rd302, %rd290, 8;
	shr.u64 	%rd303, %rd290, 16;
	shr.u64 	%rd304, %rd290, 24;
	shr.u64 	%rd305, %rd290, 40;
	shr.u64 	%rd306, %rd290, 48;
	shr.u64 	%rd307, %rd290, 56;
	mov.b64 	%fd840, %rd292;
	mov.b64 	%fd839, %rd293;
	cvt.u32.u64 	%r4659, %rd295;
	shr.u64 	%rd308, %rd295, 40;
	shr.u64 	%rd309, %rd295, 48;
	shr.u64 	%rd310, %rd295, 56;
	shr.u64 	%rd311, %rd296, 8;
	shr.u64 	%rd312, %rd296, 16;
	shr.u64 	%rd313, %rd296, 24;
	shr.u64 	%rd314, %rd296, 40;
	shr.u64 	%rd315, %rd296, 48;
	shr.u64 	%rd316, %rd296, 56;
	cvt.u32.u64 	%r1764, %rd301;
	cvt.u32.u64 	%r1765, %rd300;
	prmt.b32 	%r1766, %r1765, %r1764, 0x3340U;
	{ .reg .b32 tmp; mov.b64 {tmp, %r1767}, %rd289; }
	cvt.u32.u64 	%r1768, %rd299;
	prmt.b32 	%r1769, %r1767, %r1768, 0x3340U;
	prmt.b32 	%r4656, %r1769, %r1766, 0x5410U;
	cvt.u32.u64 	%r1770, %rd304;
	cvt.u32.u64 	%r1771, %rd303;
	prmt.b32 	%r1772, %r1771, %r1770, 0x3340U;
	cvt.u32.u64 	%r1773, %rd290;
	cvt.u32.u64 	%r1774, %rd302;
	prmt.b32 	%r1775, %r1773, %r1774, 0x3340U;
	prmt.b32 	%r4657, %r1775, %r1772, 0x5410U;
	cvt.u32.u64 	%r1776, %rd307;
	cvt.u32.u64 	%r1777, %rd306;
	prmt.b32 	%r1778, %r1777, %r1776, 0x3340U;
	{ .reg .b32 tmp; mov.b64 {tmp, %r1779}, %rd290; }
	cvt.u32.u64 	%r1780, %rd305;
	prmt.b32 	%r1781, %r1779, %r1780, 0x3340U;
	prmt.b32 	%r4658, %r1781, %r1778, 0x5410U;
	cvt.u32.u64 	%r1782, %rd310;
	cvt.u32.u64 	%r1783, %rd309;
	prmt.b32 	%r1784, %r1783, %r1782, 0x3340U;
	{ .reg .b32 tmp; mov.b64 {tmp, %r1785}, %rd295; }
	cvt.u32.u64 	%r1786, %rd308;
	prmt.b32 	%r1787, %r1785, %r1786, 0x3340U;
	prmt.b32 	%r4660, %r1787, %r1784, 0x5410U;
	cvt.u32.u64 	%r1788, %rd313;
	cvt.u32.u64 	%r1789, %rd312;
	prmt.b32 	%r1790, %r1789, %r1788, 0x3340U;
	cvt.u32.u64 	%r1791, %rd296;
	cvt.u32.u64 	%r1792, %rd311;
	prmt.b32 	%r1793, %r1791, %r1792, 0x3340U;
	prmt.b32 	%r4661, %r1793, %r1790, 0x5410U;
	cvt.u32.u64 	%r1794, %rd316;
	cvt.u32.u64 	%r1795, %rd315;
	prmt.b32 	%r1796, %r1795, %r1794, 0x3340U;
	{ .reg .b32 tmp; mov.b64 {tmp, %r1797}, %rd296; }
	cvt.u32.u64 	%r1798, %rd314;
	prmt.b32 	%r1799, %r1797, %r1798, 0x3340U;
	prmt.b32 	%r4662, %r1799, %r1796, 0x5410U;
$L__BB13_181:
	mov.b32 	%r1895, -1;
	vote.sync.ballot.b32 	%r1896, %p85, %r1895;
	and.b32  	%r1897, %r1896, %r1313;
	or.b32  	%r1898, %r1897, -2147483648;
	add.s32 	%r1899, %r1898, -1;
	not.b32 	%r1900, %r1898;
	and.b32  	%r1901, %r1900, %r1899;
	popc.b32 	%r649, %r1901;
	mov.b32 	%r1893, 1;
	// begin inline asm
	shfl.sync.down.b32 %r1836, %r4655, %r1893, %r649, %r1895;
	// end inline asm
	// begin inline asm
	shfl.sync.down.b32 %r1841, %r4656, %r1893, %r649, %r1895;
	// end inline asm
	// begin inline asm
	shfl.sync.down.b32 %r1846, %r4657, %r1893, %r649, %r1895;
	// end inline asm
	// begin inline asm
	shfl.sync.down.b32 %r1851, %r4658, %r1893, %r649, %r1895;
	// end inline asm
	mov.b64 	%rd345, %fd840;
	mov.b64 	{%r1857, %r1862}, %rd345;
	// begin inline asm
	shfl.sync.down.b32 %r1856, %r1857, %r1893, %r649, %r1895;
	// end inline asm
	// begin inline asm
	shfl.sync.down.b32 %r1861, %r1862, %r1893, %r649, %r1895;
	// end inline asm
	mov.b64 	%rd346, %fd839;
	mov.b64 	{%r1867, %r1872}, %rd346;
	// begin inline asm
	shfl.sync.down.b32 %r1866, %r1867, %r1893, %r649, %r1895;
	// end inline asm
	// begin inline asm
	shfl.sync.down.b32 %r1871, %r1872, %r1893, %r649, %r1895;
	// end inline asm
	// begin inline asm
	shfl.sync.down.b32 %r1876, %r4659, %r1893, %r649, %r1895;
	// end inline asm
	// begin inline asm
	shfl.sync.down.b32 %r1881, %r4660, %r1893, %r649, %r1895;
	// end inline asm
	// begin inline asm
	shfl.sync.down.b32 %r1886, %r4661, %r1893, %r649, %r1895;
	// end inline asm
	// begin inline asm
	shfl.sync.down.b32 %r1891, %r4662, %r1893, %r649, %r1895;
	// end inline asm
	setp.ge.s32 	%p89, %r789, %r649;
	mov.u32 	%r4671, %r4655;
	@%p89 bra 	$L__BB13_183;
	mov.b64 	%rd347, {%r1866, %r1871};
	mov.b64 	%fd361, %rd347;
	mov.b64 	%rd348, {%r1856, %r1861};
	mov.b64 	%fd362, %rd348;
	add.s32 	%r4671, %r1836, %r4655;
	setp.eq.s32 	%p90, %r4655, 0;
	add.f64 	%fd363, %fd840, %fd362;
	add.f64 	%fd364, %fd839, %fd361;
	selp.f64 	%fd840, %fd363, %fd840, %p90;
	selp.f64 	%fd839, %fd364, %fd839, %p90;
	selp.b32 	%r1903, %r1876, 0, %p90;
	add.s32 	%r4659, %r4659, %r1903;
$L__BB13_183:
	mov.b32 	%r1961, 2;
	mov.b32 	%r1963, -1;
	// begin inline asm
	shfl.sync.down.b32 %r1904, %r4671, %r1961, %r649, %r1963;
	// end inline asm
	// begin inline asm
	shfl.sync.down.b32 %r1909, %r4656, %r1961, %r649, %r1963;
	// end inline asm
	// begin inline asm
	shfl.sync.down.b32 %r1914, %r4657, %r1961, %r649, %r1963;
	// end inline asm
	// begin inline asm
	shfl.sync.down.b32 %r1919, %r4658, %r1961, %r649, %r1963;
	// end inline asm
	mov.b64 	%rd349, %fd840;
	mov.b64 	{%r1925, %r1930}, %rd349;
	// begin inline asm
	shfl.sync.down.b32 %r1924, %r1925, %r1961, %r649, %r1963;
	// end inline asm
	// begin inline asm
	shfl.sync.down.b32 %r1929, %r1930, %r1961, %r649, %r1963;
	// end inline asm
	mov.b64 	%rd350, %fd839;
	mov.b64 	{%r1935, %r1940}, %rd350;
	// begin inline asm
	shfl.sync.down.b32 %r1934, %r1935, %r1961, %r649, %r1963;
	// end inline asm
	// begin inline asm
	shfl.sync.down.b32 %r1939, %r1940, %r1961, %r649, %r1963;
	// end inline asm
	// begin inline asm
	shfl.sync.down.b32 %r1944, %r4659, %r1961, %r649, %r1963;
	// end inline asm
	// begin inline asm
	shfl.sync.down.b32 %r1949, %r4660, %r1961, %r649, %r1963;
	// end inline asm
	// begin inline asm
	shfl.sync.down.b32 %r1954, %r4661, %r1961, %r649, %r1963;
	// end inline asm
	// begin inline asm
	shfl.sync.down.b32 %r1959, %r4662, %r1961, %r649, %r1963;
	// end inline asm
	add.s32 	%r1964, %r789, 2;
	setp.gt.s32 	%p91, %r1964, %r649;
	@%p91 bra 	$L__BB13_185;
	mov.b64 	%rd351, {%r1934, %r1939};
	mov.b64 	%fd365, %rd351;
	mov.b64 	%rd352, {%r1924, %r1929};
	mov.b64 	%fd366, %rd352;
	add.s32 	%r684, %r1904, %r4671;
	setp.eq.s32 	%p92, %r4671, 0;
	add.f64 	%fd367, %fd840, %fd366;
	add.f64 	%fd368, %fd839, %fd365;
	selp.f64 	%fd840, %fd367, %fd840, %p92;
	selp.f64 	%fd839, %fd368, %fd839, %p92;
	selp.b32 	%r1966, %r1944, 0, %p92;
	add.s32 	%r4659, %r4659, %r1966;
	mov.u32 	%r4671, %r684;
$L__BB13_185:
	mov.b32 	%r2024, 4;
	mov.b32 	%r2026, -1;
	// begin inline asm
	shfl.sync.down.b32 %r1967, %r4671, %r2024, %r649, %r2026;
	// end inline asm
	// begin inline asm
	shfl.sync.down.b32 %r1972, %r4656, %r2024, %r649, %r2026;
	// end inline asm
	// begin inline asm
	shfl.sync.down.b32 %r1977, %r4657, %r2024, %r649, %r2026;
	// end inline asm
	// begin inline asm
	shfl.sync.down.b32 %r1982, %r4658, %r2024, %r649, %r2026;
	// end inline asm
	mov.b64 	%rd353, %fd840;
	mov.b64 	{%r1988, %r1993}, %rd353;
	// begin inline asm
	shfl.sync.down.b32 %r1987, %r1988, %r2024, %r649, %r2026;
	// end inline asm
	// begin inline asm
	shfl.sync.down.b32 %r1992, %r1993, %r2024, %r649, %r2026;
	// end inline asm
	mov.b64 	%rd354, %fd839;
	mov.b64 	{%r1998, %r2003}, %rd354;
	// begin inline asm
	shfl.sync.down.b32 %r1997, %r1998, %r2024, %r649, %r2026;
	// end inline asm
	// begin inline asm
	shfl.sync.down.b32 %r2002, %r2003, %r2024, %r649, %r2026;
	// end inline asm
	// begin inline asm
	shfl.sync.down.b32 %r2007, %r4659, %r2024, %r649, %r2026;
	// end inline asm
	// begin inline asm
	shfl.sync.down.b32 %r2012, %r4660, %r2024, %r649, %r2026;
	// end inline asm
	// begin inline asm
	shfl.sync.down.b32 %r2017, %r4661, %r2024, %r649, %r2026;
	// end inline asm
	// begin inline asm
	shfl.sync.down.b32 %r2022, %r4662, %r2024, %r649, %r2026;
	// end inline asm
	add.s32 	%r2027, %r789, 4;
	setp.gt.s32 	%p93, %r2027, %r649;
	@%p93 bra 	$L__BB13_187;
	mov.b64 	%rd355, {%r1997, %r2002};
	mov.b64 	%fd369, %rd355;
	mov.b64 	%rd356, {%r1987, %r1992};
	mov.b64 	%fd370, %rd356;
	add.s32 	%r706, %r1967, %r4671;
	setp.eq.s32 	%p94, %r4671, 0;
	add.f64 	%fd371, %fd840, %fd370;
	add.f64 	%fd372, %fd839, %fd369;
	selp.f64 	%fd840, %fd371, %fd840, %p94;
	selp.f64 	%fd839, %fd372, %fd839, %p94;
	selp.b32 	%r2029, %r2007, 0, %p94;
	add.s32 	%r4659, %r4659, %r2029;
	mov.u32 	%r4671, %r706;
$L__BB13_187:
	mov.b32 	%r2087, 8;
	mov.b32 	%r2089, -1;
	// begin inline asm
	shfl.sync.down.b32 %r2030, %r4671, %r2087, %r649, %r2089;
	// end inline asm
	// begin inline asm
	shfl.sync.down.b32 %r2035, %r4656, %r2087, %r649, %r2089;
	// end inline asm
	// begin inline asm
	shfl.sync.down.b32 %r2040, %r4657, %r2087, %r649, %r2089;
	// end inline asm
	// begin inline asm
	shfl.sync.down.b32 %r2045, %r4658, %r2087, %r649, %r2089;
	// end inline asm
	mov.b64 	%rd357, %fd840;
	mov.b64 	{%r2051, %r2056}, %rd357;
	// begin inline asm
	shfl.sync.down.b32 %r2050, %r2051, %r2087, %r649, %r2089;
	// end inline asm
	// begin inline asm
	shfl.sync.down.b32 %r2055, %r2056, %r2087, %r649, %r2089;
	// end inline asm
	mov.b64 	%rd358, %fd839;
	mov.b64 	{%r2061, %r2066}, %rd358;
	// begin inline asm
	shfl.sync.down.b32 %r2060, %r2061, %r2087, %r649, %r2089;
	// end inline asm
	// begin inline asm
	shfl.sync.down.b32 %r2065, %r2066, %r2087, %r649, %r2089;
	// end inline asm
	// begin inline asm
	shfl.sync.down.b32 %r2070, %r4659, %r2087, %r649, %r2089;
	// end inline asm
	// begin inline asm
	shfl.sync.down.b32 %r2075, %r4660, %r2087, %r649, %r2089;
	// end inline asm
	// begin inline asm
	shfl.sync.down.b32 %r2080, %r4661, %r2087, %r649, %r2089;
	// end inline asm
	// begin inline asm
	shfl.sync.down.b32 %r2085, %r4662, %r2087, %r649, %r2089;
	// end inline asm
	add.s32 	%r2090, %r789, 8;
	setp.gt.s32 	%p95, %r2090, %r649;
	@%p95 bra 	$L__BB13_189;
	mov.b64 	%rd359, {%r2060, %r2065};
	mov.b64 	%fd373, %rd359;
	mov.b64 	%rd360, {%r2050, %r2055};
	mov.b64 	%fd374, %rd360;
	add.s32 	%r728, %r2030, %r4671;
	setp.eq.s32 	%p96, %r4671, 0;
	add.f64 	%fd375, %fd840, %fd374;
	add.f64 	%fd376, %fd839, %fd373;
	selp.f64 	%fd840, %fd375, %fd840, %p96;
	selp.f64 	%fd839, %fd376, %fd839, %p96;
	selp.b32 	%r2092, %r2070, 0, %p96;
	add.s32 	%r4659, %r4659, %r2092;
	mov.u32 	%r4671, %r728;
$L__BB13_189:
	mov.b32 	%r2150, 16;
	mov.b32 	%r2152, -1;
	// begin inline asm
	shfl.sync.down.b32 %r2093, %r4671, %r2150, %r649, %r2152;
	// end inline asm
	// begin inline asm
	shfl.sync.down.b32 %r2098, %r4656, %r2150, %r649, %r2152;
	// end inline asm
	// begin inline asm
	shfl.sync.down.b32 %r2103, %r4657, %r2150, %r649, %r2152;
	// end inline asm
	// begin inline asm
	shfl.sync.down.b32 %r2108, %r4658, %r2150, %r649, %r2152;
	// end inline asm
	mov.b64 	%rd361, %fd840;
	mov.b64 	{%r2114, %r2119}, %rd361;
	// begin inline asm
	shfl.sync.down.b32 %r2113, %r2114, %r2150, %r649, %r2152;
	// end inline asm
	// begin inline asm
	shfl.sync.down.b32 %r2118, %r2119, %r2150, %r649, %r2152;
	// end inline asm
	mov.b64 	%rd362, %fd839;
	mov.b64 	{%r2124, %r2129}, %rd362;
	// begin inline asm
	shfl.sync.down.b32 %r2123, %r2124, %r2150, %r649, %r2152;
	// end inline asm
	// begin inline asm
	shfl.sync.down.b32 %r2128, %r2129, %r2150, %r649, %r2152;
	// end inline asm
	// begin inline asm
	shfl.sync.down.b32 %r2133, %r4659, %r2150, %r649, %r2152;
	// end inline asm
	// begin inline asm
	shfl.sync.down.b32 %r2138, %r4660, %r2150, %r649, %r2152;
	// end inline asm
	// begin inline asm
	shfl.sync.down.b32 %r2143, %r4661, %r2150, %r649, %r2152;
	// end inline asm
	// begin inline asm
	shfl.sync.down.b32 %r2148, %r4662, %r2150, %r649, %r2152;
	// end inline asm
	add.s32 	%r2153, %r789, 16;
	setp.gt.s32 	%p97, %r2153, %r649;
	@%p97 bra 	$L__BB13_191;
	mov.b64 	%rd363, {%r2123, %r2128};
	mov.b64 	%fd377, %rd363;
	mov.b64 	%rd364, {%r2113, %r2118};
	mov.b64 	%fd378, %rd364;
	add.s32 	%r744, %r2093, %r4671;
	setp.eq.s32 	%p98, %r4671, 0;
	add.f64 	%fd379, %fd840, %fd378;
	add.f64 	%fd380, %fd839, %fd377;
	selp.f64 	%fd840, %fd379, %fd840, %p98;
	selp.f64 	%fd839, %fd380, %fd839, %p98;
	selp.b32 	%r2154, %r2133, 0, %p98;
	add.s32 	%r4659, %r4659, %r2154;
	mov.u32 	%r4671, %r744;
$L__BB13_191:
	add.s32 	%r748, %r4671, %r4596;
	setp.eq.s32 	%p99, %r4596, 0;
	add.f64 	%fd381, %fd826, %fd840;
	add.f64 	%fd382, %fd825, %fd839;
	selp.f64 	%fd826, %fd381, %fd826, %p99;
	selp.f64 	%fd825, %fd382, %fd825, %p99;
	selp.b32 	%r2155, %r4659, 0, %p99;
	add.s32 	%r4600, %r4600, %r2155;
	add.s32 	%r4654, %r4654, -32;
	mov.u32 	%r4596, %r748;
	bra.uni 	$L__BB13_174;
$L__BB13_192:
	mov.u32 	%r1650, %tid.x;
	setp.ne.s32 	%p66, %r1650, 0;
	@%p66 bra 	$L__BB13_194;
	add.s32 	%r1652, %r4596, %r464;
	setp.eq.s32 	%p67, %r464, 0;
	add.f64 	%fd340, %fd149, %fd826;
	add.f64 	%fd341, %fd150, %fd825;
	selp.f64 	%fd342, %fd340, %fd149, %p67;
	selp.f64 	%fd343, %fd341, %fd150, %p67;
	selp.b32 	%r1653, %r4600, 0, %p67;
	add.s32 	%r1654, %r465, %r1653;
	mov.u32 	%r1655, %ctaid.x;
	mul.wide.u32 	%rd247, %r1655, 48;
	add.s64 	%rd248, %rd97, %rd247;
	add.s64 	%rd237, %rd248, 1536;
	mov.b64 	%rd241, %fd342;
	mov.b64 	%rd242, %fd343;
	mov.b64 	%rd238, {%r1652, %r1656};
	// begin inline asm
	st.cg.v2.u64 [%rd237], {%rd238, %rd239};
	// end inline asm
	add.s64 	%rd240, %rd248, 1552;
	// begin inline asm
	st.cg.v2.u64 [%rd240], {%rd241, %rd242};
	// end inline asm
	add.s64 	%rd243, %rd248, 1568;
	mov.b64 	%rd244, {%r1654, %r1657};
	// begin inline asm
	st.cg.v2.u64 [%rd243], {%rd244, %rd245};
	// end inline asm
	mul.wide.u32 	%rd249, %r1655, 4;
	add.s64 	%rd250, %rd95, %rd249;
	add.s64 	%rd246, %rd250, 128;
	mov.b32 	%r1651, 101;
	// begin inline asm
	st.release.gpu.u32 [%rd246], %r1651;
	// end inline asm
	cvt.u32.u16 	%r1658, %rs21;
	cvt.u32.u16 	%r1659, %rs20;
	prmt.b32 	%r1660, %r1659, %r1658, 0x3340U;
	cvt.u32.u16 	%r1661, %rs19;
	prmt.b32 	%r1662, %r4597, %r1661, 0x3340U;
	prmt.b32 	%r1663, %r1662, %r1660, 0x5410U;
	cvt.u32.u16 	%r1664, %rs24;
	cvt.u32.u16 	%r1665, %rs23;
	prmt.b32 	%r1666, %r1665, %r1664, 0x3340U;
	cvt.u32.u16 	%r1667, %rs22;
	prmt.b32 	%r1668, %r4598, %r1667, 0x3340U;
	prmt.b32 	%r1669, %r1668, %r1666, 0x5410U;
	cvt.u32.u16 	%r1670, %rs27;
	cvt.u32.u16 	%r1671, %rs26;
	prmt.b32 	%r1672, %r1671, %r1670, 0x3340U;
	cvt.u32.u16 	%r1673, %rs25;
	prmt.b32 	%r1674, %r4599, %r1673, 0x3340U;
	prmt.b32 	%r1675, %r1674, %r1672, 0x5410U;
	st.shared.v4.u32 	[_ZN6thrust24THRUST_300001_SM_1000_NS8cuda_cub4core6detail5shmemE+464], {%r4596, %r1663, %r1669, %r1675};
	st.shared.v2.f64 	[_ZN6thrust24THRUST_300001_SM_1000_NS8cuda_cub4core6detail5shmemE+480], {%fd826, %fd825};
	cvt.u32.u16 	%r1676, %rs30;
	cvt.u32.u16 	%r1677, %rs29;
	prmt.b32 	%r1678, %r1677, %r1676, 0x3340U;
	cvt.u32.u16 	%r1679, %rs28;
	prmt.b32 	%r1680, %r4601, %r1679, 0x3340U;
	prmt.b32 	%r1681, %r1680, %r1678, 0x5410U;
	cvt.u32.u16 	%r1682, %rs33;
	cvt.u32.u16 	%r1683, %rs32;
	prmt.b32 	%r1684, %r1683, %r1682, 0x3340U;
	cvt.u32.u16 	%r1685, %rs31;
	prmt.b32 	%r1686, %r4602, %r1685, 0x3340U;
	prmt.b32 	%r1687, %r1686, %r1684, 0x5410U;
	cvt.u32.u16 	%r1688, %rs36;
	cvt.u32.u16 	%r1689, %rs35;
	prmt.b32 	%r1690, %r1689, %r1688, 0x3340U;
	cvt.u32.u16 	%r1691, %rs34;
	prmt.b32 	%r1692, %r4603, %r1691, 0x3340U;
	prmt.b32 	%r1693, %r1692, %r1690, 0x5410U;
	st.shared.v4.u32 	[_ZN6thrust24THRUST_300001_SM_1000_NS8cuda_cub4core6detail5shmemE+496], {%r4600, %r1681, %r1687, %r1693};
	st.shared.u32 	[_ZN6thrust24THRUST_300001_SM_1000_NS8cuda_cub4core6detail5shmemE+512], %r1652;
	st.shared.v2.f64 	[_ZN6thrust24THRUST_300001_SM_1000_NS8cuda_cub4core6detail5shmemE+528], {%fd342, %fd343};
	st.shared.u32 	[_ZN6thrust24THRUST_300001_SM_1000_NS8cuda_cub4core6detail5shmemE+544], %r1654;
$L__BB13_194:
	setp.ne.s32 	%p68, %r789, 0;
	@%p68 bra 	$L__BB13_196;
	cvt.u32.u16 	%r1694, %rs21;
	cvt.u32.u16 	%r1695, %rs20;
	prmt.b32 	%r1696, %r1695, %r1694, 0x3340U;
	cvt.u32.u16 	%r1697, %rs19;
	prmt.b32 	%r1698, %r4597, %r1697, 0x3340U;
	prmt.b32 	%r1699, %r1698, %r1696, 0x5410U;
	cvt.u32.u16 	%r1700, %rs24;
	cvt.u32.u16 	%r1701, %rs23;
	prmt.b32 	%r1702, %r1701, %r1700, 0x3340U;
	cvt.u32.u16 	%r1703, %rs22;
	prmt.b32 	%r1704, %r4598, %r1703, 0x3340U;
	prmt.b32 	%r1705, %r1704, %r1702, 0x5410U;
	cvt.u32.u16 	%r1706, %rs27;
	cvt.u32.u16 	%r1707, %rs26;
	prmt.b32 	%r1708, %r1707, %r1706, 0x3340U;
	cvt.u32.u16 	%r1709, %rs25;
	prmt.b32 	%r1710, %r4599, %r1709, 0x3340U;
	prmt.b32 	%r1711, %r1710, %r1708, 0x5410U;
	st.shared.v4.u32 	[_ZN6thrust24THRUST_300001_SM_1000_NS8cuda_cub4core6detail5shmemE+400], {%r4596, %r1699, %r1705, %r1711};
	st.shared.v2.f64 	[_ZN6thrust24THRUST_300001_SM_1000_NS8cuda_cub4core6detail5shmemE+416], {%fd826, %fd825};
	cvt.u32.u16 	%r1712, %rs30;
	cvt.u32.u16 	%r1713, %rs29;
	prmt.b32 	%r1714, %r1713, %r1712, 0x3340U;
	cvt.u32.u16 	%r1715, %rs28;
	prmt.b32 	%r1716, %r4601, %r1715, 0x3340U;
	prmt.b32 	%r1717, %r1716, %r1714, 0x5410U;
	cvt.u32.u16 	%r1718, %rs33;
	cvt.u32.u16 	%r1719, %rs32;
	prmt.b32 	%r1720, %r1719, %r1718, 0x3340U;
	cvt.u32.u16 	%r1721, %rs31;
	prmt.b32 	%r1722, %r4602, %r1721, 0x3340U;
	prmt.b32 	%r1723, %r1722, %r1720, 0x5410U;
	cvt.u32.u16 	%r1724, %rs36;
	cvt.u32.u16 	%r1725, %rs35;
	prmt.b32 	%r1726, %r1725, %r1724, 0x3340U;
	cvt.u32.u16 	%r1727, %rs34;
	prmt.b32 	%r1728, %r4603, %r1727, 0x3340U;
	prmt.b32 	%r1729, %r1728, %r1726, 0x5410U;
	st.shared.v4.u32 	[_ZN6thrust24THRUST_300001_SM_1000_NS8cuda_cub4core6detail5shmemE+432], {%r4600, %r1717, %r1723, %r1729};
	mov.u32 	%r4697, %r4596;
	mov.f64 	%fd851, %fd826;
	mov.f64 	%fd852, %fd825;
	mov.u32 	%r4698, %r4600;
$L__BB13_196:
	mov.u32 	%r753, %tid.x;
	setp.eq.s32 	%p69, %r753, 0;
	bar.sync 	0;
	@%p69 bra 	$L__BB13_198;
	ld.shared.u32 	%r1730, [_ZN6thrust24THRUST_300001_SM_1000_NS8cuda_cub4core6detail5shmemE+432];
	ld.shared.v2.f64 	{%fd344, %fd345}, [_ZN6thrust24THRUST_300001_SM_1000_NS8cuda_cub4core6detail5shmemE+416];
	ld.shared.u32 	%r1731, [_ZN6thrust24THRUST_300001_SM_1000_NS8cuda_cub4core6detail5shmemE+400];
	add.s32 	%r754, %r1731, %r4697;
	setp.eq.s32 	%p70, %r4697, 0;
	add.f64 	%fd346, %fd851, %fd344;
	add.f64 	%fd347, %fd852, %fd345;
	selp.f64 	%fd851, %fd346, %fd851, %p70;
	selp.f64 	%fd852, %fd347, %fd852, %p70;
	selp.b32 	%r1732, %r1730, 0, %p70;
	add.s32 	%r4698, %r4698, %r1732;
	mov.u32 	%r4697, %r754;
$L__BB13_198:
	cvta.to.global.u64 	%rd87, %rd93;
	cvta.to.global.u64 	%rd88, %rd92;
	selp.u32 	%r1733, 1, 0, %p2;
	add.s32 	%r758, %r4697, %r1733;
	add.f64 	%fd348, %fd851, %fd139;
	add.f64 	%fd349, %fd852, %fd140;
	selp.f64 	%fd215, %fd139, %fd348, %p2;
	selp.f64 	%fd216, %fd140, %fd349, %p2;
	selp.b32 	%r1734, 0, %r4698, %p2;
	add.s32 	%r759, %r448, %r1734;
	ld.shared.u32 	%r760, [_ZN6thrust24THRUST_300001_SM_1000_NS8cuda_cub4core6detail5shmemE+560];
	ld.shared.u32 	%r4708, [_ZN6thrust24THRUST_300001_SM_1000_NS8cuda_cub4core6detail5shmemE+512];
	ld.shared.v2.f64 	{%fd217, %fd218}, [_ZN6thrust24THRUST_300001_SM_1000_NS8cuda_cub4core6detail5shmemE+528];
	ld.shared.u32 	%r762, [_ZN6thrust24THRUST_300001_SM_1000_NS8cuda_cub4core6detail5shmemE+544];
	ld.shared.u32 	%r763, [_ZN6thrust24THRUST_300001_SM_1000_NS8cuda_cub4core6detail5shmemE+464];
	setp.lt.s32 	%p71, %r760, 257;
	@%p71 bra 	$L__BB13_210;
	bar.sync 	0;
	not.pred 	%p74, %p2;
	@%p74 bra 	$L__BB13_201;
	sub.s32 	%r1735, %r4697, %r763;
	mov.u32 	%r1736, _ZN6thrust24THRUST_300001_SM_1000_NS8cuda_cub4core6detail5shmemE;
	mad.lo.s32 	%r1737, %r1735, 48, %r1736;
	st.shared.u64 	[%r1737], %rd779;
	st.shared.v2.f64 	[%r1737+16], {%fd851, %fd852};
	st.shared.u32 	[%r1737+32], %r4698;
$L__BB13_201:
	not.pred 	%p75, %p3;
	@%p75 bra 	$L__BB13_203;
	sub.s32 	%r1738, %r758, %r763;
	mov.u32 	%r1739, _ZN6thrust24THRUST_300001_SM_1000_NS8cuda_cub4core6detail5shmemE;
	mad.lo.s32 	%r1740, %r1738, 48, %r1739;
	st.shared.u64 	[%r1740], %rd78;
	st.shared.v2.f64 	[%r1740+16], {%fd215, %fd216};
	st.shared.u32 	[%r1740+32], %r759;
$L__BB13_203:
	bar.sync 	0;
	setp.ge.s32 	%p76, %r753, %r760;
	@%p76 bra 	$L__BB13_214;
	not.b32 	%r1741, %r753;
	add.s32 	%r764, %r760, %r1741;
	and.b32  	%r1742, %r764, 768;
	setp.eq.s32 	%p77, %r1742, 768;
	mov.u32 	%r4707, %r753;
	@%p77 bra 	$L__BB13_207;
	shr.u32 	%r1743, %r764, 8;
	add.s32 	%r1744, %r1743, 1;
	and.b32  	%r1745, %r1744, 3;
	mov.u32 	%r1746, _ZN6thrust24THRUST_300001_SM_1000_NS8cuda_cub4core6detail5shmemE;
	mad.lo.s32 	%r1747, %r753, 48, %r1746;
	add.s32 	%r4703, %r1747, 32;
	add.s32 	%r4702, %r753, %r763;
	neg.s32 	%r4701, %r1745;
	shl.b32 	%r1748, %r1744, 8;
	and.b32  	%r1749, %r1748, 768;
	add.s32 	%r4707, %r753, %r1749;
$L__BB13_206:
	.pragma "nounroll";
	mul.wide.s32 	%rd263, %r4702, 4;
	add.s64 	%rd264, %rd87, %rd263;
	mul.wide.s32 	%rd265, %r4702, 16;
	add.s64 	%rd266, %rd88, %rd265;
	mul.wide.s32 	%rd267, %r4702, 8;
	add.s64 	%rd268, %rd5, %rd267;
	ld.shared.u64 	%rd269, [%r4703+-32];
	ld.shared.v2.f64 	{%fd350, %fd351}, [%r4703+-16];
	ld.shared.u32 	%r1750, [%r4703];
	st.global.u64 	[%rd268], %rd269;
	st.global.v2.f64 	[%rd266], {%fd350, %fd351};
	st.global.u32 	[%rd264], %r1750;
	add.s32 	%r4703, %r4703, 12288;
	add.s32 	%r4702, %r4702, 256;
	add.s32 	%r4701, %r4701, 1;
	setp.ne.s32 	%p78, %r4701, 0;
	@%p78 bra 	$L__BB13_206;
$L__BB13_207:
	setp.lt.u32 	%p79, %r764, 768;
	@%p79 bra 	$L__BB13_214;
	mov.u32 	%r1751, _ZN6thrust24THRUST_300001_SM_1000_NS8cuda_cub4core6detail5shmemE;
	mad.lo.s32 	%r1752, %r4707, 48, %r1751;
	add.s32 	%r4706, %r1752, 36896;
	add.s64 	%rd89, %rd5, 4096;
	add.s32 	%r4705, %r4707, %r763;
	add.s64 	%rd90, %rd88, 8192;
	add.s64 	%rd91, %rd87, 2048;
$L__BB13_209:
	mul.wide.s32 	%rd270, %r4705, 8;
	add.s64 	%rd271, %rd89, %rd270;
	mul.wide.s32 	%rd272, %r4705, 16;
	add.s64 	%rd273, %rd90, %rd272;
	mul.wide.s32 	%rd274, %r4705, 4;
	add.s64 	%rd275, %rd91, %rd274;
	ld.shared.u64 	%rd276, [%r4706+-36896];
	ld.shared.v2.f64 	{%fd352, %fd353}, [%r4706+-36880];
	ld.shared.u32 	%r1753, [%r4706+-36864];
	st.global.u64 	[%rd271+-4096], %rd276;
	st.global.v2.f64 	[%rd273+-8192], {%fd352, %fd353};
	st.global.u32 	[%rd275+-2048], %r1753;
	ld.shared.u64 	%rd277, [%r4706+-24608];
	ld.shared.v2.f64 	{%fd354, %fd355}, [%r4706+-24592];
	ld.shared.u32 	%r1754, [%r4706+-24576];
	st.global.u64 	[%rd271+-2048], %rd277;
	st.global.v2.f64 	[%rd273+-4096], {%fd354, %fd355};
	st.global.u32 	[%rd275+-1024], %r1754;
	ld.shared.u64 	%rd278, [%r4706+-12320];
	ld.shared.v2.f64 	{%fd356, %fd357}, [%r4706+-12304];
	ld.shared.u32 	%r1755, [%r4706+-12288];
	st.global.u64 	[%rd271], %rd278;
	st.global.v2.f64 	[%rd273], {%fd356, %fd357};
	st.global.u32 	[%rd275], %r1755;
	ld.shared.u64 	%rd279, [%r4706+-32];
	ld.shared.v2.f64 	{%fd358, %fd359}, [%r4706+-16];
	ld.shared.u32 	%r1756, [%r4706];
	st.global.u64 	[%rd271+2048], %rd279;
	st.global.v2.f64 	[%rd273+4096], {%fd358, %fd359};
	st.global.u32 	[%rd275+1024], %r1756;
	add.s32 	%r4707, %r4707, 1024;
	add.s32 	%r4706, %r4706, 49152;
	add.s32 	%r4705, %r4705, 1024;
	setp.lt.s32 	%p80, %r4707, %r760;
	@%p80 bra 	$L__BB13_209;
	bra.uni 	$L__BB13_214;
$L__BB13_210:
	not.pred 	%p72, %p2;
	@%p72 bra 	$L__BB13_212;
	mul.wide.s32 	%rd251, %r4697, 8;
	add.s64 	%rd252, %rd5, %rd251;
	st.global.u64 	[%rd252], %rd779;
	mul.wide.s32 	%rd253, %r4697, 16;
	add.s64 	%rd254, %rd88, %rd253;
	mul.wide.s32 	%rd255, %r4697, 4;
	add.s64 	%rd256, %rd87, %rd255;
	st.global.v2.f64 	[%rd254], {%fd851, %fd852};
	st.global.u32 	[%rd256], %r4698;
$L__BB13_212:
	not.pred 	%p73, %p3;
	@%p73 bra 	$L__BB13_214;
	mul.wide.s32 	%rd257, %r758, 8;
	add.s64 	%rd258, %rd5, %rd257;
	st.global.u64 	[%rd258], %rd78;
	mul.wide.s32 	%rd259, %r758, 16;
	add.s64 	%rd260, %rd88, %rd259;
	mul.wide.s32 	%rd261, %r758, 4;
	add.s64 	%rd262, %rd87, %rd261;
	st.global.v2.f64 	[%rd260], {%fd215, %fd216};
	st.global.u32 	[%rd262], %r759;
$L__BB13_214:
	setp.ne.s32 	%p81, %r753, 255;
	@%p81 bra 	$L__BB13_218;
	ld.param.u32 	%r4460, [_ZN6thrust24THRUST_300001_SM_1000_NS8cuda_cub4core6detail13_kernel_agentINS1_15__reduce_by_key16ReduceByKeyAgentINS0_6detail15normal_iteratorINS0_10device_ptrImEEEENS0_12zip_iteratorIN4cuda3std3__45tupleIJNS9_I7double2EENS0_17constant_iteratorIiNS0_11use_defaultESK_EEEEEEESB_NSC_INSG_IJNS8_ISI_EENS8_INS9_IiEEEEEEEEENSF_8equal_toImEEN12Trajectories18ComplexIntTupleAddEPiiEEJSB_SN_SB_SS_SX_N3cub18CUB_300001_SM_100024ReduceByKeyScanTileStateINSG_IJSH_iEEEiLb0EEESU_SW_iiEEEvDpT0__param_8];
	mov.u32 	%r1757, %ctaid.x;
	shl.b32 	%r1758, %r1757, 9;
	sub.s32 	%r1759, %r4460, %r1758;
	setp.ne.s32 	%p82, %r1759, 512;
	@%p82 bra 	$L__BB13_217;
	mul.wide.s32 	%rd280, %r4708, 8;
	add.s64 	%rd281, %rd5, %rd280;
	st.global.u64 	[%rd281], %rd79;
	mul.wide.s32 	%rd282, %r4708, 16;
	add.s64 	%rd283, %rd88, %rd282;
	mul.wide.s32 	%rd284, %r4708, 4;
	add.s64 	%rd285, %rd87, %rd284;
	st.global.v2.f64 	[%rd283], {%fd217, %fd218};
	st.global.u32 	[%rd285], %r762;
	add.s32 	%r4708, %r4708, 1;
$L__BB13_217:
	ld.param.u64 	%rd757, [_ZN6thrust24THRUST_300001_SM_1000_NS8cuda_cub4core6detail13_kernel_agentINS1_15__reduce_by_key16ReduceByKeyAgentINS0_6detail15normal_iteratorINS0_10device_ptrImEEEENS0_12zip_iteratorIN4cuda3std3__45tupleIJNS9_I7double2EENS0_17constant_iteratorIiNS0_11use_defaultESK_EEEEEEESB_NSC_INSG_IJNS8_ISI_EENS8_INS9_IiEEEEEEEEENSF_8equal_toImEEN12Trajectories18ComplexIntTupleAddEPiiEEJSB_SN_SB_SS_SX_N3cub18CUB_300001_SM_100024ReduceByKeyScanTileStateINSG_IJSH_iEEEiLb0EEESU_SW_iiEEEvDpT0__param_4];
	cvta.to.global.u64 	%rd286, %rd757;
	st.global.u32 	[%rd286], %r4708;
$L__BB13_218:
	ret;

}
	// .globl	_ZN6thrust24THRUST_300001_SM_1000_NS8cuda_cub4core6detail13_kernel_agentINS1_15__reduce_by_key9InitAgentIN3cub18CUB_300001_SM_100024ReduceByKeyScanTileStateIN4cuda3std3__45tupleIJ7double2iEEElLb0EEElPlEEJSG_lSH_EEEvDpT0_
.visible .entry _ZN6thrust24THRUST_300001_SM_1000_NS8cuda_cub4core6detail13_kernel_agentINS1_15__reduce_by_key9InitAgentIN3cub18CUB_300001_SM_100024ReduceByKeyScanTileStateIN4cuda3std3__45tupleIJ7double2iEEElLb0EEElPlEEJSG_lSH_EEEvDpT0_(
	.param .align 8 .b8 _ZN6thrust24THRUST_300001_SM_1000_NS8cuda_cub4core6detail13_kernel_agentINS1_15__reduce_by_key9InitAgentIN3cub18CUB_300001_SM_100024ReduceByKeyScanTileStateIN4cuda3std3__45tupleIJ7double2iEEElLb0EEElPlEEJSG_lSH_EEEvDpT0__param_0[24],
	.param .u64 _ZN6thrust24THRUST_300001_SM_1000_NS8cuda_cub4core6detail13_kernel_agentINS1_15__reduce_by_key9InitAgentIN3cub18CUB_300001_SM_100024ReduceByKeyScanTileStateIN4cuda3std3__45tupleIJ7double2iEEElLb0EEElPlEEJSG_lSH_EEEvDpT0__param_1,
	.param .u64 .ptr .align 1 _ZN6thrust24THRUST_300001_SM_1000_NS8cuda_cub4core6detail13_kernel_agentINS1_15__reduce_by_key9InitAgentIN3cub18CUB_300001_SM_100024ReduceByKeyScanTileStateIN4cuda3std3__45tupleIJ7double2iEEElLb0EEElPlEEJSG_lSH_EEEvDpT0__param_2
)
.maxntid 128
{
	.reg .pred 	%p<6>;
	.reg .b32 	%r<10>;
	.reg .b64 	%rd<10>;

	ld.param.u64 	%rd3, [_ZN6thrust24THRUST_300001_SM_1000_NS8cuda_cub4core6detail13_kernel_agentINS1_15__reduce_by_key9InitAgentIN3cub18CUB_300001_SM_100024ReduceByKeyScanTileStateIN4cuda3std3__45tupleIJ7double2iEEElLb0EEElPlEEJSG_lSH_EEEvDpT0__param_0];
	ld.param.u32 	%r4, [_ZN6thrust24THRUST_300001_SM_1000_NS8cuda_cub4core6detail13_kernel_agentINS1_15__reduce_by_key9InitAgentIN3cub18CUB_300001_SM_100024ReduceByKeyScanTileStateIN4cuda3std3__45tupleIJ7double2iEEElLb0EEElPlEEJSG_lSH_EEEvDpT0__param_1];
	ld.param.u64 	%rd2, [_ZN6thrust24THRUST_300001_SM_1000_NS8cuda_cub4core6detail13_kernel_agentINS1_15__reduce_by_key9InitAgentIN3cub18CUB_300001_SM_100024ReduceByKeyScanTileStateIN4cuda3std3__45tupleIJ7double2iEEElLb0EEElPlEEJSG_lSH_EEEvDpT0__param_2];
	cvta.to.global.u64 	%rd1, %rd3;
	mov.u32 	%r1, %ctaid.x;
	mov.u32 	%r5, %ntid.x;
	mov.u32 	%r2, %tid.x;
	mad.lo.s32 	%r3, %r1, %r5, %r2;
	setp.ge.s32 	%p1, %r3, %r4;
	@%p1 bra 	$L__BB14_2;
	mul.wide.s32 	%rd4, %r3, 4;
	add.s64 	%rd5, %rd1, %rd4;
	mov.b32 	%r6, 99;
	st.global.u32 	[%rd5+128], %r6;
$L__BB14_2:
	setp.ne.s32 	%p2, %r1, 0;
	setp.gt.u32 	%p3, %r2, 31;
	or.pred  	%p4, %p2, %p3;
	@%p4 bra 	$L__BB14_4;
	mul.wide.u32 	%rd6, %r2, 4;
	add.s64 	%rd7, %rd1, %rd6;
	mov.b32 	%r8, 0;
	st.global.u32 	[%rd7], %r8;
$L__BB14_4:
	or.b32  	%r9, %r1, %r2;
	setp.ne.s32 	%p5, %r9, 0;
	@%p5 bra 	$L__BB14_6;
	cvta.to.global.u64 	%rd8, %rd2;
	mov.b64 	%rd9, 0;
	st.global.u64 	[%rd8], %rd9;
$L__BB14_6:
	ret;

}
	// .globl	_ZN6thrust24THRUST_300001_SM_1000_NS8cuda_cub4core6detail13_kernel_agentINS1_15__reduce_by_key16ReduceByKeyAgentINS0_6detail15normal_iteratorINS0_10device_ptrImEEEENS0_12zip_iteratorIN4cuda3std3__45tupleIJNS9_I7double2EENS0_17constant_iteratorIiNS0_11use_defaultESK_EEEEEEESB_NSC_INSG_IJNS8_ISI_EENS8_INS9_IiEEEEEEEEENSF_8equal_toImEEN12Trajectories18ComplexIntTupleAddEPllEEJSB_SN_SB_SS_SX_N3cub18CUB_300001_SM_100024ReduceByKeyScanTileStateINSG_IJSH_iEEElLb0EEESU_SW_llEEEvDpT0_
.visible .entry _ZN6thrust24THRUST_300001_SM_1000_NS8cuda_cub4core6detail13_kernel_agentINS1_15__reduce_by_key16ReduceByKeyAgentINS0_6detail15normal_iteratorINS0_10device_ptrImEEEENS0_12zip_iteratorIN4cuda3std3__45tupleIJNS9_I7double2EENS0_17constant_iteratorIiNS0_11use_defaultESK_EEEEEEESB_NSC_INSG_IJNS8_ISI_EENS8_INS9_IiEEEEEEEEENSF_8equal_toImEEN12Trajectories18ComplexIntTupleAddEPllEEJSB_SN_SB_SS_SX_N3cub18CUB_300001_SM_100024ReduceByKeyScanTileStateINSG_IJSH_iEEElLb0EEESU_SW_llEEEvDpT0_(
	.param .align 8 .b8 _ZN6thrust24THRUST_300001_SM_1000_NS8cuda_cub4core6detail13_kernel_agentINS1_15__reduce_by_key16ReduceByKeyAgentINS0_6detail15normal_iteratorINS0_10device_ptrImEEEENS0_12zip_iteratorIN4cuda3std3__45tupleIJNS9_I7double2EENS0_17constant_iteratorIiNS0_11use_defaultESK_EEEEEEESB_NSC_INSG_IJNS8_ISI_EENS8_INS9_IiEEEEEEEEENSF_8equal_toImEEN12Trajectories18ComplexIntTupleAddEPllEEJSB_SN_SB_SS_SX_N3cub18CUB_300001_SM_100024ReduceByKeyScanTileStateINSG_IJSH_iEEElLb0EEESU_SW_llEEEvDpT0__param_0[8],
	.param .align 8 .b8 _ZN6thrust24THRUST_300001_SM_1000_NS8cuda_cub4core6detail13_kernel_agentINS1_15__reduce_by_key16ReduceByKeyAgentINS0_6detail15normal_iteratorINS0_10device_ptrImEEEENS0_12zip_iteratorIN4cuda3std3__45tupleIJNS9_I7double2EENS0_17constant_iteratorIiNS0_11use_defaultESK_EEEEEEESB_NSC_INSG_IJNS8_ISI_EENS8_INS9_IiEEEEEEEEENSF_8equal_toImEEN12Trajectories18ComplexIntTupleAddEPllEEJSB_SN_SB_SS_SX_N3cub18CUB_300001_SM_100024ReduceByKeyScanTileStateINSG_IJSH_iEEElLb0EEESU_SW_llEEEvDpT0__param_1[24],
	.param .align 8 .b8 _ZN6thrust24THRUST_300001_SM_1000_NS8cuda_cub4core6detail13_kernel_agentINS1_15__reduce_by_key16ReduceByKeyAgentINS0_6detail15normal_iteratorINS0_10device_ptrImEEEENS0_12zip_iteratorIN4cuda3std3__45tupleIJNS9_I7double2EENS0_17constant_iteratorIiNS0_11use_defaultESK_EEEEEEESB_NSC_INSG_IJNS8_ISI_EENS8_INS9_IiEEEEEEEEENSF_8equal_toImEEN12Trajectories18ComplexIntTupleAddEPllEEJSB_SN_SB_SS_SX_N3cub18CUB_300001_SM_100024ReduceByKeyScanTileStateINSG_IJSH_iEEElLb0EEESU_SW_llEEEvDpT0__param_2[8],
	.param .align 8 .b8 _ZN6thrust24THRUST_300001_SM_1000_NS8cuda_cub4core6detail13_kernel_agentINS1_15__reduce_by_key16ReduceByKeyAgentINS0_6detail15normal_iteratorINS0_10device_ptrImEEEENS0_12zip_iteratorIN4cuda3std3__45tupleIJNS9_I7double2EENS0_17constant_iteratorIiNS0_11use_defaultESK_EEEEEEESB_NSC_INSG_IJNS8_ISI_EENS8_INS9_IiEEEEEEEEENSF_8equal_toImEEN12Trajectories18ComplexIntTupleAddEPllEEJSB_SN_SB_SS_SX_N3cub18CUB_300001_SM_100024ReduceByKeyScanTileStateINSG_IJSH_iEEElLb0EEESU_SW_llEEEvDpT0__param_3[16],
	.param .u64 .ptr .align 1 _ZN6thrust24THRUST_300001_SM_1000_NS8cuda_cub4core6detail13_kernel_agentINS1_15__reduce_by_key16ReduceByKeyAgentINS0_6detail15normal_iteratorINS0_10device_ptrImEEEENS0_12zip_iteratorIN4cuda3std3__45tupleIJNS9_I7double2EENS0_17constant_iteratorIiNS0_11use_defaultESK_EEEEEEESB_NSC_INSG_IJNS8_ISI_EENS8_INS9_IiEEEEEEEEENSF_8equal_toImEEN12Trajectories18ComplexIntTupleAddEPllEEJSB_SN_SB_SS_SX_N3cub18CUB_300001_SM_100024ReduceByKeyScanTileStateINSG_IJSH_iEEElLb0EEESU_SW_llEEEvDpT0__param_4,
	.param .align 8 .b8 _ZN6thrust24THRUST_300001_SM_1000_NS8cuda_cub4core6detail13_kernel_agentINS1_15__reduce_by_key16ReduceByKeyAgentINS0_6detail15normal_iteratorINS0_10device_ptrImEEEENS0_12zip_iteratorIN4cuda3std3__45tupleIJNS9_I7double2EENS0_17constant_iteratorIiNS0_11use_defaultESK_EEEEEEESB_NSC_INSG_IJNS8_ISI_EENS8_INS9_IiEEEEEEEEENSF_8equal_toImEEN12Trajectories18ComplexIntTupleAddEPllEEJSB_SN_SB_SS_SX_N3cub18CUB_300001_SM_100024ReduceByKeyScanTileStateINSG_IJSH_iEEElLb0EEESU_SW_llEEEvDpT0__param_5[24],
	.param .align 1 .b8 _ZN6thrust24THRUST_300001_SM_1000_NS8cuda_cub4core6detail13_kernel_agentINS1_15__reduce_by_key16ReduceByKeyAgentINS0_6detail15normal_iteratorINS0_10device_ptrImEEEENS0_12zip_iteratorIN4cuda3std3__45tupleIJNS9_I7double2EENS0_17constant_iteratorIiNS0_11use_defaultESK_EEEEEEESB_NSC_INSG_IJNS8_ISI_EENS8_INS9_IiEEEEEEEEENSF_8equal_toImEEN12Trajectories18ComplexIntTupleAddEPllEEJSB_SN_SB_SS_SX_N3cub18CUB_300001_SM_100024ReduceByKeyScanTileStateINSG_IJSH_iEEElLb0EEESU_SW_llEEEvDpT0__param_6[1],
	.param .align 1 .b8 _ZN6thrust24THRUST_300001_SM_1000_NS8cuda_cub4core6detail13_kernel_agentINS1_15__reduce_by_key16ReduceByKeyAgentINS0_6detail15normal_iteratorINS0_10device_ptrImEEEENS0_12zip_iteratorIN4cuda3std3__45tupleIJNS9_I7double2EENS0_17constant_iteratorIiNS0_11use_defaultESK_EEEEEEESB_NSC_INSG_IJNS8_ISI_EENS8_INS9_IiEEEEEEEEENSF_8equal_toImEEN12Trajectories18ComplexIntTupleAddEPllEEJSB_SN_SB_SS_SX_N3cub18CUB_300001_SM_100024ReduceByKeyScanTileStateINSG_IJSH_iEEElLb0EEESU_SW_llEEEvDpT0__param_7[1],
	.param .u64 _ZN6thrust24THRUST_300001_SM_1000_NS8cuda_cub4core6detail13_kernel_agentINS1_15__reduce_by_key16ReduceByKeyAgentINS0_6detail15normal_iteratorINS0_10device_ptrImEEEENS0_12zip_iteratorIN4cuda3std3__45tupleIJNS9_I7double2EENS0_17constant_iteratorIiNS0_11use_defaultESK_EEEEEEESB_NSC_INSG_IJNS8_ISI_EENS8_INS9_IiEEEEEEEEENSF_8equal_toImEEN12Trajectories18ComplexIntTupleAddEPllEEJSB_SN_SB_SS_SX_N3cub18CUB_300001_SM_100024ReduceByKeyScanTileStateINSG_IJSH_iEEElLb0EEESU_SW_llEEEvDpT0__param_8,
	.param .u64 _ZN6thrust24THRUST_300001_SM_1000_NS8cuda_cub4core6detail13_kernel_agentINS1_15__reduce_by_key16ReduceByKeyAgentINS0_6detail15normal_iteratorINS0_10device_ptrImEEEENS0_12zip_iteratorIN4cuda3std3__45tupleIJNS9_I7double2EENS0_17constant_iteratorIiNS0_11use_defaultESK_EEEEEEESB_NSC_INSG_IJNS8_ISI_EENS8_INS9_IiEEEEEEEEENSF_8equal_toImEEN12Trajectories18ComplexIntTupleAddEPllEEJSB_SN_SB_SS_SX_N3cub18CUB_300001_SM_100024ReduceByKeyScanTileStateINSG_IJSH_iEEElLb0EEESU_SW_llEEEvDpT0__param_9
)
.maxntid 256
{
	.reg .pred 	%p<282>;
	.reg .b16 	%rs<31>;
	.reg .b32 	%r<4217>;
	.reg .b64 	%rd<1184>;
	.reg .b64 	%fd<855>;

	ld.param.u64 	%rd241, [_ZN6thrust24THRUST_300001_SM_1000_NS8cuda_cub4core6detail13_kernel_agentINS1_15__reduce_by_key16ReduceByKeyAgentINS0_6detail15normal_iteratorINS0_10device_ptrImEEEENS0_12zip_iteratorIN4cuda3std3__45tupleIJNS9_I7double2EENS0_17constant_iteratorIiNS0_11use_defaultESK_EEEEEEESB_NSC_INSG_IJNS8_ISI_EENS8_INS9_IiEEEEEEEEENSF_8equal_toImEEN12Trajectories18ComplexIntTupleAddEPllEEJSB_SN_SB_SS_SX_N3cub18CUB_300001_SM_100024ReduceByKeyScanTileStateINSG_IJSH_iEEElLb0EEESU_SW_llEEEvDpT0__param_5+16];
	ld.param.u64 	%rd240, [_ZN6thrust24THRUST_300001_SM_1000_NS8cuda_cub4core6detail13_kernel_agentINS1_15__reduce_by_key16ReduceByKeyAgentINS0_6detail15normal_iteratorINS0_10device_ptrImEEEENS0_12zip_iteratorIN4cuda3std3__45tupleIJNS9_I7double2EENS0_17constant_iteratorIiNS0_11use_defaultESK_EEEEEEESB_NSC_INSG_IJNS8_ISI_EENS8_INS9_IiEEEEEEEEENSF_8equal_toImEEN12Trajectories18ComplexIntTupleAddEPllEEJSB_SN_SB_SS_SX_N3cub18CUB_300001_SM_100024ReduceByKeyScanTileStateINSG_IJSH_iEEElLb0EEESU_SW_llEEEvDpT0__param_5+8];
	ld.param.u64 	%rd239, [_ZN6thrust24THRUST_300001_SM_1000_NS8cuda_cub4core6detail13_kernel_agentINS1_15__reduce_by_key16ReduceByKeyAgentINS0_6detail15normal_iteratorINS0_10device_ptrImEEEENS0_12zip_iteratorIN4cuda3std3__45tupleIJNS9_I7double2EENS0_17constant_iteratorIiNS0_11use_defaultESK_EEEEEEESB_NSC_INSG_IJNS8_ISI_EENS8_INS9_IiEEEEEEEEENSF_8equal_toImEEN12Trajectories18ComplexIntTupleAddEPllEEJSB_SN_SB_SS_SX_N3cub18CUB_300001_SM_100024ReduceByKeyScanTileStateINSG_IJSH_iEEElLb0EEESU_SW_llEEEvDpT0__param_5];
	ld.param.u64 	%rd5, [_ZN6thrust24THRUST_300001_SM_1000_NS8cuda_cub4core6detail13_kernel_agentINS1_15__reduce_by_key16ReduceByKeyAgentINS0_6detail15normal_iteratorINS0_10device_ptrImEEEENS0_12zip_iteratorIN4cuda3std3__45tupleIJNS9_I7double2EENS0_17constant_iteratorIiNS0_11use_defaultESK_EEEEEEESB_NSC_INSG_IJNS8_ISI_EENS8_INS9_IiEEEEEEEEENSF_8equal_toImEEN12Trajectories18ComplexIntTupleAddEPllEEJSB_SN_SB_SS_SX_N3cub18CUB_300001_SM_100024ReduceByKeyScanTileStateINSG_IJSH_iEEElLb0EEESU_SW_llEEEvDpT0__param_0];
	ld.param.u32 	%r1, [_ZN6thrust24THRUST_300001_SM_1000_NS8cuda_cub4core6detail13_kernel_agentINS1_15__reduce_by_key16ReduceByKeyAgentINS0_6detail15normal_iteratorINS0_10device_ptrImEEEENS0_12zip_iteratorIN4cuda3std3__45tupleIJNS9_I7double2EENS0_17constant_iteratorIiNS0_11use_defaultESK_EEEEEEESB_NSC_INSG_IJNS8_ISI_EENS8_INS9_IiEEEEEEEEENSF_8equal_toImEEN12Trajectories18ComplexIntTupleAddEPllEEJSB_SN_SB_SS_SX_N3cub18CUB_300001_SM_100024ReduceByKeyScanTileStateINSG_IJSH_iEEElLb0EEESU_SW_llEEEvDpT0__param_1+16];
	ld.param.u64 	%rd237, [_ZN6thrust24THRUST_300001_SM_1000_NS8cuda_cub4core6detail13_kernel_agentINS1_15__reduce_by_key16ReduceByKeyAgentINS0_6detail15normal_iteratorINS0_10device_ptrImEEEENS0_12zip_iteratorIN4cuda3std3__45tupleIJNS9_I7double2EENS0_17constant_iteratorIiNS0_11use_defaultESK_EEEEEEESB_NSC_INSG_IJNS8_ISI_EENS8_INS9_IiEEEEEEEEENSF_8equal_toImEEN12Trajectories18ComplexIntTupleAddEPllEEJSB_SN_SB_SS_SX_N3cub18CUB_300001_SM_100024ReduceByKeyScanTileStateINSG_IJSH_iEEElLb0EEESU_SW_llEEEvDpT0__param_3+8];
	ld.param.u64 	%rd236, [_ZN6thrust24THRUST_300001_SM_1000_NS8cuda_cub4core6detail13_kernel_agentINS1_15__reduce_by_key16ReduceByKeyAgentINS0_6detail15normal_iteratorINS0_10device_ptrImEEEENS0_12zip_iteratorIN4cuda3std3__45tupleIJNS9_I7double2EENS0_17constant_iteratorIiNS0_11use_defaultESK_EEEEEEESB_NSC_INSG_IJNS8_ISI_EENS8_INS9_IiEEEEEEEEENSF_8equal_toImEEN12Trajectories18ComplexIntTupleAddEPllEEJSB_SN_SB_SS_SX_N3cub18CUB_300001_SM_100024ReduceByKeyScanTileStateINSG_IJSH_iEEElLb0EEESU_SW_llEEEvDpT0__param_3];
	ld.param.u64 	%rd243, [_ZN6thrust24THRUST_300001_SM_1000_NS8cuda_cub4core6detail13_kernel_agentINS1_15__reduce_by_key16ReduceByKeyAgentINS0_6detail15normal_iteratorINS0_10device_ptrImEEEENS0_12zip_iteratorIN4cuda3std3__45tupleIJNS9_I7double2EENS0_17constant_iteratorIiNS0_11use_defaultESK_EEEEEEESB_NSC_INSG_IJNS8_ISI_EENS8_INS9_IiEEEEEEEEENSF_8equal_toImEEN12Trajectories18ComplexIntTupleAddEPllEEJSB_SN_SB_SS_SX_N3cub18CUB_300001_SM_100024ReduceByKeyScanTileStateINSG_IJSH_iEEElLb0EEESU_SW_llEEEvDpT0__param_2];
	ld.param.u64 	%rd244, [_ZN6thrust24THRUST_300001_SM_1000_NS8cuda_cub4core6detail13_kernel_agentINS1_15__reduce_by_key16ReduceByKeyAgentINS0_6detail15normal_iteratorINS0_10device_ptrImEEEENS0_12zip_iteratorIN4cuda3std3__45tupleIJNS9_I7double2EENS0_17constant_iteratorIiNS0_11use_defaultESK_EEEEEEESB_NSC_INSG_IJNS8_ISI_EENS8_INS9_IiEEEEEEEEENSF_8equal_toImEEN12Trajectories18ComplexIntTupleAddEPllEEJSB_SN_SB_SS_SX_N3cub18CUB_300001_SM_100024ReduceByKeyScanTileStateINSG_IJSH_iEEElLb0EEESU_SW_llEEEvDpT0__param_1];
	ld.param.u64 	%rd238, [_ZN6thrust24THRUST_300001_SM_1000_NS8cuda_cub4core6detail13_kernel_agentINS1_15__reduce_by_key16ReduceByKeyAgentINS0_6detail15normal_iteratorINS0_10device_ptrImEEEENS0_12zip_iteratorIN4cuda3std3__45tupleIJNS9_I7double2EENS0_17constant_iteratorIiNS0_11use_defaultESK_EEEEEEESB_NSC_INSG_IJNS8_ISI_EENS8_INS9_IiEEEEEEEEENSF_8equal_toImEEN12Trajectories18ComplexIntTupleAddEPllEEJSB_SN_SB_SS_SX_N3cub18CUB_300001_SM_100024ReduceByKeyScanTileStateINSG_IJSH_iEEElLb0EEESU_SW_llEEEvDpT0__param_4];
	ld.param.u64 	%rd242, [_ZN6thrust24THRUST_300001_SM_1000_NS8cuda_cub4core6detail13_kernel_agentINS1_15__reduce_by_key16ReduceByKeyAgentINS0_6detail15normal_iteratorINS0_10device_ptrImEEEENS0_12zip_iteratorIN4cuda3std3__45tupleIJNS9_I7double2EENS0_17constant_iteratorIiNS0_11use_defaultESK_EEEEEEESB_NSC_INSG_IJNS8_ISI_EENS8_INS9_IiEEEEEEEEENSF_8equal_toImEEN12Trajectories18ComplexIntTupleAddEPllEEJSB_SN_SB_SS_SX_N3cub18CUB_300001_SM_100024ReduceByKeyScanTileStateINSG_IJSH_iEEElLb0EEESU_SW_llEEEvDpT0__param_8];
	cvta.to.global.u64 	%rd1, %rd238;
	cvta.to.global.u64 	%rd6, %rd244;
	cvta.to.global.u64 	%rd7, %rd243;
	cvta.to.global.u64 	%rd8, %rd236;
	cvta.to.global.u64 	%rd9, %rd237;
	mov.u32 	%r2, %ctaid.x;
	mul.wide.u32 	%rd10, %r2, 512;
	sub.s64 	%rd11, %rd242, %rd10;
	setp.lt.s64 	%p4, %rd11, 513;
	@%p4 bra 	$L__BB15_97;
	setp.ne.s32 	%p151, %r2, 0;
	@%p151 bra 	$L__BB15_27;
	mov.u32 	%r3, %tid.x;
	and.b32  	%r3617, %r3, 31;
	shl.b32 	%r3618, %r3, 1;
	and.b32  	%r3619, %r3618, 1984;
	or.b32  	%r3620, %r3619, %r3617;
	cvt.u64.u32 	%rd991, %r3620;
	add.s64 	%rd992, %rd10, %rd991;
	shl.b64 	%rd993, %rd992, 3;
	add.s64 	%rd986, %rd5, %rd993;
	// begin inline asm
	ld.global.nc.u64 %rd985, [%rd986];
	// end inline asm
	add.s64 	%rd988, %rd986, 256;
	// begin inline asm
	ld.global.nc.u64 %rd987, [%rd988];
	// end inline asm
	// begin inline asm
	mov.u32 %r3616, %laneid;
	// end inline asm
	add.s32 	%r3621, %r3616, %r3619;
	shl.b32 	%r3622, %r3621, 3;
	mov.u32 	%r3623, _ZN6thrust24THRUST_300001_SM_1000_NS8cuda_cub4core6detail5shmemE;
	add.s32 	%r3624, %r3623, %r3622;
	st.shared.u64 	[%r3624], %rd985;
	st.shared.u64 	[%r3624+256], %rd987;
	bar.warp.sync 	-1;
	and.b32  	%r3625, %r3, 992;
	add.s32 	%r3626, %r3616, %r3625;
	shl.b32 	%r3627, %r3616, 3;
	add.s32 	%r3628, %r3624, %r3627;
	ld.shared.v2.u64 	{%rd12, %rd13}, [%r3628];
	bar.sync 	0;
	shl.b64 	%rd994, %rd992, 4;
	add.s64 	%rd995, %rd6, %rd994;
	ld.global.v2.f64 	{%fd663, %fd664}, [%rd995];
	ld.global.v2.f64 	{%fd665, %fd666}, [%rd995+512];
	mad.lo.s32 	%r3629, %r3621, 24, %r3624;
	st.shared.v2.f64 	[%r3629], {%fd663, %fd664};
	mov.b32 	%r3630, 0;
	st.shared.v4.u32 	[%r3629+16], {%r1, %r3630, %r3630, %r3630};
	st.shared.v2.f64 	[%r3629+1024], {%fd665, %fd666};
	st.shared.v4.u32 	[%r3629+1040], {%r1, %r3630, %r3630, %r3630};
	bar.warp.sync 	-1;
	mad.lo.s32 	%r3631, %r3626, 48, %r3628;
	ld.shared.v2.f64 	{%fd782, %fd781}, [%r3631];
	ld.shared.u32 	%r4056, [%r3631+16];
	ld.shared.v2.f64 	{%fd4, %fd3}, [%r3631+32];
	ld.shared.u32 	%r6, [%r3631+48];
	bar.sync 	0;
	shl.b32 	%r3632, %r3, 3;
	add.s32 	%r3633, %r3623, %r3632;
	add.s32 	%r7, %r3633, 2656;
	st.shared.u64 	[%r3633+2656], %rd13;
	bar.sync 	0;
	setp.eq.s32 	%p238, %r3, 0;
	mov.b64 	%rd1109, 0;
	@%p238 bra 	$L__BB15_4;
	ld.shared.u64 	%rd1108, [%r7+-8];
	setp.ne.s64 	%p239, %rd1108, %rd12;
	selp.u64 	%rd1109, 1, 0, %p239;
$L__BB15_4:
	setp.ne.s64 	%p240, %rd12, %rd13;
	selp.u64 	%rd996, 1, 0, %p240;
	add.s64 	%rd997, %rd1109, %rd996;
	mov.b64 	{%r3635, %r3640}, %rd997;
	add.f64 	%fd667, %fd782, %fd4;
	add.f64 	%fd668, %fd781, %fd3;
	selp.b32 	%r3994, 0, %r4056, %p240;
	add.s32 	%r3675, %r6, %r3994;
	selp.f64 	%fd669, %fd3, %fd668, %p240;
	mov.b64 	%rd998, %fd669;
	mov.b64 	{%r3665, %r3670}, %rd998;
	selp.f64 	%fd670, %fd4, %fd667, %p240;
	mov.b64 	%rd999, %fd670;
	mov.b64 	{%r3655, %r3660}, %rd999;
	shr.u32 	%r8, %r3, 5;
	mov.b32 	%r3991, 1;
	mov.b32 	%r3992, 0;
	mov.b32 	%r3993, -1;
	// begin inline asm
	shfl.sync.up.b32 %r3634, %r3635, %r3991, %r3992, %r3993;
	// end inline asm
	// begin inline asm
	shfl.sync.up.b32 %r3639, %r3640, %r3991, %r3992, %r3993;
	// end inline asm
	mov.b64 	%rd1000, {%r3634, %r3639};
	// begin inline asm
	shfl.sync.up.b32 %r3644, %r3992, %r3991, %r3992, %r3993;
	// end inline asm
	// begin inline asm
	shfl.sync.up.b32 %r3649, %r3992, %r3991, %r3992, %r3993;
	// end inline asm
	// begin inline asm
	shfl.sync.up.b32 %r3654, %r3655, %r3991, %r3992, %r3993;
	// end inline asm
	// begin inline asm
	shfl.sync.up.b32 %r3659, %r3660, %r3991, %r3992, %r3993;
	// end inline asm
	mov.b64 	%rd1001, {%r3654, %r3659};
	mov.b64 	%fd671, %rd1001;
	// begin inline asm
	shfl.sync.up.b32 %r3664, %r3665, %r3991, %r3992, %r3993;
	// end inline asm
	// begin inline asm
	shfl.sync.up.b32 %r3669, %r3670, %r3991, %r3992, %r3993;
	// end inline asm
	mov.b64 	%rd1002, {%r3664, %r3669};
	mov.b64 	%fd672, %rd1002;
	// begin inline asm
	shfl.sync.up.b32 %r3674, %r3675, %r3991, %r3992, %r3993;
	// end inline asm
	// begin inline asm
	shfl.sync.up.b32 %r3679, %r3992, %r3991, %r3992, %r3993;
	// end inline asm
	// begin inline asm
	shfl.sync.up.b32 %r3684, %r3992, %r3991, %r3992, %r3993;
	// end inline asm
	// begin inline asm
	shfl.sync.up.b32 %r3689, %r3992, %r3991, %r3992, %r3993;
	// end inline asm
	setp.eq.s64 	%p241, %rd997, 0;
	add.f64 	%fd673, %fd670, %fd671;
	add.f64 	%fd674, %fd669, %fd672;
	selp.b32 	%r3995, %r3674, 0, %p241;
	selp.f64 	%fd675, %fd674, %fd669, %p241;
	selp.f64 	%fd676, %fd673, %fd670, %p241;
	setp.lt.s32 	%p242, %r3616, 1;
	selp.b32 	%r3996, 0, %r3995, %p242;
	add.s32 	%r3735, %r3675, %r3996;
	selp.f64 	%fd677, %fd669, %fd675, %p242;
	mov.b64 	%rd1003, %fd677;
	mov.b64 	{%r3725, %r3730}, %rd1003;
	selp.f64 	%fd678, %fd670, %fd676, %p242;
	mov.b64 	%rd1004, %fd678;
	mov.b64 	{%r3715, %r3720}, %rd1004;
	selp.b64 	%rd1005, 0, %rd1000, %p242;
	add.s64 	%rd1006, %rd997, %rd1005;
	mov.b64 	{%r3695, %r3700}, %rd1006;
	mov.b32 	%r3751, 2;
	// begin inline asm
	shfl.sync.up.b32 %r3694, %r3695, %r3751, %r3992, %r3993;
	// end inline asm
	// begin inline asm
	shfl.sync.up.b32 %r3699, %r3700, %r3751, %r3992, %r3993;
	// end inline asm
	mov.b64 	%rd1007, {%r3694, %r3699};
	// begin inline asm
	shfl.sync.up.b32 %r3704, %r3992, %r3751, %r3992, %r3993;
	// end inline asm
	// begin inline asm
	shfl.sync.up.b32 %r3709, %r3992, %r3751, %r3992, %r3993;
	// end inline asm
	// begin inline asm
	shfl.sync.up.b32 %r3714, %r3715, %r3751, %r3992, %r3993;
	// end inline asm
	// begin inline asm
	shfl.sync.up.b32 %r3719, %r3720, %r3751, %r3992, %r3993;
	// end inline asm
	mov.b64 	%rd1008, {%r3714, %r3719};
	mov.b64 	%fd679, %rd1008;
	// begin inline asm
	shfl.sync.up.b32 %r3724, %r3725, %r3751, %r3992, %r3993;
	// end inline asm
	// begin inline asm
	shfl.sync.up.b32 %r3729, %r3730, %r3751, %r3992, %r3993;
	// end inline asm
	mov.b64 	%rd1009, {%r3724, %r3729};
	mov.b64 	%fd680, %rd1009;
	// begin inline asm
	shfl.sync.up.b32 %r3734, %r3735, %r3751, %r3992, %r3993;
	// end inline asm
	// begin inline asm
	shfl.sync.up.b32 %r3739, %r3992, %r3751, %r3992, %r3993;
	// end inline asm
	// begin inline asm
	shfl.sync.up.b32 %r3744, %r3992, %r3751, %r3992, %r3993;
	// end inline asm
	// begin inline asm
	shfl.sync.up.b32 %r3749, %r3992, %r3751, %r3992, %r3993;
	// end inline asm
	setp.eq.s64 	%p243, %rd1006, 0;
	add.f64 	%fd681, %fd678, %fd679;
	add.f64 	%fd682, %fd677, %fd680;
	selp.b32 	%r3997, %r3734, 0, %p243;
	selp.f64 	%fd683, %fd682, %fd677, %p243;
	selp.f64 	%fd684, %fd681, %fd678, %p243;
	setp.lt.s32 	%p244, %r3616, 2;
	selp.b32 	%r3998, 0, %r3997, %p244;
	add.s32 	%r3795, %r3735, %r3998;
	selp.f64 	%fd685, %fd677, %fd683, %p244;
	mov.b64 	%rd1010, %fd685;
	mov.b64 	{%r3785, %r3790}, %rd1010;
	selp.f64 	%fd686, %fd678, %fd684, %p244;
	mov.b64 	%rd1011, %fd686;
	mov.b64 	{%r3775, %r3780}, %rd1011;
	selp.b64 	%rd1012, 0, %rd1007, %p244;
	add.s64 	%rd1013, %rd1006, %rd1012;
	mov.b64 	{%r3755, %r3760}, %rd1013;
	mov.b32 	%r3811, 4;
	// begin inline asm
	shfl.sync.up.b32 %r3754, %r3755, %r3811, %r3992, %r3993;
	// end inline asm
	// begin inline asm
	shfl.sync.up.b32 %r3759, %r3760, %r3811, %r3992, %r3993;
	// end inline asm
	mov.b64 	%rd1014, {%r3754, %r3759};
	// begin inline asm
	shfl.sync.up.b32 %r3764, %r3992, %r3811, %r3992, %r3993;
	// end inline asm
	// begin inline asm
	shfl.sync.up.b32 %r3769, %r3992, %r3811, %r3992, %r3993;
	// end inline asm
	// begin inline asm
	shfl.sync.up.b32 %r3774, %r3775, %r3811, %r3992, %r3993;
	// end inline asm
	// begin inline asm
	shfl.sync.up.b32 %r3779, %r3780, %r3811, %r3992, %r3993;
	// end inline asm
	mov.b64 	%rd1015, {%r3774, %r3779};
	mov.b64 	%fd687, %rd1015;
	// begin inline asm
	shfl.sync.up.b32 %r3784, %r3785, %r3811, %r3992, %r3993;
	// end inline asm
	// begin inline asm
	shfl.sync.up.b32 %r3789, %r3790, %r3811, %r3992, %r3993;
	// end inline asm
	mov.b64 	%rd1016, {%r3784, %r3789};
	mov.b64 	%fd688, %rd1016;
	// begin inline asm
	shfl.sync.up.b32 %r3794, %r3795, %r3811, %r3992, %r3993;
	// end inline asm
	// begin inline asm
	shfl.sync.up.b32 %r3799, %r3992, %r3811, %r3992, %r3993;
	// end inline asm
	// begin inline asm
	shfl.sync.up.b32 %r3804, %r3992, %r3811, %r3992, %r3993;
	// end inline asm
	// begin inline asm
	shfl.sync.up.b32 %r3809, %r3992, %r3811, %r3992, %r3993;
	// end inline asm
	setp.eq.s64 	%p245, %rd1013, 0;
	add.f64 	%fd689, %fd686, %fd687;
	add.f64 	%fd690, %fd685, %fd688;
	selp.b32 	%r3999, %r3794, 0, %p245;
	selp.f64 	%fd691, %fd690, %fd685, %p245;
	selp.f64 	%fd692, %fd689, %fd686, %p245;
	setp.lt.s32 	%p246, %r3616, 4;
	selp.b32 	%r4000, 0, %r3999, %p246;
	add.s32 	%r3855, %r3795, %r4000;
	selp.f64 	%fd693, %fd685, %fd691, %p246;
	mov.b64 	%rd1017, %fd693;
	mov.b64 	{%r3845, %r3850}, %rd1017;
	selp.f64 	%fd694, %fd686, %fd692, %p246;
	mov.b64 	%rd1018, %fd694;
	mov.b64 	{%r3835, %r3840}, %rd1018;
	selp.b64 	%rd1019, 0, %rd1014, %p246;
	add.s64 	%rd1020, %rd1013, %rd1019;
	mov.b64 	{%r3815, %r3820}, %rd1020;
	mov.b32 	%r3871, 8;
	// begin inline asm
	shfl.sync.up.b32 %r3814, %r3815, %r3871, %r3992, %r3993;
	// end inline asm
	// begin inline asm
	shfl.sync.up.b32 %r3819, %r3820, %r3871, %r3992, %r3993;
	// end inline asm
	mov.b64 	%rd1021, {%r3814, %r3819};
	// begin inline asm
	shfl.sync.up.b32 %r3824, %r3992, %r3871, %r3992, %r3993;
	// end inline asm
	// begin inline asm
	shfl.sync.up.b32 %r3829, %r3992, %r3871, %r3992, %r3993;
	// end inline asm
	// begin inline asm
	shfl.sync.up.b32 %r3834, %r3835, %r3871, %r3992, %r3993;
	// end inline asm
	// begin inline asm
	shfl.sync.up.b32 %r3839, %r3840, %r3871, %r3992, %r3993;
	// end inline asm
	mov.b64 	%rd1022, {%r3834, %r3839};
	mov.b64 	%fd695, %rd1022;
	// begin inline asm
	shfl.sync.up.b32 %r3844, %r3845, %r3871, %r3992, %r3993;
	// end inline asm
	// begin inline asm
	shfl.sync.up.b32 %r3849, %r3850, %r3871, %r3992, %r3993;
	// end inline asm
	mov.b64 	%rd1023, {%r3844, %r3849};
	mov.b64 	%fd696, %rd1023;
	// begin inline asm
	shfl.sync.up.b32 %r3854, %r3855, %r3871, %r3992, %r3993;
	// end inline asm
	// begin inline asm
	shfl.sync.up.b32 %r3859, %r3992, %r3871, %r3992, %r3993;
	// end inline asm
	// begin inline asm
	shfl.sync.up.b32 %r3864, %r3992, %r3871, %r3992, %r3993;
	// end inline asm
	// begin inline asm
	shfl.sync.up.b32 %r3869, %r3992, %r3871, %r3992, %r3993;
	// end inline asm
	setp.eq.s64 	%p247, %rd1020, 0;
	add.f64 	%fd697, %fd694, %fd695;
	add.f64 	%fd698, %fd693, %fd696;
	selp.b32 	%r4001, %r3854, 0, %p247;
	selp.f64 	%fd699, %fd698, %fd693, %p247;
	selp.f64 	%fd700, %fd697, %fd694, %p247;
	setp.lt.s32 	%p248, %r3616, 8;
	selp.b32 	%r4002, 0, %r4001, %p248;
	add.s32 	%r3915, %r3855, %r4002;
	selp.f64 	%fd701, %fd693, %fd699, %p248;
	mov.b64 	%rd1024, %fd701;
	mov.b64 	{%r3905, %r3910}, %rd1024;
	selp.f64 	%fd702, %fd694, %fd700, %p248;
	mov.b64 	%rd1025, %fd702;
	mov.b64 	{%r3895, %r3900}, %rd1025;
	selp.b64 	%rd1026, 0, %rd1021, %p248;
	add.s64 	%rd1027, %rd1020, %rd1026;
	mov.b64 	{%r3875, %r3880}, %rd1027;
	mov.b32 	%r3931, 16;
	// begin inline asm
	shfl.sync.up.b32 %r3874, %r3875, %r3931, %r3992, %r3993;
	// end inline asm
	// begin inline asm
	shfl.sync.up.b32 %r3879, %r3880, %r3931, %r3992, %r3993;
	// end inline asm
	mov.b64 	%rd1028, {%r3874, %r3879};
	// begin inline asm
	shfl.sync.up.b32 %r3884, %r3992, %r3931, %r3992, %r3993;
	// end inline asm
	// begin inline asm
	shfl.sync.up.b32 %r3889, %r3992, %r3931, %r3992, %r3993;
	// end inline asm
	// begin inline asm
	shfl.sync.up.b32 %r3894, %r3895, %r3931, %r3992, %r3993;
	// end inline asm
	// begin inline asm
	shfl.sync.up.b32 %r3899, %r3900, %r3931, %r3992, %r3993;
	// end inline asm
	mov.b64 	%rd1029, {%r3894, %r3899};
	mov.b64 	%fd703, %rd1029;
	// begin inline asm
	shfl.sync.up.b32 %r3904, %r3905, %r3931, %r3992, %r3993;
	// end inline asm
	// begin inline asm
	shfl.sync.up.b32 %r3909, %r3910, %r3931, %r3992, %r3993;
	// end inline asm
	mov.b64 	%rd1030, {%r3904, %r3909};
	mov.b64 	%fd704, %rd1030;
	// begin inline asm
	shfl.sync.up.b32 %r3914, %r3915, %r3931, %r3992, %r3993;
	// end inline asm
	// begin inline asm
	shfl.sync.up.b32 %r3919, %r3992, %r3931, %r3992, %r3993;
	// end inline asm
	// begin inline asm
	shfl.sync.up.b32 %r3924, %r3992, %r3931, %r3992, %r3993;
	// end inline asm
	// begin inline asm
	shfl.sync.up.b32 %r3929, %r3992, %r3931, %r3992, %r3993;
	// end inline asm
	setp.eq.s64 	%p249, %rd1027, 0;
	add.f64 	%fd705, %fd702, %fd703;
	add.f64 	%fd706, %fd701, %fd704;
	selp.b32 	%r4003, %r3914, 0, %p249;
	selp.f64 	%fd707, %fd706, %fd701, %p249;
	selp.f64 	%fd708, %fd705, %fd702, %p249;
	setp.lt.s32 	%p250, %r3616, 16;
	selp.b32 	%r4004, 0, %r4003, %p250;
	add.s32 	%r3975, %r3915, %r4004;
	selp.f64 	%fd5, %fd701, %fd707, %p250;
	mov.b64 	%rd1031, %fd5;
	mov.b64 	{%r3965, %r3970}, %rd1031;
	selp.f64 	%fd6, %fd702, %fd708, %p250;
	mov.b64 	%rd1032, %fd6;
	mov.b64 	{%r3955, %r3960}, %rd1032;
	selp.b64 	%rd1033, 0, %rd1028, %p250;
	add.s64 	%rd18, %rd1027, %rd1033;
	mov.b64 	{%r3935, %r3940}, %rd18;
	// begin inline asm
	shfl.sync.up.b32 %r3934, %r3935, %r3991, %r3992, %r3993;
	// end inline asm
	// begin inline asm
	shfl.sync.up.b32 %r3939, %r3940, %r3991, %r3992, %r3993;
	// end inline asm
	mov.b64 	%rd1112, {%r3934, %r3939};
	// begin inline asm
	shfl.sync.up.b32 %r3944, %r3992, %r3991, %r3992, %r3993;
	// end inline asm
	// begin inline asm
	shfl.sync.up.b32 %r3949, %r3992, %r3991, %r3992, %r3993;
	// end inline asm
	// begin inline asm
	shfl.sync.up.b32 %r3954, %r3955, %r3991, %r3992, %r3993;
	// end inline asm
	// begin inline asm
	shfl.sync.up.b32 %r3959, %r3960, %r3991, %r3992, %r3993;
	// end inline asm
	mov.b64 	%rd1034, {%r3954, %r3959};
	mov.b64 	%fd780, %rd1034;
	// begin inline asm
	shfl.sync.up.b32 %r3964, %r3965, %r3991, %r3992, %r3993;
	// end inline asm
	// begin inline asm
	shfl.sync.up.b32 %r3969, %r3970, %r3991, %r3992, %r3993;
	// end inline asm
	mov.b64 	%rd1035, {%r3964, %r3969};
	mov.b64 	%fd779, %rd1035;
	// begin inline asm
	shfl.sync.up.b32 %r4055, %r3975, %r3991, %r3992, %r3993;
	// end inline asm
	// begin inline asm
	shfl.sync.up.b32 %r3979, %r3992, %r3991, %r3992, %r3993;
	// end inline asm
	// begin inline asm
	shfl.sync.up.b32 %r3984, %r3992, %r3991, %r3992, %r3993;
	// end inline asm
	// begin inline asm
	shfl.sync.up.b32 %r3989, %r3992, %r3991, %r3992, %r3993;
	// end inline asm
	setp.ne.s32 	%p251, %r3616, 31;
	@%p251 bra 	$L__BB15_6;
	mad.lo.s32 	%r4006, %r8, 48, %r3623;
	st.shared.u64 	[%r4006], %rd18;
	mov.b32 	%r4007, 0;
	st.shared.v2.u32 	[%r4006+8], {%r4007, %r4007};
	st.shared.v2.f64 	[%r4006+16], {%fd6, %fd5};
	st.shared.v4.u32 	[%r4006+32], {%r3975, %r4007, %r4007, %r4007};
$L__BB15_6:
	bar.sync 	0;
	ld.shared.u64 	%rd1036, [_ZN6thrust24THRUST_300001_SM_1000_NS8cuda_cub4core6detail5shmemE];
	ld.shared.v2.b32 	{%r11, %r12}, [_ZN6thrust24THRUST_300001_SM_1000_NS8cuda_cub4core6detail5shmemE+8];
	ld.shared.v2.f64 	{%fd709, %fd710}, [_ZN6thrust24THRUST_300001_SM_1000_NS8cuda_cub4core6detail5shmemE+16];
	ld.shared.u32 	%r4008, [_ZN6thrust24THRUST_300001_SM_1000_NS8cuda_cub4core6detail5shmemE+32];
	ld.shared.u32 	%r13, [_ZN6thrust24THRUST_300001_SM_1000_NS8cuda_cub4core6detail5shmemE+36];
	ld.shared.v2.b32 	{%r14, %r15}, [_ZN6thrust24THRUST_300001_SM_1000_NS8cuda_cub4core6detail5shmemE+40];
	setp.eq.s32 	%p252, %r8, 1;
	selp.f64 	%fd711, %fd709, 0d0000000000000000, %p252;
	selp.b32 	%r4009, %r4008, 0, %p252;
	selp.f64 	%fd712, %fd710, 0d0000000000000000, %p252;
	ld.shared.u64 	%rd1037, [_ZN6thrust24THRUST_300001_SM_1000_NS8cuda_cub4core6detail5shmemE+48];
	ld.shared.v2.f64 	{%fd713, %fd714}, [_ZN6thrust24THRUST_300001_SM_1000_NS8cuda_cub4core6detail5shmemE+64];
	ld.shared.u32 	%r4010, [_ZN6thrust24THRUST_300001_SM_1000_NS8cuda_cub4core6detail5shmemE+80];
	add.s64 	%rd1038, %rd1037, %rd1036;
	setp.eq.s64 	%p253, %rd1037, 0;
	add.f64 	%fd715, %fd709, %fd713;
	add.f64 	%fd716, %fd710, %fd714;
	selp.b32 	%r4011, %r4008, 0, %p253;
	add.s32 	%r4012, %r4010, %r4011;
	selp.f64 	%fd717, %fd716, %fd714, %p253;
	selp.f64 	%fd718, %fd715, %fd713, %p253;
	setp.eq.s32 	%p254, %r8, 2;
	selp.f64 	%fd719, %fd718, %fd711, %p254;
	selp.b32 	%r4013, %r4012, %r4009, %p254;
	selp.f64 	%fd720, %fd717, %fd712, %p254;
	selp.b64 	%rd1039, %rd1038, %rd1036, %p254;
	ld.shared.u64 	%rd1040, [_ZN6thrust24THRUST_300001_SM_1000_NS8cuda_cub4core6detail5shmemE+96];
	ld.shared.v2.f64 	{%fd721, %fd722}, [_ZN6thrust24THRUST_300001_SM_1000_NS8cuda_cub4core6detail5shmemE+112];
	ld.shared.u32 	%r4014, [_ZN6thrust24THRUST_300001_SM_1000_NS8cuda_cub4core6detail5shmemE+128];
	add.s64 	%rd1041, %rd1040, %rd1038;
	setp.eq.s64 	%p255, %rd1040, 0;
	add.f64 	%fd723, %fd718, %fd721;
	add.f64 	%fd724, %fd717, %fd722;
	selp.b32 	%r4015, %r4012, 0, %p255;
	add.s32 	%r4016, %r4014, %r4015;
	selp.f64 	%fd725, %fd724, %fd722, %p255;
	selp.f64 	%fd726, %fd723, %fd721, %p255;
	setp.eq.s32 	%p256, %r8, 3;
	selp.f64 	%fd727, %fd726, %fd719, %p256;
	selp.b32 	%r4017, %r4016, %r4013, %p256;
	selp.f64 	%fd728, %fd725, %fd720, %p256;
	selp.b64 	%rd1042, %rd1041, %rd1039, %p256;
	ld.shared.u64 	%rd1043, [_ZN6thrust24THRUST_300001_SM_1000_NS8cuda_cub4core6detail5shmemE+144];
	ld.shared.v2.f64 	{%fd729, %fd730}, [_ZN6thrust24THRUST_300001_SM_1000_NS8cuda_cub4core6detail5shmemE+160];
	ld.shared.u32 	%r4018, [_ZN6thrust24THRUST_300001_SM_1000_NS8cuda_cub4core6detail5shmemE+176];
	add.s64 	%rd1044, %rd1043, %rd1041;
	setp.eq.s64 	%p257, %rd1043, 0;
	add.f64 	%fd731, %fd726, %fd729;
	add.f64 	%fd732, %fd725, %fd730;
	selp.b32 	%r4019, %r4016, 0, %p257;
	add.s32 	%r4020, %r4018, %r4019;
	selp.f64 	%fd733, %fd732, %fd730, %p257;
	selp.f64 	%fd734, %fd731, %fd729, %p257;
	setp.eq.s32 	%p258, %r8, 4;
	selp.f64 	%fd735, %fd734, %fd727, %p258;
	selp.b32 	%r4021, %r4020, %r4017, %p258;
	selp.f64 	%fd736, %fd733, %fd728, %p258;
	selp.b64 	%rd1045, %rd1044, %rd1042, %p258;
	ld.shared.u64 	%rd1046, [_ZN6thrust24THRUST_300001_SM_1000_NS8cuda_cub4core6detail5shmemE+192];
	ld.shared.v2.f64 	{%fd737, %fd738}, [_ZN6thrust24THRUST_300001_SM_1000_NS8cuda_cub4core6detail5shmemE+208];
	ld.shared.u32 	%r4022, [_ZN6thrust24THRUST_300001_SM_1000_NS8cuda_cub4core6detail5shmemE+224];
	add.s64 	%rd1047, %rd1046, %rd1044;
	setp.eq.s64 	%p259, %rd1046, 0;
	add.f64 	%fd739, %fd734, %fd737;
	add.f64 	%fd740, %fd733, %fd738;
	selp.b32 	%r4023, %r4020, 0, %p259;
	add.s32 	%r4024, %r4022, %r4023;
	selp.f64 	%fd741, %fd740, %fd738, %p259;
	selp.f64 	%fd742, %fd739, %fd737, %p259;
	setp.eq.s32 	%p260, %r8, 5;
	selp.f64 	%fd743, %fd742, %fd735, %p260;
	selp.b32 	%r4025, %r4024, %r4021, %p260;
	selp.f64 	%fd744, %fd741, %fd736, %p260;
	selp.b64 	%rd1048, %rd1047, %rd1045, %p260;
	ld.shared.u64 	%rd1049, [_ZN6thrust24THRUST_300001_SM_1000_NS8cuda_cub4core6detail5shmemE+240];
	ld.shared.v2.f64 	{%fd745, %fd746}, [_ZN6thrust24THRUST_300001_SM_1000_NS8cuda_cub4core6detail5shmemE+256];
	ld.shared.u32 	%r4026, [_ZN6thrust24THRUST_300001_SM_1000_NS8cuda_cub4core6detail5shmemE+272];
	add.s64 	%rd1050, %rd1049, %rd1047;
	setp.eq.s64 	%p261, %rd1049, 0;
	add.f64 	%fd747, %fd742, %fd745;
	add.f64 	%fd748, %fd741, %fd746;
	selp.b32 	%r4027, %r4024, 0, %p261;
	add.s32 	%r4028, %r4026, %r4027;
	selp.f64 	%fd749, %fd748, %fd746, %p261;
	selp.f64 	%fd750, %fd747, %fd745, %p261;
	setp.eq.s32 	%p262, %r8, 6;
	selp.f64 	%fd751, %fd750, %fd743, %p262;
	selp.b32 	%r4029, %r4028, %r4025, %p262;
	selp.f64 	%fd752, %fd749, %fd744, %p262;
	selp.b64 	%rd1051, %rd1050, %rd1048, %p262;
	ld.shared.u64 	%rd1052, [_ZN6thrust24THRUST_300001_SM_1000_NS8cuda_cub4core6detail5shmemE+288];
	ld.shared.v2.f64 	{%fd753, %fd754}, [_ZN6thrust24THRUST_300001_SM_1000_NS8cuda_cub4core6detail5shmemE+304];
	ld.shared.u32 	%r4030, [_ZN6thrust24THRUST_300001_SM_1000_NS8cuda_cub4core6detail5shmemE+320];
	add.s64 	%rd1053, %rd1052, %rd1050;
	setp.eq.s64 	%p263, %rd1052, 0;
	add.f64 	%fd755, %fd750, %fd753;
	add.f64 	%fd756, %fd749, %fd754;
	selp.b32 	%r4031, %r4028, 0, %p263;
	add.s32 	%r4032, %r4030, %r4031;
	selp.f64 	%fd757, %fd756, %fd754, %p263;
	selp.f64 	%fd758, %fd755, %fd753, %p263;
	setp.eq.s32 	%p264, %r8, 7;
	selp.f64 	%fd9, %fd758, %fd751, %p264;
	selp.b32 	%r16, %r4032, %r4029, %p264;
	selp.f64 	%fd10, %fd757, %fd752, %p264;
	selp.b64 	%rd20, %rd1053, %rd1051, %p264;
	ld.shared.u64 	%rd1054, [_ZN6thrust24THRUST_300001_SM_1000_NS8cuda_cub4core6detail5shmemE+336];
	ld.shared.v2.f64 	{%fd759, %fd760}, [_ZN6thrust24THRUST_300001_SM_1000_NS8cuda_cub4core6detail5shmemE+352];
	ld.shared.u32 	%r4033, [_ZN6thrust24THRUST_300001_SM_1000_NS8cuda_cub4core6detail5shmemE+368];
	add.s64 	%rd21, %rd1054, %rd1053;
	setp.eq.s64 	%p265, %rd1054, 0;
	add.f64 	%fd761, %fd758, %fd759;
	add.f64 	%fd762, %fd757, %fd760;
	selp.b32 	%r4034, %r4032, 0, %p265;
	add.s32 	%r17, %r4033, %r4034;
	selp.f64 	%fd11, %fd762, %fd760, %p265;
	selp.f64 	%fd12, %fd761, %fd759, %p265;
	setp.lt.u32 	%p266, %r3, 32;
	@%p266 bra 	$L__BB15_8;
	setp.eq.s64 	%p267, %rd1112, 0;
	add.f64 	%fd763, %fd9, %fd780;
	add.f64 	%fd764, %fd10, %fd779;
	selp.b32 	%r4035, %r16, 0, %p267;
	add.s32 	%r4036, %r4055, %r4035;
	selp.f64 	%fd765, %fd764, %fd779, %p267;
	selp.f64 	%fd766, %fd763, %fd780, %p267;
	setp.eq.s32 	%p268, %r3616, 0;
	selp.b32 	%r4055, %r16, %r4036, %p268;
	selp.f64 	%fd779, %fd10, %fd765, %p268;
	selp.f64 	%fd780, %fd9, %fd766, %p268;
	selp.b64 	%rd1055, 0, %rd1112, %p268;
	add.s64 	%rd1112, %rd20, %rd1055;
$L__BB15_8:
	setp.eq.s32 	%p269, %r3, 0;
	mov.u64 	%rd1111, %rd1109;
	@%p269 bra 	$L__BB15_10;
	add.s64 	%rd1111, %rd1109, %rd1112;
	setp.eq.s64 	%p270, %rd1109, 0;
	add.f64 	%fd767, %fd780, %fd782;
	add.f64 	%fd768, %fd779, %fd781;
	selp.b32 	%r4037, %r4055, 0, %p270;
	add.s32 	%r4056, %r4056, %r4037;
	selp.f64 	%fd781, %fd768, %fd781, %p270;
	selp.f64 	%fd782, %fd767, %fd782, %p270;
$L__BB15_10:
	setp.ne.s32 	%p271, %r3, 0;
	@%p271 bra 	$L__BB15_12;
	mov.b64 	%rd1058, {%r11, %r12};
	mov.b64 	%rd1064, {%r14, %r15};
	add.s64 	%rd1056, %rd241, 1536;
	mov.b64 	%rd1060, %fd12;
	mov.b64 	%rd1061, %fd11;
	mov.b64 	%rd1063, {%r17, %r13};
	// begin inline asm
	st.cg.v2.u64 [%rd1056], {%rd21, %rd1058};
	// end inline asm
	add.s64 	%rd1059, %rd241, 1552;
	// begin inline asm
	st.cg.v2.u64 [%rd1059], {%rd1060, %rd1061};
	// end inline asm
	add.s64 	%rd1062, %rd241, 1568;
	// begin inline asm
	st.cg.v2.u64 [%rd1062], {%rd1063, %rd1064};
	// end inline asm
	add.s64 	%rd1065, %rd239, 128;
	mov.b32 	%r4038, 101;
	// begin inline asm
	st.release.gpu.u32 [%rd1065], %r4038;
	// end inline asm
	mov.b64 	%rd1112, 0;
$L__BB15_12:
	setp.lt.s64 	%p272, %rd21, 257;
	@%p272 bra 	$L__BB15_23;
	bar.sync 	0;
	setp.eq.s64 	%p275, %rd1109, 0;
	@%p275 bra 	$L__BB15_15;
	cvt.u32.u64 	%r4039, %rd1112;
	mad.lo.s32 	%r4041, %r4039, 48, %r3623;
	st.shared.u64 	[%r4041], %rd1108;
	st.shared.v2.f64 	[%r4041+16], {%fd780, %fd779};
	st.shared.u32 	[%r4041+32], %r4055;
$L__BB15_15:
	setp.eq.s64 	%p276, %rd12, %rd13;
	@%p276 bra 	$L__BB15_17;
	cvt.u32.u64 	%r4042, %rd1111;
	mad.lo.s32 	%r4044, %r4042, 48, %r3623;
	st.shared.u64 	[%r4044], %rd12;
	st.shared.v2.f64 	[%r4044+16], {%fd782, %fd781};
	st.shared.u32 	[%r4044+32], %r4056;
$L__BB15_17:
	bar.sync 	0;
	cvt.u64.u32 	%rd1118, %r3;
	setp.le.u64 	%p277, %rd21, %rd1118;
	@%p277 bra 	$L__BB15_216;
	not.b64 	%rd1079, %rd1118;
	add.s64 	%rd28, %rd21, %rd1079;
	shr.u64 	%rd1080, %rd28, 8;
	add.s64 	%rd1081, %rd1080, 1;
	and.b64  	%rd1113, %rd1081, 3;
	and.b64  	%rd1082, %rd28, 768;
	setp.eq.s64 	%p278, %rd1082, 768;
	@%p278 bra 	$L__BB15_21;
	shl.b64 	%rd1083, %rd1118, 2;
	add.s64 	%rd1116, %rd9, %rd1083;
	shl.b64 	%rd1084, %rd1118, 4;
	add.s64 	%rd1115, %rd8, %rd1084;
	shl.b64 	%rd1085, %rd1118, 3;
	add.s64 	%rd1114, %rd7, %rd1085;
	mad.lo.s32 	%r4046, %r3, 48, %r3623;
	add.s32 	%r4057, %r4046, 32;
	shl.b64 	%rd1086, %rd1113, 8;
	add.s64 	%rd1118, %rd1086, %rd1118;
$L__BB15_20:
	.pragma "nounroll";
	ld.shared.u64 	%rd1087, [%r4057+-32];
	ld.shared.v2.f64 	{%fd769, %fd770}, [%r4057+-16];
	ld.shared.u32 	%r4047, [%r4057];
	st.global.u64 	[%rd1114], %rd1087;
	st.global.v2.f64 	[%rd1115], {%fd769, %fd770};
	st.global.u32 	[%rd1116], %r4047;
	add.s64 	%rd1116, %rd1116, 1024;
	add.s64 	%rd1115, %rd1115, 4096;
	add.s64 	%rd1114, %rd1114, 2048;
	add.s32 	%r4057, %r4057, 12288;
	add.s64 	%rd1113, %rd1113, -1;
	setp.ne.s64 	%p279, %rd1113, 0;
	@%p279 bra 	$L__BB15_20;
$L__BB15_21:
	setp.lt.u64 	%p280, %rd28, 768;
	@%p280 bra 	$L__BB15_216;
$L__BB15_22:
	cvt.u32.u64 	%r4048, %rd1118;
	mad.lo.s32 	%r4050, %r4048, 48, %r3623;
	ld.shared.u64 	%rd1088, [%r4050];
	ld.shared.v2.f64 	{%fd771, %fd772}, [%r4050+16];
	ld.shared.u32 	%r4051, [%r4050+32];
	shl.b64 	%rd1089, %rd1118, 3;
	add.s64 	%rd1090, %rd7, %rd1089;
	st.global.u64 	[%rd1090], %rd1088;
	shl.b64 	%rd1091, %rd1118, 4;
	add.s64 	%rd1092, %rd8, %rd1091;
	shl.b64 	%rd1093, %rd1118, 2;
	add.s64 	%rd1094, %rd9, %rd1093;
	st.global.v2.f64 	[%rd1092], {%fd771, %fd772};
	st.global.u32 	[%rd1094], %r4051;
	ld.shared.u64 	%rd1095, [%r4050+12288];
	ld.shared.v2.f64 	{%fd773, %fd774}, [%r4050+12304];
	ld.shared.u32 	%r4052, [%r4050+12320];
	and.b64  	%rd1096, %rd1089, 34359738360;
	add.s64 	%rd1097, %rd7, %rd1096;
	st.global.u64 	[%rd1097+2048], %rd1095;
	and.b64  	%rd1098, %rd1091, 68719476720;
	add.s64 	%rd1099, %rd8, %rd1098;
	and.b64  	%rd1100, %rd1093, 17179869180;
	add.s64 	%rd1101, %rd9, %rd1100;
	st.global.v2.f64 	[%rd1099+4096], {%fd773, %fd774};
	st.global.u32 	[%rd1101+1024], %r4052;
	ld.shared.u64 	%rd1102, [%r4050+24576];
	ld.shared.v2.f64 	{%fd775, %fd776}, [%r4050+24592];
	ld.shared.u32 	%r4053, [%r4050+24608];
	st.global.u64 	[%rd1097+4096], %rd1102;
	st.global.v2.f64 	[%rd1099+8192], {%fd775, %fd776};
	st.global.u32 	[%rd1101+2048], %r4053;
	ld.shared.u64 	%rd1103, [%r4050+36864];
	ld.shared.v2.f64 	{%fd777, %fd778}, [%r4050+36880];
	ld.shared.u32 	%r4054, [%r4050+36896];
	st.global.u64 	[%rd1097+6144], %rd1103;
	st.global.v2.f64 	[%rd1099+12288], {%fd777, %fd778};
	st.global.u32 	[%rd1101+3072], %r4054;
	add.s64 	%rd1104, %rd1118, 1024;
	and.b64  	%rd1118, %rd1104, 4294967295;
	setp.gt.u64 	%p281, %rd21, %rd1118;
	@%p281 bra 	$L__BB15_22;
	bra.uni 	$L__BB15_216;
$L__BB15_23:
	setp.eq.s64 	%p273, %rd1109, 0;
	@%p273 bra 	$L__BB15_25;
	shl.b64 	%rd1067, %rd1112, 3;
	add.s64 	%rd1068, %rd7, %rd1067;
	st.global.u64 	[%rd1068], %rd1108;
	shl.b64 	%rd1069, %rd1112, 4;
	add.s64 	%rd1070, %rd8, %rd1069;
	shl.b64 	%rd1071, %rd1112, 2;
	add.s64 	%rd1072, %rd9, %rd1071;
	st.global.v2.f64 	[%rd1070], {%fd780, %fd779};
	st.global.u32 	[%rd1072], %r4055;
$L__BB15_25:
	setp.eq.s64 	%p274, %rd12, %rd13;
	@%p274 bra 	$L__BB15_216;
	shl.b64 	%rd1073, %rd1111, 3;
	add.s64 	%rd1074, %rd7, %rd1073;
	st.global.u64 	[%rd1074], %rd12;
	shl.b64 	%rd1075, %rd1111, 4;
	add.s64 	%rd1076, %rd8, %rd1075;
	shl.b64 	%rd1077, %rd1111, 2;
	add.s64 	%rd1078, %rd9, %rd1077;
	st.global.v2.f64 	[%rd1076], {%fd782, %fd781};
	st.global.u32 	[%rd1078], %r4056;
	bra.uni 	$L__BB15_216;
$L__BB15_27:
	mov.u32 	%r25, %tid.x;
	and.b32  	%r2322, %r25, 31;
	shl.b32 	%r2323, %r25, 1;
	and.b32  	%r2324, %r2323, 1984;
	or.b32  	%r2325, %r2324, %r2322;
	cvt.u64.u32 	%rd686, %r2325;
	add.s64 	%rd45, %rd10, %rd686;
	shl.b64 	%rd687, %rd45, 3;
	add.s64 	%rd682, %rd5, %rd687;
	// begin inline asm
	ld.global.nc.u64 %rd681, [%rd682];
	// end inline asm
	add.s64 	%rd684, %rd682, 256;
	// begin inline asm
	ld.global.nc.u64 %rd683, [%rd684];
	// end inline asm
	// begin inline asm
	mov.u32 %r2321, %laneid;
	// end inline asm
	add.s32 	%r27, %r2321, %r2324;
	shl.b32 	%r2326, %r27, 3;
	mov.u32 	%r2327, _ZN6thrust24THRUST_300001_SM_1000_NS8cuda_cub4core6detail5shmemE;
	add.s32 	%r28, %r2327, %r2326;
	st.shared.u64 	[%r28], %rd681;
	st.shared.u64 	[%r28+256], %rd683;
	bar.warp.sync 	-1;
	shl.b32 	%r2328, %r2321, 3;
	add.s32 	%r29, %r28, %r2328;
	ld.shared.v2.u64 	{%rd46, %rd47}, [%r29];
	setp.ne.s32 	%p152, %r25, 0;
	mov.b64 	%rd1120, 0;
	@%p152 bra 	$L__BB15_29;
	shl.b64 	%rd690, %rd10, 3;
	add.s64 	%rd691, %rd5, %rd690;
	add.s64 	%rd689, %rd691, -8;
	// begin inline asm
	ld.global.nc.u64 %rd1120, [%rd689];
	// end inline asm
$L__BB15_29:
	setp.eq.s32 	%p153, %r25, 0;
	bar.sync 	0;
	shl.b64 	%rd692, %rd45, 4;
	add.s64 	%rd693, %rd6, %rd692;
	ld.global.v2.f64 	{%fd495, %fd496}, [%rd693];
	ld.global.v2.f64 	{%fd497, %fd498}, [%rd693+512];
	mad.lo.s32 	%r2329, %r27, 24, %r28;
	st.shared.v2.f64 	[%r2329], {%fd495, %fd496};
	mov.b32 	%r2330, 0;
	st.shared.v4.u32 	[%r2329+16], {%r1, %r2330, %r2330, %r2330};
	st.shared.v2.f64 	[%r2329+1024], {%fd497, %fd498};
	st.shared.v4.u32 	[%r2329+1040], {%r1, %r2330, %r2330, %r2330};
	bar.warp.sync 	-1;
	and.b32  	%r2331, %r25, 992;
	add.s32 	%r2332, %r2321, %r2331;
	mad.lo.s32 	%r2333, %r2332, 48, %r29;
	ld.shared.v2.f64 	{%fd21, %fd22}, [%r2333];
	ld.shared.u32 	%r30, [%r2333+16];
	ld.shared.v2.f64 	{%fd24, %fd23}, [%r2333+32];
	ld.shared.u32 	%r31, [%r2333+48];
	bar.sync 	0;
	shl.b32 	%r2334, %r25, 3;
	add.s32 	%r2336, %r2327, %r2334;
	add.s32 	%r32, %r2336, 2656;
	st.shared.u64 	[%r2336+2656], %rd47;
	bar.sync 	0;
	@%p153 bra 	$L__BB15_31;
	ld.shared.u64 	%rd1120, [%r32+-8];
$L__BB15_31:
	setp.ne.s64 	%p154, %rd1120, %rd46;
	selp.u64 	%rd694, 1, 0, %p154;
	setp.ne.s64 	%p155, %rd46, %rd47;
	selp.u64 	%rd695, 1, 0, %p155;
	add.s64 	%rd696, %rd695, %rd694;
	mov.b64 	{%r2338, %r2343}, %rd696;
	add.f64 	%fd499, %fd21, %fd24;
	add.f64 	%fd500, %fd22, %fd23;
	selp.b32 	%r2697, 0, %r30, %p155;
	add.s32 	%r2378, %r31, %r2697;
	selp.f64 	%fd501, %fd23, %fd500, %p155;
	mov.b64 	%rd697, %fd501;
	mov.b64 	{%r2368, %r2373}, %rd697;
	selp.f64 	%fd502, %fd24, %fd499, %p155;
	mov.b64 	%rd698, %fd502;
	mov.b64 	{%r2358, %r2363}, %rd698;
	shr.u32 	%r33, %r25, 5;
	mov.b32 	%r2694, 1;
	mov.b32 	%r2695, 0;
	mov.b32 	%r2696, -1;
	// begin inline asm
	shfl.sync.up.b32 %r2337, %r2338, %r2694, %r2695, %r2696;
	// end inline asm
	// begin inline asm
	shfl.sync.up.b32 %r2342, %r2343, %r2694, %r2695, %r2696;
	// end inline asm
	mov.b64 	%rd699, {%r2337, %r2342};
	// begin inline asm
	shfl.sync.up.b32 %r2347, %r2695, %r2694, %r2695, %r2696;
	// end inline asm
	// begin inline asm
	shfl.sync.up.b32 %r2352, %r2695, %r2694, %r2695, %r2696;
	// end inline asm
	// begin inline asm
	shfl.sync.up.b32 %r2357, %r2358, %r2694, %r2695, %r2696;
	// end inline asm
	// begin inline asm
	shfl.sync.up.b32 %r2362, %r2363, %r2694, %r2695, %r2696;
	// end inline asm
	mov.b64 	%rd700, {%r2357, %r2362};
	mov.b64 	%fd503, %rd700;
	// begin inline asm
	shfl.sync.up.b32 %r2367, %r2368, %r2694, %r2695, %r2696;
	// end inline asm
	// begin inline asm
	shfl.sync.up.b32 %r2372, %r2373, %r2694, %r2695, %r2696;
	// end inline asm
	mov.b64 	%rd701, {%r2367, %r2372};
	mov.b64 	%fd504, %rd701;
	// begin inline asm
	shfl.sync.up.b32 %r2377, %r2378, %r2694, %r2695, %r2696;
	// end inline asm
	// begin inline asm
	shfl.sync.up.b32 %r2382, %r2695, %r2694, %r2695, %r2696;
	// end inline asm
	// begin inline asm
	shfl.sync.up.b32 %r2387, %r2695, %r2694, %r2695, %r2696;
	// end inline asm
	// begin inline asm
	shfl.sync.up.b32 %r2392, %r2695, %r2694, %r2695, %r2696;
	// end inline asm
	setp.eq.s64 	%p156, %rd696, 0;
	add.f64 	%fd505, %fd502, %fd503;
	add.f64 	%fd506, %fd501, %fd504;
	selp.b32 	%r2698, %r2377, 0, %p156;
	selp.f64 	%fd507, %fd506, %fd501, %p156;
	selp.f64 	%fd508, %fd505, %fd502, %p156;
	setp.lt.s32 	%p157, %r2321, 1;
	selp.b64 	%rd702, 0, %rd699, %p157;
	add.s64 	%rd703, %rd696, %rd702;
	mov.b64 	{%r2398, %r2403}, %rd703;
	selp.f64 	%fd509, %fd502, %fd508, %p157;
	mov.b64 	%rd704, %fd509;
	mov.b64 	{%r2418, %r2423}, %rd704;
	selp.f64 	%fd510, %fd501, %fd507, %p157;
	mov.b64 	%rd705, %fd510;
	mov.b64 	{%r2428, %r2433}, %rd705;
	selp.b32 	%r2699, 0, %r2698, %p157;
	add.s32 	%r2438, %r2378, %r2699;
	mov.b32 	%r2454, 2;
	// begin inline asm
	shfl.sync.up.b32 %r2397, %r2398, %r2454, %r2695, %r2696;
	// end inline asm
	// begin inline asm
	shfl.sync.up.b32 %r2402, %r2403, %r2454, %r2695, %r2696;
	// end inline asm
	mov.b64 	%rd706, {%r2397, %r2402};
	// begin inline asm
	shfl.sync.up.b32 %r2407, %r2695, %r2454, %r2695, %r2696;
	// end inline asm
	// begin inline asm
	shfl.sync.up.b32 %r2412, %r2695, %r2454, %r2695, %r2696;
	// end inline asm
	// begin inline asm
	shfl.sync.up.b32 %r2417, %r2418, %r2454, %r2695, %r2696;
	// end inline asm
	// begin inline asm
	shfl.sync.up.b32 %r2422, %r2423, %r2454, %r2695, %r2696;
	// end inline asm
	mov.b64 	%rd707, {%r2417, %r2422};
	mov.b64 	%fd511, %rd707;
	// begin inline asm
	shfl.sync.up.b32 %r2427, %r2428, %r2454, %r2695, %r2696;
	// end inline asm
	// begin inline asm
	shfl.sync.up.b32 %r2432, %r2433, %r2454, %r2695, %r2696;
	// end inline asm
	mov.b64 	%rd708, {%r2427, %r2432};
	mov.b64 	%fd512, %rd708;
	// begin inline asm
	shfl.sync.up.b32 %r2437, %r2438, %r2454, %r2695, %r2696;
	// end inline asm
	// begin inline asm
	shfl.sync.up.b32 %r2442, %r2695, %r2454, %r2695, %r2696;
	// end inline asm
	// begin inline asm
	shfl.sync.up.b32 %r2447, %r2695, %r2454, %r2695, %r2696;
	// end inline asm
	// begin inline asm
	shfl.sync.up.b32 %r2452, %r2695, %r2454, %r2695, %r2696;
	// end inline asm
	setp.eq.s64 	%p158, %rd703, 0;
	add.f64 	%fd513, %fd509, %fd511;
	add.f64 	%fd514, %fd510, %fd512;
	selp.b32 	%r2700, %r2437, 0, %p158;
	selp.f64 	%fd515, %fd514, %fd510, %p158;
	selp.f64 	%fd516, %fd513, %fd509, %p158;
	setp.lt.s32 	%p159, %r2321, 2;
	selp.b64 	%rd709, 0, %rd706, %p159;
	add.s64 	%rd710, %rd703, %rd709;
	mov.b64 	{%r2458, %r2463}, %rd710;
	selp.f64 	%fd517, %fd509, %fd516, %p159;
	mov.b64 	%rd711, %fd517;
	mov.b64 	{%r2478, %r2483}, %rd711;
	selp.f64 	%fd518, %fd510, %fd515, %p159;
	mov.b64 	%rd712, %fd518;
	mov.b64 	{%r2488, %r2493}, %rd712;
	selp.b32 	%r2701, 0, %r2700, %p159;
	add.s32 	%r2498, %r2438, %r2701;
	mov.b32 	%r2514, 4;
	// begin inline asm
	shfl.sync.up.b32 %r2457, %r2458, %r2514, %r2695, %r2696;
	// end inline asm
	// begin inline asm
	shfl.sync.up.b32 %r2462, %r2463, %r2514, %r2695, %r2696;
	// end inline asm
	mov.b64 	%rd713, {%r2457, %r2462};
	// begin inline asm
	shfl.sync.up.b32 %r2467, %r2695, %r2514, %r2695, %r2696;
	// end inline asm
	// begin inline asm
	shfl.sync.up.b32 %r2472, %r2695, %r2514, %r2695, %r2696;
	// end inline asm
	// begin inline asm
	shfl.sync.up.b32 %r2477, %r2478, %r2514, %r2695, %r2696;
	// end inline asm
	// begin inline asm
	shfl.sync.up.b32 %r2482, %r2483, %r2514, %r2695, %r2696;
	// end inline asm
	mov.b64 	%rd714, {%r2477, %r2482};
	mov.b64 	%fd519, %rd714;
	// begin inline asm
	shfl.sync.up.b32 %r2487, %r2488, %r2514, %r2695, %r2696;
	// end inline asm
	// begin inline asm
	shfl.sync.up.b32 %r2492, %r2493, %r2514, %r2695, %r2696;
	// end inline asm
	mov.b64 	%rd715, {%r2487, %r2492};
	mov.b64 	%fd520, %rd715;
	// begin inline asm
	shfl.sync.up.b32 %r2497, %r2498, %r2514, %r2695, %r2696;
	// end inline asm
	// begin inline asm
	shfl.sync.up.b32 %r2502, %r2695, %r2514, %r2695, %r2696;
	// end inline asm
	// begin inline asm
	shfl.sync.up.b32 %r2507, %r2695, %r2514, %r2695, %r2696;
	// end inline asm
	// begin inline asm
	shfl.sync.up.b32 %r2512, %r2695, %r2514, %r2695, %r2696;
	// end inline asm
	setp.eq.s64 	%p160, %rd710, 0;
	add.f64 	%fd521, %fd517, %fd519;
	add.f64 	%fd522, %fd518, %fd520;
	selp.b32 	%r2702, %r2497, 0, %p160;
	selp.f64 	%fd523, %fd522, %fd518, %p160;
	selp.f64 	%fd524, %fd521, %fd517, %p160;
	setp.lt.s32 	%p161, %r2321, 4;
	selp.b64 	%rd716, 0, %rd713, %p161;
	add.s64 	%rd717, %rd710, %rd716;
	mov.b64 	{%r2518, %r2523}, %rd717;
	selp.f64 	%fd525, %fd517, %fd524, %p161;
	mov.b64 	%rd718, %fd525;
	mov.b64 	{%r2538, %r2543}, %rd718;
	selp.f64 	%fd526, %fd518, %fd523, %p161;
	mov.b64 	%rd719, %fd526;
	mov.b64 	{%r2548, %r2553}, %rd719;
	selp.b32 	%r2703, 0, %r2702, %p161;
	add.s32 	%r2558, %r2498, %r2703;
	mov.b32 	%r2574, 8;
	// begin inline asm
	shfl.sync.up.b32 %r2517, %r2518, %r2574, %r2695, %r2696;
	// end inline asm
	// begin inline asm
	shfl.sync.up.b32 %r2522, %r2523, %r2574, %r2695, %r2696;
	// end inline asm
	mov.b64 	%rd720, {%r2517, %r2522};
	// begin inline asm
	shfl.sync.up.b32 %r2527, %r2695, %r2574, %r2695, %r2696;
	// end inline asm
	// begin inline asm
	shfl.sync.up.b32 %r2532, %r2695, %r2574, %r2695, %r2696;
	// end inline asm
	// begin inline asm
	shfl.sync.up.b32 %r2537, %r2538, %r2574, %r2695, %r2696;
	// end inline asm
	// begin inline asm
	shfl.sync.up.b32 %r2542, %r2543, %r2574, %r2695, %r2696;
	// end inline asm
	mov.b64 	%rd721, {%r2537, %r2542};
	mov.b64 	%fd527, %rd721;
	// begin inline asm
	shfl.sync.up.b32 %r2547, %r2548, %r2574, %r2695, %r2696;
	// end inline asm
	// begin inline asm
	shfl.sync.up.b32 %r2552, %r2553, %r2574, %r2695, %r2696;
	// end inline asm
	mov.b64 	%rd722, {%r2547, %r2552};
	mov.b64 	%fd528, %rd722;
	// begin inline asm
	shfl.sync.up.b32 %r2557, %r2558, %r2574, %r2695, %r2696;
	// end inline asm
	// begin inline asm
	shfl.sync.up.b32 %r2562, %r2695, %r2574, %r2695, %r2696;
	// end inline asm
	// begin inline asm
	shfl.sync.up.b32 %r2567, %r2695, %r2574, %r2695, %r2696;
	// end inline asm
	// begin inline asm
	shfl.sync.up.b32 %r2572, %r2695, %r2574, %r2695, %r2696;
	// end inline asm
	setp.eq.s64 	%p162, %rd717, 0;
	add.f64 	%fd529, %fd525, %fd527;
	add.f64 	%fd530, %fd526, %fd528;
	selp.b32 	%r2704, %r2557, 0, %p162;
	selp.f64 	%fd531, %fd530, %fd526, %p162;
	selp.f64 	%fd532, %fd529, %fd525, %p162;
	setp.lt.s32 	%p163, %r2321, 8;
	selp.b64 	%rd723, 0, %rd720, %p163;
	add.s64 	%rd724, %rd717, %rd723;
	mov.b64 	{%r2578, %r2583}, %rd724;
	selp.f64 	%fd533, %fd525, %fd532, %p163;
	mov.b64 	%rd725, %fd533;
	mov.b64 	{%r2598, %r2603}, %rd725;
	selp.f64 	%fd534, %fd526, %fd531, %p163;
	mov.b64 	%rd726, %fd534;
	mov.b64 	{%r2608, %r2613}, %rd726;
	selp.b32 	%r2705, 0, %r2704, %p163;
	add.s32 	%r2618, %r2558, %r2705;
	mov.b32 	%r2634, 16;
	// begin inline asm
	shfl.sync.up.b32 %r2577, %r2578, %r2634, %r2695, %r2696;
	// end inline asm
	// begin inline asm
	shfl.sync.up.b32 %r2582, %r2583, %r2634, %r2695, %r2696;
	// end inline asm
	mov.b64 	%rd727, {%r2577, %r2582};
	// begin inline asm
	shfl.sync.up.b32 %r2587, %r2695, %r2634, %r2695, %r2696;
	// end inline asm
	// begin inline asm
	shfl.sync.up.b32 %r2592, %r2695, %r2634, %r2695, %r2696;
	// end inline asm
	// begin inline asm
	shfl.sync.up.b32 %r2597, %r2598, %r2634, %r2695, %r2696;
	// end inline asm
	// begin inline asm
	shfl.sync.up.b32 %r2602, %r2603, %r2634, %r2695, %r2696;
	// end inline asm
	mov.b64 	%rd728, {%r2597, %r2602};
	mov.b64 	%fd535, %rd728;
	// begin inline asm
	shfl.sync.up.b32 %r2607, %r2608, %r2634, %r2695, %r2696;
	// end inline asm
	// begin inline asm
	shfl.sync.up.b32 %r2612, %r2613, %r2634, %r2695, %r2696;
	// end inline asm
	mov.b64 	%rd729, {%r2607, %r2612};
	mov.b64 	%fd536, %rd729;
	// begin inline asm
	shfl.sync.up.b32 %r2617, %r2618, %r2634, %r2695, %r2696;
	// end inline asm
	// begin inline asm
	shfl.sync.up.b32 %r2622, %r2695, %r2634, %r2695, %r2696;
	// end inline asm
	// begin inline asm
	shfl.sync.up.b32 %r2627, %r2695, %r2634, %r2695, %r2696;
	// end inline asm
	// begin inline asm
	shfl.sync.up.b32 %r2632, %r2695, %r2634, %r2695, %r2696;
	// end inline asm
	setp.eq.s64 	%p164, %rd724, 0;
	add.f64 	%fd537, %fd533, %fd535;
	add.f64 	%fd538, %fd534, %fd536;
	selp.b32 	%r2706, %r2617, 0, %p164;
	selp.f64 	%fd539, %fd538, %fd534, %p164;
	selp.f64 	%fd540, %fd537, %fd533, %p164;
	setp.lt.s32 	%p165, %r2321, 16;
	selp.b64 	%rd730, 0, %rd727, %p165;
	add.s64 	%rd52, %rd724, %rd730;
	mov.b64 	{%r2638, %r2643}, %rd52;
	selp.f64 	%fd25, %fd533, %fd540, %p165;
	mov.b64 	%rd731, %fd25;
	mov.b64 	{%r2658, %r2663}, %rd731;
	selp.f64 	%fd26, %fd534, %fd539, %p165;
	mov.b64 	%rd732, %fd26;
	mov.b64 	{%r2668, %r2673}, %rd732;
	selp.b32 	%r2707, 0, %r2706, %p165;
	add.s32 	%r2678, %r2618, %r2707;
	// begin inline asm
	shfl.sync.up.b32 %r2637, %r2638, %r2694, %r2695, %r2696;
	// end inline asm
	// begin inline asm
	shfl.sync.up.b32 %r2642, %r2643, %r2694, %r2695, %r2696;
	// end inline asm
	mov.b64 	%rd1135, {%r2637, %r2642};
	// begin inline asm
	shfl.sync.up.b32 %r2647, %r2695, %r2694, %r2695, %r2696;
	// end inline asm
	// begin inline asm
	shfl.sync.up.b32 %r2652, %r2695, %r2694, %r2695, %r2696;
	// end inline asm
	// begin inline asm
	shfl.sync.up.b32 %r2657, %r2658, %r2694, %r2695, %r2696;
	// end inline asm
	// begin inline asm
	shfl.sync.up.b32 %r2662, %r2663, %r2694, %r2695, %r2696;
	// end inline asm
	mov.b64 	%rd733, {%r2657, %r2662};
	mov.b64 	%fd810, %rd733;
	// begin inline asm
	shfl.sync.up.b32 %r2667, %r2668, %r2694, %r2695, %r2696;
	// end inline asm
	// begin inline asm
	shfl.sync.up.b32 %r2672, %r2673, %r2694, %r2695, %r2696;
	// end inline asm
	mov.b64 	%rd734, {%r2667, %r2672};
	mov.b64 	%fd809, %rd734;
	// begin inline asm
	shfl.sync.up.b32 %r4133, %r2678, %r2694, %r2695, %r2696;
	// end inline asm
	// begin inline asm
	shfl.sync.up.b32 %r2682, %r2695, %r2694, %r2695, %r2696;
	// end inline asm
	// begin inline asm
	shfl.sync.up.b32 %r2687, %r2695, %r2694, %r2695, %r2696;
	// end inline asm
	// begin inline asm
	shfl.sync.up.b32 %r2692, %r2695, %r2694, %r2695, %r2696;
	// end inline asm
	setp.ne.s32 	%p166, %r2321, 31;
	@%p166 bra 	$L__BB15_33;
	mad.lo.s32 	%r2709, %r33, 48, %r2327;
	st.shared.u64 	[%r2709], %rd52;
	mov.b32 	%r2710, 0;
	st.shared.v2.u32 	[%r2709+8], {%r2710, %r2710};
	st.shared.v2.f64 	[%r2709+16], {%fd25, %fd26};
	st.shared.v4.u32 	[%r2709+32], {%r2678, %r2710, %r2710, %r2710};
$L__BB15_33:
	bar.sync 	0;
	ld.shared.u64 	%rd735, [_ZN6thrust24THRUST_300001_SM_1000_NS8cuda_cub4core6detail5shmemE];
	ld.shared.v2.b32 	{%r36, %r37}, [_ZN6thrust24THRUST_300001_SM_1000_NS8cuda_cub4core6detail5shmemE+8];
	ld.shared.v2.f64 	{%fd541, %fd542}, [_ZN6thrust24THRUST_300001_SM_1000_NS8cuda_cub4core6detail5shmemE+16];
	ld.shared.u32 	%r2711, [_ZN6thrust24THRUST_300001_SM_1000_NS8cuda_cub4core6detail5shmemE+32];
	ld.shared.u32 	%r38, [_ZN6thrust24THRUST_300001_SM_1000_NS8cuda_cub4core6detail5shmemE+36];
	ld.shared.v2.b32 	{%r39, %r40}, [_ZN6thrust24THRUST_300001_SM_1000_NS8cuda_cub4core6detail5shmemE+40];
	setp.eq.s32 	%p167, %r33, 1;
	selp.f64 	%fd543, %fd542, 0d0000000000000000, %p167;
	selp.b32 	%r2712, %r2711, 0, %p167;
	selp.f64 	%fd544, %fd541, 0d0000000000000000, %p167;
	ld.shared.u64 	%rd736, [_ZN6thrust24THRUST_300001_SM_1000_NS8cuda_cub4core6detail5shmemE+48];
	ld.shared.v2.f64 	{%fd545, %fd546}, [_ZN6thrust24THRUST_300001_SM_1000_NS8cuda_cub4core6detail5shmemE+64];
	ld.shared.u32 	%r2713, [_ZN6thrust24THRUST_300001_SM_1000_NS8cuda_cub4core6detail5shmemE+80];
	add.s64 	%rd737, %rd736, %rd735;
	setp.eq.s64 	%p168, %rd736, 0;
	add.f64 	%fd547, %fd541, %fd545;
	add.f64 	%fd548, %fd542, %fd546;
	selp.b32 	%r2714, %r2711, 0, %p168;
	add.s32 	%r2715, %r2713, %r2714;
	selp.f64 	%fd549, %fd548, %fd546, %p168;
	selp.f64 	%fd550, %fd547, %fd545, %p168;
	setp.eq.s32 	%p169, %r33, 2;
	selp.b64 	%rd738, %rd737, %rd735, %p169;
	selp.f64 	%fd551, %fd549, %fd543, %p169;
	selp.b32 	%r2716, %r2715, %r2712, %p169;
	selp.f64 	%fd552, %fd550, %fd544, %p169;
	ld.shared.u64 	%rd739, [_ZN6thrust24THRUST_300001_SM_1000_NS8cuda_cub4core6detail5shmemE+96];
	ld.shared.v2.f64 	{%fd553, %fd554}, [_ZN6thrust24THRUST_300001_SM_1000_NS8cuda_cub4core6detail5shmemE+112];
	ld.shared.u32 	%r2717, [_ZN6thrust24THRUST_300001_SM_1000_NS8cuda_cub4core6detail5shmemE+128];
	add.s64 	%rd740, %rd739, %rd737;
	setp.eq.s64 	%p170, %rd739, 0;
	add.f64 	%fd555, %fd550, %fd553;
	add.f64 	%fd556, %fd549, %fd554;
	selp.f64 	%fd557, %fd555, %fd553, %p170;
	selp.f64 	%fd558, %fd556, %fd554, %p170;
	selp.b32 	%r2718, %r2715, 0, %p170;
	add.s32 	%r2719, %r2717, %r2718;
	setp.eq.s32 	%p171, %r33, 3;
	selp.b64 	%rd741, %rd740, %rd738, %p171;
	selp.f64 	%fd559, %fd558, %fd551, %p171;
	selp.b32 	%r2720, %r2719, %r2716, %p171;
	selp.f64 	%fd560, %fd557, %fd552, %p171;
	ld.shared.u64 	%rd742, [_ZN6thrust24THRUST_300001_SM_1000_NS8cuda_cub4core6detail5shmemE+144];
	ld.shared.v2.f64 	{%fd561, %fd562}, [_ZN6thrust24THRUST_300001_SM_1000_NS8cuda_cub4core6detail5shmemE+160];
	ld.shared.u32 	%r2721, [_ZN6thrust24THRUST_300001_SM_1000_NS8cuda_cub4core6detail5shmemE+176];
	add.s64 	%rd743, %rd742, %rd740;
	setp.eq.s64 	%p172, %rd742, 0;
	add.f64 	%fd563, %fd557, %fd561;
	add.f64 	%fd564, %fd558, %fd562;
	selp.f64 	%fd565, %fd563, %fd561, %p172;
	selp.f64 	%fd566, %fd564, %fd562, %p172;
	selp.b32 	%r2722, %r2719, 0, %p172;
	add.s32 	%r2723, %r2721, %r2722;
	setp.eq.s32 	%p173, %r33, 4;
	selp.b64 	%rd744, %rd743, %rd741, %p173;
	selp.f64 	%fd567, %fd566, %fd559, %p173;
	selp.b32 	%r2724, %r2723, %r2720, %p173;
	selp.f64 	%fd568, %fd565, %fd560, %p173;
	ld.shared.u64 	%rd745, [_ZN6thrust24THRUST_300001_SM_1000_NS8cuda_cub4core6detail5shmemE+192];
	ld.shared.v2.f64 	{%fd569, %fd570}, [_ZN6thrust24THRUST_300001_SM_1000_NS8cuda_cub4core6detail5shmemE+208];
	ld.shared.u32 	%r2725, [_ZN6thrust24THRUST_300001_SM_1000_NS8cuda_cub4core6detail5shmemE+224];
	add.s64 	%rd746, %rd745, %rd743;
	setp.eq.s64 	%p174, %rd745, 0;
	add.f64 	%fd571, %fd565, %fd569;
	add.f64 	%fd572, %fd566, %fd570;
	selp.f64 	%fd573, %fd571, %fd569, %p174;
	selp.f64 	%fd574, %fd572, %fd570, %p174;
	selp.b32 	%r2726, %r2723, 0, %p174;
	add.s32 	%r2727, %r2725, %r2726;
	setp.eq.s32 	%p175, %r33, 5;
	selp.b64 	%rd747, %rd746, %rd744, %p175;
	selp.f64 	%fd575, %fd574, %fd567, %p175;
	selp.b32 	%r2728, %r2727, %r2724, %p175;
	selp.f64 	%fd576, %fd573, %fd568, %p175;
	ld.shared.u64 	%rd748, [_ZN6thrust24THRUST_300001_SM_1000_NS8cuda_cub4core6detail5shmemE+240];
	ld.shared.v2.f64 	{%fd577, %fd578}, [_ZN6thrust24THRUST_300001_SM_1000_NS8cuda_cub4core6detail5shmemE+256];
	ld.shared.u32 	%r2729, [_ZN6thrust24THRUST_300001_SM_1000_NS8cuda_cub4core6detail5shmemE+272];
	add.s64 	%rd749, %rd748, %rd746;
	setp.eq.s64 	%p176, %rd748, 0;
	add.f64 	%fd579, %fd573, %fd577;
	add.f64 	%fd580, %fd574, %fd578;
	selp.f64 	%fd581, %fd579, %fd577, %p176;
	selp.f64 	%fd582, %fd580, %fd578, %p176;
	selp.b32 	%r2730, %r2727, 0, %p176;
	add.s32 	%r2731, %r2729, %r2730;
	setp.eq.s32 	%p177, %r33, 6;
	selp.b64 	%rd750, %rd749, %rd747, %p177;
	selp.f64 	%fd583, %fd582, %fd575, %p177;
	selp.b32 	%r2732, %r2731, %r2728, %p177;
	selp.f64 	%fd584, %fd581, %fd576, %p177;
	ld.shared.u64 	%rd751, [_ZN6thrust24THRUST_300001_SM_1000_NS8cuda_cub4core6detail5shmemE+288];
	ld.shared.v2.f64 	{%fd585, %fd586}, [_ZN6thrust24THRUST_300001_SM_1000_NS8cuda_cub4core6detail5shmemE+304];
	ld.shared.u32 	%r2733, [_ZN6thrust24THRUST_300001_SM_1000_NS8cuda_cub4core6detail5shmemE+320];
	add.s64 	%rd752, %rd751, %rd749;
	setp.eq.s64 	%p178, %rd751, 0;
	add.f64 	%fd587, %fd581, %fd585;
	add.f64 	%fd588, %fd582, %fd586;
	selp.f64 	%fd589, %fd587, %fd585, %p178;
	selp.f64 	%fd590, %fd588, %fd586, %p178;
	selp.b32 	%r2734, %r2731, 0, %p178;
	add.s32 	%r2735, %r2733, %r2734;
	setp.eq.s32 	%p179, %r33, 7;
	selp.b64 	%rd54, %rd752, %rd750, %p179;
	selp.f64 	%fd29, %fd590, %fd583, %p179;
	selp.b32 	%r41, %r2735, %r2732, %p179;
	selp.f64 	%fd30, %fd589, %fd584, %p179;
	ld.shared.u64 	%rd753, [_ZN6thrust24THRUST_300001_SM_1000_NS8cuda_cub4core6detail5shmemE+336];
	ld.shared.v2.f64 	{%fd591, %fd592}, [_ZN6thrust24THRUST_300001_SM_1000_NS8cuda_cub4core6detail5shmemE+352];
	ld.shared.u32 	%r2736, [_ZN6thrust24THRUST_300001_SM_1000_NS8cuda_cub4core6detail5shmemE+368];
	add.s64 	%rd55, %rd753, %rd752;
	setp.eq.s64 	%p180, %rd753, 0;
	add.f64 	%fd593, %fd589, %fd591;
	add.f64 	%fd594, %fd590, %fd592;
	selp.f64 	%fd31, %fd593, %fd591, %p180;
	selp.f64 	%fd32, %fd594, %fd592, %p180;
	selp.b32 	%r2737, %r2735, 0, %p180;
	add.s32 	%r42, %r2736, %r2737;
	setp.lt.u32 	%p181, %r25, 32;
	@%p181 bra 	$L__BB15_35;
	setp.eq.s64 	%p182, %rd1135, 0;
	add.f64 	%fd595, %fd30, %fd810;
	add.f64 	%fd596, %fd29, %fd809;
	selp.f64 	%fd597, %fd595, %fd810, %p182;
	selp.f64 	%fd598, %fd596, %fd809, %p182;
	selp.b32 	%r2738, %r41, 0, %p182;
	add.s32 	%r2739, %r4133, %r2738;
	setp.eq.s32 	%p183, %r2321, 0;
	selp.b32 	%r4133, %r41, %r2739, %p183;
	selp.f64 	%fd809, %fd29, %fd598, %p183;
	selp.f64 	%fd810, %fd30, %fd597, %p183;
	selp.b64 	%rd754, 0, %rd1135, %p183;
	add.s64 	%rd1135, %rd54, %rd754;
	bra.uni 	$L__BB15_79;
$L__BB15_35:
	setp.ne.s32 	%p184, %r25, 0;
	mul.wide.u32 	%rd755, %r2, 4;
	add.s64 	%rd57, %rd239, %rd755;
	@%p184 bra 	$L__BB15_37;
	st.shared.u64 	[_ZN6thrust24THRUST_300001_SM_1000_NS8cuda_cub4core6detail5shmemE+560], %rd55;
	mov.b64 	%rd758, {%r36, %r37};
	st.shared.v2.u32 	[_ZN6thrust24THRUST_300001_SM_1000_NS8cuda_cub4core6detail5shmemE+568], {%r36, %r37};
	st.shared.v2.f64 	[_ZN6thrust24THRUST_300001_SM_1000_NS8cuda_cub4core6detail5shmemE+576], {%fd31, %fd32};
	mov.b64 	%rd764, {%r39, %r40};
	st.shared.v4.u32 	[_ZN6thrust24THRUST_300001_SM_1000_NS8cuda_cub4core6detail5shmemE+592], {%r42, %r38, %r39, %r40};
	mul.wide.u32 	%rd766, %r2, 48;
	add.s64 	%rd767, %rd240, %rd766;
	add.s64 	%rd756, %rd767, 1536;
	mov.b64 	%rd760, %fd31;
	mov.b64 	%rd761, %fd32;
	mov.b64 	%rd763, {%r42, %r38};
	// begin inline asm
	st.cg.v2.u64 [%rd756], {%rd55, %rd758};
	// end inline asm
	add.s64 	%rd759, %rd767, 1552;
	// begin inline asm
	st.cg.v2.u64 [%rd759], {%rd760, %rd761};
	// end inline asm
	add.s64 	%rd762, %rd767, 1568;
	// begin inline asm
	st.cg.v2.u64 [%rd762], {%rd763, %rd764};
	// end inline asm
	add.s64 	%rd765, %rd57, 128;
	mov.b32 	%r2740, 100;
	// begin inline asm
	st.release.gpu.u32 [%rd765], %r2740;
	// end inline asm
$L__BB15_37:
	not.b32 	%r44, %r25;
	add.s32 	%r4101, %r2, %r44;
	mov.u32 	%r2741, %nctaid.x;
	setp.gt.u32 	%p185, %r2741, 499;
	@%p185 bra 	$L__BB15_39;
	membar.cta;
	bra.uni 	$L__BB15_40;
$L__BB15_39:
	mov.b32 	%r2742, 450;
	// begin inline asm
	nanosleep.u32 %r2742;
	// end inline asm
$L__BB15_40:
	mul.wide.s32 	%rd768, %r44, 4;
	add.s64 	%rd769, %rd57, %rd768;
	add.s64 	%rd58, %rd769, 128;
$L__BB15_41:
	// begin inline asm
	ld.relaxed.gpu.u32 %r4095, [%rd58];
	// end inline asm
	membar.gl;
	setp.eq.s32 	%p186, %r4095, 99;
	mov.b32 	%r2744, -1;
	vote.sync.any.pred 	%p187, %p186, %r2744;
	@%p187 bra 	$L__BB15_41;
	mov.b32 	%r4060, 0;
	mov.f64 	%fd783, 0d0000000000000000;
	setp.eq.s32 	%p188, %r4095, 101;
	@%p188 bra 	$L__BB15_45;
	setp.ne.s32 	%p189, %r4095, 100;
	mov.f64 	%fd784, %fd783;
	@%p189 bra 	$L__BB15_46;
	mul.wide.s32 	%rd807, %r4101, 48;
	add.s64 	%rd808, %rd240, %rd807;
	add.s64 	%rd800, %rd808, 1536;
	// begin inline asm
	ld.cg.v2.u64 {%rd1121, %rd799}, [%rd800];
	// end inline asm
	add.s64 	%rd803, %rd808, 1552;
	// begin inline asm
	ld.cg.v2.u64 {%rd801, %rd802}, [%rd803];
	// end inline asm
	add.s64 	%rd806, %rd808, 1568;
	// begin inline asm
	ld.cg.v2.u64 {%rd804, %rd805}, [%rd806];
	// end inline asm
	shr.u64 	%rd809, %rd799, 8;
	shr.u64 	%rd810, %rd799, 16;
	shr.u64 	%rd811, %rd799, 24;
	shr.u64 	%rd812, %rd799, 40;
	shr.u64 	%rd813, %rd799, 48;
	shr.u64 	%rd814, %rd799, 56;
	mov.b64 	%fd784, %rd801;
	mov.b64 	%fd783, %rd802;
	cvt.u32.u64 	%r4060, %rd804;
	shr.u64 	%rd815, %rd804, 40;
	shr.u64 	%rd816, %rd804, 48;
	shr.u64 	%rd817, %rd804, 56;
	shr.u64 	%rd818, %rd805, 8;
	shr.u64 	%rd819, %rd805, 16;
	shr.u64 	%rd820, %rd805, 24;
	shr.u64 	%rd821, %rd805, 40;
	shr.u64 	%rd822, %rd805, 48;
	shr.u64 	%rd823, %rd805, 56;
	cvt.u32.u64 	%r2778, %rd811;
	cvt.u32.u64 	%r2779, %rd810;
	prmt.b32 	%r2780, %r2779, %r2778, 0x3340U;
	cvt.u32.u64 	%r2781, %rd799;
	cvt.u32.u64 	%r2782, %rd809;
	prmt.b32 	%r2783, %r2781, %r2782, 0x3340U;
	prmt.b32 	%r4058, %r2783, %r2780, 0x5410U;
	cvt.u32.u64 	%r2784, %rd814;
	cvt.u32.u64 	%r2785, %rd813;
	prmt.b32 	%r2786, %r2785, %r2784, 0x3340U;
	{ .reg .b32 tmp; mov.b64 {tmp, %r2787}, %rd799; }
	cvt.u32.u64 	%r2788, %rd812;
	prmt.b32 	%r2789, %r2787, %r2788, 0x3340U;
	prmt.b32 	%r4059, %r2789, %r2786, 0x5410U;
	cvt.u32.u64 	%r2790, %rd817;
	cvt.u32.u64 	%r2791, %rd816;
	prmt.b32 	%r2792, %r2791, %r2790, 0x3340U;
	{ .reg .b32 tmp; mov.b64 {tmp, %r2793}, %rd804; }
	cvt.u32.u64 	%r2794, %rd815;
	prmt.b32 	%r2795, %r2793, %r2794, 0x3340U;
	prmt.b32 	%r4061, %r2795, %r2792, 0x5410U;
	cvt.u32.u64 	%r2796, %rd820;
	cvt.u32.u64 	%r2797, %rd819;
	prmt.b32 	%r2798, %r2797, %r2796, 0x3340U;
	cvt.u32.u64 	%r2799, %rd805;
	cvt.u32.u64 	%r2800, %rd818;
	prmt.b32 	%r2801, %r2799, %r2800, 0x3340U;
	prmt.b32 	%r4062, %r2801, %r2798, 0x5410U;
	cvt.u32.u64 	%r2802, %rd823;
	cvt.u32.u64 	%r2803, %rd822;
	prmt.b32 	%r2804, %r2803, %r2802, 0x3340U;
	{ .reg .b32 tmp; mov.b64 {tmp, %r2805}, %rd805; }
	cvt.u32.u64 	%r2806, %rd821;
	prmt.b32 	%r2807, %r2805, %r2806, 0x3340U;
	prmt.b32 	%r4063, %r2807, %r2804, 0x5410U;
	bra.uni 	$L__BB15_46;
$L__BB15_45:
	mul.wide.s32 	%rd781, %r4101, 48;
	add.s64 	%rd782, %rd241, %rd781;
	add.s64 	%rd774, %rd782, 1536;
	// begin inline asm
	ld.cg.v2.u64 {%rd1121, %rd773}, [%rd774];
	// end inline asm
	add.s64 	%rd777, %rd782, 1552;
	// begin inline asm
	ld.cg.v2.u64 {%rd775, %rd776}, [%rd777];
	// end inline asm
	add.s64 	%rd780, %rd782, 1568;
	// begin inline asm
	ld.cg.v2.u64 {%rd778, %rd779}, [%rd780];
	// end inline asm
	shr.u64 	%rd783, %rd773, 8;
	shr.u64 	%rd784, %rd773, 16;
	shr.u64 	%rd785, %rd773, 24;
	shr.u64 	%rd786, %rd773, 40;
	shr.u64 	%rd787, %rd773, 48;
	shr.u64 	%rd788, %rd773, 56;
	mov.b64 	%fd784, %rd775;
	mov.b64 	%fd783, %rd776;
	cvt.u32.u64 	%r4060, %rd778;
	shr.u64 	%rd789, %rd778, 40;
	shr.u64 	%rd790, %rd778, 48;
	shr.u64 	%rd791, %rd778, 56;
	shr.u64 	%rd792, %rd779, 8;
	shr.u64 	%rd793, %rd779, 16;
	shr.u64 	%rd794, %rd779, 24;
	shr.u64 	%rd795, %rd779, 40;
	shr.u64 	%rd796, %rd779, 48;
	shr.u64 	%rd797, %rd779, 56;
	cvt.u32.u64 	%r2748, %rd785;
	cvt.u32.u64 	%r2749, %rd784;
	prmt.b32 	%r2750, %r2749, %r2748, 0x3340U;
	cvt.u32.u64 	%r2751, %rd773;
	cvt.u32.u64 	%r2752, %rd783;
	prmt.b32 	%r2753, %r2751, %r2752, 0x3340U;
	prmt.b32 	%r4058, %r2753, %r2750, 0x5410U;
	cvt.u32.u64 	%r2754, %rd788;
	cvt.u32.u64 	%r2755, %rd787;
	prmt.b32 	%r2756, %r2755, %r2754, 0x3340U;
	{ .reg .b32 tmp; mov.b64 {tmp, %r2757}, %rd773; }
	cvt.u32.u64 	%r2758, %rd786;
	prmt.b32 	%r2759, %r2757, %r2758, 0x3340U;
	prmt.b32 	%r4059, %r2759, %r2756, 0x5410U;
	cvt.u32.u64 	%r2760, %rd791;
	cvt.u32.u64 	%r2761, %rd790;
	prmt.b32 	%r2762, %r2761, %r2760, 0x3340U;
	{ .reg .b32 tmp; mov.b64 {tmp, %r2763}, %rd778; }
	cvt.u32.u64 	%r2764, %rd789;
	prmt.b32 	%r2765, %r2763, %r2764, 0x3340U;
	prmt.b32 	%r4061, %r2765, %r2762, 0x5410U;
	cvt.u32.u64 	%r2766, %rd794;
	cvt.u32.u64 	%r2767, %rd793;
	prmt.b32 	%r2768, %r2767, %r2766, 0x3340U;
	cvt.u32.u64 	%r2769, %rd779;
	cvt.u32.u64 	%r2770, %rd792;
	prmt.b32 	%r2771, %r2769, %r2770, 0x3340U;
	prmt.b32 	%r4062, %r2771, %r2768, 0x5410U;
	cvt.u32.u64 	%r2772, %rd797;
	cvt.u32.u64 	%r2773, %rd796;
	prmt.b32 	%r2774, %r2773, %r2772, 0x3340U;
	{ .reg .b32 tmp; mov.b64 {tmp, %r2775}, %rd779; }
	cvt.u32.u64 	%r2776, %rd795;
	prmt.b32 	%r2777, %r2775, %r2776, 0x3340U;
	prmt.b32 	%r4063, %r2777, %r2774, 0x5410U;
$L__BB15_46:
	setp.eq.s32 	%p190, %r4095, 101;
	mov.b32 	%r2868, -1;
	vote.sync.ballot.b32 	%r2869, %p190, %r2868;
	// begin inline asm
	mov.u32 %r2808, %lanemask_ge;
	// end inline asm
	and.b32  	%r2870, %r2869, %r2808;
	or.b32  	%r2871, %r2870, -2147483648;
	add.s32 	%r2872, %r2871, -1;
	not.b32 	%r2873, %r2871;
	and.b32  	%r2874, %r2873, %r2872;
	popc.b32 	%r66, %r2874;
	mov.b64 	{%r2810, %r2815}, %rd1121;
	mov.b32 	%r2866, 1;
	// begin inline asm
	shfl.sync.down.b32 %r2809, %r2810, %r2866, %r66, %r2868;
	// end inline asm
	// begin inline asm
	shfl.sync.down.b32 %r2814, %r2815, %r2866, %r66, %r2868;
	// end inline asm
	// begin inline asm
	shfl.sync.down.b32 %r2819, %r4058, %r2866, %r66, %r2868;
	// end inline asm
	// begin inline asm
	shfl.sync.down.b32 %r2824, %r4059, %r2866, %r66, %r2868;
	// end inline asm
	mov.b64 	%rd824, %fd784;
	mov.b64 	{%r2830, %r2835}, %rd824;
	// begin inline asm
	shfl.sync.down.b32 %r2829, %r2830, %r2866, %r66, %r2868;
	// end inline asm
	// begin inline asm
	shfl.sync.down.b32 %r2834, %r2835, %r2866, %r66, %r2868;
	// end inline asm
	mov.b64 	%rd825, %fd783;
	mov.b64 	{%r2840, %r2845}, %rd825;
	// begin inline asm
	shfl.sync.down.b32 %r2839, %r2840, %r2866, %r66, %r2868;
	// end inline asm
	// begin inline asm
	shfl.sync.down.b32 %r2844, %r2845, %r2866, %r66, %r2868;
	// end inline asm
	// begin inline asm
	shfl.sync.down.b32 %r2849, %r4060, %r2866, %r66, %r2868;
	// end inline asm
	// begin inline asm
	shfl.sync.down.b32 %r2854, %r4061, %r2866, %r66, %r2868;
	// end inline asm
	// begin inline asm
	shfl.sync.down.b32 %r2859, %r4062, %r2866, %r66, %r2868;
	// end inline asm
	// begin inline asm
	shfl.sync.down.b32 %r2864, %r4063, %r2866, %r66, %r2868;
	// end inline asm
	setp.ge.s32 	%p192, %r2321, %r66;
	@%p192 bra 	$L__BB15_48;
	mov.b64 	%rd826, {%r2839, %r2844};
	mov.b64 	%fd600, %rd826;
	mov.b64 	%rd827, {%r2829, %r2834};
	mov.b64 	%fd601, %rd827;
	mov.b64 	%rd828, {%r2809, %r2814};
	add.s64 	%rd62, %rd1121, %rd828;
	setp.eq.s64 	%p193, %rd1121, 0;
	add.f64 	%fd602, %fd784, %fd601;
	add.f64 	%fd603, %fd783, %fd600;
	selp.f64 	%fd784, %fd602, %fd784, %p193;
	selp.f64 	%fd783, %fd603, %fd783, %p193;
	selp.b32 	%r2876, %r2849, 0, %p193;
	add.s32 	%r4060, %r4060, %r2876;
	mov.u64 	%rd1121, %rd62;
$L__BB15_48:
	mov.b64 	{%r2878, %r2883}, %rd1121;
	mov.b32 	%r2934, 2;
	mov.b32 	%r2936, -1;
	// begin inline asm
	shfl.sync.down.b32 %r2877, %r2878, %r2934, %r66, %r2936;
	// end inline asm
	// begin inline asm
	shfl.sync.down.b32 %r2882, %r2883, %r2934, %r66, %r2936;
	// end inline asm
	// begin inline asm
	shfl.sync.down.b32 %r2887, %r4058, %r2934, %r66, %r2936;
	// end inline asm
	// begin inline asm
	shfl.sync.down.b32 %r2892, %r4059, %r2934, %r66, %r2936;
	// end inline asm
	mov.b64 	%rd829, %fd784;
	mov.b64 	{%r2898, %r2903}, %rd829;
	// begin inline asm
	shfl.sync.down.b32 %r2897, %r2898, %r2934, %r66, %r2936;
	// end inline asm
	// begin inline asm
	shfl.sync.down.b32 %r2902, %r2903, %r2934, %r66, %r2936;
	// end inline asm
	mov.b64 	%rd830, %fd783;
	mov.b64 	{%r2908, %r2913}, %rd830;
	// begin inline asm
	shfl.sync.down.b32 %r2907, %r2908, %r2934, %r66, %r2936;
	// end inline asm
	// begin inline asm
	shfl.sync.down.b32 %r2912, %r2913, %r2934, %r66, %r2936;
	// end inline asm
	// begin inline asm
	shfl.sync.down.b32 %r2917, %r4060, %r2934, %r66, %r2936;
	// end inline asm
	// begin inline asm
	shfl.sync.down.b32 %r2922, %r4061, %r2934, %r66, %r2936;
	// end inline asm
	// begin inline asm
	shfl.sync.down.b32 %r2927, %r4062, %r2934, %r66, %r2936;
	// end inline asm
	// begin inline asm
	shfl.sync.down.b32 %r2932, %r4063, %r2934, %r66, %r2936;
	// end inline asm
	add.s32 	%r2937, %r2321, 2;
	setp.gt.s32 	%p194, %r2937, %r66;
	@%p194 bra 	$L__BB15_50;
	mov.b64 	%rd831, {%r2907, %r2912};
	mov.b64 	%fd604, %rd831;
	mov.b64 	%rd832, {%r2897, %r2902};
	mov.b64 	%fd605, %rd832;
	mov.b64 	%rd833, {%r2877, %r2882};
	add.s64 	%rd64, %rd1121, %rd833;
	setp.eq.s64 	%p195, %rd1121, 0;
	add.f64 	%fd606, %fd784, %fd605;
	add.f64 	%fd607, %fd783, %fd604;
	selp.f64 	%fd784, %fd606, %fd784, %p195;
	selp.f64 	%fd783, %fd607, %fd783, %p195;
	selp.b32 	%r2939, %r2917, 0, %p195;
	add.s32 	%r4060, %r4060, %r2939;
	mov.u64 	%rd1121, %rd64;
$L__BB15_50:
	mov.b64 	{%r2941, %r2946}, %rd1121;
	mov.b32 	%r2997, 4;
	mov.b32 	%r2999, -1;
	// begin inline asm
	shfl.sync.down.b32 %r2940, %r2941, %r2997, %r66, %r2999;
	// end inline asm
	// begin inline asm
	shfl.sync.down.b32 %r2945, %r2946, %r2997, %r66, %r2999;
	// end inline asm
	// begin inline asm
	shfl.sync.down.b32 %r2950, %r4058, %r2997, %r66, %r2999;
	// end inline asm
	// begin inline asm
	shfl.sync.down.b32 %r2955, %r4059, %r2997, %r66, %r2999;
	// end inline asm
	mov.b64 	%rd834, %fd784;
	mov.b64 	{%r2961, %r2966}, %rd834;
	// begin inline asm
	shfl.sync.down.b32 %r2960, %r2961, %r2997, %r66, %r2999;
	// end inline asm
	// begin inline asm
	shfl.sync.down.b32 %r2965, %r2966, %r2997, %r66, %r2999;
	// end inline asm
	mov.b64 	%rd835, %fd783;
	mov.b64 	{%r2971, %r2976}, %rd835;
	// begin inline asm
	shfl.sync.down.b32 %r2970, %r2971, %r2997, %r66, %r2999;
	// end inline asm
	// begin inline asm
	shfl.sync.down.b32 %r2975, %r2976, %r2997, %r66, %r2999;
	// end inline asm
	// begin inline asm
	shfl.sync.down.b32 %r2980, %r4060, %r2997, %r66, %r2999;
	// end inline asm
	// begin inline asm
	shfl.sync.down.b32 %r2985, %r4061, %r2997, %r66, %r2999;
	// end inline asm
	// begin inline asm
	shfl.sync.down.b32 %r2990, %r4062, %r2997, %r66, %r2999;
	// end inline asm
	// begin inline asm
	shfl.sync.down.b32 %r2995, %r4063, %r2997, %r66, %r2999;
	// end inline asm
	add.s32 	%r3000, %r2321, 4;
	setp.gt.s32 	%p196, %r3000, %r66;
	@%p196 bra 	$L__BB15_52;
	mov.b64 	%rd836, {%r2970, %r2975};
	mov.b64 	%fd608, %rd836;
	mov.b64 	%rd837, {%r2960, %r2965};
	mov.b64 	%fd609, %rd837;
	mov.b64 	%rd838, {%r2940, %r2945};
	add.s64 	%rd66, %rd1121, %rd838;
	setp.eq.s64 	%p197, %rd1121, 0;
	add.f64 	%fd610, %fd784, %fd609;
	add.f64 	%fd611, %fd783, %fd608;
	selp.f64 	%fd784, %fd610, %fd784, %p197;
	selp.f64 	%fd783, %fd611, %fd783, %p197;
	selp.b32 	%r3002, %r2980, 0, %p197;
	add.s32 	%r4060, %r4060, %r3002;
	mov.u64 	%rd1121, %rd66;
$L__BB15_52:
	mov.b64 	{%r3004, %r3009}, %rd1121;
	mov.b32 	%r3060, 8;
	mov.b32 	%r3062, -1;
	// begin inline asm
	shfl.sync.down.b32 %r3003, %r3004, %r3060, %r66, %r3062;
	// end inline asm
	// begin inline asm
	shfl.sync.down.b32 %r3008, %r3009, %r3060, %r66, %r3062;
	// end inline asm
	// begin inline asm
	shfl.sync.down.b32 %r3013, %r4058, %r3060, %r66, %r3062;
	// end inline asm
	// begin inline asm
	shfl.sync.down.b32 %r3018, %r4059, %r3060, %r66, %r3062;
	// end inline asm
	mov.b64 	%rd839, %fd784;
	mov.b64 	{%r3024, %r3029}, %rd839;
	// begin inline asm
	shfl.sync.down.b32 %r3023, %r3024, %r3060, %r66, %r3062;
	// end inline asm
	// begin inline asm
	shfl.sync.down.b32 %r3028, %r3029, %r3060, %r66, %r3062;
	// end inline asm
	mov.b64 	%rd840, %fd783;
	mov.b64 	{%r3034, %r3039}, %rd840;
	// begin inline asm
	shfl.sync.down.b32 %r3033, %r3034, %r3060, %r66, %r3062;
	// end inline asm
	// begin inline asm
	shfl.sync.down.b32 %r3038, %r3039, %r3060, %r66, %r3062;
	// end inline asm
	// begin inline asm
	shfl.sync.down.b32 %r3043, %r4060, %r3060, %r66, %r3062;
	// end inline asm
	// begin inline asm
	shfl.sync.down.b32 %r3048, %r4061, %r3060, %r66, %r3062;
	// end inline asm
	// begin inline asm
	shfl.sync.down.b32 %r3053, %r4062, %r3060, %r66, %r3062;
	// end inline asm
	// begin inline asm
	shfl.sync.down.b32 %r3058, %r4063, %r3060, %r66, %r3062;
	// end inline asm
	add.s32 	%r3063, %r2321, 8;
	setp.gt.s32 	%p198, %r3063, %r66;
	@%p198 bra 	$L__BB15_54;
	mov.b64 	%rd841, {%r3033, %r3038};
	mov.b64 	%fd612, %rd841;
	mov.b64 	%rd842, {%r3023, %r3028};
	mov.b64 	%fd613, %rd842;
	mov.b64 	%rd843, {%r3003, %r3008};
	add.s64 	%rd68, %rd1121, %rd843;
	setp.eq.s64 	%p199, %rd1121, 0;
	add.f64 	%fd614, %fd784, %fd613;
	add.f64 	%fd615, %fd783, %fd612;
	selp.f64 	%fd784, %fd614, %fd784, %p199;
	selp.f64 	%fd783, %fd615, %fd783, %p199;
	selp.b32 	%r3065, %r3043, 0, %p199;
	add.s32 	%r4060, %r4060, %r3065;
	mov.u64 	%rd1121, %rd68;
$L__BB15_54:
	mov.b64 	{%r3067, %r3072}, %rd1121;
	mov.b32 	%r3123, 16;
	mov.b32 	%r3125, -1;
	// begin inline asm
	shfl.sync.down.b32 %r3066, %r3067, %r3123, %r66, %r3125;
	// end inline asm
	// begin inline asm
	shfl.sync.down.b32 %r3071, %r3072, %r3123, %r66, %r3125;
	// end inline asm
	// begin inline asm
	shfl.sync.down.b32 %r3076, %r4058, %r3123, %r66, %r3125;
	// end inline asm
	// begin inline asm
	shfl.sync.down.b32 %r3081, %r4059, %r3123, %r66, %r3125;
	// end inline asm
	mov.b64 	%rd844, %fd784;
	mov.b64 	{%r3087, %r3092}, %rd844;
	// begin inline asm
	shfl.sync.down.b32 %r3086, %r3087, %r3123, %r66, %r3125;
	// end inline asm
	// begin inline asm
	shfl.sync.down.b32 %r3091, %r3092, %r3123, %r66, %r3125;
	// end inline asm
	mov.b64 	%rd845, %fd783;
	mov.b64 	{%r3097, %r3102}, %rd845;
	// begin inline asm
	shfl.sync.down.b32 %r3096, %r3097, %r3123, %r66, %r3125;
	// end inline asm
	// begin inline asm
	shfl.sync.down.b32 %r3101, %r3102, %r3123, %r66, %r3125;
	// end inline asm
	// begin inline asm
	shfl.sync.down.b32 %r3106, %r4060, %r3123, %r66, %r3125;
	// end inline asm
	// begin inline asm
	shfl.sync.down.b32 %r3111, %r4061, %r3123, %r66, %r3125;
	// end inline asm
	// begin inline asm
	shfl.sync.down.b32 %r3116, %r4062, %r3123, %r66, %r3125;
	// end inline asm
	// begin inline asm
	shfl.sync.down.b32 %r3121, %r4063, %r3123, %r66, %r3125;
	// end inline asm
	add.s32 	%r3126, %r2321, 16;
	setp.gt.s32 	%p200, %r3126, %r66;
	@%p200 bra 	$L__BB15_56;
	mov.b64 	%rd846, {%r3096, %r3101};
	mov.b64 	%fd616, %rd846;
	mov.b64 	%rd847, {%r3086, %r3091};
	mov.b64 	%fd617, %rd847;
	mov.b64 	%rd848, {%r3066, %r3071};
	add.s64 	%rd70, %rd1121, %rd848;
	setp.eq.s64 	%p201, %rd1121, 0;
	add.f64 	%fd618, %fd784, %fd617;
	add.f64 	%fd619, %fd783, %fd616;
	selp.f64 	%fd784, %fd618, %fd784, %p201;
	selp.f64 	%fd783, %fd619, %fd783, %p201;
	selp.b32 	%r3128, %r3106, 0, %p201;
	add.s32 	%r4060, %r4060, %r3128;
	mov.u64 	%rd1121, %rd70;
$L__BB15_56:
	shr.u32 	%r3131, %r4058, 8;
	cvt.u16.u32 	%rs1, %r3131;
	{ .reg .b16 tmp; mov.b32 {tmp, %rs2}, %r4058; }
	shr.u32 	%r3132, %r4058, 24;
	cvt.u16.u32 	%rs3, %r3132;
	shr.u32 	%r3133, %r4059, 8;
	cvt.u16.u32 	%rs4, %r3133;
	{ .reg .b16 tmp; mov.b32 {tmp, %rs5}, %r4059; }
	shr.u32 	%r3134, %r4059, 24;
	cvt.u16.u32 	%rs6, %r3134;
	shr.u32 	%r3135, %r4061, 8;
	cvt.u16.u32 	%rs7, %r3135;
	{ .reg .b16 tmp; mov.b32 {tmp, %rs8}, %r4061; }
	shr.u32 	%r3136, %r4061, 24;
	cvt.u16.u32 	%rs9, %r3136;
	shr.u32 	%r3137, %r4062, 8;
	cvt.u16.u32 	%rs10, %r3137;
	{ .reg .b16 tmp; mov.b32 {tmp, %rs11}, %r4062; }
	shr.u32 	%r3138, %r4062, 24;
	cvt.u16.u32 	%rs12, %r3138;
	shr.u32 	%r3139, %r4063, 8;
	cvt.u16.u32 	%rs13, %r3139;
	{ .reg .b16 tmp; mov.b32 {tmp, %rs14}, %r4063; }
	shr.u32 	%r3140, %r4063, 24;
	cvt.u16.u32 	%rs15, %r3140;
$L__BB15_57:
	setp.ne.s32 	%p202, %r4095, 101;
	mov.b32 	%r3141, -1;
	vote.sync.all.pred 	%p203, %p202, %r3141;
	not.pred 	%p204, %p203;
	@%p204 bra 	$L__BB15_75;
	mul.wide.s32 	%rd909, %r4101, 4;
	add.s64 	%rd908, %rd239, %rd909;
$L__BB15_59:
	// begin inline asm
	ld.relaxed.gpu.u32 %r4095, [%rd908];
	// end inline asm
	membar.gl;
	setp.eq.s32 	%p221, %r4095, 99;
	mov.b32 	%r3233, -1;
	vote.sync.any.pred 	%p222, %p221, %r3233;
	@%p222 bra 	$L__BB15_59;
	mov.b32 	%r4104, 0;
	mov.f64 	%fd797, 0d0000000000000000;
	setp.eq.s32 	%p223, %r4095, 101;
	@%p223 bra 	$L__BB15_63;
	setp.ne.s32 	%p224, %r4095, 100;
	mov.f64 	%fd798, %fd797;
	@%p224 bra 	$L__BB15_64;
	mul.wide.s32 	%rd944, %r4101, 48;
	add.s64 	%rd937, %rd240, %rd944;
	// begin inline asm
	ld.cg.v2.u64 {%rd1129, %rd936}, [%rd937];
	// end inline asm
	add.s64 	%rd940, %rd937, 16;
	// begin inline asm
	ld.cg.v2.u64 {%rd938, %rd939}, [%rd940];
	// end inline asm
	add.s64 	%rd943, %rd937, 32;
	// begin inline asm
	ld.cg.v2.u64 {%rd941, %rd942}, [%rd943];
	// end inline asm
	shr.u64 	%rd945, %rd936, 8;
	shr.u64 	%rd946, %rd936, 16;
	shr.u64 	%rd947, %rd936, 24;
	shr.u64 	%rd948, %rd936, 40;
	shr.u64 	%rd949, %rd936, 48;
	shr.u64 	%rd950, %rd936, 56;
	mov.b64 	%fd798, %rd938;
	mov.b64 	%fd797, %rd939;
	cvt.u32.u64 	%r4104, %rd941;
	shr.u64 	%rd951, %rd941, 40;
	shr.u64 	%rd952, %rd941, 48;
	shr.u64 	%rd953, %rd941, 56;
	shr.u64 	%rd954, %rd942, 8;
	shr.u64 	%rd955, %rd942, 16;
	shr.u64 	%rd956, %rd942, 24;
	shr.u64 	%rd957, %rd942, 40;
	shr.u64 	%rd958, %rd942, 48;
	shr.u64 	%rd959, %rd942, 56;
	cvt.u32.u64 	%r3266, %rd947;
	cvt.u32.u64 	%r3267, %rd946;
	prmt.b32 	%r3268, %r3267, %r3266, 0x3340U;
	cvt.u32.u64 	%r3269, %rd936;
	cvt.u32.u64 	%r3270, %rd945;
	prmt.b32 	%r3271, %r3269, %r3270, 0x3340U;
	prmt.b32 	%r4102, %r3271, %r3268, 0x5410U;
	cvt.u32.u64 	%r3272, %rd950;
	cvt.u32.u64 	%r3273, %rd949;
	prmt.b32 	%r3274, %r3273, %r3272, 0x3340U;
	{ .reg .b32 tmp; mov.b64 {tmp, %r3275}, %rd936; }
	cvt.u32.u64 	%r3276, %rd948;
	prmt.b32 	%r3277, %r3275, %r3276, 0x3340U;
	prmt.b32 	%r4103, %r3277, %r3274, 0x5410U;
	cvt.u32.u64 	%r3278, %rd953;
	cvt.u32.u64 	%r3279, %rd952;
	prmt.b32 	%r3280, %r3279, %r3278, 0x3340U;
	{ .reg .b32 tmp; mov.b64 {tmp, %r3281}, %rd941; }
	cvt.u32.u64 	%r3282, %rd951;
	prmt.b32 	%r3283, %r3281, %r3282, 0x3340U;
	prmt.b32 	%r4105, %r3283, %r3280, 0x5410U;
	cvt.u32.u64 	%r3284, %rd956;
	cvt.u32.u64 	%r3285, %rd955;
	prmt.b32 	%r3286, %r3285, %r3284, 0x3340U;
	cvt.u32.u64 	%r3287, %rd942;
	cvt.u32.u64 	%r3288, %rd954;
	prmt.b32 	%r3289, %r3287, %r3288, 0x3340U;
	prmt.b32 	%r4106, %r3289, %r3286, 0x5410U;
	cvt.u32.u64 	%r3290, %rd959;
	cvt.u32.u64 	%r3291, %rd958;
	prmt.b32 	%r3292, %r3291, %r3290, 0x3340U;
	{ .reg .b32 tmp; mov.b64 {tmp, %r3293}, %rd942; }
	cvt.u32.u64 	%r3294, %rd957;
	prmt.b32 	%r3295, %r3293, %r3294, 0x3340U;
	prmt.b32 	%r4107, %r3295, %r3292, 0x5410U;
	bra.uni 	$L__BB15_64;
$L__BB15_63:
	mul.wide.s32 	%rd919, %r4101, 48;
	add.s64 	%rd912, %rd241, %rd919;
	// begin inline asm
	ld.cg.v2.u64 {%rd1129, %rd911}, [%rd912];
	// end inline asm
	add.s64 	%rd915, %rd912, 16;
	// begin inline asm
	ld.cg.v2.u64 {%rd913, %rd914}, [%rd915];
	// end inline asm
	add.s64 	%rd918, %rd912, 32;
	// begin inline asm
	ld.cg.v2.u64 {%rd916, %rd917}, [%rd918];
	// end inline asm
	shr.u64 	%rd920, %rd911, 8;
	shr.u64 	%rd921, %rd911, 16;
	shr.u64 	%rd922, %rd911, 24;
	shr.u64 	%rd923, %rd911, 40;
	shr.u64 	%rd924, %rd911, 48;
	shr.u64 	%rd925, %rd911, 56;
	mov.b64 	%fd798, %rd913;
	mov.b64 	%fd797, %rd914;
	cvt.u32.u64 	%r4104, %rd916;
	shr.u64 	%rd926, %rd916, 40;
	shr.u64 	%rd927, %rd916, 48;
	shr.u64 	%rd928, %rd916, 56;
	shr.u64 	%rd929, %rd917, 8;
	shr.u64 	%rd930, %rd917, 16;
	shr.u64 	%rd931, %rd917, 24;
	shr.u64 	%rd932, %rd917, 40;
	shr.u64 	%rd933, %rd917, 48;
	shr.u64 	%rd934, %rd917, 56;
	cvt.u32.u64 	%r3236, %rd922;
	cvt.u32.u64 	%r3237, %rd921;
	prmt.b32 	%r3238, %r3237, %r3236, 0x3340U;
	cvt.u32.u64 	%r3239, %rd911;
	cvt.u32.u64 	%r3240, %rd920;
	prmt.b32 	%r3241, %r3239, %r3240, 0x3340U;
	prmt.b32 	%r4102, %r3241, %r3238, 0x5410U;
	cvt.u32.u64 	%r3242, %rd925;
	cvt.u32.u64 	%r3243, %rd924;
	prmt.b32 	%r3244, %r3243, %r3242, 0x3340U;
	{ .reg .b32 tmp; mov.b64 {tmp, %r3245}, %rd911; }
	cvt.u32.u64 	%r3246, %rd923;
	prmt.b32 	%r3247, %r3245, %r3246, 0x3340U;
	prmt.b32 	%r4103, %r3247, %r3244, 0x5410U;
	cvt.u32.u64 	%r3248, %rd928;
	cvt.u32.u64 	%r3249, %rd927;
	prmt.b32 	%r3250, %r3249, %r3248, 0x3340U;
	{ .reg .b32 tmp; mov.b64 {tmp, %r3251}, %rd916; }
	cvt.u32.u64 	%r3252, %rd926;
	prmt.b32 	%r3253, %r3251, %r3252, 0x3340U;
	prmt.b32 	%r4105, %r3253, %r3250, 0x5410U;
	cvt.u32.u64 	%r3254, %rd931;
	cvt.u32.u64 	%r3255, %rd930;
	prmt.b32 	%r3256, %r3255, %r3254, 0x3340U;
	cvt.u32.u64 	%r3257, %rd917;
	cvt.u32.u64 	%r3258, %rd929;
	prmt.b32 	%r3259, %r3257, %r3258, 0x3340U;
	prmt.b32 	%r4106, %r3259, %r3256, 0x5410U;
	cvt.u32.u64 	%r3260, %rd934;
	cvt.u32.u64 	%r3261, %rd933;
	prmt.b32 	%r3262, %r3261, %r3260, 0x3340U;
	{ .reg .b32 tmp; mov.b64 {tmp, %r3263}, %rd917; }
	cvt.u32.u64 	%r3264, %rd932;
	prmt.b32 	%r3265, %r3263, %r3264, 0x3340U;
	prmt.b32 	%r4107, %r3265, %r3262, 0x5410U;
$L__BB15_64:
	mov.b32 	%r3355, -1;
	vote.sync.ballot.b32 	%r3356, %p223, %r3355;
	and.b32  	%r3357, %r3356, %r2808;
	or.b32  	%r3358, %r3357, -2147483648;
	add.s32 	%r3359, %r3358, -1;
	not.b32 	%r3360, %r3358;
	and.b32  	%r3361, %r3360, %r3359;
	popc.b32 	%r195, %r3361;
	mov.b64 	{%r3297, %r3302}, %rd1129;
	mov.b32 	%r3353, 1;
	// begin inline asm
	shfl.sync.down.b32 %r3296, %r3297, %r3353, %r195, %r3355;
	// end inline asm
	// begin inline asm
	shfl.sync.down.b32 %r3301, %r3302, %r3353, %r195, %r3355;
	// end inline asm
	// begin inline asm
	shfl.sync.down.b32 %r3306, %r4102, %r3353, %r195, %r3355;
	// end inline asm
	// begin inline asm
	shfl.sync.down.b32 %r3311, %r4103, %r3353, %r195, %r3355;
	// end inline asm
	mov.b64 	%rd960, %fd798;
	mov.b64 	{%r3317, %r3322}, %rd960;
	// begin inline asm
	shfl.sync.down.b32 %r3316, %r3317, %r3353, %r195, %r3355;
	// end inline asm
	// begin inline asm
	shfl.sync.down.b32 %r3321, %r3322, %r3353, %r195, %r3355;
	// end inline asm
	mov.b64 	%rd961, %fd797;
	mov.b64 	{%r3327, %r3332}, %rd961;
	// begin inline asm
	shfl.sync.down.b32 %r3326, %r3327, %r3353, %r195, %r3355;
	// end inline asm
	// begin inline asm
	shfl.sync.down.b32 %r3331, %r3332, %r3353, %r195, %r3355;
	// end inline asm
	// begin inline asm
	shfl.sync.down.b32 %r3336, %r4104, %r3353, %r195, %r3355;
	// end inline asm
	// begin inline asm
	shfl.sync.down.b32 %r3341, %r4105, %r3353, %r195, %r3355;
	// end inline asm
	// begin inline asm
	shfl.sync.down.b32 %r3346, %r4106, %r3353, %r195, %r3355;
	// end inline asm
	// begin inline asm
	shfl.sync.down.b32 %r3351, %r4107, %r3353, %r195, %r3355;
	// end inline asm
	setp.ge.s32 	%p227, %r2321, %r195;
	mov.u64 	%rd1131, %rd1129;
	@%p227 bra 	$L__BB15_66;
	mov.b64 	%rd962, {%r3326, %r3331};
	mov.b64 	%fd641, %rd962;
	mov.b64 	%rd963, {%r3316, %r3321};
	mov.b64 	%fd642, %rd963;
	mov.b64 	%rd964, {%r3296, %r3301};
	add.s64 	%rd1131, %rd1129, %rd964;
	setp.eq.s64 	%p228, %rd1129, 0;
	add.f64 	%fd643, %fd798, %fd642;
	add.f64 	%fd644, %fd797, %fd641;
	selp.f64 	%fd798, %fd643, %fd798, %p228;
	selp.f64 	%fd797, %fd644, %fd797, %p228;
	selp.b32 	%r3363, %r3336, 0, %p228;
	add.s32 	%r4104, %r4104, %r3363;
$L__BB15_66:
	mov.b64 	{%r3365, %r3370}, %rd1131;
	mov.b32 	%r3421, 2;
	mov.b32 	%r3423, -1;
	// begin inline asm
	shfl.sync.down.b32 %r3364, %r3365, %r3421, %r195, %r3423;
	// end inline asm
	// begin inline asm
	shfl.sync.down.b32 %r3369, %r3370, %r3421, %r195, %r3423;
	// end inline asm
	// begin inline asm
	shfl.sync.down.b32 %r3374, %r4102, %r3421, %r195, %r3423;
	// end inline asm
	// begin inline asm
	shfl.sync.down.b32 %r3379, %r4103, %r3421, %r195, %r3423;
	// end inline asm
	mov.b64 	%rd965, %fd798;
	mov.b64 	{%r3385, %r3390}, %rd965;
	// begin inline asm
	shfl.sync.down.b32 %r3384, %r3385, %r3421, %r195, %r3423;
	// end inline asm
	// begin inline asm
	shfl.sync.down.b32 %r3389, %r3390, %r3421, %r195, %r3423;
	// end inline asm
	mov.b64 	%rd966, %fd797;
	mov.b64 	{%r3395, %r3400}, %rd966;
	// begin inline asm
	shfl.sync.down.b32 %r3394, %r3395, %r3421, %r195, %r3423;
	// end inline asm
	// begin inline asm
	shfl.sync.down.b32 %r3399, %r3400, %r3421, %r195, %r3423;
	// end inline asm
	// begin inline asm
	shfl.sync.down.b32 %r3404, %r4104, %r3421, %r195, %r3423;
	// end inline asm
	// begin inline asm
	shfl.sync.down.b32 %r3409, %r4105, %r3421, %r195, %r3423;
	// end inline asm
	// begin inline asm
	shfl.sync.down.b32 %r3414, %r4106, %r3421, %r195, %r3423;
	// end inline asm
	// begin inline asm
	shfl.sync.down.b32 %r3419, %r4107, %r3421, %r195, %r3423;
	// end inline asm
	add.s32 	%r3424, %r2321, 2;
	setp.gt.s32 	%p229, %r3424, %r195;
	@%p229 bra 	$L__BB15_68;
	mov.b64 	%rd967, {%r3394, %r3399};
	mov.b64 	%fd645, %rd967;
	mov.b64 	%rd968, {%r3384, %r3389};
	mov.b64 	%fd646, %rd968;
	mov.b64 	%rd969, {%r3364, %r3369};
	add.s64 	%rd79, %rd1131, %rd969;
	setp.eq.s64 	%p230, %rd1131, 0;
	add.f64 	%fd647, %fd798, %fd646;
	add.f64 	%fd648, %fd797, %fd645;
	selp.f64 	%fd798, %fd647, %fd798, %p230;
	selp.f64 	%fd797, %fd648, %fd797, %p230;
	selp.b32 	%r3426, %r3404, 0, %p230;
	add.s32 	%r4104, %r4104, %r3426;
	mov.u64 	%rd1131, %rd79;
$L__BB15_68:
	mov.b64 	{%r3428, %r3433}, %rd1131;
	mov.b32 	%r3484, 4;
	mov.b32 	%r3486, -1;
	// begin inline asm
	shfl.sync.down.b32 %r3427, %r3428, %r3484, %r195, %r3486;
	// end inline asm
	// begin inline asm
	shfl.sync.down.b32 %r3432, %r3433, %r3484, %r195, %r3486;
	// end inline asm
	// begin inline asm
	shfl.sync.down.b32 %r3437, %r4102, %r3484, %r195, %r3486;
	// end inline asm
	// begin inline asm
	shfl.sync.down.b32 %r3442, %r4103, %r3484, %r195, %r3486;
	// end inline asm
	mov.b64 	%rd970, %fd798;
	mov.b64 	{%r3448, %r3453}, %rd970;
	// begin inline asm
	shfl.sync.down.b32 %r3447, %r3448, %r3484, %r195, %r3486;
	// end inline asm
	// begin inline asm
	shfl.sync.down.b32 %r3452, %r3453, %r3484, %r195, %r3486;
	// end inline asm
	mov.b64 	%rd971, %fd797;
	mov.b64 	{%r3458, %r3463}, %rd971;
	// begin inline asm
	shfl.sync.down.b32 %r3457, %r3458, %r3484, %r195, %r3486;
	// end inline asm
	// begin inline asm
	shfl.sync.down.b32 %r3462, %r3463, %r3484, %r195, %r3486;
	// end inline asm
	// begin inline asm
	shfl.sync.down.b32 %r3467, %r4104, %r3484, %r195, %r3486;
	// end inline asm
	// begin inline asm
	shfl.sync.down.b32 %r3472, %r4105, %r3484, %r195, %r3486;
	// end inline asm
	// begin inline asm
	shfl.sync.down.b32 %r3477, %r4106, %r3484, %r195, %r3486;
	// end inline asm
	// begin inline asm
	shfl.sync.down.b32 %r3482, %r4107, %r3484, %r195, %r3486;
	// end inline asm
	add.s32 	%r3487, %r2321, 4;
	setp.gt.s32 	%p231, %r3487, %r195;
	@%p231 bra 	$L__BB15_70;
	mov.b64 	%rd972, {%r3457, %r3462};
	mov.b64 	%fd649, %rd972;
	mov.b64 	%rd973, {%r3447, %r3452};
	mov.b64 	%fd650, %rd973;
	mov.b64 	%rd974, {%r3427, %r3432};
	add.s64 	%rd81, %rd1131, %rd974;
	setp.eq.s64 	%p232, %rd1131, 0;
	add.f64 	%fd651, %fd798, %fd650;
	add.f64 	%fd652, %fd797, %fd649;
	selp.f64 	%fd798, %fd651, %fd798, %p232;
	selp.f64 	%fd797, %fd652, %fd797, %p232;
	selp.b32 	%r3489, %r3467, 0, %p232;
	add.s32 	%r4104, %r4104, %r3489;
	mov.u64 	%rd1131, %rd81;
$L__BB15_70:
	mov.b64 	{%r3491, %r3496}, %rd1131;
	mov.b32 	%r3547, 8;
	mov.b32 	%r3549, -1;
	// begin inline asm
	shfl.sync.down.b32 %r3490, %r3491, %r3547, %r195, %r3549;
	// end inline asm
	// begin inline asm
	shfl.sync.down.b32 %r3495, %r3496, %r3547, %r195, %r3549;
	// end inline asm
	// begin inline asm
	shfl.sync.down.b32 %r3500, %r4102, %r3547, %r195, %r3549;
	// end inline asm
	// begin inline asm
	shfl.sync.down.b32 %r3505, %r4103, %r3547, %r195, %r3549;
	// end inline asm
	mov.b64 	%rd975, %fd798;
	mov.b64 	{%r3511, %r3516}, %rd975;
	// begin inline asm
	shfl.sync.down.b32 %r3510, %r3511, %r3547, %r195, %r3549;
	// end inline asm
	// begin inline asm
	shfl.sync.down.b32 %r3515, %r3516, %r3547, %r195, %r3549;
	// end inline asm
	mov.b64 	%rd976, %fd797;
	mov.b64 	{%r3521, %r3526}, %rd976;
	// begin inline asm
	shfl.sync.down.b32 %r3520, %r3521, %r3547, %r195, %r3549;
	// end inline asm
	// begin inline asm
	shfl.sync.down.b32 %r3525, %r3526, %r3547, %r195, %r3549;
	// end inline asm
	// begin inline asm
	shfl.sync.down.b32 %r3530, %r4104, %r3547, %r195, %r3549;
	// end inline asm
	// begin inline asm
	shfl.sync.down.b32 %r3535, %r4105, %r3547, %r195, %r3549;
	// end inline asm
	// begin inline asm
	shfl.sync.down.b32 %r3540, %r4106, %r3547, %r195, %r3549;
	// end inline asm
	// begin inline asm
	shfl.sync.down.b32 %r3545, %r4107, %r3547, %r195, %r3549;
	// end inline asm
	add.s32 	%r3550, %r2321, 8;
	setp.gt.s32 	%p233, %r3550, %r195;
	@%p233 bra 	$L__BB15_72;
	mov.b64 	%rd977, {%r3520, %r3525};
	mov.b64 	%fd653, %rd977;
	mov.b64 	%rd978, {%r3510, %r3515};
	mov.b64 	%fd654, %rd978;
	mov.b64 	%rd979, {%r3490, %r3495};
	add.s64 	%rd83, %rd1131, %rd979;
	setp.eq.s64 	%p234, %rd1131, 0;
	add.f64 	%fd655, %fd798, %fd654;
	add.f64 	%fd656, %fd797, %fd653;
	selp.f64 	%fd798, %fd655, %fd798, %p234;
	selp.f64 	%fd797, %fd656, %fd797, %p234;
	selp.b32 	%r3552, %r3530, 0, %p234;
	add.s32 	%r4104, %r4104, %r3552;
	mov.u64 	%rd1131, %rd83;
$L__BB15_72:
	mov.b64 	{%r3554, %r3559}, %rd1131;
	mov.b32 	%r3610, 16;
	mov.b32 	%r3612, -1;
	// begin inline asm
	shfl.sync.down.b32 %r3553, %r3554, %r3610, %r195, %r3612;
	// end inline asm
	// begin inline asm
	shfl.sync.down.b32 %r3558, %r3559, %r3610, %r195, %r3612;
	// end inline asm
	// begin inline asm
	shfl.sync.down.b32 %r3563, %r4102, %r3610, %r195, %r3612;
	// end inline asm
	// begin inline asm
	shfl.sync.down.b32 %r3568, %r4103, %r3610, %r195, %r3612;
	// end inline asm
	mov.b64 	%rd980, %fd798;
	mov.b64 	{%r3574, %r3579}, %rd980;
	// begin inline asm
	shfl.sync.down.b32 %r3573, %r3574, %r3610, %r195, %r3612;
	// end inline asm
	// begin inline asm
	shfl.sync.down.b32 %r3578, %r3579, %r3610, %r195, %r3612;
	// end inline asm
	mov.b64 	%rd981, %fd797;
	mov.b64 	{%r3584, %r3589}, %rd981;
	// begin inline asm
	shfl.sync.down.b32 %r3583, %r3584, %r3610, %r195, %r3612;
	// end inline asm
	// begin inline asm
	shfl.sync.down.b32 %r3588, %r3589, %r3610, %r195, %r3612;
	// end inline asm
	// begin inline asm
	shfl.sync.down.b32 %r3593, %r4104, %r3610, %r195, %r3612;
	// end inline asm
	// begin inline asm
	shfl.sync.down.b32 %r3598, %r4105, %r3610, %r195, %r3612;
	// end inline asm
	// begin inline asm
	shfl.sync.down.b32 %r3603, %r4106, %r3610, %r195, %r3612;
	// end inline asm
	// begin inline asm
	shfl.sync.down.b32 %r3608, %r4107, %r3610, %r195, %r3612;
	// end inline asm
	add.s32 	%r3613, %r2321, 16;
	setp.gt.s32 	%p235, %r3613, %r195;
	@%p235 bra 	$L__BB15_74;
	mov.b64 	%rd982, {%r3583, %r3588};
	mov.b64 	%fd657, %rd982;
	mov.b64 	%rd983, {%r3573, %r3578};
	mov.b64 	%fd658, %rd983;
	mov.b64 	%rd984, {%r3553, %r3558};
	add.s64 	%rd85, %rd1131, %rd984;
	setp.eq.s64 	%p236, %rd1131, 0;
	add.f64 	%fd659, %fd798, %fd658;
	add.f64 	%fd660, %fd797, %fd657;
	selp.f64 	%fd798, %fd659, %fd798, %p236;
	selp.f64 	%fd797, %fd660, %fd797, %p236;
	selp.b32 	%r3614, %r3593, 0, %p236;
	add.s32 	%r4104, %r4104, %r3614;
	mov.u64 	%rd1131, %rd85;
$L__BB15_74:
	add.s64 	%rd87, %rd1131, %rd1121;
	setp.eq.s64 	%p237, %rd1121, 0;
	add.f64 	%fd661, %fd784, %fd798;
	add.f64 	%fd662, %fd783, %fd797;
	selp.f64 	%fd784, %fd661, %fd784, %p237;
	selp.f64 	%fd783, %fd662, %fd783, %p237;
	selp.b32 	%r3615, %r4104, 0, %p237;
	add.s32 	%r4060, %r4060, %r3615;
	add.s32 	%r4101, %r4101, -32;
	mov.u64 	%rd1121, %rd87;
	bra.uni 	$L__BB15_57;
$L__BB15_75:
	mov.u32 	%r3143, %tid.x;
	setp.ne.s32 	%p205, %r3143, 0;
	@%p205 bra 	$L__BB15_77;
	mov.u32 	%r3145, %ctaid.x;
	add.s64 	%rd851, %rd1121, %rd55;
	setp.eq.s64 	%p206, %rd55, 0;
	add.f64 	%fd620, %fd31, %fd784;
	add.f64 	%fd621, %fd32, %fd783;
	selp.f64 	%fd622, %fd620, %fd31, %p206;
	selp.f64 	%fd623, %fd621, %fd32, %p206;
	selp.b32 	%r3146, %r4060, 0, %p206;
	add.s32 	%r3147, %r42, %r3146;
	mul.wide.u32 	%rd860, %r3145, 48;
	add.s64 	%rd861, %rd241, %rd860;
	add.s64 	%rd850, %rd861, 1536;
	mov.b64 	%rd854, %fd622;
	mov.b64 	%rd855, %fd623;
	// begin inline asm
	st.cg.v2.u64 [%rd850], {%rd851, %rd852};
	// end inline asm
	add.s64 	%rd853, %rd861, 1552;
	// begin inline asm
	st.cg.v2.u64 [%rd853], {%rd854, %rd855};
	// end inline asm
	add.s64 	%rd856, %rd861, 1568;
	mov.b64 	%rd857, {%r3147, %r3148};
	// begin inline asm
	st.cg.v2.u64 [%rd856], {%rd857, %rd858};
	// end inline asm
	mul.wide.u32 	%rd862, %r3145, 4;
	add.s64 	%rd863, %rd239, %rd862;
	add.s64 	%rd859, %rd863, 128;
	mov.b32 	%r3144, 101;
	// begin inline asm
	st.release.gpu.u32 [%rd859], %r3144;
	// end inline asm
	st.shared.u64 	[_ZN6thrust24THRUST_300001_SM_1000_NS8cuda_cub4core6detail5shmemE+464], %rd1121;
	cvt.u32.u16 	%r3149, %rs6;
	cvt.u32.u16 	%r3150, %rs5;
	prmt.b32 	%r3151, %r3150, %r3149, 0x3340U;
	cvt.u32.u16 	%r3152, %rs4;
	prmt.b32 	%r3153, %r4059, %r3152, 0x3340U;
	prmt.b32 	%r3154, %r3153, %r3151, 0x5410U;
	cvt.u32.u16 	%r3155, %rs3;
	cvt.u32.u16 	%r3156, %rs2;
	prmt.b32 	%r3157, %r3156, %r3155, 0x3340U;
	cvt.u32.u16 	%r3158, %rs1;
	prmt.b32 	%r3159, %r4058, %r3158, 0x3340U;
	prmt.b32 	%r3160, %r3159, %r3157, 0x5410U;
	st.shared.v2.u32 	[_ZN6thrust24THRUST_300001_SM_1000_NS8cuda_cub4core6detail5shmemE+472], {%r3160, %r3154};
	st.shared.v2.f64 	[_ZN6thrust24THRUST_300001_SM_1000_NS8cuda_cub4core6detail5shmemE+480], {%fd784, %fd783};
	cvt.u32.u16 	%r3161, %rs9;
	cvt.u32.u16 	%r3162, %rs8;
	prmt.b32 	%r3163, %r3162, %r3161, 0x3340U;
	cvt.u32.u16 	%r3164, %rs7;
	prmt.b32 	%r3165, %r4061, %r3164, 0x3340U;
	prmt.b32 	%r3166, %r3165, %r3163, 0x5410U;
	cvt.u32.u16 	%r3167, %rs12;
	cvt.u32.u16 	%r3168, %rs11;
	prmt.b32 	%r3169, %r3168, %r3167, 0x3340U;
	cvt.u32.u16 	%r3170, %rs10;
	prmt.b32 	%r3171, %r4062, %r3170, 0x3340U;
	prmt.b32 	%r3172, %r3171, %r3169, 0x5410U;
	cvt.u32.u16 	%r3173, %rs15;
	cvt.u32.u16 	%r3174, %rs14;
	prmt.b32 	%r3175, %r3174, %r3173, 0x3340U;
	cvt.u32.u16 	%r3176, %rs13;
	prmt.b32 	%r3177, %r4063, %r3176, 0x3340U;
	prmt.b32 	%r3178, %r3177, %r3175, 0x5410U;
	st.shared.v4.u32 	[_ZN6thrust24THRUST_300001_SM_1000_NS8cuda_cub4core6detail5shmemE+496], {%r4060, %r3166, %r3172, %r3178};
	st.shared.u64 	[_ZN6thrust24THRUST_300001_SM_1000_NS8cuda_cub4core6detail5shmemE+512], %rd851;
	st.shared.v2.f64 	[_ZN6thrust24THRUST_300001_SM_1000_NS8cuda_cub4core6detail5shmemE+528], {%fd622, %fd623};
	st.shared.u32 	[_ZN6thrust24THRUST_300001_SM_1000_NS8cuda_cub4core6detail5shmemE+544], %r3147;
$L__BB15_77:
	setp.ne.s32 	%p207, %r2321, 0;
	@%p207 bra 	$L__BB15_79;
	st.shared.u64 	[_ZN6thrust24THRUST_300001_SM_1000_NS8cuda_cub4core6detail5shmemE+400], %rd1121;
	cvt.u32.u16 	%r3179, %rs6;
	cvt.u32.u16 	%r3180, %rs5;
	prmt.b32 	%r3181, %r3180, %r3179, 0x3340U;
	cvt.u32.u16 	%r3182, %rs4;
	prmt.b32 	%r3183, %r4059, %r3182, 0x3340U;
	prmt.b32 	%r3184, %r3183, %r3181, 0x5410U;
	cvt.u32.u16 	%r3185, %rs3;
	cvt.u32.u16 	%r3186, %rs2;
	prmt.b32 	%r3187, %r3186, %r3185, 0x3340U;
	cvt.u32.u16 	%r3188, %rs1;
	prmt.b32 	%r3189, %r4058, %r3188, 0x3340U;
	prmt.b32 	%r3190, %r3189, %r3187, 0x5410U;
	st.shared.v2.u32 	[_ZN6thrust24THRUST_300001_SM_1000_NS8cuda_cub4core6detail5shmemE+408], {%r3190, %r3184};
	st.shared.v2.f64 	[_ZN6thrust24THRUST_300001_SM_1000_NS8cuda_cub4core6detail5shmemE+416], {%fd784, %fd783};
	cvt.u32.u16 	%r3191, %rs9;
	cvt.u32.u16 	%r3192, %rs8;
	prmt.b32 	%r3193, %r3192, %r3191, 0x3340U;
	cvt.u32.u16 	%r3194, %rs7;
	prmt.b32 	%r3195, %r4061, %r3194, 0x3340U;
	prmt.b32 	%r3196, %r3195, %r3193, 0x5410U;
	cvt.u32.u16 	%r3197, %rs12;
	cvt.u32.u16 	%r3198, %rs11;
	prmt.b32 	%r3199, %r3198, %r3197, 0x3340U;
	cvt.u32.u16 	%r3200, %rs10;
	prmt.b32 	%r3201, %r4062, %r3200, 0x3340U;
	prmt.b32 	%r3202, %r3201, %r3199, 0x5410U;
	cvt.u32.u16 	%r3203, %rs15;
	cvt.u32.u16 	%r3204, %rs14;
	prmt.b32 	%r3205, %r3204, %r3203, 0x3340U;
	cvt.u32.u16 	%r3206, %rs13;
	prmt.b32 	%r3207, %r4063, %r3206, 0x3340U;
	prmt.b32 	%r3208, %r3207, %r3205, 0x5410U;
	st.shared.v4.u32 	[_ZN6thrust24THRUST_300001_SM_1000_NS8cuda_cub4core6detail5shmemE+432], {%r4060, %r3196, %r3202, %r3208};
	mov.u32 	%r4133, %r4060;
	mov.f64 	%fd809, %fd783;
	mov.f64 	%fd810, %fd784;
	mov.u64 	%rd1135, %rd1121;
$L__BB15_79:
	mov.u32 	%r284, %tid.x;
	setp.eq.s32 	%p208, %r284, 0;
	bar.sync 	0;
	@%p208 bra 	$L__BB15_81;
	ld.shared.u32 	%r3209, [_ZN6thrust24THRUST_300001_SM_1000_NS8cuda_cub4core6detail5shmemE+432];
	ld.shared.v2.f64 	{%fd624, %fd625}, [_ZN6thrust24THRUST_300001_SM_1000_NS8cuda_cub4core6detail5shmemE+416];
	ld.shared.u64 	%rd864, [_ZN6thrust24THRUST_300001_SM_1000_NS8cuda_cub4core6detail5shmemE+400];
	add.s64 	%rd89, %rd864, %rd1135;
	setp.eq.s64 	%p209, %rd1135, 0;
	add.f64 	%fd626, %fd810, %fd624;
	add.f64 	%fd627, %fd809, %fd625;
	selp.f64 	%fd810, %fd626, %fd810, %p209;
	selp.f64 	%fd809, %fd627, %fd809, %p209;
	selp.b32 	%r3210, %r3209, 0, %p209;
	add.s32 	%r4133, %r4133, %r3210;
	mov.u64 	%rd1135, %rd89;
$L__BB15_81:
	cvta.to.global.u64 	%rd91, %rd237;
	cvta.to.global.u64 	%rd92, %rd236;
	setp.ne.s64 	%p210, %rd1120, %rd46;
	selp.u64 	%rd865, 1, 0, %p210;
	add.s64 	%rd93, %rd1135, %rd865;
	add.f64 	%fd628, %fd810, %fd21;
	add.f64 	%fd629, %fd809, %fd22;
	selp.f64 	%fd97, %fd21, %fd628, %p210;
	selp.f64 	%fd98, %fd22, %fd629, %p210;
	selp.b32 	%r3211, 0, %r4133, %p210;
	add.s32 	%r287, %r30, %r3211;
	ld.shared.u64 	%rd94, [_ZN6thrust24THRUST_300001_SM_1000_NS8cuda_cub4core6detail5shmemE+560];
	ld.shared.u64 	%rd95, [_ZN6thrust24THRUST_300001_SM_1000_NS8cuda_cub4core6detail5shmemE+464];
	setp.lt.s64 	%p211, %rd94, 257;
	@%p211 bra 	$L__BB15_93;
	setp.eq.s64 	%p214, %rd1120, %rd46;
	bar.sync 	0;
	@%p214 bra 	$L__BB15_84;
	cvt.u32.u64 	%r3212, %rd95;
	cvt.u32.u64 	%r3213, %rd1135;
	sub.s32 	%r3214, %r3213, %r3212;
	mov.u32 	%r3215, _ZN6thrust24THRUST_300001_SM_1000_NS8cuda_cub4core6detail5shmemE;
	mad.lo.s32 	%r3216, %r3214, 48, %r3215;
	st.shared.u64 	[%r3216], %rd1120;
	st.shared.v2.f64 	[%r3216+16], {%fd810, %fd809};
	st.shared.u32 	[%r3216+32], %r4133;
$L__BB15_84:
	setp.eq.s64 	%p215, %rd46, %rd47;
	@%p215 bra 	$L__BB15_86;
	cvt.u32.u64 	%r3217, %rd95;
	cvt.u32.u64 	%r3218, %rd93;
	sub.s32 	%r3219, %r3218, %r3217;
	mov.u32 	%r3220, _ZN6thrust24THRUST_300001_SM_1000_NS8cuda_cub4core6detail5shmemE;
	mad.lo.s32 	%r3221, %r3219, 48, %r3220;
	st.shared.u64 	[%r3221], %rd46;
	st.shared.v2.f64 	[%r3221+16], {%fd97, %fd98};
	st.shared.u32 	[%r3221+32], %r287;
$L__BB15_86:
	bar.sync 	0;
	cvt.u64.u32 	%rd1142, %r284;
	setp.le.u64 	%p216, %rd94, %rd1142;
	@%p216 bra 	$L__BB15_216;
	not.b64 	%rd878, %rd1142;
	add.s64 	%rd97, %rd94, %rd878;
	shr.u64 	%rd879, %rd97, 8;
	add.s64 	%rd880, %rd879, 1;
	and.b64  	%rd1137, %rd880, 3;
	and.b64  	%rd881, %rd97, 768;
	setp.eq.s64 	%p217, %rd881, 768;
	@%p217 bra 	$L__BB15_90;
	add.s64 	%rd882, %rd95, %rd1142;
	shl.b64 	%rd883, %rd882, 2;
	add.s64 	%rd1140, %rd91, %rd883;
	shl.b64 	%rd884, %rd882, 4;
	add.s64 	%rd1139, %rd92, %rd884;
	shl.b64 	%rd885, %rd882, 3;
	add.s64 	%rd1138, %rd7, %rd885;
	mov.u32 	%r3222, _ZN6thrust24THRUST_300001_SM_1000_NS8cuda_cub4core6detail5shmemE;
	mad.lo.s32 	%r3223, %r284, 48, %r3222;
	add.s32 	%r4135, %r3223, 32;
	shl.b64 	%rd886, %rd1137, 8;
	add.s64 	%rd1142, %rd886, %rd1142;
$L__BB15_89:
	.pragma "nounroll";
	ld.shared.u64 	%rd887, [%r4135+-32];
	ld.shared.v2.f64 	{%fd630, %fd631}, [%r4135+-16];
	ld.shared.u32 	%r3224, [%r4135];
	st.global.u64 	[%rd1138], %rd887;
	st.global.v2.f64 	[%rd1139], {%fd630, %fd631};
	st.global.u32 	[%rd1140], %r3224;
	add.s64 	%rd1140, %rd1140, 1024;
	add.s64 	%rd1139, %rd1139, 4096;
	add.s64 	%rd1138, %rd1138, 2048;
	add.s32 	%r4135, %r4135, 12288;
	add.s64 	%rd1137, %rd1137, -1;
	setp.ne.s64 	%p218, %rd1137, 0;
	@%p218 bra 	$L__BB15_89;
$L__BB15_90:
	setp.lt.u64 	%p219, %rd97, 768;
	@%p219 bra 	$L__BB15_216;
	mov.u32 	%r3226, _ZN6thrust24THRUST_300001_SM_1000_NS8cuda_cub4core6detail5shmemE;
$L__BB15_92:
	cvt.u32.u64 	%r3225, %rd1142;
	add.s64 	%rd888, %rd1142, %rd95;
	mad.lo.s32 	%r3227, %r3225, 48, %r3226;
	ld.shared.u64 	%rd889, [%r3227];
	ld.shared.v2.f64 	{%fd632, %fd633}, [%r3227+16];
	ld.shared.u32 	%r3228, [%r3227+32];
	shl.b64 	%rd890, %rd888, 3;
	add.s64 	%rd891, %rd7, %rd890;
	st.global.u64 	[%rd891], %rd889;
	shl.b64 	%rd892, %rd888, 4;
	add.s64 	%rd893, %rd92, %rd892;
	shl.b64 	%rd894, %rd888, 2;
	add.s64 	%rd895, %rd91, %rd894;
	st.global.v2.f64 	[%rd893], {%fd632, %fd633};
	st.global.u32 	[%rd895], %r3228;
	and.b64  	%rd896, %rd1142, 4294967295;
	add.s64 	%rd897, %rd95, %rd896;
	ld.shared.u64 	%rd898, [%r3227+12288];
	ld.shared.v2.f64 	{%fd634, %fd635}, [%r3227+12304];
	ld.shared.u32 	%r3229, [%r3227+12320];
	shl.b64 	%rd899, %rd897, 3;
	add.s64 	%rd900, %rd7, %rd899;
	st.global.u64 	[%rd900+2048], %rd898;
	shl.b64 	%rd901, %rd897, 4;
	add.s64 	%rd902, %rd92, %rd901;
	shl.b64 	%rd903, %rd897, 2;
	add.s64 	%rd904, %rd91, %rd903;
	st.global.v2.f64 	[%rd902+4096], {%fd634, %fd635};
	st.global.u32 	[%rd904+1024], %r3229;
	ld.shared.u64 	%rd905, [%r3227+24576];
	ld.shared.v2.f64 	{%fd636, %fd637}, [%r3227+24592];
	ld.shared.u32 	%r3230, [%r3227+24608];
	st.global.u64 	[%rd900+4096], %rd905;
	st.global.v2.f64 	[%rd902+8192], {%fd636, %fd637};
	st.global.u32 	[%rd904+2048], %r3230;
	ld.shared.u64 	%rd906, [%r3227+36864];
	ld.shared.v2.f64 	{%fd638, %fd639}, [%r3227+36880];
	ld.shared.u32 	%r3231, [%r3227+36896];
	st.global.u64 	[%rd900+6144], %rd906;
	st.global.v2.f64 	[%rd902+12288], {%fd638, %fd639};
	st.global.u32 	[%rd904+3072], %r3231;
	add.s64 	%rd907, %rd1142, 1024;
	and.b64  	%rd1142, %rd907, 4294967295;
	setp.gt.u64 	%p220, %rd94, %rd1142;
	@%p220 bra 	$L__BB15_92;
	bra.uni 	$L__BB15_216;
$L__BB15_93:
	setp.eq.s64 	%p212, %rd1120, %rd46;
	@%p212 bra 	$L__BB15_95;
	shl.b64 	%rd866, %rd1135, 3;
	add.s64 	%rd867, %rd7, %rd866;
	st.global.u64 	[%rd867], %rd1120;
	shl.b64 	%rd868, %rd1135, 4;
	add.s64 	%rd869, %rd92, %rd868;
	shl.b64 	%rd870, %rd1135, 2;
	add.s64 	%rd871, %rd91, %rd870;
	st.global.v2.f64 	[%rd869], {%fd810, %fd809};
	st.global.u32 	[%rd871], %r4133;
$L__BB15_95:
	setp.eq.s64 	%p213, %rd46, %rd47;
	@%p213 bra 	$L__BB15_216;
	shl.b64 	%rd872, %rd93, 3;
	add.s64 	%rd873, %rd7, %rd872;
	st.global.u64 	[%rd873], %rd46;
	shl.b64 	%rd874, %rd93, 4;
	add.s64 	%rd875, %rd92, %rd874;
	shl.b64 	%rd876, %rd93, 2;
	add.s64 	%rd877, %rd91, %rd876;
	st.global.v2.f64 	[%rd875], {%fd97, %fd98};
	st.global.u32 	[%rd877], %r287;
	bra.uni 	$L__BB15_216;
$L__BB15_97:
	setp.lt.s64 	%p5, %rd11, 1;
	@%p5 bra 	$L__BB15_216;
	setp.ne.s32 	%p6, %r2, 0;
	@%p6 bra 	$L__BB15_134;
	ld.param.u64 	%rd1107, [_ZN6thrust24THRUST_300001_SM_1000_NS8cuda_cub4core6detail13_kernel_agentINS1_15__reduce_by_key16ReduceByKeyAgentINS0_6detail15normal_iteratorINS0_10device_ptrImEEEENS0_12zip_iteratorIN4cuda3std3__45tupleIJNS9_I7double2EENS0_17constant_iteratorIiNS0_11use_defaultESK_EEEEEEESB_NSC_INSG_IJNS8_ISI_EENS8_INS9_IiEEEEEEEEENSF_8equal_toImEEN12Trajectories18ComplexIntTupleAddEPllEEJSB_SN_SB_SS_SX_N3cub18CUB_300001_SM_100024ReduceByKeyScanTileStateINSG_IJSH_iEEElLb0EEESU_SW_llEEEvDpT0__param_8];
	cvt.u32.u64 	%r291, %rd1107;
	shl.b64 	%rd563, %rd10, 3;
	add.s64 	%rd562, %rd5, %rd563;
	// begin inline asm
	ld.global.nc.u64 %rd1144, [%rd562];
	// end inline asm
	mov.u32 	%r292, %tid.x;
	and.b32  	%r1886, %r292, 31;
	shl.b32 	%r293, %r292, 1;
	and.b32  	%r294, %r293, 1984;
	or.b32  	%r295, %r294, %r1886;
	setp.ge.s32 	%p100, %r295, %r291;
	shl.b32 	%r1887, %r295, 3;
	cvt.u64.u32 	%rd564, %r1887;
	add.s64 	%rd115, %rd562, %rd564;
	mov.u64 	%rd1143, %rd1144;
	@%p100 bra 	$L__BB15_101;
	// begin inline asm
	ld.global.nc.u64 %rd1143, [%rd115];
	// end inline asm
$L__BB15_101:
	add.s32 	%r296, %r295, 32;
	setp.ge.s32 	%p101, %r296, %r291;
	@%p101 bra 	$L__BB15_103;
	add.s64 	%rd568, %rd115, 256;
	// begin inline asm
	ld.global.nc.u64 %rd1144, [%rd568];
	// end inline asm
$L__BB15_103:
	setp.ge.s32 	%p102, %r295, %r291;
	// begin inline asm
	mov.u32 %r1888, %laneid;
	// end inline asm
	add.s32 	%r298, %r1888, %r294;
	shl.b32 	%r1889, %r298, 3;
	mov.u32 	%r1890, _ZN6thrust24THRUST_300001_SM_1000_NS8cuda_cub4core6detail5shmemE;
	add.s32 	%r299, %r1890, %r1889;
	st.shared.u64 	[%r299], %rd1143;
	st.shared.u64 	[%r299+256], %rd1144;
	bar.warp.sync 	-1;
	shl.b32 	%r1891, %r1888, 3;
	add.s32 	%r300, %r299, %r1891;
	ld.shared.v2.u64 	{%rd120, %rd121}, [%r300];
	bar.sync 	0;
	shl.b64 	%rd569, %rd10, 4;
	add.s64 	%rd570, %rd6, %rd569;
	ld.global.v2.f64 	{%fd815, %fd816}, [%rd570];
	shl.b32 	%r1892, %r295, 4;
	cvt.u64.u32 	%rd571, %r1892;
	add.s64 	%rd122, %rd570, %rd571;
	mov.f64 	%fd813, %fd815;
	mov.f64 	%fd814, %fd816;
	@%p102 bra 	$L__BB15_105;
	ld.global.v2.f64 	{%fd813, %fd814}, [%rd122];
$L__BB15_105:
	setp.ge.s32 	%p103, %r296, %r291;
	@%p103 bra 	$L__BB15_107;
	ld.global.v2.f64 	{%fd815, %fd816}, [%rd122+512];
$L__BB15_107:
	mad.lo.s32 	%r1893, %r298, 24, %r299;
	st.shared.v2.f64 	[%r1893], {%fd813, %fd814};
	mov.b32 	%r1894, 0;
	st.shared.v4.u32 	[%r1893+16], {%r1, %r1894, %r1894, %r1894};
	st.shared.v2.f64 	[%r1893+1024], {%fd815, %fd816};
	st.shared.v4.u32 	[%r1893+1040], {%r1, %r1894, %r1894, %r1894};
	bar.warp.sync 	-1;
	add.s32 	%r1895, %r298, %r1888;
	mad.lo.s32 	%r1896, %r1895, 24, %r300;
	ld.shared.v2.f64 	{%fd819, %fd820}, [%r1896];
	ld.shared.u32 	%r4137, [%r1896+16];
	ld.shared.v2.f64 	{%fd112, %fd111}, [%r1896+32];
	ld.shared.u32 	%r302, [%r1896+48];
	bar.sync 	0;
	shl.b32 	%r1897, %r292, 3;
	add.s32 	%r1899, %r1890, %r1897;
	add.s32 	%r303, %r1899, 2656;
	st.shared.u64 	[%r1899+2656], %rd121;
	bar.sync 	0;
	setp.eq.s32 	%p104, %r292, 0;
	mov.b64 	%rd1145, 0;
	@%p104 bra 	$L__BB15_109;
	ld.shared.u64 	%rd1146, [%r303+-8];
	setp.ne.s64 	%p105, %rd1146, %rd120;
	selp.u64 	%rd1145, 1, 0, %p105;
$L__BB15_109:
	setp.ne.s64 	%p106, %rd120, %rd121;
	cvt.u64.u32 	%rd574, %r293;
	setp.eq.s64 	%p107, %rd11, %rd574;
	selp.b64 	%rd127, 1, %rd1145, %p107;
	add.s32 	%r2260, %r293, 1;
	cvt.u64.u32 	%rd575, %r2260;
	setp.eq.s64 	%p108, %rd11, %rd575;
	or.pred  	%p1, %p108, %p106;
	selp.u64 	%rd576, 1, 0, %p1;
	add.s64 	%rd577, %rd127, %rd576;
	mov.b64 	{%r1901, %r1906}, %rd577;
	add.f64 	%fd383, %fd819, %fd112;
	add.f64 	%fd384, %fd820, %fd111;
	selp.f64 	%fd385, %fd112, %fd383, %p1;
	mov.b64 	%rd578, %fd385;
	mov.b64 	{%r1921, %r1926}, %rd578;
	selp.f64 	%fd386, %fd111, %fd384, %p1;
	mov.b64 	%rd579, %fd386;
	mov.b64 	{%r1931, %r1936}, %rd579;
	selp.b32 	%r2261, 0, %r4137, %p1;
	add.s32 	%r1941, %r302, %r2261;
	shr.u32 	%r304, %r292, 5;
	mov.b32 	%r2257, 1;
	mov.b32 	%r2258, 0;
	mov.b32 	%r2259, -1;
	// begin inline asm
	shfl.sync.up.b32 %r1900, %r1901, %r2257, %r2258, %r2259;
	// end inline asm
	// begin inline asm
	shfl.sync.up.b32 %r1905, %r1906, %r2257, %r2258, %r2259;
	// end inline asm
	mov.b64 	%rd580, {%r1900, %r1905};
	// begin inline asm
	shfl.sync.up.b32 %r1910, %r2258, %r2257, %r2258, %r2259;
	// end inline asm
	// begin inline asm
	shfl.sync.up.b32 %r1915, %r2258, %r2257, %r2258, %r2259;
	// end inline asm
	// begin inline asm
	shfl.sync.up.b32 %r1920, %r1921, %r2257, %r2258, %r2259;
	// end inline asm
	// begin inline asm
	shfl.sync.up.b32 %r1925, %r1926, %r2257, %r2258, %r2259;
	// end inline asm
	mov.b64 	%rd581, {%r1920, %r1925};
	mov.b64 	%fd387, %rd581;
	// begin inline asm
	shfl.sync.up.b32 %r1930, %r1931, %r2257, %r2258, %r2259;
	// end inline asm
	// begin inline asm
	shfl.sync.up.b32 %r1935, %r1936, %r2257, %r2258, %r2259;
	// end inline asm
	mov.b64 	%rd582, {%r1930, %r1935};
	mov.b64 	%fd388, %rd582;
	// begin inline asm
	shfl.sync.up.b32 %r1940, %r1941, %r2257, %r2258, %r2259;
	// end inline asm
	// begin inline asm
	shfl.sync.up.b32 %r1945, %r2258, %r2257, %r2258, %r2259;
	// end inline asm
	// begin inline asm
	shfl.sync.up.b32 %r1950, %r2258, %r2257, %r2258, %r2259;
	// end inline asm
	// begin inline asm
	shfl.sync.up.b32 %r1955, %r2258, %r2257, %r2258, %r2259;
	// end inline asm
	setp.eq.s64 	%p109, %rd577, 0;
	add.f64 	%fd389, %fd385, %fd387;
	add.f64 	%fd390, %fd386, %fd388;
	selp.f64 	%fd391, %fd389, %fd385, %p109;
	selp.f64 	%fd392, %fd390, %fd386, %p109;
	selp.b32 	%r2262, %r1940, 0, %p109;
	setp.lt.s32 	%p110, %r1888, 1;
	selp.b64 	%rd583, 0, %rd580, %p110;
	add.s64 	%rd584, %rd577, %rd583;
	mov.b64 	{%r1961, %r1966}, %rd584;
	selp.f64 	%fd393, %fd385, %fd391, %p110;
	mov.b64 	%rd585, %fd393;
	mov.b64 	{%r1981, %r1986}, %rd585;
	selp.f64 	%fd394, %fd386, %fd392, %p110;
	mov.b64 	%rd586, %fd394;
	mov.b64 	{%r1991, %r1996}, %rd586;
	selp.b32 	%r2263, 0, %r2262, %p110;
	add.s32 	%r2001, %r1941, %r2263;
	mov.b32 	%r2017, 2;
	// begin inline asm
	shfl.sync.up.b32 %r1960, %r1961, %r2017, %r2258, %r2259;
	// end inline asm
	// begin inline asm
	shfl.sync.up.b32 %r1965, %r1966, %r2017, %r2258, %r2259;
	// end inline asm
	mov.b64 	%rd587, {%r1960, %r1965};
	// begin inline asm
	shfl.sync.up.b32 %r1970, %r2258, %r2017, %r2258, %r2259;
	// end inline asm
	// begin inline asm
	shfl.sync.up.b32 %r1975, %r2258, %r2017, %r2258, %r2259;
	// end inline asm
	// begin inline asm
	shfl.sync.up.b32 %r1980, %r1981, %r2017, %r2258, %r2259;
	// end inline asm
	// begin inline asm
	shfl.sync.up.b32 %r1985, %r1986, %r2017, %r2258, %r2259;
	// end inline asm
	mov.b64 	%rd588, {%r1980, %r1985};
	mov.b64 	%fd395, %rd588;
	// begin inline asm
	shfl.sync.up.b32 %r1990, %r1991, %r2017, %r2258, %r2259;
	// end inline asm
	// begin inline asm
	shfl.sync.up.b32 %r1995, %r1996, %r2017, %r2258, %r2259;
	// end inline asm
	mov.b64 	%rd589, {%r1990, %r1995};
	mov.b64 	%fd396, %rd589;
	// begin inline asm
	shfl.sync.up.b32 %r2000, %r2001, %r2017, %r2258, %r2259;
	// end inline asm
	// begin inline asm
	shfl.sync.up.b32 %r2005, %r2258, %r2017, %r2258, %r2259;
	// end inline asm
	// begin inline asm
	shfl.sync.up.b32 %r2010, %r2258, %r2017, %r2258, %r2259;
	// end inline asm
	// begin inline asm
	shfl.sync.up.b32 %r2015, %r2258, %r2017, %r2258, %r2259;
	// end inline asm
	setp.eq.s64 	%p111, %rd584, 0;
	add.f64 	%fd397, %fd393, %fd395;
	add.f64 	%fd398, %fd394, %fd396;
	selp.f64 	%fd399, %fd397, %fd393, %p111;
	selp.f64 	%fd400, %fd398, %fd394, %p111;
	selp.b32 	%r2264, %r2000, 0, %p111;
	setp.lt.s32 	%p112, %r1888, 2;
	selp.b64 	%rd590, 0, %rd587, %p112;
	add.s64 	%rd591, %rd584, %rd590;
	mov.b64 	{%r2021, %r2026}, %rd591;
	selp.f64 	%fd401, %fd393, %fd399, %p112;
	mov.b64 	%rd592, %fd401;
	mov.b64 	{%r2041, %r2046}, %rd592;
	selp.f64 	%fd402, %fd394, %fd400, %p112;
	mov.b64 	%rd593, %fd402;
	mov.b64 	{%r2051, %r2056}, %rd593;
	selp.b32 	%r2265, 0, %r2264, %p112;
	add.s32 	%r2061, %r2001, %r2265;
	mov.b32 	%r2077, 4;
	// begin inline asm
	shfl.sync.up.b32 %r2020, %r2021, %r2077, %r2258, %r2259;
	// end inline asm
	// begin inline asm
	shfl.sync.up.b32 %r2025, %r2026, %r2077, %r2258, %r2259;
	// end inline asm
	mov.b64 	%rd594, {%r2020, %r2025};
	// begin inline asm
	shfl.sync.up.b32 %r2030, %r2258, %r2077, %r2258, %r2259;
	// end inline asm
	// begin inline asm
	shfl.sync.up.b32 %r2035, %r2258, %r2077, %r2258, %r2259;
	// end inline asm
	// begin inline asm
	shfl.sync.up.b32 %r2040, %r2041, %r2077, %r2258, %r2259;
	// end inline asm
	// begin inline asm
	shfl.sync.up.b32 %r2045, %r2046, %r2077, %r2258, %r2259;
	// end inline asm
	mov.b64 	%rd595, {%r2040, %r2045};
	mov.b64 	%fd403, %rd595;
	// begin inline asm
	shfl.sync.up.b32 %r2050, %r2051, %r2077, %r2258, %r2259;
	// end inline asm
	// begin inline asm
	shfl.sync.up.b32 %r2055, %r2056, %r2077, %r2258, %r2259;
	// end inline asm
	mov.b64 	%rd596, {%r2050, %r2055};
	mov.b64 	%fd404, %rd596;
	// begin inline asm
	shfl.sync.up.b32 %r2060, %r2061, %r2077, %r2258, %r2259;
	// end inline asm
	// begin inline asm
	shfl.sync.up.b32 %r2065, %r2258, %r2077, %r2258, %r2259;
	// end inline asm
	// begin inline asm
	shfl.sync.up.b32 %r2070, %r2258, %r2077, %r2258, %r2259;
	// end inline asm
	// begin inline asm
	shfl.sync.up.b32 %r2075, %r2258, %r2077, %r2258, %r2259;
	// end inline asm
	setp.eq.s64 	%p113, %rd591, 0;
	add.f64 	%fd405, %fd401, %fd403;
	add.f64 	%fd406, %fd402, %fd404;
	selp.f64 	%fd407, %fd405, %fd401, %p113;
	selp.f64 	%fd408, %fd406, %fd402, %p113;
	selp.b32 	%r2266, %r2060, 0, %p113;
	setp.lt.s32 	%p114, %r1888, 4;
	selp.b64 	%rd597, 0, %rd594, %p114;
	add.s64 	%rd598, %rd591, %rd597;
	mov.b64 	{%r2081, %r2086}, %rd598;
	selp.f64 	%fd409, %fd401, %fd407, %p114;
	mov.b64 	%rd599, %fd409;
	mov.b64 	{%r2101, %r2106}, %rd599;
	selp.f64 	%fd410, %fd402, %fd408, %p114;
	mov.b64 	%rd600, %fd410;
	mov.b64 	{%r2111, %r2116}, %rd600;
	selp.b32 	%r2267, 0, %r2266, %p114;
	add.s32 	%r2121, %r2061, %r2267;
	mov.b32 	%r2137, 8;
	// begin inline asm
	shfl.sync.up.b32 %r2080, %r2081, %r2137, %r2258, %r2259;
	// end inline asm
	// begin inline asm
	shfl.sync.up.b32 %r2085, %r2086, %r2137, %r2258, %r2259;
	// end inline asm
	mov.b64 	%rd601, {%r2080, %r2085};
	// begin inline asm
	shfl.sync.up.b32 %r2090, %r2258, %r2137, %r2258, %r2259;
	// end inline asm
	// begin inline asm
	shfl.sync.up.b32 %r2095, %r2258, %r2137, %r2258, %r2259;
	// end inline asm
	// begin inline asm
	shfl.sync.up.b32 %r2100, %r2101, %r2137, %r2258, %r2259;
	// end inline asm
	// begin inline asm
	shfl.sync.up.b32 %r2105, %r2106, %r2137, %r2258, %r2259;
	// end inline asm
	mov.b64 	%rd602, {%r2100, %r2105};
	mov.b64 	%fd411, %rd602;
	// begin inline asm
	shfl.sync.up.b32 %r2110, %r2111, %r2137, %r2258, %r2259;
	// end inline asm
	// begin inline asm
	shfl.sync.up.b32 %r2115, %r2116, %r2137, %r2258, %r2259;
	// end inline asm
	mov.b64 	%rd603, {%r2110, %r2115};
	mov.b64 	%fd412, %rd603;
	// begin inline asm
	shfl.sync.up.b32 %r2120, %r2121, %r2137, %r2258, %r2259;
	// end inline asm
	// begin inline asm
	shfl.sync.up.b32 %r2125, %r2258, %r2137, %r2258, %r2259;
	// end inline asm
	// begin inline asm
	shfl.sync.up.b32 %r2130, %r2258, %r2137, %r2258, %r2259;
	// end inline asm
	// begin inline asm
	shfl.sync.up.b32 %r2135, %r2258, %r2137, %r2258, %r2259;
	// end inline asm
	setp.eq.s64 	%p115, %rd598, 0;
	add.f64 	%fd413, %fd409, %fd411;
	add.f64 	%fd414, %fd410, %fd412;
	selp.f64 	%fd415, %fd413, %fd409, %p115;
	selp.f64 	%fd416, %fd414, %fd410, %p115;
	selp.b32 	%r2268, %r2120, 0, %p115;
	setp.lt.s32 	%p116, %r1888, 8;
	selp.b64 	%rd604, 0, %rd601, %p116;
	add.s64 	%rd605, %rd598, %rd604;
	mov.b64 	{%r2141, %r2146}, %rd605;
	selp.f64 	%fd417, %fd409, %fd415, %p116;
	mov.b64 	%rd606, %fd417;
	mov.b64 	{%r2161, %r2166}, %rd606;
	selp.f64 	%fd418, %fd410, %fd416, %p116;
	mov.b64 	%rd607, %fd418;
	mov.b64 	{%r2171, %r2176}, %rd607;
	selp.b32 	%r2269, 0, %r2268, %p116;
	add.s32 	%r2181, %r2121, %r2269;
	mov.b32 	%r2197, 16;
	// begin inline asm
	shfl.sync.up.b32 %r2140, %r2141, %r2197, %r2258, %r2259;
	// end inline asm
	// begin inline asm
	shfl.sync.up.b32 %r2145, %r2146, %r2197, %r2258, %r2259;
	// end inline asm
	mov.b64 	%rd608, {%r2140, %r2145};
	// begin inline asm
	shfl.sync.up.b32 %r2150, %r2258, %r2197, %r2258, %r2259;
	// end inline asm
	// begin inline asm
	shfl.sync.up.b32 %r2155, %r2258, %r2197, %r2258, %r2259;
	// end inline asm
	// begin inline asm
	shfl.sync.up.b32 %r2160, %r2161, %r2197, %r2258, %r2259;
	// end inline asm
	// begin inline asm
	shfl.sync.up.b32 %r2165, %r2166, %r2197, %r2258, %r2259;
	// end inline asm
	mov.b64 	%rd609, {%r2160, %r2165};
	mov.b64 	%fd419, %rd609;
	// begin inline asm
	shfl.sync.up.b32 %r2170, %r2171, %r2197, %r2258, %r2259;
	// end inline asm
	// begin inline asm
	shfl.sync.up.b32 %r2175, %r2176, %r2197, %r2258, %r2259;
	// end inline asm
	mov.b64 	%rd610, {%r2170, %r2175};
	mov.b64 	%fd420, %rd610;
	// begin inline asm
	shfl.sync.up.b32 %r2180, %r2181, %r2197, %r2258, %r2259;
	// end inline asm
	// begin inline asm
	shfl.sync.up.b32 %r2185, %r2258, %r2197, %r2258, %r2259;
	// end inline asm
	// begin inline asm
	shfl.sync.up.b32 %r2190, %r2258, %r2197, %r2258, %r2259;
	// end inline asm
	// begin inline asm
	shfl.sync.up.b32 %r2195, %r2258, %r2197, %r2258, %r2259;
	// end inline asm
	setp.eq.s64 	%p117, %rd605, 0;
	add.f64 	%fd421, %fd417, %fd419;
	add.f64 	%fd422, %fd418, %fd420;
	selp.f64 	%fd423, %fd421, %fd417, %p117;
	selp.f64 	%fd424, %fd422, %fd418, %p117;
	selp.b32 	%r2270, %r2180, 0, %p117;
	setp.lt.s32 	%p118, %r1888, 16;
	selp.b64 	%rd611, 0, %rd608, %p118;
	add.s64 	%rd128, %rd605, %rd611;
	mov.b64 	{%r2201, %r2206}, %rd128;
	selp.f64 	%fd113, %fd417, %fd423, %p118;
	mov.b64 	%rd612, %fd113;
	mov.b64 	{%r2221, %r2226}, %rd612;
	selp.f64 	%fd114, %fd418, %fd424, %p118;
	mov.b64 	%rd613, %fd114;
	mov.b64 	{%r2231, %r2236}, %rd613;
	selp.b32 	%r2271, 0, %r2270, %p118;
	add.s32 	%r2241, %r2181, %r2271;
	// begin inline asm
	shfl.sync.up.b32 %r2200, %r2201, %r2257, %r2258, %r2259;
	// end inline asm
	// begin inline asm
	shfl.sync.up.b32 %r2205, %r2206, %r2257, %r2258, %r2259;
	// end inline asm
	mov.b64 	%rd1147, {%r2200, %r2205};
	// begin inline asm
	shfl.sync.up.b32 %r2210, %r2258, %r2257, %r2258, %r2259;
	// end inline asm
	// begin inline asm
	shfl.sync.up.b32 %r2215, %r2258, %r2257, %r2258, %r2259;
	// end inline asm
	// begin inline asm
	shfl.sync.up.b32 %r2220, %r2221, %r2257, %r2258, %r2259;
	// end inline asm
	// begin inline asm
	shfl.sync.up.b32 %r2225, %r2226, %r2257, %r2258, %r2259;
	// end inline asm
	mov.b64 	%rd614, {%r2220, %r2225};
	mov.b64 	%fd817, %rd614;
	// begin inline asm
	shfl.sync.up.b32 %r2230, %r2231, %r2257, %r2258, %r2259;
	// end inline asm
	// begin inline asm
	shfl.sync.up.b32 %r2235, %r2236, %r2257, %r2258, %r2259;
	// end inline asm
	mov.b64 	%rd615, {%r2230, %r2235};
	mov.b64 	%fd818, %rd615;
	// begin inline asm
	shfl.sync.up.b32 %r4136, %r2241, %r2257, %r2258, %r2259;
	// end inline asm
	// begin inline asm
	shfl.sync.up.b32 %r2245, %r2258, %r2257, %r2258, %r2259;
	// end inline asm
	// begin inline asm
	shfl.sync.up.b32 %r2250, %r2258, %r2257, %r2258, %r2259;
	// end inline asm
	// begin inline asm
	shfl.sync.up.b32 %r2255, %r2258, %r2257, %r2258, %r2259;
	// end inline asm
	setp.ne.s32 	%p119, %r1888, 31;
	@%p119 bra 	$L__BB15_111;
	mad.lo.s32 	%r2273, %r304, 48, %r1890;
	st.shared.u64 	[%r2273], %rd128;
	mov.b32 	%r2274, 0;
	st.shared.v2.u32 	[%r2273+8], {%r2274, %r2274};
	st.shared.v2.f64 	[%r2273+16], {%fd113, %fd114};
	st.shared.v4.u32 	[%r2273+32], {%r2241, %r2274, %r2274, %r2274};
$L__BB15_111:
	bar.sync 	0;
	ld.shared.u64 	%rd616, [_ZN6thrust24THRUST_300001_SM_1000_NS8cuda_cub4core6detail5shmemE];
	ld.shared.v2.f64 	{%fd425, %fd426}, [_ZN6thrust24THRUST_300001_SM_1000_NS8cuda_cub4core6detail5shmemE+16];
	ld.shared.u32 	%r2275, [_ZN6thrust24THRUST_300001_SM_1000_NS8cuda_cub4core6detail5shmemE+32];
	setp.eq.s32 	%p120, %r304, 1;
	selp.f64 	%fd427, %fd426, 0d0000000000000000, %p120;
	selp.b32 	%r2276, %r2275, 0, %p120;
	selp.f64 	%fd428, %fd425, 0d0000000000000000, %p120;
	ld.shared.u64 	%rd617, [_ZN6thrust24THRUST_300001_SM_1000_NS8cuda_cub4core6detail5shmemE+48];
	ld.shared.v2.f64 	{%fd429, %fd430}, [_ZN6thrust24THRUST_300001_SM_1000_NS8cuda_cub4core6detail5shmemE+64];
	ld.shared.u32 	%r2277, [_ZN6thrust24THRUST_300001_SM_1000_NS8cuda_cub4core6detail5shmemE+80];
	add.s64 	%rd618, %rd617, %rd616;
	setp.eq.s64 	%p121, %rd617, 0;
	add.f64 	%fd431, %fd425, %fd429;
	add.f64 	%fd432, %fd426, %fd430;
	selp.f64 	%fd433, %fd431, %fd429, %p121;
	selp.f64 	%fd434, %fd432, %fd430, %p121;
	selp.b32 	%r2278, %r2275, 0, %p121;
	add.s32 	%r2279, %r2277, %r2278;
	setp.eq.s32 	%p122, %r304, 2;
	selp.b64 	%rd619, %rd618, %rd616, %p122;
	selp.f64 	%fd435, %fd434, %fd427, %p122;
	selp.b32 	%r2280, %r2279, %r2276, %p122;
	selp.f64 	%fd436, %fd433, %fd428, %p122;
	ld.shared.u64 	%rd620, [_ZN6thrust24THRUST_300001_SM_1000_NS8cuda_cub4core6detail5shmemE+96];
	ld.shared.v2.f64 	{%fd437, %fd438}, [_ZN6thrust24THRUST_300001_SM_1000_NS8cuda_cub4core6detail5shmemE+112];
	ld.shared.u32 	%r2281, [_ZN6thrust24THRUST_300001_SM_1000_NS8cuda_cub4core6detail5shmemE+128];
	add.s64 	%rd621, %rd620, %rd618;
	setp.eq.s64 	%p123, %rd620, 0;
	add.f64 	%fd439, %fd433, %fd437;
	add.f64 	%fd440, %fd434, %fd438;
	selp.f64 	%fd441, %fd439, %fd437, %p123;
	selp.f64 	%fd442, %fd440, %fd438, %p123;
	selp.b32 	%r2282, %r2279, 0, %p123;
	add.s32 	%r2283, %r2281, %r2282;
	setp.eq.s32 	%p124, %r304, 3;
	selp.b64 	%rd622, %rd621, %rd619, %p124;
	selp.f64 	%fd443, %fd442, %fd435, %p124;
	selp.b32 	%r2284, %r2283, %r2280, %p124;
	selp.f64 	%fd444, %fd441, %fd436, %p124;
	ld.shared.u64 	%rd623, [_ZN6thrust24THRUST_300001_SM_1000_NS8cuda_cub4core6detail5shmemE+144];
	ld.shared.v2.f64 	{%fd445, %fd446}, [_ZN6thrust24THRUST_300001_SM_1000_NS8cuda_cub4core6detail5shmemE+160];
	ld.shared.u32 	%r2285, [_ZN6thrust24THRUST_300001_SM_1000_NS8cuda_cub4core6detail5shmemE+176];
	add.s64 	%rd624, %rd623, %rd621;
	setp.eq.s64 	%p125, %rd623, 0;
	add.f64 	%fd447, %fd441, %fd445;
	add.f64 	%fd448, %fd442, %fd446;
	selp.f64 	%fd449, %fd447, %fd445, %p125;
	selp.f64 	%fd450, %fd448, %fd446, %p125;
	selp.b32 	%r2286, %r2283, 0, %p125;
	add.s32 	%r2287, %r2285, %r2286;
	setp.eq.s32 	%p126, %r304, 4;
	selp.b64 	%rd625, %rd624, %rd622, %p126;
	selp.f64 	%fd451, %fd450, %fd443, %p126;
	selp.b32 	%r2288, %r2287, %r2284, %p126;
	selp.f64 	%fd452, %fd449, %fd444, %p126;
	ld.shared.u64 	%rd626, [_ZN6thrust24THRUST_300001_SM_1000_NS8cuda_cub4core6detail5shmemE+192];
	ld.shared.v2.f64 	{%fd453, %fd454}, [_ZN6thrust24THRUST_300001_SM_1000_NS8cuda_cub4core6detail5shmemE+208];
	ld.shared.u32 	%r2289, [_ZN6thrust24THRUST_300001_SM_1000_NS8cuda_cub4core6detail5shmemE+224];
	add.s64 	%rd627, %rd626, %rd624;
	setp.eq.s64 	%p127, %rd626, 0;
	add.f64 	%fd455, %fd449, %fd453;
	add.f64 	%fd456, %fd450, %fd454;
	selp.f64 	%fd457, %fd455, %fd453, %p127;
	selp.f64 	%fd458, %fd456, %fd454, %p127;
	selp.b32 	%r2290, %r2287, 0, %p127;
	add.s32 	%r2291, %r2289, %r2290;
	setp.eq.s32 	%p128, %r304, 5;
	selp.b64 	%rd628, %rd627, %rd625, %p128;
	selp.f64 	%fd459, %fd458, %fd451, %p128;
	selp.b32 	%r2292, %r2291, %r2288, %p128;
	selp.f64 	%fd460, %fd457, %fd452, %p128;
	ld.shared.u64 	%rd629, [_ZN6thrust24THRUST_300001_SM_1000_NS8cuda_cub4core6detail5shmemE+240];
	ld.shared.v2.f64 	{%fd461, %fd462}, [_ZN6thrust24THRUST_300001_SM_1000_NS8cuda_cub4core6detail5shmemE+256];
	ld.shared.u32 	%r2293, [_ZN6thrust24THRUST_300001_SM_1000_NS8cuda_cub4core6detail5shmemE+272];
	add.s64 	%rd630, %rd629, %rd627;
	setp.eq.s64 	%p129, %rd629, 0;
	add.f64 	%fd463, %fd457, %fd461;
	add.f64 	%fd464, %fd458, %fd462;
	selp.f64 	%fd465, %fd463, %fd461, %p129;
	selp.f64 	%fd466, %fd464, %fd462, %p129;
	selp.b32 	%r2294, %r2291, 0, %p129;
	add.s32 	%r2295, %r2293, %r2294;
	setp.eq.s32 	%p130, %r304, 6;
	selp.b64 	%rd631, %rd630, %rd628, %p130;
	selp.f64 	%fd467, %fd466, %fd459, %p130;
	selp.b32 	%r2296, %r2295, %r2292, %p130;
	selp.f64 	%fd468, %fd465, %fd460, %p130;
	ld.shared.u64 	%rd632, [_ZN6thrust24THRUST_300001_SM_1000_NS8cuda_cub4core6detail5shmemE+288];
	ld.shared.v2.f64 	{%fd469, %fd470}, [_ZN6thrust24THRUST_300001_SM_1000_NS8cuda_cub4core6detail5shmemE+304];
	ld.shared.u32 	%r2297, [_ZN6thrust24THRUST_300001_SM_1000_NS8cuda_cub4core6detail5shmemE+320];
	add.s64 	%rd633, %rd632, %rd630;
	setp.eq.s64 	%p131, %rd632, 0;
	add.f64 	%fd471, %fd465, %fd469;
	add.f64 	%fd472, %fd466, %fd470;
	selp.f64 	%fd473, %fd471, %fd469, %p131;
	selp.f64 	%fd474, %fd472, %fd470, %p131;
	selp.b32 	%r2298, %r2295, 0, %p131;
	add.s32 	%r2299, %r2297, %r2298;
	setp.eq.s32 	%p132, %r304, 7;
	selp.b64 	%rd130, %rd633, %rd631, %p132;
	selp.f64 	%fd117, %fd474, %fd467, %p132;
	selp.b32 	%r307, %r2299, %r2296, %p132;
	selp.f64 	%fd118, %fd473, %fd468, %p132;
	ld.shared.u64 	%rd634, [_ZN6thrust24THRUST_300001_SM_1000_NS8cuda_cub4core6detail5shmemE+336];
	ld.shared.v2.f64 	{%fd475, %fd476}, [_ZN6thrust24THRUST_300001_SM_1000_NS8cuda_cub4core6detail5shmemE+352];
	ld.shared.u32 	%r2300, [_ZN6thrust24THRUST_300001_SM_1000_NS8cuda_cub4core6detail5shmemE+368];
	add.s64 	%rd1156, %rd634, %rd633;
	setp.eq.s64 	%p133, %rd634, 0;
	add.f64 	%fd477, %fd473, %fd475;
	add.f64 	%fd478, %fd474, %fd476;
	selp.f64 	%fd119, %fd477, %fd475, %p133;
	selp.f64 	%fd120, %fd478, %fd476, %p133;
	selp.b32 	%r2301, %r2299, 0, %p133;
	add.s32 	%r308, %r2300, %r2301;
	setp.lt.u32 	%p134, %r292, 32;
	@%p134 bra 	$L__BB15_113;
	setp.eq.s64 	%p135, %rd1147, 0;
	add.f64 	%fd479, %fd118, %fd817;
	add.f64 	%fd480, %fd117, %fd818;
	selp.f64 	%fd481, %fd479, %fd817, %p135;
	selp.f64 	%fd482, %fd480, %fd818, %p135;
	selp.b32 	%r2302, %r307, 0, %p135;
	add.s32 	%r2303, %r4136, %r2302;
	setp.eq.s32 	%p136, %r1888, 0;
	selp.b64 	%rd635, 0, %rd1147, %p136;
	add.s64 	%rd1147, %rd130, %rd635;
	selp.f64 	%fd817, %fd118, %fd481, %p136;
	selp.f64 	%fd818, %fd117, %fd482, %p136;
	selp.b32 	%r4136, %r307, %r2303, %p136;
$L__BB15_113:
	setp.eq.s32 	%p137, %r292, 0;
	mov.b64 	%rd1148, 0;
	mov.u64 	%rd1149, %rd127;
	@%p137 bra 	$L__BB15_115;
	add.s64 	%rd1149, %rd127, %rd1147;
	setp.eq.s64 	%p138, %rd127, 0;
	add.f64 	%fd483, %fd817, %fd819;
	add.f64 	%fd484, %fd818, %fd820;
	selp.f64 	%fd819, %fd483, %fd819, %p138;
	selp.f64 	%fd820, %fd484, %fd820, %p138;
	selp.b32 	%r2304, %r4136, 0, %p138;
	add.s32 	%r4137, %r4137, %r2304;
	mov.u64 	%rd1148, %rd1147;
$L__BB15_115:
	setp.lt.s64 	%p139, %rd1156, 257;
	@%p139 bra 	$L__BB15_126;
	bar.sync 	0;
	setp.eq.s64 	%p142, %rd127, 0;
	@%p142 bra 	$L__BB15_118;
	cvt.u32.u64 	%r2305, %rd1148;
	mad.lo.s32 	%r2307, %r2305, 48, %r1890;
	st.shared.u64 	[%r2307], %rd1146;
	st.shared.v2.f64 	[%r2307+16], {%fd817, %fd818};
	st.shared.u32 	[%r2307+32], %r4136;
$L__BB15_118:
	not.pred 	%p143, %p1;
	@%p143 bra 	$L__BB15_120;
	cvt.u32.u64 	%r2308, %rd1149;
	mad.lo.s32 	%r2310, %r2308, 48, %r1890;
	st.shared.u64 	[%r2310], %rd120;
	st.shared.v2.f64 	[%r2310+16], {%fd819, %fd820};
	st.shared.u32 	[%r2310+32], %r4137;
$L__BB15_120:
	bar.sync 	0;
	cvt.u64.u32 	%rd1155, %r292;
	setp.le.u64 	%p144, %rd1156, %rd1155;
	@%p144 bra 	$L__BB15_130;
	not.b64 	%rd649, %rd1155;
	add.s64 	%rd138, %rd1156, %rd649;
	shr.u64 	%rd650, %rd138, 8;
	add.s64 	%rd651, %rd650, 1;
	and.b64  	%rd1150, %rd651, 3;
	and.b64  	%rd652, %rd138, 768;
	setp.eq.s64 	%p145, %rd652, 768;
	@%p145 bra 	$L__BB15_124;
	shl.b64 	%rd653, %rd1155, 2;
	add.s64 	%rd1153, %rd9, %rd653;
	shl.b64 	%rd654, %rd1155, 4;
	add.s64 	%rd1152, %rd8, %rd654;
	shl.b64 	%rd655, %rd1155, 3;
	add.s64 	%rd1151, %rd7, %rd655;
	mad.lo.s32 	%r2312, %r292, 48, %r1890;
	add.s32 	%r4138, %r2312, 32;
	shl.b64 	%rd656, %rd1150, 8;
	add.s64 	%rd1155, %rd656, %rd1155;
$L__BB15_123:
	.pragma "nounroll";
	ld.shared.u64 	%rd657, [%r4138+-32];
	ld.shared.v2.f64 	{%fd485, %fd486}, [%r4138+-16];
	ld.shared.u32 	%r2313, [%r4138];
	st.global.u64 	[%rd1151], %rd657;
	st.global.v2.f64 	[%rd1152], {%fd485, %fd486};
	st.global.u32 	[%rd1153], %r2313;
	add.s64 	%rd1153, %rd1153, 1024;
	add.s64 	%rd1152, %rd1152, 4096;
	add.s64 	%rd1151, %rd1151, 2048;
	add.s32 	%r4138, %r4138, 12288;
	add.s64 	%rd1150, %rd1150, -1;
	setp.ne.s64 	%p146, %rd1150, 0;
	@%p146 bra 	$L__BB15_123;
$L__BB15_124:
	setp.lt.u64 	%p147, %rd138, 768;
	@%p147 bra 	$L__BB15_130;
$L__BB15_125:
	cvt.u32.u64 	%r2314, %rd1155;
	mad.lo.s32 	%r2316, %r2314, 48, %r1890;
	ld.shared.u64 	%rd658, [%r2316];
	ld.shared.v2.f64 	{%fd487, %fd488}, [%r2316+16];
	ld.shared.u32 	%r2317, [%r2316+32];
	shl.b64 	%rd659, %rd1155, 3;
	add.s64 	%rd660, %rd7, %rd659;
	st.global.u64 	[%rd660], %rd658;
	shl.b64 	%rd661, %rd1155, 4;
	add.s64 	%rd662, %rd8, %rd661;
	shl.b64 	%rd663, %rd1155, 2;
	add.s64 	%rd664, %rd9, %rd663;
	st.global.v2.f64 	[%rd662], {%fd487, %fd488};
	st.global.u32 	[%rd664], %r2317;
	ld.shared.u64 	%rd665, [%r2316+12288];
	ld.shared.v2.f64 	{%fd489, %fd490}, [%r2316+12304];
	ld.shared.u32 	%r2318, [%r2316+12320];
	and.b64  	%rd666, %rd659, 34359738360;
	add.s64 	%rd667, %rd7, %rd666;
	st.global.u64 	[%rd667+2048], %rd665;
	and.b64  	%rd668, %rd661, 68719476720;
	add.s64 	%rd669, %rd8, %rd668;
	and.b64  	%rd670, %rd663, 17179869180;
	add.s64 	%rd671, %rd9, %rd670;
	st.global.v2.f64 	[%rd669+4096], {%fd489, %fd490};
	st.global.u32 	[%rd671+1024], %r2318;
	ld.shared.u64 	%rd672, [%r2316+24576];
	ld.shared.v2.f64 	{%fd491, %fd492}, [%r2316+24592];
	ld.shared.u32 	%r2319, [%r2316+24608];
	st.global.u64 	[%rd667+4096], %rd672;
	st.global.v2.f64 	[%rd669+8192], {%fd491, %fd492};
	st.global.u32 	[%rd671+2048], %r2319;
	ld.shared.u64 	%rd673, [%r2316+36864];
	ld.shared.v2.f64 	{%fd493, %fd494}, [%r2316+36880];
	ld.shared.u32 	%r2320, [%r2316+36896];
	st.global.u64 	[%rd667+6144], %rd673;
	st.global.v2.f64 	[%rd669+12288], {%fd493, %fd494};
	st.global.u32 	[%rd671+3072], %r2320;
	add.s64 	%rd674, %rd1155, 1024;
	and.b64  	%rd1155, %rd674, 4294967295;
	setp.gt.u64 	%p148, %rd1156, %rd1155;
	@%p148 bra 	$L__BB15_125;
	bra.uni 	$L__BB15_130;
$L__BB15_126:
	setp.eq.s64 	%p140, %rd127, 0;
	@%p140 bra 	$L__BB15_128;
	shl.b64 	%rd637, %rd1148, 3;
	add.s64 	%rd638, %rd7, %rd637;
	st.global.u64 	[%rd638], %rd1146;
	shl.b64 	%rd639, %rd1148, 4;
	add.s64 	%rd640, %rd8, %rd639;
	shl.b64 	%rd641, %rd1148, 2;
	add.s64 	%rd642, %rd9, %rd641;
	st.global.v2.f64 	[%rd640], {%fd817, %fd818};
	st.global.u32 	[%rd642], %r4136;
$L__BB15_128:
	not.pred 	%p141, %p1;
	@%p141 bra 	$L__BB15_130;
	shl.b64 	%rd643, %rd1149, 3;
	add.s64 	%rd644, %rd7, %rd643;
	st.global.u64 	[%rd644], %rd120;
	shl.b64 	%rd645, %rd1149, 4;
	add.s64 	%rd646, %rd8, %rd645;
	shl.b64 	%rd647, %rd1149, 2;
	add.s64 	%rd648, %rd9, %rd647;
	st.global.v2.f64 	[%rd646], {%fd819, %fd820};
	st.global.u32 	[%rd648], %r4137;
$L__BB15_130:
	setp.ne.s32 	%p149, %r292, 255;
	@%p149 bra 	$L__BB15_216;
	setp.ne.s64 	%p150, %rd11, 512;
	@%p150 bra 	$L__BB15_133;
	shl.b64 	%rd675, %rd1156, 3;
	add.s64 	%rd676, %rd7, %rd675;
	st.global.u64 	[%rd676], %rd121;
	shl.b64 	%rd677, %rd1156, 4;
	add.s64 	%rd678, %rd8, %rd677;
	shl.b64 	%rd679, %rd1156, 2;
	add.s64 	%rd680, %rd9, %rd679;
	st.global.v2.f64 	[%rd678], {%fd119, %fd120};
	st.global.u32 	[%rd680], %r308;
	add.s64 	%rd1156, %rd1156, 1;
$L__BB15_133:
	st.global.u64 	[%rd1], %rd1156;
	bra.uni 	$L__BB15_216;
$L__BB15_134:
	cvt.u32.u64 	%r316, %rd11;
	shl.b64 	%rd247, %rd10, 3;
	add.s64 	%rd246, %rd5, %rd247;
	// begin inline asm
	ld.global.nc.u64 %rd1158, [%rd246];
	// end inline asm
	mov.u32 	%r317, %tid.x;
	and.b32  	%r587, %r317, 31;
	shl.b32 	%r318, %r317, 1;
	and.b32  	%r319, %r318, 1984;
	or.b32  	%r320, %r319, %r587;
	setp.ge.u32 	%p7, %r320, %r316;
	shl.b32 	%r588, %r320, 3;
	cvt.u64.u32 	%rd248, %r588;
	add.s64 	%rd159, %rd246, %rd248;
	mov.u64 	%rd1157, %rd1158;
	@%p7 bra 	$L__BB15_136;
	// begin inline asm
	ld.global.nc.u64 %rd1157, [%rd159];
	// end inline asm
$L__BB15_136:
	add.s32 	%r321, %r320, 32;
	setp.ge.u32 	%p8, %r321, %r316;
	@%p8 bra 	$L__BB15_138;
	add.s64 	%rd252, %rd159, 256;
	// begin inline asm
	ld.global.nc.u64 %rd1158, [%rd252];
	// end inline asm
$L__BB15_138:
	// begin inline asm
	mov.u32 %r589, %laneid;
	// end inline asm
	add.s32 	%r323, %r589, %r319;
	shl.b32 	%r590, %r323, 3;
	mov.u32 	%r591, _ZN6thrust24THRUST_300001_SM_1000_NS8cuda_cub4core6detail5shmemE;
	add.s32 	%r324, %r591, %r590;
	st.shared.u64 	[%r324], %rd1157;
	st.shared.u64 	[%r324+256], %rd1158;
	bar.warp.sync 	-1;
	shl.b32 	%r592, %r589, 3;
	add.s32 	%r325, %r324, %r592;
	ld.shared.v2.u64 	{%rd164, %rd165}, [%r325];
	setp.ne.s32 	%p9, %r317, 0;
	mov.b64 	%rd1160, 0;
	@%p9 bra 	$L__BB15_140;
	add.s64 	%rd255, %rd246, -8;
	// begin inline asm
	ld.global.nc.u64 %rd1160, [%rd255];
	// end inline asm
$L__BB15_140:
	setp.ge.u32 	%p10, %r320, %r316;
	bar.sync 	0;
	shl.b64 	%rd256, %rd10, 4;
	add.s64 	%rd257, %rd6, %rd256;
	ld.global.v2.f64 	{%fd823, %fd824}, [%rd257];
	shl.b32 	%r593, %r320, 4;
	cvt.u64.u32 	%rd258, %r593;
	add.s64 	%rd168, %rd257, %rd258;
	mov.f64 	%fd821, %fd823;
	mov.f64 	%fd822, %fd824;
	@%p10 bra 	$L__BB15_142;
	ld.global.v2.f64 	{%fd821, %fd822}, [%rd168];
$L__BB15_142:
	setp.ge.u32 	%p11, %r321, %r316;
	@%p11 bra 	$L__BB15_144;
	ld.global.v2.f64 	{%fd823, %fd824}, [%rd168+512];
$L__BB15_144:
	setp.eq.s32 	%p12, %r317, 0;
	mad.lo.s32 	%r594, %r323, 24, %r324;
	st.shared.v2.f64 	[%r594], {%fd821, %fd822};
	mov.b32 	%r595, 0;
	st.shared.v4.u32 	[%r594+16], {%r1, %r595, %r595, %r595};
	st.shared.v2.f64 	[%r594+1024], {%fd823, %fd824};
	st.shared.v4.u32 	[%r594+1040], {%r1, %r595, %r595, %r595};
	bar.warp.sync 	-1;
	add.s32 	%r596, %r323, %r589;
	mad.lo.s32 	%r597, %r596, 24, %r325;
	ld.shared.v2.f64 	{%fd139, %fd140}, [%r597];
	ld.shared.u32 	%r326, [%r597+16];
	ld.shared.v2.f64 	{%fd142, %fd141}, [%r597+32];
	ld.shared.u32 	%r327, [%r597+48];
	bar.sync 	0;
	shl.b32 	%r598, %r317, 3;
	add.s32 	%r600, %r591, %r598;
	add.s32 	%r328, %r600, 2656;
	st.shared.u64 	[%r600+2656], %rd165;
	bar.sync 	0;
	@%p12 bra 	$L__BB15_146;
	ld.shared.u64 	%rd1160, [%r328+-8];
$L__BB15_146:
	setp.ne.s64 	%p13, %rd1160, %rd164;
	setp.ne.s64 	%p14, %rd164, %rd165;
	cvt.u64.u32 	%rd259, %r318;
	setp.eq.s64 	%p15, %rd11, %rd259;
	or.pred  	%p2, %p15, %p13;
	selp.u64 	%rd260, 1, 0, %p2;
	add.s32 	%r961, %r318, 1;
	cvt.u64.u32 	%rd261, %r961;
	setp.eq.s64 	%p16, %rd11, %rd261;
	or.pred  	%p3, %p16, %p14;
	selp.u64 	%rd262, 1, 0, %p3;
	add.s64 	%rd263, %rd262, %rd260;
	mov.b64 	{%r602, %r607}, %rd263;
	add.f64 	%fd219, %fd139, %fd142;
	add.f64 	%fd220, %fd140, %fd141;
	selp.f64 	%fd221, %fd142, %fd219, %p3;
	mov.b64 	%rd264, %fd221;
	mov.b64 	{%r622, %r627}, %rd264;
	selp.f64 	%fd222, %fd141, %fd220, %p3;
	mov.b64 	%rd265, %fd222;
	mov.b64 	{%r632, %r637}, %rd265;
	selp.b32 	%r962, 0, %r326, %p3;
	add.s32 	%r642, %r327, %r962;
	shr.u32 	%r329, %r317, 5;
	mov.b32 	%r958, 1;
	mov.b32 	%r959, 0;
	mov.b32 	%r960, -1;
	// begin inline asm
	shfl.sync.up.b32 %r601, %r602, %r958, %r959, %r960;
	// end inline asm
	// begin inline asm
	shfl.sync.up.b32 %r606, %r607, %r958, %r959, %r960;
	// end inline asm
	mov.b64 	%rd266, {%r601, %r606};
	// begin inline asm
	shfl.sync.up.b32 %r611, %r959, %r958, %r959, %r960;
	// end inline asm
	// begin inline asm
	shfl.sync.up.b32 %r616, %r959, %r958, %r959, %r960;
	// end inline asm
	// begin inline asm
	shfl.sync.up.b32 %r621, %r622, %r958, %r959, %r960;
	// end inline asm
	// begin inline asm
	shfl.sync.up.b32 %r626, %r627, %r958, %r959, %r960;
	// end inline asm
	mov.b64 	%rd267, {%r621, %r626};
	mov.b64 	%fd223, %rd267;
	// begin inline asm
	shfl.sync.up.b32 %r631, %r632, %r958, %r959, %r960;
	// end inline asm
	// begin inline asm
	shfl.sync.up.b32 %r636, %r637, %r958, %r959, %r960;
	// end inline asm
	mov.b64 	%rd268, {%r631, %r636};
	mov.b64 	%fd224, %rd268;
	// begin inline asm
	shfl.sync.up.b32 %r641, %r642, %r958, %r959, %r960;
	// end inline asm
	// begin inline asm
	shfl.sync.up.b32 %r646, %r959, %r958, %r959, %r960;
	// end inline asm
	// begin inline asm
	shfl.sync.up.b32 %r651, %r959, %r958, %r959, %r960;
	// end inline asm
	// begin inline asm
	shfl.sync.up.b32 %r656, %r959, %r958, %r959, %r960;
	// end inline asm
	setp.eq.s64 	%p17, %rd263, 0;
	add.f64 	%fd225, %fd221, %fd223;
	add.f64 	%fd226, %fd222, %fd224;
	selp.f64 	%fd227, %fd225, %fd221, %p17;
	selp.f64 	%fd228, %fd226, %fd222, %p17;
	selp.b32 	%r963, %r641, 0, %p17;
	setp.lt.s32 	%p18, %r589, 1;
	selp.b64 	%rd269, 0, %rd266, %p18;
	add.s64 	%rd270, %rd263, %rd269;
	mov.b64 	{%r662, %r667}, %rd270;
	selp.f64 	%fd229, %fd221, %fd227, %p18;
	mov.b64 	%rd271, %fd229;
	mov.b64 	{%r682, %r687}, %rd271;
	selp.f64 	%fd230, %fd222, %fd228, %p18;
	mov.b64 	%rd272, %fd230;
	mov.b64 	{%r692, %r697}, %rd272;
	selp.b32 	%r964, 0, %r963, %p18;
	add.s32 	%r702, %r642, %r964;
	mov.b32 	%r718, 2;
	// begin inline asm
	shfl.sync.up.b32 %r661, %r662, %r718, %r959, %r960;
	// end inline asm
	// begin inline asm
	shfl.sync.up.b32 %r666, %r667, %r718, %r959, %r960;
	// end inline asm
	mov.b64 	%rd273, {%r661, %r666};
	// begin inline asm
	shfl.sync.up.b32 %r671, %r959, %r718, %r959, %r960;
	// end inline asm
	// begin inline asm
	shfl.sync.up.b32 %r676, %r959, %r718, %r959, %r960;
	// end inline asm
	// begin inline asm
	shfl.sync.up.b32 %r681, %r682, %r718, %r959, %r960;
	// end inline asm
	// begin inline asm
	shfl.sync.up.b32 %r686, %r687, %r718, %r959, %r960;
	// end inline asm
	mov.b64 	%rd274, {%r681, %r686};
	mov.b64 	%fd231, %rd274;
	// begin inline asm
	shfl.sync.up.b32 %r691, %r692, %r718, %r959, %r960;
	// end inline asm
	// begin inline asm
	shfl.sync.up.b32 %r696, %r697, %r718, %r959, %r960;
	// end inline asm
	mov.b64 	%rd275, {%r691, %r696};
	mov.b64 	%fd232, %rd275;
	// begin inline asm
	shfl.sync.up.b32 %r701, %r702, %r718, %r959, %r960;
	// end inline asm
	// begin inline asm
	shfl.sync.up.b32 %r706, %r959, %r718, %r959, %r960;
	// end inline asm
	// begin inline asm
	shfl.sync.up.b32 %r711, %r959, %r718, %r959, %r960;
	// end inline asm
	// begin inline asm
	shfl.sync.up.b32 %r716, %r959, %r718, %r959, %r960;
	// end inline asm
	setp.eq.s64 	%p19, %rd270, 0;
	add.f64 	%fd233, %fd229, %fd231;
	add.f64 	%fd234, %fd230, %fd232;
	selp.f64 	%fd235, %fd233, %fd229, %p19;
	selp.f64 	%fd236, %fd234, %fd230, %p19;
	selp.b32 	%r965, %r701, 0, %p19;
	setp.lt.s32 	%p20, %r589, 2;
	selp.b64 	%rd276, 0, %rd273, %p20;
	add.s64 	%rd277, %rd270, %rd276;
	mov.b64 	{%r722, %r727}, %rd277;
	selp.f64 	%fd237, %fd229, %fd235, %p20;
	mov.b64 	%rd278, %fd237;
	mov.b64 	{%r742, %r747}, %rd278;
	selp.f64 	%fd238, %fd230, %fd236, %p20;
	mov.b64 	%rd279, %fd238;
	mov.b64 	{%r752, %r757}, %rd279;
	selp.b32 	%r966, 0, %r965, %p20;
	add.s32 	%r762, %r702, %r966;
	mov.b32 	%r778, 4;
	// begin inline asm
	shfl.sync.up.b32 %r721, %r722, %r778, %r959, %r960;
	// end inline asm
	// begin inline asm
	shfl.sync.up.b32 %r726, %r727, %r778, %r959, %r960;
	// end inline asm
	mov.b64 	%rd280, {%r721, %r726};
	// begin inline asm
	shfl.sync.up.b32 %r731, %r959, %r778, %r959, %r960;
	// end inline asm
	// begin inline asm
	shfl.sync.up.b32 %r736, %r959, %r778, %r959, %r960;
	// end inline asm
	// begin inline asm
	shfl.sync.up.b32 %r741, %r742, %r778, %r959, %r960;
	// end inline asm
	// begin inline asm
	shfl.sync.up.b32 %r746, %r747, %r778, %r959, %r960;
	// end inline asm
	mov.b64 	%rd281, {%r741, %r746};
	mov.b64 	%fd239, %rd281;
	// begin inline asm
	shfl.sync.up.b32 %r751, %r752, %r778, %r959, %r960;
	// end inline asm
	// begin inline asm
	shfl.sync.up.b32 %r756, %r757, %r778, %r959, %r960;
	// end inline asm
	mov.b64 	%rd282, {%r751, %r756};
	mov.b64 	%fd240, %rd282;
	// begin inline asm
	shfl.sync.up.b32 %r761, %r762, %r778, %r959, %r960;
	// end inline asm
	// begin inline asm
	shfl.sync.up.b32 %r766, %r959, %r778, %r959, %r960;
	// end inline asm
	// begin inline asm
	shfl.sync.up.b32 %r771, %r959, %r778, %r959, %r960;
	// end inline asm
	// begin inline asm
	shfl.sync.up.b32 %r776, %r959, %r778, %r959, %r960;
	// end inline asm
	setp.eq.s64 	%p21, %rd277, 0;
	add.f64 	%fd241, %fd237, %fd239;
	add.f64 	%fd242, %fd238, %fd240;
	selp.f64 	%fd243, %fd241, %fd237, %p21;
	selp.f64 	%fd244, %fd242, %fd238, %p21;
	selp.b32 	%r967, %r761, 0, %p21;
	setp.lt.s32 	%p22, %r589, 4;
	selp.b64 	%rd283, 0, %rd280, %p22;
	add.s64 	%rd284, %rd277, %rd283;
	mov.b64 	{%r782, %r787}, %rd284;
	selp.f64 	%fd245, %fd237, %fd243, %p22;
	mov.b64 	%rd285, %fd245;
	mov.b64 	{%r802, %r807}, %rd285;
	selp.f64 	%fd246, %fd238, %fd244, %p22;
	mov.b64 	%rd286, %fd246;
	mov.b64 	{%r812, %r817}, %rd286;
	selp.b32 	%r968, 0, %r967, %p22;
	add.s32 	%r822, %r762, %r968;
	mov.b32 	%r838, 8;
	// begin inline asm
	shfl.sync.up.b32 %r781, %r782, %r838, %r959, %r960;
	// end inline asm
	// begin inline asm
	shfl.sync.up.b32 %r786, %r787, %r838, %r959, %r960;
	// end inline asm
	mov.b64 	%rd287, {%r781, %r786};
	// begin inline asm
	shfl.sync.up.b32 %r791, %r959, %r838, %r959, %r960;
	// end inline asm
	// begin inline asm
	shfl.sync.up.b32 %r796, %r959, %r838, %r959, %r960;
	// end inline asm
	// begin inline asm
	shfl.sync.up.b32 %r801, %r802, %r838, %r959, %r960;
	// end inline asm
	// begin inline asm
	shfl.sync.up.b32 %r806, %r807, %r838, %r959, %r960;
	// end inline asm
	mov.b64 	%rd288, {%r801, %r806};
	mov.b64 	%fd247, %rd288;
	// begin inline asm
	shfl.sync.up.b32 %r811, %r812, %r838, %r959, %r960;
	// end inline asm
	// begin inline asm
	shfl.sync.up.b32 %r816, %r817, %r838, %r959, %r960;
	// end inline asm
	mov.b64 	%rd289, {%r811, %r816};
	mov.b64 	%fd248, %rd289;
	// begin inline asm
	shfl.sync.up.b32 %r821, %r822, %r838, %r959, %r960;
	// end inline asm
	// begin inline asm
	shfl.sync.up.b32 %r826, %r959, %r838, %r959, %r960;
	// end inline asm
	// begin inline asm
	shfl.sync.up.b32 %r831, %r959, %r838, %r959, %r960;
	// end inline asm
	// begin inline asm
	shfl.sync.up.b32 %r836, %r959, %r838, %r959, %r960;
	// end inline asm
	setp.eq.s64 	%p23, %rd284, 0;
	add.f64 	%fd249, %fd245, %fd247;
	add.f64 	%fd250, %fd246, %fd248;
	selp.f64 	%fd251, %fd249, %fd245, %p23;
	selp.f64 	%fd252, %fd250, %fd246, %p23;
	selp.b32 	%r969, %r821, 0, %p23;
	setp.lt.s32 	%p24, %r589, 8;
	selp.b64 	%rd290, 0, %rd287, %p24;
	add.s64 	%rd291, %rd284, %rd290;
	mov.b64 	{%r842, %r847}, %rd291;
	selp.f64 	%fd253, %fd245, %fd251, %p24;
	mov.b64 	%rd292, %fd253;
	mov.b64 	{%r862, %r867}, %rd292;
	selp.f64 	%fd254, %fd246, %fd252, %p24;
	mov.b64 	%rd293, %fd254;
	mov.b64 	{%r872, %r877}, %rd293;
	selp.b32 	%r970, 0, %r969, %p24;
	add.s32 	%r882, %r822, %r970;
	mov.b32 	%r898, 16;
	// begin inline asm
	shfl.sync.up.b32 %r841, %r842, %r898, %r959, %r960;
	// end inline asm
	// begin inline asm
	shfl.sync.up.b32 %r846, %r847, %r898, %r959, %r960;
	// end inline asm
	mov.b64 	%rd294, {%r841, %r846};
	// begin inline asm
	shfl.sync.up.b32 %r851, %r959, %r898, %r959, %r960;
	// end inline asm
	// begin inline asm
	shfl.sync.up.b32 %r856, %r959, %r898, %r959, %r960;
	// end inline asm
	// begin inline asm
	shfl.sync.up.b32 %r861, %r862, %r898, %r959, %r960;
	// end inline asm
	// begin inline asm
	shfl.sync.up.b32 %r866, %r867, %r898, %r959, %r960;
	// end inline asm
	mov.b64 	%rd295, {%r861, %r866};
	mov.b64 	%fd255, %rd295;
	// begin inline asm
	shfl.sync.up.b32 %r871, %r872, %r898, %r959, %r960;
	// end inline asm
	// begin inline asm
	shfl.sync.up.b32 %r876, %r877, %r898, %r959, %r960;
	// end inline asm
	mov.b64 	%rd296, {%r871, %r876};
	mov.b64 	%fd256, %rd296;
	// begin inline asm
	shfl.sync.up.b32 %r881, %r882, %r898, %r959, %r960;
	// end inline asm
	// begin inline asm
	shfl.sync.up.b32 %r886, %r959, %r898, %r959, %r960;
	// end inline asm
	// begin inline asm
	shfl.sync.up.b32 %r891, %r959, %r898, %r959, %r960;
	// end inline asm
	// begin inline asm
	shfl.sync.up.b32 %r896, %r959, %r898, %r959, %r960;
	// end inline asm
	setp.eq.s64 	%p25, %rd291, 0;
	add.f64 	%fd257, %fd253, %fd255;
	add.f64 	%fd258, %fd254, %fd256;
	selp.f64 	%fd259, %fd257, %fd253, %p25;
	selp.f64 	%fd260, %fd258, %fd254, %p25;
	selp.b32 	%r971, %r881, 0, %p25;
	setp.lt.s32 	%p26, %r589, 16;
	selp.b64 	%rd297, 0, %rd294, %p26;
	add.s64 	%rd171, %rd291, %rd297;
	mov.b64 	{%r902, %r907}, %rd171;
	selp.f64 	%fd143, %fd253, %fd259, %p26;
	mov.b64 	%rd298, %fd143;
	mov.b64 	{%r922, %r927}, %rd298;
	selp.f64 	%fd144, %fd254, %fd260, %p26;
	mov.b64 	%rd299, %fd144;
	mov.b64 	{%r932, %r937}, %rd299;
	selp.b32 	%r972, 0, %r971, %p26;
	add.s32 	%r942, %r882, %r972;
	// begin inline asm
	shfl.sync.up.b32 %r901, %r902, %r958, %r959, %r960;
	// end inline asm
	// begin inline asm
	shfl.sync.up.b32 %r906, %r907, %r958, %r959, %r960;
	// end inline asm
	mov.b64 	%rd1175, {%r901, %r906};
	// begin inline asm
	shfl.sync.up.b32 %r911, %r959, %r958, %r959, %r960;
	// end inline asm
	// begin inline asm
	shfl.sync.up.b32 %r916, %r959, %r958, %r959, %r960;
	// end inline asm
	// begin inline asm
	shfl.sync.up.b32 %r921, %r922, %r958, %r959, %r960;
	// end inline asm
	// begin inline asm
	shfl.sync.up.b32 %r926, %r927, %r958, %r959, %r960;
	// end inline asm
	mov.b64 	%rd300, {%r921, %r926};
	mov.b64 	%fd851, %rd300;
	// begin inline asm
	shfl.sync.up.b32 %r931, %r932, %r958, %r959, %r960;
	// end inline asm
	// begin inline asm
	shfl.sync.up.b32 %r936, %r937, %r958, %r959, %r960;
	// end inline asm
	mov.b64 	%rd301, {%r931, %r936};
	mov.b64 	%fd852, %rd301;
	// begin inline asm
	shfl.sync.up.b32 %r4214, %r942, %r958, %r959, %r960;
	// end inline asm
	// begin inline asm
	shfl.sync.up.b32 %r946, %r959, %r958, %r959, %r960;
	// end inline asm
	// begin inline asm
	shfl.sync.up.b32 %r951, %r959, %r958, %r959, %r960;
	// end inline asm
	// begin inline asm
	shfl.sync.up.b32 %r956, %r959, %r958, %r959, %r960;
	// end inline asm
	setp.ne.s32 	%p27, %r589, 31;
	@%p27 bra 	$L__BB15_148;
	mad.lo.s32 	%r974, %r329, 48, %r591;
	st.shared.u64 	[%r974], %rd171;
	mov.b32 	%r975, 0;
	st.shared.v2.u32 	[%r974+8], {%r975, %r975};
	st.shared.v2.f64 	[%r974+16], {%fd143, %fd144};
	st.shared.v4.u32 	[%r974+32], {%r942, %r975, %r975, %r975};
$L__BB15_148:
	bar.sync 	0;
	ld.shared.u64 	%rd302, [_ZN6thrust24THRUST_300001_SM_1000_NS8cuda_cub4core6detail5shmemE];
	ld.shared.v2.b32 	{%r332, %r333}, [_ZN6thrust24THRUST_300001_SM_1000_NS8cuda_cub4core6detail5shmemE+8];
	ld.shared.v2.f64 	{%fd261, %fd262}, [_ZN6thrust24THRUST_300001_SM_1000_NS8cuda_cub4core6detail5shmemE+16];
	ld.shared.u32 	%r976, [_ZN6thrust24THRUST_300001_SM_1000_NS8cuda_cub4core6detail5shmemE+32];
	ld.shared.u32 	%r334, [_ZN6thrust24THRUST_300001_SM_1000_NS8cuda_cub4core6detail5shmemE+36];
	ld.shared.v2.b32 	{%r335, %r336}, [_ZN6thrust24THRUST_300001_SM_1000_NS8cuda_cub4core6detail5shmemE+40];
	setp.eq.s32 	%p28, %r329, 1;
	selp.f64 	%fd263, %fd262, 0d0000000000000000, %p28;
	selp.b32 	%r977, %r976, 0, %p28;
	selp.f64 	%fd264, %fd261, 0d0000000000000000, %p28;
	ld.shared.u64 	%rd303, [_ZN6thrust24THRUST_300001_SM_1000_NS8cuda_cub4core6detail5shmemE+48];
	ld.shared.v2.f64 	{%fd265, %fd266}, [_ZN6thrust24THRUST_300001_SM_1000_NS8cuda_cub4core6detail5shmemE+64];
	ld.shared.u32 	%r978, [_ZN6thrust24THRUST_300001_SM_1000_NS8cuda_cub4core6detail5shmemE+80];
	add.s64 	%rd304, %rd303, %rd302;
	setp.eq.s64 	%p29, %rd303, 0;
	add.f64 	%fd267, %fd261, %fd265;
	add.f64 	%fd268, %fd262, %fd266;
	selp.f64 	%fd269, %fd267, %fd265, %p29;
	selp.f64 	%fd270, %fd268, %fd266, %p29;
	selp.b32 	%r979, %r976, 0, %p29;
	add.s32 	%r980, %r978, %r979;
	setp.eq.s32 	%p30, %r329, 2;
	selp.b64 	%rd305, %rd304, %rd302, %p30;
	selp.f64 	%fd271, %fd270, %fd263, %p30;
	selp.b32 	%r981, %r980, %r977, %p30;
	selp.f64 	%fd272, %fd269, %fd264, %p30;
	ld.shared.u64 	%rd306, [_ZN6thrust24THRUST_300001_SM_1000_NS8cuda_cub4core6detail5shmemE+96];
	ld.shared.v2.f64 	{%fd273, %fd274}, [_ZN6thrust24THRUST_300001_SM_1000_NS8cuda_cub4core6detail5shmemE+112];
	ld.shared.u32 	%r982, [_ZN6thrust24THRUST_300001_SM_1000_NS8cuda_cub4core6detail5shmemE+128];
	add.s64 	%rd307, %rd306, %rd304;
	setp.eq.s64 	%p31, %rd306, 0;
	add.f64 	%fd275, %fd269, %fd273;
	add.f64 	%fd276, %fd270, %fd274;
	selp.f64 	%fd277, %fd275, %fd273, %p31;
	selp.f64 	%fd278, %fd276, %fd274, %p31;
	selp.b32 	%r983, %r980, 0, %p31;
	add.s32 	%r984, %r982, %r983;
	setp.eq.s32 	%p32, %r329, 3;
	selp.b64 	%rd308, %rd307, %rd305, %p32;
	selp.f64 	%fd279, %fd278, %fd271, %p32;
	selp.b32 	%r985, %r984, %r981, %p32;
	selp.f64 	%fd280, %fd277, %fd272, %p32;
	ld.shared.u64 	%rd309, [_ZN6thrust24THRUST_300001_SM_1000_NS8cuda_cub4core6detail5shmemE+144];
	ld.shared.v2.f64 	{%fd281, %fd282}, [_ZN6thrust24THRUST_300001_SM_1000_NS8cuda_cub4core6detail5shmemE+160];
	ld.shared.u32 	%r986, [_ZN6thrust24THRUST_300001_SM_1000_NS8cuda_cub4core6detail5shmemE+176];
	add.s64 	%rd310, %rd309, %rd307;
	setp.eq.s64 	%p33, %rd309, 0;
	add.f64 	%fd283, %fd277, %fd281;
	add.f64 	%fd284, %fd278, %fd282;
	selp.f64 	%fd285, %fd283, %fd281, %p33;
	selp.f64 	%fd286, %fd284, %fd282, %p33;
	selp.b32 	%r987, %r984, 0, %p33;
	add.s32 	%r988, %r986, %r987;
	setp.eq.s32 	%p34, %r329, 4;
	selp.b64 	%rd311, %rd310, %rd308, %p34;
	selp.f64 	%fd287, %fd286, %fd279, %p34;
	selp.b32 	%r989, %r988, %r985, %p34;
	selp.f64 	%fd288, %fd285, %fd280, %p34;
	ld.shared.u64 	%rd312, [_ZN6thrust24THRUST_300001_SM_1000_NS8cuda_cub4core6detail5shmemE+192];
	ld.shared.v2.f64 	{%fd289, %fd290}, [_ZN6thrust24THRUST_300001_SM_1000_NS8cuda_cub4core6detail5shmemE+208];
	ld.shared.u32 	%r990, [_ZN6thrust24THRUST_300001_SM_1000_NS8cuda_cub4core6detail5shmemE+224];
	add.s64 	%rd313, %rd312, %rd310;
	setp.eq.s64 	%p35, %rd312, 0;
	add.f64 	%fd291, %fd285, %fd289;
	add.f64 	%fd292, %fd286, %fd290;
	selp.f64 	%fd293, %fd291, %fd289, %p35;
	selp.f64 	%fd294, %fd292, %fd290, %p35;
	selp.b32 	%r991, %r988, 0, %p35;
	add.s32 	%r992, %r990, %r991;
	setp.eq.s32 	%p36, %r329, 5;
	selp.b64 	%rd314, %rd313, %rd311, %p36;
	selp.f64 	%fd295, %fd294, %fd287, %p36;
	selp.b32 	%r993, %r992, %r989, %p36;
	selp.f64 	%fd296, %fd293, %fd288, %p36;
	ld.shared.u64 	%rd315, [_ZN6thrust24THRUST_300001_SM_1000_NS8cuda_cub4core6detail5shmemE+240];
	ld.shared.v2.f64 	{%fd297, %fd298}, [_ZN6thrust24THRUST_300001_SM_1000_NS8cuda_cub4core6detail5shmemE+256];
	ld.shared.u32 	%r994, [_ZN6thrust24THRUST_300001_SM_1000_NS8cuda_cub4core6detail5shmemE+272];
	add.s64 	%rd316, %rd315, %rd313;
	setp.eq.s64 	%p37, %rd315, 0;
	add.f64 	%fd299, %fd293, %fd297;
	add.f64 	%fd300, %fd294, %fd298;
	selp.f64 	%fd301, %fd299, %fd297, %p37;
	selp.f64 	%fd302, %fd300, %fd298, %p37;
	selp.b32 	%r995, %r992, 0, %p37;
	add.s32 	%r996, %r994, %r995;
	setp.eq.s32 	%p38, %r329, 6;
	selp.b64 	%rd317, %rd316, %rd314, %p38;
	selp.f64 	%fd303, %fd302, %fd295, %p38;
	selp.b32 	%r997, %r996, %r993, %p38;
	selp.f64 	%fd304, %fd301, %fd296, %p38;
	ld.shared.u64 	%rd318, [_ZN6thrust24THRUST_300001_SM_1000_NS8cuda_cub4core6detail5shmemE+288];
	ld.shared.v2.f64 	{%fd305, %fd306}, [_ZN6thrust24THRUST_300001_SM_1000_NS8cuda_cub4core6detail5shmemE+304];
	ld.shared.u32 	%r998, [_ZN6thrust24THRUST_300001_SM_1000_NS8cuda_cub4core6detail5shmemE+320];
	add.s64 	%rd319, %rd318, %rd316;
	setp.eq.s64 	%p39, %rd318, 0;
	add.f64 	%fd307, %fd301, %fd305;
	add.f64 	%fd308, %fd302, %fd306;
	selp.f64 	%fd309, %fd307, %fd305, %p39;
	selp.f64 	%fd310, %fd308, %fd306, %p39;
	selp.b32 	%r999, %r996, 0, %p39;
	add.s32 	%r1000, %r998, %r999;
	setp.eq.s32 	%p40, %r329, 7;
	selp.b64 	%rd173, %rd319, %rd317, %p40;
	selp.f64 	%fd147, %fd310, %fd303, %p40;
	selp.b32 	%r337, %r1000, %r997, %p40;
	selp.f64 	%fd148, %fd309, %fd304, %p40;
	ld.shared.u64 	%rd320, [_ZN6thrust24THRUST_300001_SM_1000_NS8cuda_cub4core6detail5shmemE+336];
	ld.shared.v2.f64 	{%fd311, %fd312}, [_ZN6thrust24THRUST_300001_SM_1000_NS8cuda_cub4core6detail5shmemE+352];
	ld.shared.u32 	%r1001, [_ZN6thrust24THRUST_300001_SM_1000_NS8cuda_cub4core6detail5shmemE+368];
	add.s64 	%rd174, %rd320, %rd319;
	setp.eq.s64 	%p41, %rd320, 0;
	add.f64 	%fd313, %fd309, %fd311;
	add.f64 	%fd314, %fd310, %fd312;
	selp.f64 	%fd149, %fd313, %fd311, %p41;
	selp.f64 	%fd150, %fd314, %fd312, %p41;
	selp.b32 	%r1002, %r1000, 0, %p41;
	add.s32 	%r338, %r1001, %r1002;
	setp.lt.u32 	%p42, %r317, 32;
	@%p42 bra 	$L__BB15_150;
	setp.eq.s64 	%p43, %rd1175, 0;
	add.f64 	%fd315, %fd148, %fd851;
	add.f64 	%fd316, %fd147, %fd852;
	selp.f64 	%fd317, %fd315, %fd851, %p43;
	selp.f64 	%fd318, %fd316, %fd852, %p43;
	selp.b32 	%r1003, %r337, 0, %p43;
	add.s32 	%r1004, %r4214, %r1003;
	setp.eq.s32 	%p44, %r589, 0;
	selp.b64 	%rd321, 0, %rd1175, %p44;
	add.s64 	%rd1175, %rd173, %rd321;
	selp.f64 	%fd851, %fd148, %fd317, %p44;
	selp.f64 	%fd852, %fd147, %fd318, %p44;
	selp.b32 	%r4214, %r337, %r1004, %p44;
	bra.uni 	$L__BB15_194;
$L__BB15_150:
	setp.ne.s32 	%p45, %r317, 0;
	mul.wide.u32 	%rd322, %r2, 4;
	add.s64 	%rd176, %rd239, %rd322;
	@%p45 bra 	$L__BB15_152;
	st.shared.u64 	[_ZN6thrust24THRUST_300001_SM_1000_NS8cuda_cub4core6detail5shmemE+560], %rd174;
	mov.b64 	%rd325, {%r332, %r333};
	st.shared.v2.u32 	[_ZN6thrust24THRUST_300001_SM_1000_NS8cuda_cub4core6detail5shmemE+568], {%r332, %r333};
	st.shared.v2.f64 	[_ZN6thrust24THRUST_300001_SM_1000_NS8cuda_cub4core6detail5shmemE+576], {%fd149, %fd150};
	mov.b64 	%rd331, {%r335, %r336};
	st.shared.v4.u32 	[_ZN6thrust24THRUST_300001_SM_1000_NS8cuda_cub4core6detail5shmemE+592], {%r338, %r334, %r335, %r336};
	mul.wide.u32 	%rd333, %r2, 48;
	add.s64 	%rd334, %rd240, %rd333;
	add.s64 	%rd323, %rd334, 1536;
	mov.b64 	%rd327, %fd149;
	mov.b64 	%rd328, %fd150;
	mov.b64 	%rd330, {%r338, %r334};
	// begin inline asm
	st.cg.v2.u64 [%rd323], {%rd174, %rd325};
	// end inline asm
	add.s64 	%rd326, %rd334, 1552;
	// begin inline asm
	st.cg.v2.u64 [%rd326], {%rd327, %rd328};
	// end inline asm
	add.s64 	%rd329, %rd334, 1568;
	// begin inline asm
	st.cg.v2.u64 [%rd329], {%rd330, %rd331};
	// end inline asm
	add.s64 	%rd332, %rd176, 128;
	mov.b32 	%r1005, 100;
	// begin inline asm
	st.release.gpu.u32 [%rd332], %r1005;
	// end inline asm
$L__BB15_152:
	not.b32 	%r340, %r317;
	mov.u32 	%r1006, %nctaid.x;
	setp.gt.u32 	%p46, %r1006, 499;
	@%p46 bra 	$L__BB15_154;
	membar.cta;
	bra.uni 	$L__BB15_155;
$L__BB15_154:
	mov.b32 	%r1007, 450;
	// begin inline asm
	nanosleep.u32 %r1007;
	// end inline asm
$L__BB15_155:
	mul.wide.s32 	%rd335, %r340, 4;
	add.s64 	%rd336, %rd176, %rd335;
	add.s64 	%rd177, %rd336, 128;
$L__BB15_156:
	// begin inline asm
	ld.relaxed.gpu.u32 %r4176, [%rd177];
	// end inline asm
	membar.gl;
	setp.eq.s32 	%p47, %r4176, 99;
	mov.b32 	%r1009, -1;
	vote.sync.any.pred 	%p48, %p47, %r1009;
	@%p48 bra 	$L__BB15_156;
	mov.b32 	%r4141, 0;
	mov.f64 	%fd825, 0d0000000000000000;
	setp.eq.s32 	%p49, %r4176, 101;
	@%p49 bra 	$L__BB15_160;
	setp.ne.s32 	%p50, %r4176, 100;
	mov.f64 	%fd826, %fd825;
	@%p50 bra 	$L__BB15_161;
	add.s32 	%r1046, %r2, %r340;
	mul.wide.s32 	%rd374, %r1046, 48;
	add.s64 	%rd375, %rd240, %rd374;
	add.s64 	%rd367, %rd375, 1536;
	// begin inline asm
	ld.cg.v2.u64 {%rd1161, %rd366}, [%rd367];
	// end inline asm
	add.s64 	%rd370, %rd375, 1552;
	// begin inline asm
	ld.cg.v2.u64 {%rd368, %rd369}, [%rd370];
	// end inline asm
	add.s64 	%rd373, %rd375, 1568;
	// begin inline asm
	ld.cg.v2.u64 {%rd371, %rd372}, [%rd373];
	// end inline asm
	shr.u64 	%rd376, %rd366, 8;
	shr.u64 	%rd377, %rd366, 16;
	shr.u64 	%rd378, %rd366, 24;
	shr.u64 	%rd379, %rd366, 40;
	shr.u64 	%rd380, %rd366, 48;
	shr.u64 	%rd381, %rd366, 56;
	mov.b64 	%fd826, %rd368;
	mov.b64 	%fd825, %rd369;
	cvt.u32.u64 	%r4141, %rd371;
	shr.u64 	%rd382, %rd371, 40;
	shr.u64 	%rd383, %rd371, 48;
	shr.u64 	%rd384, %rd371, 56;
	shr.u64 	%rd385, %rd372, 8;
	shr.u64 	%rd386, %rd372, 16;
	shr.u64 	%rd387, %rd372, 24;
	shr.u64 	%rd388, %rd372, 40;
	shr.u64 	%rd389, %rd372, 48;
	shr.u64 	%rd390, %rd372, 56;
	cvt.u32.u64 	%r1047, %rd378;
	cvt.u32.u64 	%r1048, %rd377;
	prmt.b32 	%r1049, %r1048, %r1047, 0x3340U;
	cvt.u32.u64 	%r1050, %rd366;
	cvt.u32.u64 	%r1051, %rd376;
	prmt.b32 	%r1052, %r1050, %r1051, 0x3340U;
	prmt.b32 	%r4139, %r1052, %r1049, 0x5410U;
	cvt.u32.u64 	%r1053, %rd381;
	cvt.u32.u64 	%r1054, %rd380;
	prmt.b32 	%r1055, %r1054, %r1053, 0x3340U;
	{ .reg .b32 tmp; mov.b64 {tmp, %r1056}, %rd366; }
	cvt.u32.u64 	%r1057, %rd379;
	prmt.b32 	%r1058, %r1056, %r1057, 0x3340U;
	prmt.b32 	%r4140, %r1058, %r1055, 0x5410U;
	cvt.u32.u64 	%r1059, %rd384;
	cvt.u32.u64 	%r1060, %rd383;
	prmt.b32 	%r1061, %r1060, %r1059, 0x3340U;
	{ .reg .b32 tmp; mov.b64 {tmp, %r1062}, %rd371; }
	cvt.u32.u64 	%r1063, %rd382;
	prmt.b32 	%r1064, %r1062, %r1063, 0x3340U;
	prmt.b32 	%r4142, %r1064, %r1061, 0x5410U;
	cvt.u32.u64 	%r1065, %rd387;
	cvt.u32.u64 	%r1066, %rd386;
	prmt.b32 	%r1067, %r1066, %r1065, 0x3340U;
	cvt.u32.u64 	%r1068, %rd372;
	cvt.u32.u64 	%r1069, %rd385;
	prmt.b32 	%r1070, %r1068, %r1069, 0x3340U;
	prmt.b32 	%r4143, %r1070, %r1067, 0x5410U;
	cvt.u32.u64 	%r1071, %rd390;
	cvt.u32.u64 	%r1072, %rd389;
	prmt.b32 	%r1073, %r1072, %r1071, 0x3340U;
	{ .reg .b32 tmp; mov.b64 {tmp, %r1074}, %rd372; }
	cvt.u32.u64 	%r1075, %rd388;
	prmt.b32 	%r1076, %r1074, %r1075, 0x3340U;
	prmt.b32 	%r4144, %r1076, %r1073, 0x5410U;
	bra.uni 	$L__BB15_161;
$L__BB15_160:
	add.s32 	%r1014, %r2, %r340;
	mul.wide.s32 	%rd348, %r1014, 48;
	add.s64 	%rd349, %rd241, %rd348;
	add.s64 	%rd341, %rd349, 1536;
	// begin inline asm
	ld.cg.v2.u64 {%rd1161, %rd340}, [%rd341];
	// end inline asm
	add.s64 	%rd344, %rd349, 1552;
	// begin inline asm
	ld.cg.v2.u64 {%rd342, %rd343}, [%rd344];
	// end inline asm
	add.s64 	%rd347, %rd349, 1568;
	// begin inline asm
	ld.cg.v2.u64 {%rd345, %rd346}, [%rd347];
	// end inline asm
	shr.u64 	%rd350, %rd340, 8;
	shr.u64 	%rd351, %rd340, 16;
	shr.u64 	%rd352, %rd340, 24;
	shr.u64 	%rd353, %rd340, 40;
	shr.u64 	%rd354, %rd340, 48;
	shr.u64 	%rd355, %rd340, 56;
	mov.b64 	%fd826, %rd342;
	mov.b64 	%fd825, %rd343;
	cvt.u32.u64 	%r4141, %rd345;
	shr.u64 	%rd356, %rd345, 40;
	shr.u64 	%rd357, %rd345, 48;
	shr.u64 	%rd358, %rd345, 56;
	shr.u64 	%rd359, %rd346, 8;
	shr.u64 	%rd360, %rd346, 16;
	shr.u64 	%rd361, %rd346, 24;
	shr.u64 	%rd362, %rd346, 40;
	shr.u64 	%rd363, %rd346, 48;
	shr.u64 	%rd364, %rd346, 56;
	cvt.u32.u64 	%r1015, %rd352;
	cvt.u32.u64 	%r1016, %rd351;
	prmt.b32 	%r1017, %r1016, %r1015, 0x3340U;
	cvt.u32.u64 	%r1018, %rd340;
	cvt.u32.u64 	%r1019, %rd350;
	prmt.b32 	%r1020, %r1018, %r1019, 0x3340U;
	prmt.b32 	%r4139, %r1020, %r1017, 0x5410U;
	cvt.u32.u64 	%r1021, %rd355;
	cvt.u32.u64 	%r1022, %rd354;
	prmt.b32 	%r1023, %r1022, %r1021, 0x3340U;
	{ .reg .b32 tmp; mov.b64 {tmp, %r1024}, %rd340; }
	cvt.u32.u64 	%r1025, %rd353;
	prmt.b32 	%r1026, %r1024, %r1025, 0x3340U;
	prmt.b32 	%r4140, %r1026, %r1023, 0x5410U;
	cvt.u32.u64 	%r1027, %rd358;
	cvt.u32.u64 	%r1028, %rd357;
	prmt.b32 	%r1029, %r1028, %r1027, 0x3340U;
	{ .reg .b32 tmp; mov.b64 {tmp, %r1030}, %rd345; }
	cvt.u32.u64 	%r1031, %rd356;
	prmt.b32 	%r1032, %r1030, %r1031, 0x3340U;
	prmt.b32 	%r4142, %r1032, %r1029, 0x5410U;
	cvt.u32.u64 	%r1033, %rd361;
	cvt.u32.u64 	%r1034, %rd360;
	prmt.b32 	%r1035, %r1034, %r1033, 0x3340U;
	cvt.u32.u64 	%r1036, %rd346;
	cvt.u32.u64 	%r1037, %rd359;
	prmt.b32 	%r1038, %r1036, %r1037, 0x3340U;
	prmt.b32 	%r4143, %r1038, %r1035, 0x5410U;
	cvt.u32.u64 	%r1039, %rd364;
	cvt.u32.u64 	%r1040, %rd363;
	prmt.b32 	%r1041, %r1040, %r1039, 0x3340U;
	{ .reg .b32 tmp; mov.b64 {tmp, %r1042}, %rd346; }
	cvt.u32.u64 	%r1043, %rd362;
	prmt.b32 	%r1044, %r1042, %r1043, 0x3340U;
	prmt.b32 	%r4144, %r1044, %r1041, 0x5410U;
$L__BB15_161:
	setp.eq.s32 	%p51, %r4176, 101;
	mov.b32 	%r1137, -1;
	vote.sync.ballot.b32 	%r1138, %p51, %r1137;
	// begin inline asm
	mov.u32 %r1077, %lanemask_ge;
	// end inline asm
	and.b32  	%r1139, %r1138, %r1077;
	or.b32  	%r1140, %r1139, -2147483648;
	add.s32 	%r1141, %r1140, -1;
	not.b32 	%r1142, %r1140;
	and.b32  	%r1143, %r1142, %r1141;
	popc.b32 	%r361, %r1143;
	mov.b64 	{%r1079, %r1084}, %rd1161;
	mov.b32 	%r1135, 1;
	// begin inline asm
	shfl.sync.down.b32 %r1078, %r1079, %r1135, %r361, %r1137;
	// end inline asm
	// begin inline asm
	shfl.sync.down.b32 %r1083, %r1084, %r1135, %r361, %r1137;
	// end inline asm
	// begin inline asm
	shfl.sync.down.b32 %r1088, %r4139, %r1135, %r361, %r1137;
	// end inline asm
	// begin inline asm
	shfl.sync.down.b32 %r1093, %r4140, %r1135, %r361, %r1137;
	// end inline asm
	mov.b64 	%rd391, %fd826;
	mov.b64 	{%r1099, %r1104}, %rd391;
	// begin inline asm
	shfl.sync.down.b32 %r1098, %r1099, %r1135, %r361, %r1137;
	// end inline asm
	// begin inline asm
	shfl.sync.down.b32 %r1103, %r1104, %r1135, %r361, %r1137;
	// end inline asm
	mov.b64 	%rd392, %fd825;
	mov.b64 	{%r1109, %r1114}, %rd392;
	// begin inline asm
	shfl.sync.down.b32 %r1108, %r1109, %r1135, %r361, %r1137;
	// end inline asm
	// begin inline asm
	shfl.sync.down.b32 %r1113, %r1114, %r1135, %r361, %r1137;
	// end inline asm
	// begin inline asm
	shfl.sync.down.b32 %r1118, %r4141, %r1135, %r361, %r1137;
	// end inline asm
	// begin inline asm
	shfl.sync.down.b32 %r1123, %r4142, %r1135, %r361, %r1137;
	// end inline asm
	// begin inline asm
	shfl.sync.down.b32 %r1128, %r4143, %r1135, %r361, %r1137;
	// end inline asm
	// begin inline asm
	shfl.sync.down.b32 %r1133, %r4144, %r1135, %r361, %r1137;
	// end inline asm
	setp.ge.s32 	%p53, %r589, %r361;
	@%p53 bra 	$L__BB15_163;
	mov.b64 	%rd393, {%r1108, %r1113};
	mov.b64 	%fd320, %rd393;
	mov.b64 	%rd394, {%r1098, %r1103};
	mov.b64 	%fd321, %rd394;
	mov.b64 	%rd395, {%r1078, %r1083};
	add.s64 	%rd181, %rd1161, %rd395;
	setp.eq.s64 	%p54, %rd1161, 0;
	add.f64 	%fd322, %fd826, %fd321;
	add.f64 	%fd323, %fd825, %fd320;
	selp.f64 	%fd826, %fd322, %fd826, %p54;
	selp.f64 	%fd825, %fd323, %fd825, %p54;
	selp.b32 	%r1145, %r1118, 0, %p54;
	add.s32 	%r4141, %r4141, %r1145;
	mov.u64 	%rd1161, %rd181;
$L__BB15_163:
	mov.b64 	{%r1147, %r1152}, %rd1161;
	mov.b32 	%r1203, 2;
	mov.b32 	%r1205, -1;
	// begin inline asm
	shfl.sync.down.b32 %r1146, %r1147, %r1203, %r361, %r1205;
	// end inline asm
	// begin inline asm
	shfl.sync.down.b32 %r1151, %r1152, %r1203, %r361, %r1205;
	// end inline asm
	// begin inline asm
	shfl.sync.down.b32 %r1156, %r4139, %r1203, %r361, %r1205;
	// end inline asm
	// begin inline asm
	shfl.sync.down.b32 %r1161, %r4140, %r1203, %r361, %r1205;
	// end inline asm
	mov.b64 	%rd396, %fd826;
	mov.b64 	{%r1167, %r1172}, %rd396;
	// begin inline asm
	shfl.sync.down.b32 %r1166, %r1167, %r1203, %r361, %r1205;
	// end inline asm
	// begin inline asm
	shfl.sync.down.b32 %r1171, %r1172, %r1203, %r361, %r1205;
	// end inline asm
	mov.b64 	%rd397, %fd825;
	mov.b64 	{%r1177, %r1182}, %rd397;
	// begin inline asm
	shfl.sync.down.b32 %r1176, %r1177, %r1203, %r361, %r1205;
	// end inline asm
	// begin inline asm
	shfl.sync.down.b32 %r1181, %r1182, %r1203, %r361, %r1205;
	// end inline asm
	// begin inline asm
	shfl.sync.down.b32 %r1186, %r4141, %r1203, %r361, %r1205;
	// end inline asm
	// begin inline asm
	shfl.sync.down.b32 %r1191, %r4142, %r1203, %r361, %r1205;
	// end inline asm
	// begin inline asm
	shfl.sync.down.b32 %r1196, %r4143, %r1203, %r361, %r1205;
	// end inline asm
	// begin inline asm
	shfl.sync.down.b32 %r1201, %r4144, %r1203, %r361, %r1205;
	// end inline asm
	add.s32 	%r1206, %r589, 2;
	setp.gt.s32 	%p55, %r1206, %r361;
	@%p55 bra 	$L__BB15_165;
	mov.b64 	%rd398, {%r1176, %r1181};
	mov.b64 	%fd324, %rd398;
	mov.b64 	%rd399, {%r1166, %r1171};
	mov.b64 	%fd325, %rd399;
	mov.b64 	%rd400, {%r1146, %r1151};
	add.s64 	%rd183, %rd1161, %rd400;
	setp.eq.s64 	%p56, %rd1161, 0;
	add.f64 	%fd326, %fd826, %fd325;
	add.f64 	%fd327, %fd825, %fd324;
	selp.f64 	%fd826, %fd326, %fd826, %p56;
	selp.f64 	%fd825, %fd327, %fd825, %p56;
	selp.b32 	%r1208, %r1186, 0, %p56;
	add.s32 	%r4141, %r4141, %r1208;
	mov.u64 	%rd1161, %rd183;
$L__BB15_165:
	mov.b64 	{%r1210, %r1215}, %rd1161;
	mov.b32 	%r1266, 4;
	mov.b32 	%r1268, -1;
	// begin inline asm
	shfl.sync.down.b32 %r1209, %r1210, %r1266, %r361, %r1268;
	// end inline asm
	// begin inline asm
	shfl.sync.down.b32 %r1214, %r1215, %r1266, %r361, %r1268;
	// end inline asm
	// begin inline asm
	shfl.sync.down.b32 %r1219, %r4139, %r1266, %r361, %r1268;
	// end inline asm
	// begin inline asm
	shfl.sync.down.b32 %r1224, %r4140, %r1266, %r361, %r1268;
	// end inline asm
	mov.b64 	%rd401, %fd826;
	mov.b64 	{%r1230, %r1235}, %rd401;
	// begin inline asm
	shfl.sync.down.b32 %r1229, %r1230, %r1266, %r361, %r1268;
	// end inline asm
	// begin inline asm
	shfl.sync.down.b32 %r1234, %r1235, %r1266, %r361, %r1268;
	// end inline asm
	mov.b64 	%rd402, %fd825;
	mov.b64 	{%r1240, %r1245}, %rd402;
	// begin inline asm
	shfl.sync.down.b32 %r1239, %r1240, %r1266, %r361, %r1268;
	// end inline asm
	// begin inline asm
	shfl.sync.down.b32 %r1244, %r1245, %r1266, %r361, %r1268;
	// end inline asm
	// begin inline asm
	shfl.sync.down.b32 %r1249, %r4141, %r1266, %r361, %r1268;
	// end inline asm
	// begin inline asm
	shfl.sync.down.b32 %r1254, %r4142, %r1266, %r361, %r1268;
	// end inline asm
	// begin inline asm
	shfl.sync.down.b32 %r1259, %r4143, %r1266, %r361, %r1268;
	// end inline asm
	// begin inline asm
	shfl.sync.down.b32 %r1264, %r4144, %r1266, %r361, %r1268;
	// end inline asm
	add.s32 	%r1269, %r589, 4;
	setp.gt.s32 	%p57, %r1269, %r361;
	@%p57 bra 	$L__BB15_167;
	mov.b64 	%rd403, {%r1239, %r1244};
	mov.b64 	%fd328, %rd403;
	mov.b64 	%rd404, {%r1229, %r1234};
	mov.b64 	%fd329, %rd404;
	mov.b64 	%rd405, {%r1209, %r1214};
	add.s64 	%rd185, %rd1161, %rd405;
	setp.eq.s64 	%p58, %rd1161, 0;
	add.f64 	%fd330, %fd826, %fd329;
	add.f64 	%fd331, %fd825, %fd328;
	selp.f64 	%fd826, %fd330, %fd826, %p58;
	selp.f64 	%fd825, %fd331, %fd825, %p58;
	selp.b32 	%r1271, %r1249, 0, %p58;
	add.s32 	%r4141, %r4141, %r1271;
	mov.u64 	%rd1161, %rd185;
$L__BB15_167:
	mov.b64 	{%r1273, %r1278}, %rd1161;
	mov.b32 	%r1329, 8;
	mov.b32 	%r1331, -1;
	// begin inline asm
	shfl.sync.down.b32 %r1272, %r1273, %r1329, %r361, %r1331;
	// end inline asm
	// begin inline asm
	shfl.sync.down.b32 %r1277, %r1278, %r1329, %r361, %r1331;
	// end inline asm
	// begin inline asm
	shfl.sync.down.b32 %r1282, %r4139, %r1329, %r361, %r1331;
	// end inline asm
	// begin inline asm
	shfl.sync.down.b32 %r1287, %r4140, %r1329, %r361, %r1331;
	// end inline asm
	mov.b64 	%rd406, %fd826;
	mov.b64 	{%r1293, %r1298}, %rd406;
	// begin inline asm
	shfl.sync.down.b32 %r1292, %r1293, %r1329, %r361, %r1331;
	// end inline asm
	// begin inline asm
	shfl.sync.down.b32 %r1297, %r1298, %r1329, %r361, %r1331;
	// end inline asm
	mov.b64 	%rd407, %fd825;
	mov.b64 	{%r1303, %r1308}, %rd407;
	// begin inline asm
	shfl.sync.down.b32 %r1302, %r1303, %r1329, %r361, %r1331;
	// end inline asm
	// begin inline asm
	shfl.sync.down.b32 %r1307, %r1308, %r1329, %r361, %r1331;
	// end inline asm
	// begin inline asm
	shfl.sync.down.b32 %r1312, %r4141, %r1329, %r361, %r1331;
	// end inline asm
	// begin inline asm
	shfl.sync.down.b32 %r1317, %r4142, %r1329, %r361, %r1331;
	// end inline asm
	// begin inline asm
	shfl.sync.down.b32 %r1322, %r4143, %r1329, %r361, %r1331;
	// end inline asm
	// begin inline asm
	shfl.sync.down.b32 %r1327, %r4144, %r1329, %r361, %r1331;
	// end inline asm
	add.s32 	%r1332, %r589, 8;
	setp.gt.s32 	%p59, %r1332, %r361;
	@%p59 bra 	$L__BB15_169;
	mov.b64 	%rd408, {%r1302, %r1307};
	mov.b64 	%fd332, %rd408;
	mov.b64 	%rd409, {%r1292, %r1297};
	mov.b64 	%fd333, %rd409;
	mov.b64 	%rd410, {%r1272, %r1277};
	add.s64 	%rd187, %rd1161, %rd410;
	setp.eq.s64 	%p60, %rd1161, 0;
	add.f64 	%fd334, %fd826, %fd333;
	add.f64 	%fd335, %fd825, %fd332;
	selp.f64 	%fd826, %fd334, %fd826, %p60;
	selp.f64 	%fd825, %fd335, %fd825, %p60;
	selp.b32 	%r1334, %r1312, 0, %p60;
	add.s32 	%r4141, %r4141, %r1334;
	mov.u64 	%rd1161, %rd187;
$L__BB15_169:
	mov.b64 	{%r1336, %r1341}, %rd1161;
	mov.b32 	%r1392, 16;
	mov.b32 	%r1394, -1;
	// begin inline asm
	shfl.sync.down.b32 %r1335, %r1336, %r1392, %r361, %r1394;
	// end inline asm
	// begin inline asm
	shfl.sync.down.b32 %r1340, %r1341, %r1392, %r361, %r1394;
	// end inline asm
	// begin inline asm
	shfl.sync.down.b32 %r1345, %r4139, %r1392, %r361, %r1394;
	// end inline asm
	// begin inline asm
	shfl.sync.down.b32 %r1350, %r4140, %r1392, %r361, %r1394;
	// end inline asm
	mov.b64 	%rd411, %fd826;
	mov.b64 	{%r1356, %r1361}, %rd411;
	// begin inline asm
	shfl.sync.down.b32 %r1355, %r1356, %r1392, %r361, %r1394;
	// end inline asm
	// begin inline asm
	shfl.sync.down.b32 %r1360, %r1361, %r1392, %r361, %r1394;
	// end inline asm
	mov.b64 	%rd412, %fd825;
	mov.b64 	{%r1366, %r1371}, %rd412;
	// begin inline asm
	shfl.sync.down.b32 %r1365, %r1366, %r1392, %r361, %r1394;
	// end inline asm
	// begin inline asm
	shfl.sync.down.b32 %r1370, %r1371, %r1392, %r361, %r1394;
	// end inline asm
	// begin inline asm
	shfl.sync.down.b32 %r1375, %r4141, %r1392, %r361, %r1394;
	// end inline asm
	// begin inline asm
	shfl.sync.down.b32 %r1380, %r4142, %r1392, %r361, %r1394;
	// end inline asm
	// begin inline asm
	shfl.sync.down.b32 %r1385, %r4143, %r1392, %r361, %r1394;
	// end inline asm
	// begin inline asm
	shfl.sync.down.b32 %r1390, %r4144, %r1392, %r361, %r1394;
	// end inline asm
	add.s32 	%r1395, %r589, 16;
	setp.gt.s32 	%p61, %r1395, %r361;
	@%p61 bra 	$L__BB15_171;
	mov.b64 	%rd413, {%r1365, %r1370};
	mov.b64 	%fd336, %rd413;
	mov.b64 	%rd414, {%r1355, %r1360};
	mov.b64 	%fd337, %rd414;
	mov.b64 	%rd415, {%r1335, %r1340};
	add.s64 	%rd189, %rd1161, %rd415;
	setp.eq.s64 	%p62, %rd1161, 0;
	add.f64 	%fd338, %fd826, %fd337;
	add.f64 	%fd339, %fd825, %fd336;
	selp.f64 	%fd826, %fd338, %fd826, %p62;
	selp.f64 	%fd825, %fd339, %fd825, %p62;
	selp.b32 	%r1397, %r1375, 0, %p62;
	add.s32 	%r4141, %r4141, %r1397;
	mov.u64 	%rd1161, %rd189;
$L__BB15_171:
	add.s32 	%r4182, %r2, %r340;
	shr.u32 	%r1400, %r4139, 8;
	cvt.u16.u32 	%rs16, %r1400;
	{ .reg .b16 tmp; mov.b32 {tmp, %rs17}, %r4139; }
	shr.u32 	%r1401, %r4139, 24;
	cvt.u16.u32 	%rs18, %r1401;
	shr.u32 	%r1402, %r4140, 8;
	cvt.u16.u32 	%rs19, %r1402;
	{ .reg .b16 tmp; mov.b32 {tmp, %rs20}, %r4140; }
	shr.u32 	%r1403, %r4140, 24;
	cvt.u16.u32 	%rs21, %r1403;
	shr.u32 	%r1404, %r4142, 8;
	cvt.u16.u32 	%rs22, %r1404;
	{ .reg .b16 tmp; mov.b32 {tmp, %rs23}, %r4142; }
	shr.u32 	%r1405, %r4142, 24;
	cvt.u16.u32 	%rs24, %r1405;
	shr.u32 	%r1406, %r4143, 8;
	cvt.u16.u32 	%rs25, %r1406;
	{ .reg .b16 tmp; mov.b32 {tmp, %rs26}, %r4143; }
	shr.u32 	%r1407, %r4143, 24;
	cvt.u16.u32 	%rs27, %r1407;
	shr.u32 	%r1408, %r4144, 8;
	cvt.u16.u32 	%rs28, %r1408;
	{ .reg .b16 tmp; mov.b32 {tmp, %rs29}, %r4144; }
	shr.u32 	%r1409, %r4144, 24;
	cvt.u16.u32 	%rs30, %r1409;
$L__BB15_172:
	setp.ne.s32 	%p63, %r4176, 101;
	mov.b32 	%r1410, -1;
	vote.sync.all.pred 	%p64, %p63, %r1410;
	not.pred 	%p65, %p64;
	@%p65 bra 	$L__BB15_190;
	mul.wide.s32 	%rd485, %r4182, 4;
	add.s64 	%rd484, %rd239, %rd485;
$L__BB15_174:
	// begin inline asm
	ld.relaxed.gpu.u32 %r4176, [%rd484];
	// end inline asm
	membar.gl;
	setp.eq.s32 	%p83, %r4176, 99;
	mov.b32 	%r1503, -1;
	vote.sync.any.pred 	%p84, %p83, %r1503;
	@%p84 bra 	$L__BB15_174;
	mov.b32 	%r4185, 0;
	mov.f64 	%fd839, 0d0000000000000000;
	setp.eq.s32 	%p85, %r4176, 101;
	@%p85 bra 	$L__BB15_178;
	setp.ne.s32 	%p86, %r4176, 100;
	mov.f64 	%fd840, %fd839;
	@%p86 bra 	$L__BB15_179;
	mul.wide.s32 	%rd520, %r4182, 48;
	add.s64 	%rd513, %rd240, %rd520;
	// begin inline asm
	ld.cg.v2.u64 {%rd1169, %rd512}, [%rd513];
	// end inline asm
	add.s64 	%rd516, %rd513, 16;
	// begin inline asm
	ld.cg.v2.u64 {%rd514, %rd515}, [%rd516];
	// end inline asm
	add.s64 	%rd519, %rd513, 32;
	// begin inline asm
	ld.cg.v2.u64 {%rd517, %rd518}, [%rd519];
	// end inline asm
	shr.u64 	%rd521, %rd512, 8;
	shr.u64 	%rd522, %rd512, 16;
	shr.u64 	%rd523, %rd512, 24;
	shr.u64 	%rd524, %rd512, 40;
	shr.u64 	%rd525, %rd512, 48;
	shr.u64 	%rd526, %rd512, 56;
	mov.b64 	%fd840, %rd514;
	mov.b64 	%fd839, %rd515;
	cvt.u32.u64 	%r4185, %rd517;
	shr.u64 	%rd527, %rd517, 40;
	shr.u64 	%rd528, %rd517, 48;
	shr.u64 	%rd529, %rd517, 56;
	shr.u64 	%rd530, %rd518, 8;
	shr.u64 	%rd531, %rd518, 16;
	shr.u64 	%rd532, %rd518, 24;
	shr.u64 	%rd533, %rd518, 40;
	shr.u64 	%rd534, %rd518, 48;
	shr.u64 	%rd535, %rd518, 56;
	cvt.u32.u64 	%r1536, %rd523;
	cvt.u32.u64 	%r1537, %rd522;
	prmt.b32 	%r1538, %r1537, %r1536, 0x3340U;
	cvt.u32.u64 	%r1539, %rd512;
	cvt.u32.u64 	%r1540, %rd521;
	prmt.b32 	%r1541, %r1539, %r1540, 0x3340U;
	prmt.b32 	%r4183, %r1541, %r1538, 0x5410U;
	cvt.u32.u64 	%r1542, %rd526;
	cvt.u32.u64 	%r1543, %rd525;
	prmt.b32 	%r1544, %r1543, %r1542, 0x3340U;
	{ .reg .b32 tmp; mov.b64 {tmp, %r1545}, %rd512; }
	cvt.u32.u64 	%r1546, %rd524;
	prmt.b32 	%r1547, %r1545, %r1546, 0x3340U;
	prmt.b32 	%r4184, %r1547, %r1544, 0x5410U;
	cvt.u32.u64 	%r1548, %rd529;
	cvt.u32.u64 	%r1549, %rd528;
	prmt.b32 	%r1550, %r1549, %r1548, 0x3340U;
	{ .reg .b32 tmp; mov.b64 {tmp, %r1551}, %rd517; }
	cvt.u32.u64 	%r1552, %rd527;
	prmt.b32 	%r1553, %r1551, %r1552, 0x3340U;
	prmt.b32 	%r4186, %r1553, %r1550, 0x5410U;
	cvt.u32.u64 	%r1554, %rd532;
	cvt.u32.u64 	%r1555, %rd531;
	prmt.b32 	%r1556, %r1555, %r1554, 0x3340U;
	cvt.u32.u64 	%r1557, %rd518;
	cvt.u32.u64 	%r1558, %rd530;
	prmt.b32 	%r1559, %r1557, %r1558, 0x3340U;
	prmt.b32 	%r4187, %r1559, %r1556, 0x5410U;
	cvt.u32.u64 	%r1560, %rd535;
	cvt.u32.u64 	%r1561, %rd534;
	prmt.b32 	%r1562, %r1561, %r1560, 0x3340U;
	{ .reg .b32 tmp; mov.b64 {tmp, %r1563}, %rd518; }
	cvt.u32.u64 	%r1564, %rd533;
	prmt.b32 	%r1565, %r1563, %r1564, 0x3340U;
	prmt.b32 	%r4188, %r1565, %r1562, 0x5410U;
	bra.uni 	$L__BB15_179;
$L__BB15_178:
	mul.wide.s32 	%rd495, %r4182, 48;
	add.s64 	%rd488, %rd241, %rd495;
	// begin inline asm
	ld.cg.v2.u64 {%rd1169, %rd487}, [%rd488];
	// end inline asm
	add.s64 	%rd491, %rd488, 16;
	// begin inline asm
	ld.cg.v2.u64 {%rd489, %rd490}, [%rd491];
	// end inline asm
	add.s64 	%rd494, %rd488, 32;
	// begin inline asm
	ld.cg.v2.u64 {%rd492, %rd493}, [%rd494];
	// end inline asm
	shr.u64 	%rd496, %rd487, 8;
	shr.u64 	%rd497, %rd487, 16;
	shr.u64 	%rd498, %rd487, 24;
	shr.u64 	%rd499, %rd487, 40;
	shr.u64 	%rd500, %rd487, 48;
	shr.u64 	%rd501, %rd487, 56;
	mov.b64 	%fd840, %rd489;
	mov.b64 	%fd839, %rd490;
	cvt.u32.u64 	%r4185, %rd492;
	shr.u64 	%rd502, %rd492, 40;
	shr.u64 	%rd503, %rd492, 48;
	shr.u64 	%rd504, %rd492, 56;
	shr.u64 	%rd505, %rd493, 8;
	shr.u64 	%rd506, %rd493, 16;
	shr.u64 	%rd507, %rd493, 24;
	shr.u64 	%rd508, %rd493, 40;
	shr.u64 	%rd509, %rd493, 48;
	shr.u64 	%rd510, %rd493, 56;
	cvt.u32.u64 	%r1506, %rd498;
	cvt.u32.u64 	%r1507, %rd497;
	prmt.b32 	%r1508, %r1507, %r1506, 0x3340U;
	cvt.u32.u64 	%r1509, %rd487;
	cvt.u32.u64 	%r1510, %rd496;
	prmt.b32 	%r1511, %r1509, %r1510, 0x3340U;
	prmt.b32 	%r4183, %r1511, %r1508, 0x5410U;
	cvt.u32.u64 	%r1512, %rd501;
	cvt.u32.u64 	%r1513, %rd500;
	prmt.b32 	%r1514, %r1513, %r1512, 0x3340U;
	{ .reg .b32 tmp; mov.b64 {tmp, %r1515}, %rd487; }
	cvt.u32.u64 	%r1516, %rd499;
	prmt.b32 	%r1517, %r1515, %r1516, 0x3340U;
	prmt.b32 	%r4184, %r1517, %r1514, 0x5410U;
	cvt.u32.u64 	%r1518, %rd504;
	cvt.u32.u64 	%r1519, %rd503;
	prmt.b32 	%r1520, %r1519, %r1518, 0x3340U;
	{ .reg .b32 tmp; mov.b64 {tmp, %r1521}, %rd492; }
	cvt.u32.u64 	%r1522, %rd502;
	prmt.b32 	%r1523, %r1521, %r1522, 0x3340U;
	prmt.b32 	%r4186, %r1523, %r1520, 0x5410U;
	cvt.u32.u64 	%r1524, %rd507;
	cvt.u32.u64 	%r1525, %rd506;
	prmt.b32 	%r1526, %r1525, %r1524, 0x3340U;
	cvt.u32.u64 	%r1527, %rd493;
	cvt.u32.u64 	%r1528, %rd505;
	prmt.b32 	%r1529, %r1527, %r1528, 0x3340U;
	prmt.b32 	%r4187, %r1529, %r1526, 0x5410U;
	cvt.u32.u64 	%r1530, %rd510;
	cvt.u32.u64 	%r1531, %rd509;
	prmt.b32 	%r1532, %r1531, %r1530, 0x3340U;
	{ .reg .b32 tmp; mov.b64 {tmp, %r1533}, %rd493; }
	cvt.u32.u64 	%r1534, %rd508;
	prmt.b32 	%r1535, %r1533, %r1534, 0x3340U;
	prmt.b32 	%r4188, %r1535, %r1532, 0x5410U;
$L__BB15_179:
	mov.b32 	%r1625, -1;
	vote.sync.ballot.b32 	%r1626, %p85, %r1625;
	and.b32  	%r1627, %r1626, %r1077;
	or.b32  	%r1628, %r1627, -2147483648;
	add.s32 	%r1629, %r1628, -1;
	not.b32 	%r1630, %r1628;
	and.b32  	%r1631, %r1630, %r1629;
	popc.b32 	%r490, %r1631;
	mov.b64 	{%r1567, %r1572}, %rd1169;
	mov.b32 	%r1623, 1;
	// begin inline asm
	shfl.sync.down.b32 %r1566, %r1567, %r1623, %r490, %r1625;
	// end inline asm
	// begin inline asm
	shfl.sync.down.b32 %r1571, %r1572, %r1623, %r490, %r1625;
	// end inline asm
	// begin inline asm
	shfl.sync.down.b32 %r1576, %r4183, %r1623, %r490, %r1625;
	// end inline asm
	// begin inline asm
	shfl.sync.down.b32 %r1581, %r4184, %r1623, %r490, %r1625;
	// end inline asm
	mov.b64 	%rd536, %fd840;
	mov.b64 	{%r1587, %r1592}, %rd536;
	// begin inline asm
	shfl.sync.down.b32 %r1586, %r1587, %r1623, %r490, %r1625;
	// end inline asm
	// begin inline asm
	shfl.sync.down.b32 %r1591, %r1592, %r1623, %r490, %r1625;
	// end inline asm
	mov.b64 	%rd537, %fd839;
	mov.b64 	{%r1597, %r1602}, %rd537;
	// begin inline asm
	shfl.sync.down.b32 %r1596, %r1597, %r1623, %r490, %r1625;
	// end inline asm
	// begin inline asm
	shfl.sync.down.b32 %r1601, %r1602, %r1623, %r490, %r1625;
	// end inline asm
	// begin inline asm
	shfl.sync.down.b32 %r1606, %r4185, %r1623, %r490, %r1625;
	// end inline asm
	// begin inline asm
	shfl.sync.down.b32 %r1611, %r4186, %r1623, %r490, %r1625;
	// end inline asm
	// begin inline asm
	shfl.sync.down.b32 %r1616, %r4187, %r1623, %r490, %r1625;
	// end inline asm
	// begin inline asm
	shfl.sync.down.b32 %r1621, %r4188, %r1623, %r490, %r1625;
	// end inline asm
	setp.ge.s32 	%p89, %r589, %r490;
	mov.u64 	%rd1171, %rd1169;
	@%p89 bra 	$L__BB15_181;
	mov.b64 	%rd538, {%r1596, %r1601};
	mov.b64 	%fd361, %rd538;
	mov.b64 	%rd539, {%r1586, %r1591};
	mov.b64 	%fd362, %rd539;
	mov.b64 	%rd540, {%r1566, %r1571};
	add.s64 	%rd1171, %rd1169, %rd540;
	setp.eq.s64 	%p90, %rd1169, 0;
	add.f64 	%fd363, %fd840, %fd362;
	add.f64 	%fd364, %fd839, %fd361;
	selp.f64 	%fd840, %fd363, %fd840, %p90;
	selp.f64 	%fd839, %fd364, %fd839, %p90;
	selp.b32 	%r1633, %r1606, 0, %p90;
	add.s32 	%r4185, %r4185, %r1633;
$L__BB15_181:
	mov.b64 	{%r1635, %r1640}, %rd1171;
	mov.b32 	%r1691, 2;
	mov.b32 	%r1693, -1;
	// begin inline asm
	shfl.sync.down.b32 %r1634, %r1635, %r1691, %r490, %r1693;
	// end inline asm
	// begin inline asm
	shfl.sync.down.b32 %r1639, %r1640, %r1691, %r490, %r1693;
	// end inline asm
	// begin inline asm
	shfl.sync.down.b32 %r1644, %r4183, %r1691, %r490, %r1693;
	// end inline asm
	// begin inline asm
	shfl.sync.down.b32 %r1649, %r4184, %r1691, %r490, %r1693;
	// end inline asm
	mov.b64 	%rd541, %fd840;
	mov.b64 	{%r1655, %r1660}, %rd541;
	// begin inline asm
	shfl.sync.down.b32 %r1654, %r1655, %r1691, %r490, %r1693;
	// end inline asm
	// begin inline asm
	shfl.sync.down.b32 %r1659, %r1660, %r1691, %r490, %r1693;
	// end inline asm
	mov.b64 	%rd542, %fd839;
	mov.b64 	{%r1665, %r1670}, %rd542;
	// begin inline asm
	shfl.sync.down.b32 %r1664, %r1665, %r1691, %r490, %r1693;
	// end inline asm
	// begin inline asm
	shfl.sync.down.b32 %r1669, %r1670, %r1691, %r490, %r1693;
	// end inline asm
	// begin inline asm
	shfl.sync.down.b32 %r1674, %r4185, %r1691, %r490, %r1693;
	// end inline asm
	// begin inline asm
	shfl.sync.down.b32 %r1679, %r4186, %r1691, %r490, %r1693;
	// end inline asm
	// begin inline asm
	shfl.sync.down.b32 %r1684, %r4187, %r1691, %r490, %r1693;
	// end inline asm
	// begin inline asm
	shfl.sync.down.b32 %r1689, %r4188, %r1691, %r490, %r1693;
	// end inline asm
	add.s32 	%r1694, %r589, 2;
	setp.gt.s32 	%p91, %r1694, %r490;
	@%p91 bra 	$L__BB15_183;
	mov.b64 	%rd543, {%r1664, %r1669};
	mov.b64 	%fd365, %rd543;
	mov.b64 	%rd544, {%r1654, %r1659};
	mov.b64 	%fd366, %rd544;
	mov.b64 	%rd545, {%r1634, %r1639};
	add.s64 	%rd198, %rd1171, %rd545;
	setp.eq.s64 	%p92, %rd1171, 0;
	add.f64 	%fd367, %fd840, %fd366;
	add.f64 	%fd368, %fd839, %fd365;
	selp.f64 	%fd840, %fd367, %fd840, %p92;
	selp.f64 	%fd839, %fd368, %fd839, %p92;
	selp.b32 	%r1696, %r1674, 0, %p92;
	add.s32 	%r4185, %r4185, %r1696;
	mov.u64 	%rd1171, %rd198;
$L__BB15_183:
	mov.b64 	{%r1698, %r1703}, %rd1171;
	mov.b32 	%r1754, 4;
	mov.b32 	%r1756, -1;
	// begin inline asm
	shfl.sync.down.b32 %r1697, %r1698, %r1754, %r490, %r1756;
	// end inline asm
	// begin inline asm
	shfl.sync.down.b32 %r1702, %r1703, %r1754, %r490, %r1756;
	// end inline asm
	// begin inline asm
	shfl.sync.down.b32 %r1707, %r4183, %r1754, %r490, %r1756;
	// end inline asm
	// begin inline asm
	shfl.sync.down.b32 %r1712, %r4184, %r1754, %r490, %r1756;
	// end inline asm
	mov.b64 	%rd546, %fd840;
	mov.b64 	{%r1718, %r1723}, %rd546;
	// begin inline asm
	shfl.sync.down.b32 %r1717, %r1718, %r1754, %r490, %r1756;
	// end inline asm
	// begin inline asm
	shfl.sync.down.b32 %r1722, %r1723, %r1754, %r490, %r1756;
	// end inline asm
	mov.b64 	%rd547, %fd839;
	mov.b64 	{%r1728, %r1733}, %rd547;
	// begin inline asm
	shfl.sync.down.b32 %r1727, %r1728, %r1754, %r490, %r1756;
	// end inline asm
	// begin inline asm
	shfl.sync.down.b32 %r1732, %r1733, %r1754, %r490, %r1756;
	// end inline asm
	// begin inline asm
	shfl.sync.down.b32 %r1737, %r4185, %r1754, %r490, %r1756;
	// end inline asm
	// begin inline asm
	shfl.sync.down.b32 %r1742, %r4186, %r1754, %r490, %r1756;
	// end inline asm
	// begin inline asm
	shfl.sync.down.b32 %r1747, %r4187, %r1754, %r490, %r1756;
	// end inline asm
	// begin inline asm
	shfl.sync.down.b32 %r1752, %r4188, %r1754, %r490, %r1756;
	// end inline asm
	add.s32 	%r1757, %r589, 4;
	setp.gt.s32 	%p93, %r1757, %r490;
	@%p93 bra 	$L__BB15_185;
	mov.b64 	%rd548, {%r1727, %r1732};
	mov.b64 	%fd369, %rd548;
	mov.b64 	%rd549, {%r1717, %r1722};
	mov.b64 	%fd370, %rd549;
	mov.b64 	%rd550, {%r1697, %r1702};
	add.s64 	%rd200, %rd1171, %rd550;
	setp.eq.s64 	%p94, %rd1171, 0;
	add.f64 	%fd371, %fd840, %fd370;
	add.f64 	%fd372, %fd839, %fd369;
	selp.f64 	%fd840, %fd371, %fd840, %p94;
	selp.f64 	%fd839, %fd372, %fd839, %p94;
	selp.b32 	%r1759, %r1737, 0, %p94;
	add.s32 	%r4185, %r4185, %r1759;
	mov.u64 	%rd1171, %rd200;
$L__BB15_185:
	mov.b64 	{%r1761, %r1766}, %rd1171;
	mov.b32 	%r1817, 8;
	mov.b32 	%r1819, -1;
	// begin inline asm
	shfl.sync.down.b32 %r1760, %r1761, %r1817, %r490, %r1819;
	// end inline asm
	// begin inline asm
	shfl.sync.down.b32 %r1765, %r1766, %r1817, %r490, %r1819;
	// end inline asm
	// begin inline asm
	shfl.sync.down.b32 %r1770, %r4183, %r1817, %r490, %r1819;
	// end inline asm
	// begin inline asm
	shfl.sync.down.b32 %r1775, %r4184, %r1817, %r490, %r1819;
	// end inline asm
	mov.b64 	%rd551, %fd840;
	mov.b64 	{%r1781, %r1786}, %rd551;
	// begin inline asm
	shfl.sync.down.b32 %r1780, %r1781, %r1817, %r490, %r1819;
	// end inline asm
	// begin inline asm
	shfl.sync.down.b32 %r1785, %r1786, %r1817, %r490, %r1819;
	// end inline asm
	mov.b64 	%rd552, %fd839;
	mov.b64 	{%r1791, %r1796}, %rd552;
	// begin inline asm
	shfl.sync.down.b32 %r1790, %r1791, %r1817, %r490, %r1819;
	// end inline asm
	// begin inline asm
	shfl.sync.down.b32 %r1795, %r1796, %r1817, %r490, %r1819;
	// end inline asm
	// begin inline asm
	shfl.sync.down.b32 %r1800, %r4185, %r1817, %r490, %r1819;
	// end inline asm
	// begin inline asm
	shfl.sync.down.b32 %r1805, %r4186, %r1817, %r490, %r1819;
	// end inline asm
	// begin inline asm
	shfl.sync.down.b32 %r1810, %r4187, %r1817, %r490, %r1819;
	// end inline asm
	// begin inline asm
	shfl.sync.down.b32 %r1815, %r4188, %r1817, %r490, %r1819;
	// end inline asm
	add.s32 	%r1820, %r589, 8;
	setp.gt.s32 	%p95, %r1820, %r490;
	@%p95 bra 	$L__BB15_187;
	mov.b64 	%rd553, {%r1790, %r1795};
	mov.b64 	%fd373, %rd553;
	mov.b64 	%rd554, {%r1780, %r1785};
	mov.b64 	%fd374, %rd554;
	mov.b64 	%rd555, {%r1760, %r1765};
	add.s64 	%rd202, %rd1171, %rd555;
	setp.eq.s64 	%p96, %rd1171, 0;
	add.f64 	%fd375, %fd840, %fd374;
	add.f64 	%fd376, %fd839, %fd373;
	selp.f64 	%fd840, %fd375, %fd840, %p96;
	selp.f64 	%fd839, %fd376, %fd839, %p96;
	selp.b32 	%r1822, %r1800, 0, %p96;
	add.s32 	%r4185, %r4185, %r1822;
	mov.u64 	%rd1171, %rd202;
$L__BB15_187:
	mov.b64 	{%r1824, %r1829}, %rd1171;
	mov.b32 	%r1880, 16;
	mov.b32 	%r1882, -1;
	// begin inline asm
	shfl.sync.down.b32 %r1823, %r1824, %r1880, %r490, %r1882;
	// end inline asm
	// begin inline asm
	shfl.sync.down.b32 %r1828, %r1829, %r1880, %r490, %r1882;
	// end inline asm
	// begin inline asm
	shfl.sync.down.b32 %r1833, %r4183, %r1880, %r490, %r1882;
	// end inline asm
	// begin inline asm
	shfl.sync.down.b32 %r1838, %r4184, %r1880, %r490, %r1882;
	// end inline asm
	mov.b64 	%rd556, %fd840;
	mov.b64 	{%r1844, %r1849}, %rd556;
	// begin inline asm
	shfl.sync.down.b32 %r1843, %r1844, %r1880, %r490, %r1882;
	// end inline asm
	// begin inline asm
	shfl.sync.down.b32 %r1848, %r1849, %r1880, %r490, %r1882;
	// end inline asm
	mov.b64 	%rd557, %fd839;
	mov.b64 	{%r1854, %r1859}, %rd557;
	// begin inline asm
	shfl.sync.down.b32 %r1853, %r1854, %r1880, %r490, %r1882;
	// end inline asm
	// begin inline asm
	shfl.sync.down.b32 %r1858, %r1859, %r1880, %r490, %r1882;
	// end inline asm
	// begin inline asm
	shfl.sync.down.b32 %r1863, %r4185, %r1880, %r490, %r1882;
	// end inline asm
	// begin inline asm
	shfl.sync.down.b32 %r1868, %r4186, %r1880, %r490, %r1882;
	// end inline asm
	// begin inline asm
	shfl.sync.down.b32 %r1873, %r4187, %r1880, %r490, %r1882;
	// end inline asm
	// begin inline asm
	shfl.sync.down.b32 %r1878, %r4188, %r1880, %r490, %r1882;
	// end inline asm
	add.s32 	%r1883, %r589, 16;
	setp.gt.s32 	%p97, %r1883, %r490;
	@%p97 bra 	$L__BB15_189;
	mov.b64 	%rd558, {%r1853, %r1858};
	mov.b64 	%fd377, %rd558;
	mov.b64 	%rd559, {%r1843, %r1848};
	mov.b64 	%fd378, %rd559;
	mov.b64 	%rd560, {%r1823, %r1828};
	add.s64 	%rd204, %rd1171, %rd560;
	setp.eq.s64 	%p98, %rd1171, 0;
	add.f64 	%fd379, %fd840, %fd378;
	add.f64 	%fd380, %fd839, %fd377;
	selp.f64 	%fd840, %fd379, %fd840, %p98;
	selp.f64 	%fd839, %fd380, %fd839, %p98;
	selp.b32 	%r1884, %r1863, 0, %p98;
	add.s32 	%r4185, %r4185, %r1884;
	mov.u64 	%rd1171, %rd204;
$L__BB15_189:
	add.s64 	%rd206, %rd1171, %rd1161;
	setp.eq.s64 	%p99, %rd1161, 0;
	add.f64 	%fd381, %fd826, %fd840;
	add.f64 	%fd382, %fd825, %fd839;
	selp.f64 	%fd826, %fd381, %fd826, %p99;
	selp.f64 	%fd825, %fd382, %fd825, %p99;
	selp.b32 	%r1885, %r4185, 0, %p99;
	add.s32 	%r4141, %r4141, %r1885;
	add.s32 	%r4182, %r4182, -32;
	mov.u64 	%rd1161, %rd206;
	bra.uni 	$L__BB15_172;
$L__BB15_190:
	mov.u32 	%r1412, %tid.x;
	setp.ne.s32 	%p66, %r1412, 0;
	@%p66 bra 	$L__BB15_192;
	mov.u32 	%r1414, %ctaid.x;
	add.s64 	%rd418, %rd1161, %rd174;
	setp.eq.s64 	%p67, %rd174, 0;
	add.f64 	%fd340, %fd149, %fd826;
	add.f64 	%fd341, %fd150, %fd825;
	selp.f64 	%fd342, %fd340, %fd149, %p67;
	selp.f64 	%fd343, %fd341, %fd150, %p67;
	selp.b32 	%r1415, %r4141, 0, %p67;
	add.s32 	%r1416, %r338, %r1415;
	mul.wide.u32 	%rd427, %r1414, 48;
	add.s64 	%rd428, %rd241, %rd427;
	add.s64 	%rd417, %rd428, 1536;
	mov.b64 	%rd421, %fd342;
	mov.b64 	%rd422, %fd343;
	// begin inline asm
	st.cg.v2.u64 [%rd417], {%rd418, %rd419};
	// end inline asm
	add.s64 	%rd420, %rd428, 1552;
	// begin inline asm
	st.cg.v2.u64 [%rd420], {%rd421, %rd422};
	// end inline asm
	add.s64 	%rd423, %rd428, 1568;
	mov.b64 	%rd424, {%r1416, %r1417};
	// begin inline asm
	st.cg.v2.u64 [%rd423], {%rd424, %rd425};
	// end inline asm
	mul.wide.u32 	%rd429, %r1414, 4;
	add.s64 	%rd430, %rd239, %rd429;
	add.s64 	%rd426, %rd430, 128;
	mov.b32 	%r1413, 101;
	// begin inline asm
	st.release.gpu.u32 [%rd426], %r1413;
	// end inline asm
	st.shared.u64 	[_ZN6thrust24THRUST_300001_SM_1000_NS8cuda_cub4core6detail5shmemE+464], %rd1161;
	cvt.u32.u16 	%r1418, %rs21;
	cvt.u32.u16 	%r1419, %rs20;
	prmt.b32 	%r1420, %r1419, %r1418, 0x3340U;
	cvt.u32.u16 	%r1421, %rs19;
	prmt.b32 	%r1422, %r4140, %r1421, 0x3340U;
	prmt.b32 	%r1423, %r1422, %r1420, 0x5410U;
	cvt.u32.u16 	%r1424, %rs18;
	cvt.u32.u16 	%r1425, %rs17;
	prmt.b32 	%r1426, %r1425, %r1424, 0x3340U;
	cvt.u32.u16 	%r1427, %rs16;
	prmt.b32 	%r1428, %r4139, %r1427, 0x3340U;
	prmt.b32 	%r1429, %r1428, %r1426, 0x5410U;
	st.shared.v2.u32 	[_ZN6thrust24THRUST_300001_SM_1000_NS8cuda_cub4core6detail5shmemE+472], {%r1429, %r1423};
	st.shared.v2.f64 	[_ZN6thrust24THRUST_300001_SM_1000_NS8cuda_cub4core6detail5shmemE+480], {%fd826, %fd825};
	cvt.u32.u16 	%r1430, %rs24;
	cvt.u32.u16 	%r1431, %rs23;
	prmt.b32 	%r1432, %r1431, %r1430, 0x3340U;
	cvt.u32.u16 	%r1433, %rs22;
	prmt.b32 	%r1434, %r4142, %r1433, 0x3340U;
	prmt.b32 	%r1435, %r1434, %r1432, 0x5410U;
	cvt.u32.u16 	%r1436, %rs27;
	cvt.u32.u16 	%r1437, %rs26;
	prmt.b32 	%r1438, %r1437, %r1436, 0x3340U;
	cvt.u32.u16 	%r1439, %rs25;
	prmt.b32 	%r1440, %r4143, %r1439, 0x3340U;
	prmt.b32 	%r1441, %r1440, %r1438, 0x5410U;
	cvt.u32.u16 	%r1442, %rs30;
	cvt.u32.u16 	%r1443, %rs29;
	prmt.b32 	%r1444, %r1443, %r1442, 0x3340U;
	cvt.u32.u16 	%r1445, %rs28;
	prmt.b32 	%r1446, %r4144, %r1445, 0x3340U;
	prmt.b32 	%r1447, %r1446, %r1444, 0x5410U;
	st.shared.v4.u32 	[_ZN6thrust24THRUST_300001_SM_1000_NS8cuda_cub4core6detail5shmemE+496], {%r4141, %r1435, %r1441, %r1447};
	st.shared.u64 	[_ZN6thrust24THRUST_300001_SM_1000_NS8cuda_cub4core6detail5shmemE+512], %rd418;
	st.shared.v2.f64 	[_ZN6thrust24THRUST_300001_SM_1000_NS8cuda_cub4core6detail5shmemE+528], {%fd342, %fd343};
	st.shared.u32 	[_ZN6thrust24THRUST_300001_SM_1000_NS8cuda_cub4core6detail5shmemE+544], %r1416;
$L__BB15_192:
	setp.ne.s32 	%p68, %r589, 0;
	@%p68 bra 	$L__BB15_194;
	st.shared.u64 	[_ZN6thrust24THRUST_300001_SM_1000_NS8cuda_cub4core6detail5shmemE+400], %rd1161;
	cvt.u32.u16 	%r1448, %rs21;
	cvt.u32.u16 	%r1449, %rs20;
	prmt.b32 	%r1450, %r1449, %r1448, 0x3340U;
	cvt.u32.u16 	%r1451, %rs19;
	prmt.b32 	%r1452, %r4140, %r1451, 0x3340U;
	prmt.b32 	%r1453, %r1452, %r1450, 0x5410U;
	cvt.u32.u16 	%r1454, %rs18;
	cvt.u32.u16 	%r1455, %rs17;
	prmt.b32 	%r1456, %r1455, %r1454, 0x3340U;
	cvt.u32.u16 	%r1457, %rs16;
	prmt.b32 	%r1458, %r4139, %r1457, 0x3340U;
	prmt.b32 	%r1459, %r1458, %r1456, 0x5410U;
	st.shared.v2.u32 	[_ZN6thrust24THRUST_300001_SM_1000_NS8cuda_cub4core6detail5shmemE+408], {%r1459, %r1453};
	st.shared.v2.f64 	[_ZN6thrust24THRUST_300001_SM_1000_NS8cuda_cub4core6detail5shmemE+416], {%fd826, %fd825};
	cvt.u32.u16 	%r1460, %rs24;
	cvt.u32.u16 	%r1461, %rs23;
	prmt.b32 	%r1462, %r1461, %r1460, 0x3340U;
	cvt.u32.u16 	%r1463, %rs22;
	prmt.b32 	%r1464, %r4142, %r1463, 0x3340U;
	prmt.b32 	%r1465, %r1464, %r1462, 0x5410U;
	cvt.u32.u16 	%r1466, %rs27;
	cvt.u32.u16 	%r1467, %rs26;
	prmt.b32 	%r1468, %r1467, %r1466, 0x3340U;
	cvt.u32.u16 	%r1469, %rs25;
	prmt.b32 	%r1470, %r4143, %r1469, 0x3340U;
	prmt.b32 	%r1471, %r1470, %r1468, 0x5410U;
	cvt.u32.u16 	%r1472, %rs30;
	cvt.u32.u16 	%r1473, %rs29;
	prmt.b32 	%r1474, %r1473, %r1472, 0x3340U;
	cvt.u32.u16 	%r1475, %rs28;
	prmt.b32 	%r1476, %r4144, %r1475, 0x3340U;
	prmt.b32 	%r1477, %r1476, %r1474, 0x5410U;
	st.shared.v4.u32 	[_ZN6thrust24THRUST_300001_SM_1000_NS8cuda_cub4core6detail5shmemE+432], {%r4141, %r1465, %r1471, %r1477};
	mov.u64 	%rd1175, %rd1161;
	mov.f64 	%fd851, %fd826;
	mov.f64 	%fd852, %fd825;
	mov.u32 	%r4214, %r4141;
$L__BB15_194:
	mov.u32 	%r579, %tid.x;
	setp.eq.s32 	%p69, %r579, 0;
	bar.sync 	0;
	@%p69 bra 	$L__BB15_196;
	ld.shared.u32 	%r1478, [_ZN6thrust24THRUST_300001_SM_1000_NS8cuda_cub4core6detail5shmemE+432];
	ld.shared.v2.f64 	{%fd344, %fd345}, [_ZN6thrust24THRUST_300001_SM_1000_NS8cuda_cub4core6detail5shmemE+416];
	ld.shared.u64 	%rd431, [_ZN6thrust24THRUST_300001_SM_1000_NS8cuda_cub4core6detail5shmemE+400];
	add.s64 	%rd208, %rd431, %rd1175;
	setp.eq.s64 	%p70, %rd1175, 0;
	add.f64 	%fd346, %fd851, %fd344;
	add.f64 	%fd347, %fd852, %fd345;
	selp.f64 	%fd851, %fd346, %fd851, %p70;
	selp.f64 	%fd852, %fd347, %fd852, %p70;
	selp.b32 	%r1479, %r1478, 0, %p70;
	add.s32 	%r4214, %r4214, %r1479;
	mov.u64 	%rd1175, %rd208;
$L__BB15_196:
	cvta.to.global.u64 	%rd210, %rd237;
	cvta.to.global.u64 	%rd211, %rd236;
	selp.u64 	%rd432, 1, 0, %p2;
	add.s64 	%rd212, %rd1175, %rd432;
	add.f64 	%fd348, %fd851, %fd139;
	add.f64 	%fd349, %fd852, %fd140;
	selp.f64 	%fd215, %fd139, %fd348, %p2;
	selp.f64 	%fd216, %fd140, %fd349, %p2;
	selp.b32 	%r1480, 0, %r4214, %p2;
	add.s32 	%r582, %r326, %r1480;
	ld.shared.u64 	%rd213, [_ZN6thrust24THRUST_300001_SM_1000_NS8cuda_cub4core6detail5shmemE+560];
	ld.shared.u64 	%rd1183, [_ZN6thrust24THRUST_300001_SM_1000_NS8cuda_cub4core6detail5shmemE+512];
	ld.shared.v2.f64 	{%fd217, %fd218}, [_ZN6thrust24THRUST_300001_SM_1000_NS8cuda_cub4core6detail5shmemE+528];
	ld.shared.u32 	%r583, [_ZN6thrust24THRUST_300001_SM_1000_NS8cuda_cub4core6detail5shmemE+544];
	ld.shared.u64 	%rd215, [_ZN6thrust24THRUST_300001_SM_1000_NS8cuda_cub4core6detail5shmemE+464];
	setp.lt.s64 	%p71, %rd213, 257;
	@%p71 bra 	$L__BB15_208;
	bar.sync 	0;
	not.pred 	%p74, %p2;
	@%p74 bra 	$L__BB15_199;
	cvt.u32.u64 	%r1481, %rd215;
	cvt.u32.u64 	%r1482, %rd1175;
	sub.s32 	%r1483, %r1482, %r1481;
	mov.u32 	%r1484, _ZN6thrust24THRUST_300001_SM_1000_NS8cuda_cub4core6detail5shmemE;
	mad.lo.s32 	%r1485, %r1483, 48, %r1484;
	st.shared.u64 	[%r1485], %rd1160;
	st.shared.v2.f64 	[%r1485+16], {%fd851, %fd852};
	st.shared.u32 	[%r1485+32], %r4214;
$L__BB15_199:
	not.pred 	%p75, %p3;
	@%p75 bra 	$L__BB15_201;
	cvt.u32.u64 	%r1486, %rd215;
	cvt.u32.u64 	%r1487, %rd212;
	sub.s32 	%r1488, %r1487, %r1486;
	mov.u32 	%r1489, _ZN6thrust24THRUST_300001_SM_1000_NS8cuda_cub4core6detail5shmemE;
	mad.lo.s32 	%r1490, %r1488, 48, %r1489;
	st.shared.u64 	[%r1490], %rd164;
	st.shared.v2.f64 	[%r1490+16], {%fd215, %fd216};
	st.shared.u32 	[%r1490+32], %r582;
$L__BB15_201:
	bar.sync 	0;
	cvt.u64.u32 	%rd1182, %r579;
	setp.le.u64 	%p76, %rd213, %rd1182;
	@%p76 bra 	$L__BB15_212;
	not.b64 	%rd445, %rd1182;
	add.s64 	%rd217, %rd213, %rd445;
	shr.u64 	%rd446, %rd217, 8;
	add.s64 	%rd447, %rd446, 1;
	and.b64  	%rd1177, %rd447, 3;
	and.b64  	%rd448, %rd217, 768;
	setp.eq.s64 	%p77, %rd448, 768;
	@%p77 bra 	$L__BB15_205;
	add.s64 	%rd449, %rd215, %rd1182;
	shl.b64 	%rd450, %rd449, 2;
	add.s64 	%rd1180, %rd210, %rd450;
	shl.b64 	%rd451, %rd449, 4;
	add.s64 	%rd1179, %rd211, %rd451;
	shl.b64 	%rd452, %rd449, 3;
	add.s64 	%rd1178, %rd7, %rd452;
	mov.u32 	%r1491, _ZN6thrust24THRUST_300001_SM_1000_NS8cuda_cub4core6detail5shmemE;
	mad.lo.s32 	%r1492, %r579, 48, %r1491;
	add.s32 	%r4216, %r1492, 32;
	shl.b64 	%rd453, %rd1177, 8;
	add.s64 	%rd1182, %rd453, %rd1182;
$L__BB15_204:
	.pragma "nounroll";
	ld.shared.u64 	%rd454, [%r4216+-32];
	ld.shared.v2.f64 	{%fd350, %fd351}, [%r4216+-16];
	ld.shared.u32 	%r1493, [%r4216];
	st.global.u64 	[%rd1178], %rd454;
	st.global.v2.f64 	[%rd1179], {%fd350, %fd351};
	st.global.u32 	[%rd1180], %r1493;
	add.s64 	%rd1180, %rd1180, 1024;
	add.s64 	%rd1179, %rd1179, 4096;
	add.s64 	%rd1178, %rd1178, 2048;
	add.s32 	%r4216, %r4216, 12288;
	add.s64 	%rd1177, %rd1177, -1;
	setp.ne.s64 	%p78, %rd1177, 0;
	@%p78 bra 	$L__BB15_204;
$L__BB15_205:
	setp.lt.u64 	%p79, %rd217, 768;
	@%p79 bra 	$L__BB15_212;
	mov.u32 	%r1495, _ZN6thrust24THRUST_300001_SM_1000_NS8cuda_cub4core6detail5shmemE;
$L__BB15_207:
	cvt.u32.u64 	%r1494, %rd1182;
	add.s64 	%rd455, %rd1182, %rd215;
	mad.lo.s32 	%r1496, %r1494, 48, %r1495;
	ld.shared.u64 	%rd456, [%r1496];
	ld.shared.v2.f64 	{%fd352, %fd353}, [%r1496+16];
	ld.shared.u32 	%r1497, [%r1496+32];
	shl.b64 	%rd457, %rd455, 3;
	add.s64 	%rd458, %rd7, %rd457;
	st.global.u64 	[%rd458], %rd456;
	shl.b64 	%rd459, %rd455, 4;
	add.s64 	%rd460, %rd211, %rd459;
	shl.b64 	%rd461, %rd455, 2;
	add.s64 	%rd462, %rd210, %rd461;
	st.global.v2.f64 	[%rd460], {%fd352, %fd353};
	st.global.u32 	[%rd462], %r1497;
	and.b64  	%rd463, %rd1182, 4294967295;
	add.s64 	%rd464, %rd215, %rd463;
	ld.shared.u64 	%rd465, [%r1496+12288];
	ld.shared.v2.f64 	{%fd354, %fd355}, [%r1496+12304];
	ld.shared.u32 	%r1498, [%r1496+12320];
	shl.b64 	%rd466, %rd464, 3;
	add.s64 	%rd467, %rd7, %rd466;
	st.global.u64 	[%rd467+2048], %rd465;
	shl.b64 	%rd468, %rd464, 4;
	add.s64 	%rd469, %rd211, %rd468;
	shl.b64 	%rd470, %rd464, 2;
	add.s64 	%rd471, %rd210, %rd470;
	st.global.v2.f64 	[%rd469+4096], {%fd354, %fd355};
	st.global.u32 	[%rd471+1024], %r1498;
	ld.shared.u64 	%rd472, [%r1496+24576];
	ld.shared.v2.f64 	{%fd356, %fd357}, [%r1496+24592];
	ld.shared.u32 	%r1499, [%r1496+24608];
	st.global.u64 	[%rd467+4096], %rd472;
	st.global.v2.f64 	[%rd469+8192], {%fd356, %fd357};
	st.global.u32 	[%rd471+2048], %r1499;
	ld.shared.u64 	%rd473, [%r1496+36864];
	ld.shared.v2.f64 	{%fd358, %fd359}, [%r1496+36880];
	ld.shared.u32 	%r1500, [%r1496+36896];
	st.global.u64 	[%rd467+6144], %rd473;
	st.global.v2.f64 	[%rd469+12288], {%fd358, %fd359};
	st.global.u32 	[%rd471+3072], %r1500;
	add.s64 	%rd474, %rd1182, 1024;
	and.b64  	%rd1182, %rd474, 4294967295;
	setp.gt.u64 	%p80, %rd213, %rd1182;
	@%p80 bra 	$L__BB15_207;
	bra.uni 	$L__BB15_212;
$L__BB15_208:
	not.pred 	%p72, %p2;
	@%p72 bra 	$L__BB15_210;
	shl.b64 	%rd433, %rd1175, 3;
	add.s64 	%rd434, %rd7, %rd433;
	st.global.u64 	[%rd434], %rd1160;
	shl.b64 	%rd435, %rd1175, 4;
	add.s64 	%rd436, %rd211, %rd435;
	shl.b64 	%rd437, %rd1175, 2;
	add.s64 	%rd438, %rd210, %rd437;
	st.global.v2.f64 	[%rd436], {%fd851, %fd852};
	st.global.u32 	[%rd438], %r4214;
$L__BB15_210:
	not.pred 	%p73, %p3;
	@%p73 bra 	$L__BB15_212;
	shl.b64 	%rd439, %rd212, 3;
	add.s64 	%rd440, %rd7, %rd439;
	st.global.u64 	[%rd440], %rd164;
	shl.b64 	%rd441, %rd212, 4;
	add.s64 	%rd442, %rd211, %rd441;
	shl.b64 	%rd443, %rd212, 2;
	add.s64 	%rd444, %rd210, %rd443;
	st.global.v2.f64 	[%rd442], {%fd215, %fd216};
	st.global.u32 	[%rd444], %r582;
$L__BB15_212:
	setp.ne.s32 	%p81, %r579, 255;
	@%p81 bra 	$L__BB15_216;
	ld.param.u64 	%rd1106, [_ZN6thrust24THRUST_300001_SM_1000_NS8cuda_cub4core6detail13_kernel_agentINS1_15__reduce_by_key16ReduceByKeyAgentINS0_6detail15normal_iteratorINS0_10device_ptrImEEEENS0_12zip_iteratorIN4cuda3std3__45tupleIJNS9_I7double2EENS0_17constant_iteratorIiNS0_11use_defaultESK_EEEEEEESB_NSC_INSG_IJNS8_ISI_EENS8_INS9_IiEEEEEEEEENSF_8equal_toImEEN12Trajectories18ComplexIntTupleAddEPllEEJSB_SN_SB_SS_SX_N3cub18CUB_300001_SM_100024ReduceByKeyScanTileStateINSG_IJSH_iEEElLb0EEESU_SW_llEEEvDpT0__param_8];
	mov.u32 	%r1501, %ctaid.x;
	mul.wide.u32 	%rd475, %r1501, 512;
	sub.s64 	%rd476, %rd1106, %rd475;
	setp.ne.s64 	%p82, %rd476, 512;
	@%p82 bra 	$L__BB15_215;
	shl.b64 	%rd477, %rd1183, 3;
	add.s64 	%rd478, %rd7, %rd477;
	st.global.u64 	[%rd478], %rd165;
	shl.b64 	%rd479, %rd1183, 4;
	add.s64 	%rd480, %rd211, %rd479;
	shl.b64 	%rd481, %rd1183, 2;
	add.s64 	%rd482, %rd210, %rd481;
	st.global.v2.f64 	[%rd480], {%fd217, %fd218};
	st.global.u32 	[%rd482], %r583;
	add.s64 	%rd1183, %rd1183, 1;
$L__BB15_215:
	ld.param.u64 	%rd1105, [_ZN6thrust24THRUST_300001_SM_1000_NS8cuda_cub4core6detail13_kernel_agentINS1_15__reduce_by_key16ReduceByKeyAgentINS0_6detail15normal_iteratorINS0_10device_ptrImEEEENS0_12zip_iteratorIN4cuda3std3__45tupleIJNS9_I7double2EENS0_17constant_iteratorIiNS0_11use_defaultESK_EEEEEEESB_NSC_INSG_IJNS8_ISI_EENS8_INS9_IiEEEEEEEEENSF_8equal_toImEEN12Trajectories18ComplexIntTupleAddEPllEEJSB_SN_SB_SS_SX_N3cub18CUB_300001_SM_100024ReduceByKeyScanTileStateINSG_IJSH_iEEElLb0EEESU_SW_llEEEvDpT0__param_4];
	cvta.to.global.u64 	%rd483, %rd1105;
	st.global.u64 	[%rd483], %rd1183;
$L__BB15_216:
	ret;

}
	// .globl	_ZN3cub18CUB_300001_SM_10006detail11EmptyKernelIvEEvv
.visible .entry _ZN3cub18CUB_300001_SM_10006detail11EmptyKernelIvEEvv()
{


	ret;

}
	// .globl	_ZN3cub18CUB_300001_SM_10006detail8for_each13static_kernelINS2_12policy_hub_t12policy_500_tEmN6thrust24THRUST_300001_SM_1000_NS8cuda_cub20__uninitialized_fill7functorINS7_10device_ptrImEEmEEEEvT0_T1_
.visible .entry _ZN3cub18CUB_300001_SM_10006detail8for_each13static_kernelINS2_12policy_hub_t12policy_500_tEmN6thrust24THRUST_300001_SM_1000_NS8cuda_cub20__uninitialized_fill7functorINS7_10device_ptrImEEmEEEEvT0_T1_(
	.param .u64 _ZN3cub18CUB_300001_SM_10006detail8for_each13static_kernelINS2_12policy_hub_t12policy_500_tEmN6thrust24THRUST_300001_SM_1000_NS8cuda_cub20__uninitialized_fill7functorINS7_10device_ptrImEEmEEEEvT0_T1__param_0,
	.param .align 8 .b8 _ZN3cub18CUB_300001_SM_10006detail8for_each13static_kernelINS2_12policy_hub_t12policy_500_tEmN6thrust24THRUST_300001_SM_1000_NS8cuda_cub20__uninitialized_fill7functorINS7_10device_ptrImEEmEEEEvT0_T1__param_1[16]
)
.maxntid 256
{
	.reg .pred 	%p<4>;
	.reg .b32 	%r<5>;
	.reg .b64 	%rd<18>;

	ld.param.u64 	%rd6, [_ZN3cub18CUB_300001_SM_10006detail8for_each13static_kernelINS2_12policy_hub_t12policy_500_tEmN6thrust24THRUST_300001_SM_1000_NS8cuda_cub20__uninitialized_fill7functorINS7_10device_ptrImEEmEEEEvT0_T1__param_1+8];
	ld.param.u64 	%rd5, [_ZN3cub18CUB_300001_SM_10006detail8for_each13static_kernelINS2_12policy_hub_t12policy_500_tEmN6thrust24THRUST_300001_SM_1000_NS8cuda_cub20__uninitialized_fill7functorINS7_10device_ptrImEEmEEEEvT0_T1__param_1];
	ld.param.u64 	%rd7, [_ZN3cub18CUB_300001_SM_10006detail8for_each13static_kernelINS2_12policy_hub_t12policy_500_tEmN6thrust24THRUST_300001_SM_1000_NS8cuda_cub20__uninitialized_fill7functorINS7_10device_ptrImEEmEEEEvT0_T1__param_0];
	mov.u32 	%r2, %ctaid.x;
	mul.wide.u32 	%rd1, %r2, 512;
	sub.s64 	%rd2, %rd7, %rd1;
	setp.lt.u64 	%p1, %rd2, 512;
	@%p1 bra 	$L__BB17_2;
	mov.u32 	%r4, %tid.x;
	cvta.to.global.u64 	%rd13, %rd5;
	cvt.u64.u32 	%rd14, %r4;
	add.s64 	%rd15, %rd1, %rd14;
	shl.b64 	%rd16, %rd15, 3;
	add.s64 	%rd17, %rd13, %rd16;
	st.global.u64 	[%rd17], %rd6;
	st.global.u64 	[%rd17+2048], %rd6;
	bra.uni 	$L__BB17_6;
$L__BB17_2:
	cvta.to.global.u64 	%rd8, %rd5;
	mov.u32 	%r1, %tid.x;
	cvt.u64.u32 	%rd9, %r1;
	setp.le.u64 	%p2, %rd2, %rd9;
	add.s64 	%rd10, %rd1, %rd9;
	shl.b64 	%rd11, %rd10, 3;
	add.s64 	%rd4, %rd8, %rd11;
	@%p2 bra 	$L__BB17_4;
	st.global.u64 	[%rd4], %rd6;
$L__BB17_4:
	add.s32 	%r3, %r1, 256;
	cvt.u64.u32 	%rd12, %r3;
	setp.le.u64 	%p3, %rd2, %rd12;
	@%p3 bra 	$L__BB17_6;
	st.global.u64 	[%rd4+2048], %rd6;
$L__BB17_6:
	ret;

}
	// .globl	_ZN3cub18CUB_300001_SM_10006detail8for_each13static_kernelINS2_12policy_hub_t12policy_500_tEmN6thrust24THRUST_300001_SM_1000_NS8cuda_cub20__uninitialized_fill7functorINS7_10device_ptrI7double2EESC_EEEEvT0_T1_
.visible .entry _ZN3cub18CUB_300001_SM_10006detail8for_each13static_kernelINS2_12policy_hub_t12policy_500_tEmN6thrust24THRUST_300001_SM_1000_NS8cuda_cub20__uninitialized_fill7functorINS7_10device_ptrI7double2EESC_EEEEvT0_T1_(
	.param .u64 _ZN3cub18CUB_300001_SM_10006detail8for_each13static_kernelINS2_12policy_hub_t12policy_500_tEmN6thrust24THRUST_300001_SM_1000_NS8cuda_cub20__uninitialized_fill7functorINS7_10device_ptrI7double2EESC_EEEEvT0_T1__param_0,
	.param .align 16 .b8 _ZN3cub18CUB_300001_SM_10006detail8for_each13static_kernelINS2_12policy_hub_t12policy_500_tEmN6thrust24THRUST_300001_SM_1000_NS8cuda_cub20__uninitialized_fill7functorINS7_10device_ptrI7double2EESC_EEEEvT0_T1__param_1[32]
)
.maxntid 256
{
	.reg .pred 	%p<4>;
	.reg .b16 	%rs<9>;
	.reg .b32 	%r<15>;
	.reg .b64 	%rd<16>;
	.reg .b64 	%fd<5>;

	ld.param.u64 	%rd4, [_ZN3cub18CUB_300001_SM_10006detail8for_each13static_kernelINS2_12policy_hub_t12policy_500_tEmN6thrust24THRUST_300001_SM_1000_NS8cuda_cub20__uninitialized_fill7functorINS7_10device_ptrI7double2EESC_EEEEvT0_T1__param_1];
	ld.param.u64 	%rd5, [_ZN3cub18CUB_300001_SM_10006detail8for_each13static_kernelINS2_12policy_hub_t12policy_500_tEmN6thrust24THRUST_300001_SM_1000_NS8cuda_cub20__uninitialized_fill7functorINS7_10device_ptrI7double2EESC_EEEEvT0_T1__param_0];
	ld.param.v2.f64 	{%fd3, %fd4}, [_ZN3cub18CUB_300001_SM_10006detail8for_each13static_kernelINS2_12policy_hub_t12policy_500_tEmN6thrust24THRUST_300001_SM_1000_NS8cuda_cub20__uninitialized_fill7functorINS7_10device_ptrI7double2EESC_EEEEvT0_T1__param_1+16];
	mov.u32 	%r12, %ctaid.x;
	mul.wide.u32 	%rd1, %r12, 512;
	sub.s64 	%rd2, %rd5, %rd1;
	setp.lt.u64 	%p1, %rd2, 512;
	@%p1 bra 	$L__BB18_2;
	mov.u32 	%r14, %tid.x;
	cvta.to.global.u64 	%rd11, %rd4;
	cvt.u64.u32 	%rd12, %r14;
	add.s64 	%rd13, %rd1, %rd12;
	shl.b64 	%rd14, %rd13, 4;
	add.s64 	%rd15, %rd11, %rd14;
	st.global.v2.f64 	[%rd15], {%fd3, %fd4};
	st.global.v2.f64 	[%rd15+4096], {%fd3, %fd4};
	bra.uni 	$L__BB18_6;
$L__BB18_2:
	cvta.to.global.u64 	%rd6, %rd4;
	mov.u32 	%r1, %tid.x;
	cvt.u64.u32 	%rd7, %r1;
	setp.le.u64 	%p2, %rd2, %rd7;
	add.s64 	%rd8, %rd1, %rd7;
	shl.b64 	%rd9, %rd8, 4;
	add.s64 	%rd3, %rd6, %rd9;
	@%p2 bra 	$L__BB18_4;
	st.global.v2.f64 	[%rd3], {%fd3, %fd4};
$L__BB18_4:
	add.s32 	%r13, %r1, 256;
	cvt.u64.u32 	%rd10, %r13;
	setp.le.u64 	%p3, %rd2, %rd10;
	@%p3 bra 	$L__BB18_6;
	st.global.v2.f64 	[%rd3+4096], {%fd3, %fd4};
$L__BB18_6:
	ret;

}
	// .globl	_ZN3cub18CUB_300001_SM_10006detail8for_each13static_kernelINS2_12policy_hub_t12policy_500_tEmN6thrust24THRUST_300001_SM_1000_NS8cuda_cub20__uninitialized_fill7functorINS7_10device_ptrIiEEiEEEEvT0_T1_
.visible .entry _ZN3cub18CUB_300001_SM_10006detail8for_each13static_kernelINS2_12policy_hub_t12policy_500_tEmN6thrust24THRUST_300001_SM_1000_NS8cuda_cub20__uninitialized_fill7functorINS7_10device_ptrIiEEiEEEEvT0_T1_(
	.param .u64 _ZN3cub18CUB_300001_SM_10006detail8for_each13static_kernelINS2_12policy_hub_t12policy_500_tEmN6thrust24THRUST_300001_SM_1000_NS8cuda_cub20__uninitialized_fill7functorINS7_10device_ptrIiEEiEEEEvT0_T1__param_0,
	.param .align 8 .b8 _ZN3cub18CUB_300001_SM_10006detail8for_each13static_kernelINS2_12policy_hub_t12policy_500_tEmN6thrust24THRUST_300001_SM_1000_NS8cuda_cub20__uninitialized_fill7functorINS7_10device_ptrIiEEiEEEEvT0_T1__param_1[16]
)
.maxntid 256
{
	.reg .pred 	%p<4>;
	.reg .b16 	%rs<5>;
	.reg .b32 	%r<12>;
	.reg .b64 	%rd<16>;

	ld.param.u32 	%r3, [_ZN3cub18CUB_300001_SM_10006detail8for_each13static_kernelINS2_12policy_hub_t12policy_500_tEmN6thrust24THRUST_300001_SM_1000_NS8cuda_cub20__uninitialized_fill7functorINS7_10device_ptrIiEEiEEEEvT0_T1__param_1+8];
	ld.param.u64 	%rd4, [_ZN3cub18CUB_300001_SM_10006detail8for_each13static_kernelINS2_12policy_hub_t12policy_500_tEmN6thrust24THRUST_300001_SM_1000_NS8cuda_cub20__uninitialized_fill7functorINS7_10device_ptrIiEEiEEEEvT0_T1__param_1];
	ld.param.u64 	%rd5, [_ZN3cub18CUB_300001_SM_10006detail8for_each13static_kernelINS2_12policy_hub_t12policy_500_tEmN6thrust24THRUST_300001_SM_1000_NS8cuda_cub20__uninitialized_fill7functorINS7_10device_ptrIiEEiEEEEvT0_T1__param_0];
	mov.u32 	%r9, %ctaid.x;
	mul.wide.u32 	%rd1, %r9, 512;
	sub.s64 	%rd2, %rd5, %rd1;
	setp.lt.u64 	%p1, %rd2, 512;
	@%p1 bra 	$L__BB19_2;
	mov.u32 	%r11, %tid.x;
	cvta.to.global.u64 	%rd11, %rd4;
	cvt.u64.u32 	%rd12, %r11;
	add.s64 	%rd13, %rd1, %rd12;
	shl.b64 	%rd14, %rd13, 2;
	add.s64 	%rd15, %rd11, %rd14;
	st.global.u32 	[%rd15], %r3;
	st.global.u32 	[%rd15+1024], %r3;
	bra.uni 	$L__BB19_6;
$L__BB19_2:
	cvta.to.global.u64 	%rd6, %rd4;
	mov.u32 	%r2, %tid.x;
	cvt.u64.u32 	%rd7, %r2;
	setp.le.u64 	%p2, %rd2, %rd7;
	add.s64 	%rd8, %rd1, %rd7;
	shl.b64 	%rd9, %rd8, 2;
	add.s64 	%rd3, %rd6, %rd9;
	@%p2 bra 	$L__BB19_4;
	st.global.u32 	[%rd3], %r3;
$L__BB19_4:
	add.s32 	%r10, %r2, 256;
	cvt.u64.u32 	%rd10, %r10;
	setp.le.u64 	%p3, %rd2, %rd10;
	@%p3 bra 	$L__BB19_6;
	st.global.u32 	[%rd3+1024], %r3;
$L__BB19_6:
	ret;

}
	// .globl	_ZN3cub18CUB_300001_SM_10006detail10radix_sort31DeviceRadixSortSingleTileKernelINS1_5radix10policy_hubIm7double2yE10Policy1000ELNS0_9SortOrderE0EmS6_yNS1_21identity_decomposer_tEEEvPKT1_PSB_PKT2_PSF_T3_iiT4_
.visible .entry _ZN3cub18CUB_300001_SM_10006detail10radix_sort31DeviceRadixSortSingleTileKernelINS1_5radix10policy_hubIm7double2yE10Policy1000ELNS0_9SortOrderE0EmS6_yNS1_21identity_decomposer_tEEEvPKT1_PSB_PKT2_PSF_T3_iiT4_(
	.param .u64 .ptr .align 1 _ZN3cub18CUB_300001_SM_10006detail10radix_sort31DeviceRadixSortSingleTileKernelINS1_5radix10policy_hubIm7double2yE10Policy1000ELNS0_9SortOrderE0EmS6_yNS1_21identity_decomposer_tEEEvPKT1_PSB_PKT2_PSF_T3_iiT4__param_0,
	.param .u64 .ptr .align 1 _ZN3cub18CUB_300001_SM_10006detail10radix_sort31DeviceRadixSortSingleTileKernelINS1_5radix10policy_hubIm7double2yE10Policy1000ELNS0_9SortOrderE0EmS6_yNS1_21identity_decomposer_tEEEvPKT1_PSB_PKT2_PSF_T3_iiT4__param_1,
	.param .u64 .ptr .align 1 _ZN3cub18CUB_300001_SM_10006detail10radix_sort31DeviceRadixSortSingleTileKernelINS1_5radix10policy_hubIm7double2yE10Policy1000ELNS0_9SortOrderE0EmS6_yNS1_21identity_decomposer_tEEEvPKT1_PSB_PKT2_PSF_T3_iiT4__param_2,
	.param .u64 .ptr .align 1 _ZN3cub18CUB_300001_SM_10006detail10radix_sort31DeviceRadixSortSingleTileKernelINS1_5radix10policy_hubIm7double2yE10Policy1000ELNS0_9SortOrderE0EmS6_yNS1_21identity_decomposer_tEEEvPKT1_PSB_PKT2_PSF_T3_iiT4__param_3,
	.param .u64 _ZN3cub18CUB_300001_SM_10006detail10radix_sort31DeviceRadixSortSingleTileKernelINS1_5radix10policy_hubIm7double2yE10Policy1000ELNS0_9SortOrderE0EmS6_yNS1_21identity_decomposer_tEEEvPKT1_PSB_PKT2_PSF_T3_iiT4__param_4,
	.param .u32 _ZN3cub18CUB_300001_SM_10006detail10radix_sort31DeviceRadixSortSingleTileKernelINS1_5radix10policy_hubIm7double2yE10Policy1000ELNS0_9SortOrderE0EmS6_yNS1_21identity_decomposer_tEEEvPKT1_PSB_PKT2_PSF_T3_iiT4__param_5,
	.param .u32 _ZN3cub18CUB_300001_SM_10006detail10radix_sort31DeviceRadixSortSingleTileKernelINS1_5radix10policy_hubIm7double2yE10Policy1000ELNS0_9SortOrderE0EmS6_yNS1_21identity_decomposer_tEEEvPKT1_PSB_PKT2_PSF_T3_iiT4__param_6,
	.param .align 1 .b8 _ZN3cub18CUB_300001_SM_10006detail10radix_sort31DeviceRadixSortSingleTileKernelINS1_5radix10policy_hubIm7double2yE10Policy1000ELNS0_9SortOrderE0EmS6_yNS1_21identity_decomposer_tEEEvPKT1_PSB_PKT2_PSF_T3_iiT4__param_7[1]
)
.maxntid 256
.minnctapersm 1
{
	.reg .pred 	%p<28>;
	.reg .b16 	%rs<9>;
	.reg .b32 	%r<281>;
	.reg .b64 	%rd<67>;
	.reg .b64 	%fd<61>;
	// demoted variable
	.shared .align 16 .b8 _ZZN3cub18CUB_300001_SM_10006detail10radix_sort31DeviceRadixSortSingleTileKernelINS1_5radix10policy_hubIm7double2yE10Policy1000ELNS0_9SortOrderE0EmS6_yNS1_21identity_decomposer_tEEEvPKT1_PSB_PKT2_PSF_T3_iiT4_E12temp_storage[33856];
	ld.param.u64 	%rd31, [_ZN3cub18CUB_300001_SM_10006detail10radix_sort31DeviceRadixSortSingleTileKernelINS1_5radix10policy_hubIm7double2yE10Policy1000ELNS0_9SortOrderE0EmS6_yNS1_21identity_decomposer_tEEEvPKT1_PSB_PKT2_PSF_T3_iiT4__param_0];
	ld.param.u64 	%rd26, [_ZN3cub18CUB_300001_SM_10006detail10radix_sort31DeviceRadixSortSingleTileKernelINS1_5radix10policy_hubIm7double2yE10Policy1000ELNS0_9SortOrderE0EmS6_yNS1_21identity_decomposer_tEEEvPKT1_PSB_PKT2_PSF_T3_iiT4__param_1];
	ld.param.u64 	%rd27, [_ZN3cub18CUB_300001_SM_10006detail10radix_sort31DeviceRadixSortSingleTileKernelINS1_5radix10policy_hubIm7double2yE10Policy1000ELNS0_9SortOrderE0EmS6_yNS1_21identity_decomposer_tEEEvPKT1_PSB_PKT2_PSF_T3_iiT4__param_2];
	ld.param.u64 	%rd28, [_ZN3cub18CUB_300001_SM_10006detail10radix_sort31DeviceRadixSortSingleTileKernelINS1_5radix10policy_hubIm7double2yE10Policy1000ELNS0_9SortOrderE0EmS6_yNS1_21identity_decomposer_tEEEvPKT1_PSB_PKT2_PSF_T3_iiT4__param_3];
	ld.param.u64 	%rd29, [_ZN3cub18CUB_300001_SM_10006detail10radix_sort31DeviceRadixSortSingleTileKernelINS1_5radix10policy_hubIm7double2yE10Policy1000ELNS0_9SortOrderE0EmS6_yNS1_21identity_decomposer_tEEEvPKT1_PSB_PKT2_PSF_T3_iiT4__param_4];
	ld.param.u32 	%r70, [_ZN3cub18CUB_300001_SM_10006detail10radix_sort31DeviceRadixSortSingleTileKernelINS1_5radix10policy_hubIm7double2yE10Policy1000ELNS0_9SortOrderE0EmS6_yNS1_21identity_decomposer_tEEEvPKT1_PSB_PKT2_PSF_T3_iiT4__param_5];
	ld.param.u32 	%r71, [_ZN3cub18CUB_300001_SM_10006detail10radix_sort31DeviceRadixSortSingleTileKernelINS1_5radix10policy_hubIm7double2yE10Policy1000ELNS0_9SortOrderE0EmS6_yNS1_21identity_decomposer_tEEEvPKT1_PSB_PKT2_PSF_T3_iiT4__param_6];
	cvta.to.global.u64 	%rd32, %rd31;
	cvt.u32.u64 	%r1, %rd29;
	mov.u32 	%r2, %tid.x;
	shl.b32 	%r3, %r2, 2;
	setp.ge.s32 	%p1, %r3, %r1;
	mul.wide.u32 	%rd33, %r3, 8;
	add.s64 	%rd1, %rd32, %rd33;
	mov.b64 	%rd66, -1;
	@%p1 bra 	$L__BB20_2;
	ld.global.u64 	%rd66, [%rd1];
$L__BB20_2:
	add.s32 	%r4, %r3, 1;
	setp.ge.s32 	%p2, %r4, %r1;
	mov.b64 	%rd65, -1;
	@%p2 bra 	$L__BB20_4;
	ld.global.u64 	%rd65, [%rd1+8];
$L__BB20_4:
	add.s32 	%r5, %r3, 2;
	setp.ge.s32 	%p3, %r5, %r1;
	mov.b64 	%rd64, -1;
	@%p3 bra 	$L__BB20_6;
	ld.global.u64 	%rd64, [%rd1+16];
$L__BB20_6:
	add.s32 	%r6, %r3, 3;
	setp.ge.s32 	%p4, %r6, %r1;
	mov.b64 	%rd63, -1;
	@%p4 bra 	$L__BB20_8;
	ld.global.u64 	%rd63, [%rd1+24];
$L__BB20_8:
	bar.sync 	0;
	mov.b64 	{%r72, %r73}, %rd29;
	shfl.sync.idx.b32	%r7|%p5, %r72, 0, 31, -1;
	shfl.sync.idx.b32	%r74|%p6, %r73, 0, 31, -1;
	mov.b64 	%rd10, {%r7, %r74};
	setp.ge.s32 	%p7, %r3, %r7;
	cvta.to.global.u64 	%rd37, %rd27;
	mul.wide.u32 	%rd38, %r3, 16;
	add.s64 	%rd11, %rd37, %rd38;
	@%p7 bra 	$L__BB20_10;
	ld.global.v2.f64 	{%fd60, %fd59}, [%rd11];
$L__BB20_10:
	setp.ge.s32 	%p8, %r4, %r7;
	@%p8 bra 	$L__BB20_12;
	ld.global.v2.f64 	{%fd58, %fd57}, [%rd11+16];
$L__BB20_12:
	setp.ge.s32 	%p9, %r5, %r7;
	@%p9 bra 	$L__BB20_14;
	ld.global.v2.f64 	{%fd56, %fd55}, [%rd11+32];
$L__BB20_14:
	setp.ge.s32 	%p10, %r6, %r7;
	@%p10 bra 	$L__BB20_16;
	ld.global.v2.f64 	{%fd54, %fd53}, [%rd11+48];
$L__BB20_16:
	bar.sync 	0;
	shr.u32 	%r8, %r2, 5;
	mov.u32 	%r77, _ZZN3cub18CUB_300001_SM_10006detail10radix_sort31DeviceRadixSortSingleTileKernelINS1_5radix10policy_hubIm7double2yE10Policy1000ELNS0_9SortOrderE0EmS6_yNS1_21identity_decomposer_tEEEvPKT1_PSB_PKT2_PSF_T3_iiT4_E12temp_storage;
	add.s32 	%r9, %r77, %r3;
	shl.b32 	%r78, %r2, 7;
	add.s32 	%r10, %r9, %r78;
	shl.b32 	%r79, %r8, 2;
	add.s32 	%r80, %r77, %r79;
	add.s32 	%r11, %r80, 33792;
	mad.lo.s32 	%r12, %r2, -100, %r10;
	shl.b32 	%r81, %r2, 5;
	add.s32 	%r13, %r12, %r81;
	add.s32 	%r278, %r70, 6;
	sub.s32 	%r277, %r71, %r70;
$L__BB20_17:
	add.s32 	%r87, %r278, -6;
	min.s32 	%r82, %r277, 6;
	mov.b32 	%r116, 0;
	st.shared.u32 	[%r9], %r116;
	st.shared.u32 	[%r9+1024], %r116;
	st.shared.u32 	[%r9+2048], %r116;
	st.shared.u32 	[%r9+3072], %r116;
	st.shared.u32 	[%r9+4096], %r116;
	st.shared.u32 	[%r9+5120], %r116;
	st.shared.u32 	[%r9+6144], %r116;
	st.shared.u32 	[%r9+7168], %r116;
	st.shared.u32 	[%r9+8192], %r116;
	st.shared.u32 	[%r9+9216], %r116;
	st.shared.u32 	[%r9+10240], %r116;
	st.shared.u32 	[%r9+11264], %r116;
	st.shared.u32 	[%r9+12288], %r116;
	st.shared.u32 	[%r9+13312], %r116;
	st.shared.u32 	[%r9+14336], %r116;
	st.shared.u32 	[%r9+15360], %r116;
	st.shared.u32 	[%r9+16384], %r116;
	st.shared.u32 	[%r9+17408], %r116;
	st.shared.u32 	[%r9+18432], %r116;
	st.shared.u32 	[%r9+19456], %r116;
	st.shared.u32 	[%r9+20480], %r116;
	st.shared.u32 	[%r9+21504], %r116;
	st.shared.u32 	[%r9+22528], %r116;
	st.shared.u32 	[%r9+23552], %r116;
	st.shared.u32 	[%r9+24576], %r116;
	st.shared.u32 	[%r9+25600], %r116;
	st.shared.u32 	[%r9+26624], %r116;
	st.shared.u32 	[%r9+27648], %r116;
	st.shared.u32 	[%r9+28672], %r116;
	st.shared.u32 	[%r9+29696], %r116;
	st.shared.u32 	[%r9+30720], %r116;
	st.shared.u32 	[%r9+31744], %r116;
	st.shared.u32 	[%r9+32768], %r116;
	mov.b64 	%rd40, 1;
	// begin inline asm
	shl.b64 %rd39, %rd40, %r82;
	// end inline asm
	add.s64 	%rd42, %rd39, -1;
	// begin inline asm
	shl.b64 %rd41, %rd42, %r116;
	// end inline asm
	// begin inline asm
	shr.b64 %rd43, %rd66, %r87;
	// end inline asm
	cvt.u32.u64 	%r119, %rd43;
	cvt.u32.u64 	%r120, %rd41;
	and.b32  	%r121, %r120, %r119;
	shl.b32 	%r122, %r121, 10;
	and.b32  	%r123, %r122, 31744;
	add.s32 	%r124, %r9, %r123;
	shr.u32 	%r125, %r121, 4;
	and.b32  	%r126, %r125, 268435454;
	add.s32 	%r19, %r124, %r126;
	ld.shared.u16 	%rs1, [%r19];
	add.s16 	%rs5, %rs1, 1;
	st.shared.u16 	[%r19], %rs5;
	// begin inline asm
	shr.b64 %rd45, %rd65, %r87;
	// end inline asm
	cvt.u32.u64 	%r127, %rd45;
	and.b32  	%r128, %r120, %r127;
	shl.b32 	%r129, %r128, 10;
	and.b32  	%r130, %r129, 31744;
	add.s32 	%r131, %r9, %r130;
	shr.u32 	%r132, %r128, 4;
	and.b32  	%r133, %r132, 268435454;
	add.s32 	%r20, %r131, %r133;
	ld.shared.u16 	%rs2, [%r20];
	add.s16 	%rs6, %rs2, 1;
	st.shared.u16 	[%r20], %rs6;
	// begin inline asm
	shr.b64 %rd47, %rd64, %r87;
	// end inline asm
	cvt.u32.u64 	%r134, %rd47;
	and.b32  	%r135, %r120, %r134;
	shl.b32 	%r136, %r135, 10;
	and.b32  	%r137, %r136, 31744;
	add.s32 	%r138, %r9, %r137;
	shr.u32 	%r139, %r135, 4;
	and.b32  	%r140, %r139, 268435454;
	add.s32 	%r21, %r138, %r140;
	ld.shared.u16 	%rs3, [%r21];
	add.s16 	%rs7, %rs3, 1;
	st.shared.u16 	[%r21], %rs7;
	// begin inline asm
	shr.b64 %rd49, %rd63, %r87;
	// end inline asm
	cvt.u32.u64 	%r141, %rd49;
	and.b32  	%r142, %r120, %r141;
	shl.b32 	%r143, %r142, 10;
	and.b32  	%r144, %r143, 31744;
	add.s32 	%r145, %r9, %r144;
	shr.u32 	%r146, %r142, 4;
	and.b32  	%r147, %r146, 268435454;
	add.s32 	%r22, %r145, %r147;
	ld.shared.u16 	%rs4, [%r22];
	add.s16 	%rs8, %rs4, 1;
	st.shared.u16 	[%r22], %rs8;
	bar.sync 	0;
	ld.shared.u32 	%r23, [%r10];
	ld.shared.u32 	%r148, [%r10+4];
	ld.shared.u32 	%r149, [%r10+8];
	ld.shared.u32 	%r150, [%r10+12];
	ld.shared.u32 	%r151, [%r10+16];
	ld.shared.u32 	%r152, [%r10+20];
	ld.shared.u32 	%r153, [%r10+24];
	ld.shared.u32 	%r154, [%r10+28];
	ld.shared.u32 	%r155, [%r10+32];
	ld.shared.u32 	%r156, [%r10+36];
	ld.shared.u32 	%r157, [%r10+40];
	ld.shared.u32 	%r158, [%r10+44];
	ld.shared.u32 	%r159, [%r10+48];
	ld.shared.u32 	%r160, [%r10+52];
	ld.shared.u32 	%r161, [%r10+56];
	ld.shared.u32 	%r162, [%r10+60];
	ld.shared.u32 	%r163, [%r10+64];
	ld.shared.u32 	%r164, [%r10+68];
	ld.shared.u32 	%r165, [%r10+72];
	ld.shared.u32 	%r166, [%r10+76];
	ld.shared.u32 	%r167, [%r10+80];
	ld.shared.u32 	%r168, [%r10+84];
	ld.shared.u32 	%r169, [%r10+88];
	ld.shared.u32 	%r170, [%r10+92];
	ld.shared.u32 	%r171, [%r10+96];
	ld.shared.u32 	%r172, [%r10+100];
	ld.shared.u32 	%r173, [%r10+104];
	ld.shared.u32 	%r174, [%r10+108];
	ld.shared.u32 	%r175, [%r10+112];
	ld.shared.u32 	%r176, [%r10+116];
	ld.shared.u32 	%r177, [%r10+120];
	ld.shared.u32 	%r178, [%r10+124];
	ld.shared.u32 	%r179, [%r10+128];
	add.s32 	%r24, %r148, %r23;
	add.s32 	%r25, %r149, %r24;
	add.s32 	%r26, %r150, %r25;
	add.s32 	%r27, %r151, %r26;
	add.s32 	%r28, %r152, %r27;
	add.s32 	%r29, %r153, %r28;
	add.s32 	%r30, %r154, %r29;
	add.s32 	%r31, %r155, %r30;
	add.s32 	%r32, %r156, %r31;
	add.s32 	%r33, %r157, %r32;
	add.s32 	%r34, %r158, %r33;
	add.s32 	%r35, %r159, %r34;
	add.s32 	%r36, %r160, %r35;
	add.s32 	%r37, %r161, %r36;
	add.s32 	%r38, %r162, %r37;
	add.s32 	%r39, %r163, %r38;
	add.s32 	%r40, %r164, %r39;
	add.s32 	%r41, %r165, %r40;
	add.s32 	%r42, %r166, %r41;
	add.s32 	%r43, %r167, %r42;
	add.s32 	%r44, %r168, %r43;
	add.s32 	%r45, %r169, %r44;
	add.s32 	%r46, %r170, %r45;
	add.s32 	%r47, %r171, %r46;
	add.s32 	%r48, %r172, %r47;
	add.s32 	%r49, %r173, %r48;
	add.s32 	%r50, %r174, %r49;
	add.s32 	%r51, %r175, %r50;
	add.s32 	%r52, %r176, %r51;
	add.s32 	%r53, %r177, %r52;
	add.s32 	%r54, %r178, %r53;
	add.s32 	%r93, %r179, %r54;
	// begin inline asm
	mov.u32 %r88, %laneid;
	// end inline asm
	mov.b32 	%r91, 1;
	mov.b32 	%r118, -1;
	// begin inline asm
	{  .reg .u32 r0;  .reg .pred p;  shfl.sync.up.b32 r0|p, %r93, %r91, %r116, %r118;  @p add.u32 r0, r0, %r93;  mov.u32 %r89, r0;}
	// end inline asm
	mov.b32 	%r97, 2;
	// begin inline asm
	{  .reg .u32 r0;  .reg .pred p;  shfl.sync.up.b32 r0|p, %r89, %r97, %r116, %r118;  @p add.u32 r0, r0, %r89;  mov.u32 %r95, r0;}
	// end inline asm
	mov.b32 	%r103, 4;
	// begin inline asm
	{  .reg .u32 r0;  .reg .pred p;  shfl.sync.up.b32 r0|p, %r95, %r103, %r116, %r118;  @p add.u32 r0, r0, %r95;  mov.u32 %r101, r0;}
	// end inline asm
	mov.b32 	%r109, 8;
	// begin inline asm
	{  .reg .u32 r0;  .reg .pred p;  shfl.sync.up.b32 r0|p, %r101, %r109, %r116, %r118;  @p add.u32 r0, r0, %r101;  mov.u32 %r107, r0;}
	// end inline asm
	mov.b32 	%r115, 16;
	// begin inline asm
	{  .reg .u32 r0;  .reg .pred p;  shfl.sync.up.b32 r0|p, %r107, %r115, %r116, %r118;  @p add.u32 r0, r0, %r107;  mov.u32 %r113, r0;}
	// end inline asm
	setp.ne.s32 	%p11, %r88, 31;
	@%p11 bra 	$L__BB20_19;
	st.shared.u32 	[%r11], %r113;
$L__BB20_19:
	sub.s32 	%r180, %r113, %r93;
	setp.gt.u32 	%p12, %r2, 31;
	setp.eq.s32 	%p13, %r8, 7;
	setp.eq.s32 	%p14, %r8, 6;
	setp.eq.s32 	%p15, %r8, 5;
	setp.eq.s32 	%p16, %r8, 4;
	setp.eq.s32 	%p17, %r8, 3;
	setp.eq.s32 	%p18, %r8, 2;
	setp.eq.s32 	%p19, %r8, 1;
	bar.sync 	0;
	ld.shared.v4.u32 	{%r181, %r182, %r183, %r184}, [_ZZN3cub18CUB_300001_SM_10006detail10radix_sort31DeviceRadixSortSingleTileKernelINS1_5radix10policy_hubIm7double2yE10Policy1000ELNS0_9SortOrderE0EmS6_yNS1_21identity_decomposer_tEEEvPKT1_PSB_PKT2_PSF_T3_iiT4_E12temp_storage+33792];
	selp.b32 	%r185, %r181, %r279, %p19;
	add.s32 	%r186, %r182, %r181;
	selp.b32 	%r187, %r186, %r185, %p18;
	add.s32 	%r188, %r186, %r183;
	selp.b32 	%r189, %r188, %r187, %p17;
	add.s32 	%r190, %r188, %r184;
	selp.b32 	%r191, %r190, %r189, %p16;
	ld.shared.v4.u32 	{%r192, %r193, %r194, %r195}, [_ZZN3cub18CUB_300001_SM_10006detail10radix_sort31DeviceRadixSortSingleTileKernelINS1_5radix10policy_hubIm7double2yE10Policy1000ELNS0_9SortOrderE0EmS6_yNS1_21identity_decomposer_tEEEvPKT1_PSB_PKT2_PSF_T3_iiT4_E12temp_storage+33808];
	add.s32 	%r196, %r190, %r192;
	selp.b32 	%r197, %r196, %r191, %p15;
	add.s32 	%r198, %r196, %r193;
	selp.b32 	%r199, %r198, %r197, %p14;
	add.s32 	%r200, %r198, %r194;
	selp.b32 	%r279, %r200, %r199, %p13;
	add.s32 	%r59, %r200, %r195;
	setp.ne.s32 	%p20, %r88, 0;
	selp.b32 	%r201, %r180, 0, %p20;
	add.s32 	%r202, %r279, %r201;
	or.pred  	%p21, %p12, %p20;
	selp.b32 	%r280, %r202, %r180, %p12;
	@%p21 bra 	$L__BB20_21;
	shl.b32 	%r280, %r59, 16;
	st.shared.u32 	[_ZZN3cub18CUB_300001_SM_10006detail10radix_sort31DeviceRadixSortSingleTileKernelINS1_5radix10policy_hubIm7double2yE10Policy1000ELNS0_9SortOrderE0EmS6_yNS1_21identity_decomposer_tEEEvPKT1_PSB_PKT2_PSF_T3_iiT4_E12temp_storage+33832], %r280;
$L__BB20_21:
	setp.eq.s32 	%p22, %r2, 0;
	bar.sync 	0;
	ld.shared.u32 	%r203, [_ZZN3cub18CUB_300001_SM_10006detail10radix_sort31DeviceRadixSortSingleTileKernelINS1_5radix10policy_hubIm7double2yE10Policy1000ELNS0_9SortOrderE0EmS6_yNS1_21identity_decomposer_tEEEvPKT1_PSB_PKT2_PSF_T3_iiT4_E12temp_storage+33832];
	selp.b32 	%r204, 0, %r203, %p22;
	add.s32 	%r205, %r280, %r204;
	add.s32 	%r206, %r23, %r205;
	add.s32 	%r207, %r24, %r205;
	add.s32 	%r208, %r25, %r205;
	add.s32 	%r209, %r26, %r205;
	add.s32 	%r210, %r27, %r205;
	add.s32 	%r211, %r28, %r205;
	add.s32 	%r212, %r29, %r205;
	add.s32 	%r213, %r30, %r205;
	add.s32 	%r214, %r31, %r205;
	add.s32 	%r215, %r32, %r205;
	add.s32 	%r216, %r33, %r205;
	add.s32 	%r217, %r34, %r205;
	add.s32 	%r218, %r35, %r205;
	add.s32 	%r219, %r36, %r205;
	add.s32 	%r220, %r37, %r205;
	add.s32 	%r221, %r38, %r205;
	add.s32 	%r222, %r39, %r205;
	add.s32 	%r223, %r40, %r205;
	add.s32 	%r224, %r41, %r205;
	add.s32 	%r225, %r42, %r205;
	add.s32 	%r226, %r43, %r205;
	add.s32 	%r227, %r44, %r205;
	add.s32 	%r228, %r45, %r205;
	add.s32 	%r229, %r46, %r205;
	add.s32 	%r230, %r47, %r205;
	add.s32 	%r231, %r48, %r205;
	add.s32 	%r232, %r49, %r205;
	add.s32 	%r233, %r50, %r205;
	add.s32 	%r234, %r51, %r205;
	add.s32 	%r235, %r52, %r205;
	add.s32 	%r236, %r53, %r205;
	add.s32 	%r237, %r54, %r205;
	st.shared.u32 	[%r10], %r205;
	st.shared.u32 	[%r10+4], %r206;
	st.shared.u32 	[%r10+8], %r207;
	st.shared.u32 	[%r10+12], %r208;
	st.shared.u32 	[%r10+16], %r209;
	st.shared.u32 	[%r10+20], %r210;
	st.shared.u32 	[%r10+24], %r211;
	st.shared.u32 	[%r10+28], %r212;
	st.shared.u32 	[%r10+32], %r213;
	st.shared.u32 	[%r10+36], %r214;
	st.shared.u32 	[%r10+40], %r215;
	st.shared.u32 	[%r10+44], %r216;
	st.shared.u32 	[%r10+48], %r217;
	st.shared.u32 	[%r10+52], %r218;
	st.shared.u32 	[%r10+56], %r219;
	st.shared.u32 	[%r10+60], %r220;
	st.shared.u32 	[%r10+64], %r221;
	st.shared.u32 	[%r10+68], %r222;
	st.shared.u32 	[%r10+72], %r223;
	st.shared.u32 	[%r10+76], %r224;
	st.shared.u32 	[%r10+80], %r225;
	st.shared.u32 	[%r10+84], %r226;
	st.shared.u32 	[%r10+88], %r227;
	st.shared.u32 	[%r10+92], %r228;
	st.shared.u32 	[%r10+96], %r229;
	st.shared.u32 	[%r10+100], %r230;
	st.shared.u32 	[%r10+104], %r231;
	st.shared.u32 	[%r10+108], %r232;
	st.shared.u32 	[%r10+112], %r233;
	st.shared.u32 	[%r10+116], %r234;
	st.shared.u32 	[%r10+120], %r235;
	st.shared.u32 	[%r10+124], %r236;
	st.shared.u32 	[%r10+128], %r237;
	bar.sync 	0;
	cvt.u32.u16 	%r238, %rs1;
	ld.shared.u16 	%r239, [%r19];
	add.s32 	%r63, %r239, %r238;
	cvt.u32.u16 	%r240, %rs2;
	ld.shared.u16 	%r241, [%r20];
	add.s32 	%r64, %r241, %r240;
	cvt.u32.u16 	%r242, %rs3;
	ld.shared.u16 	%r243, [%r21];
	add.s32 	%r65, %r243, %r242;
	cvt.u32.u16 	%r244, %rs4;
	ld.shared.u16 	%r245, [%r22];
	add.s32 	%r66, %r245, %r244;
	bar.sync 	0;
	setp.lt.s32 	%p23, %r278, %r71;
	@%p23 bra 	$L__BB20_31;
	cvt.u64.u32 	%rd51, %r2;
	shl.b32 	%r246, %r63, 3;
	mov.u32 	%r247, _ZZN3cub18CUB_300001_SM_10006detail10radix_sort31DeviceRadixSortSingleTileKernelINS1_5radix10policy_hubIm7double2yE10Policy1000ELNS0_9SortOrderE0EmS6_yNS1_21identity_decomposer_tEEEvPKT1_PSB_PKT2_PSF_T3_iiT4_E12temp_storage;
	add.s32 	%r248, %r247, %r246;
	st.shared.u64 	[%r248], %rd66;
	shl.b32 	%r249, %r64, 3;
	add.s32 	%r250, %r247, %r249;
	st.shared.u64 	[%r250], %rd65;
	shl.b32 	%r251, %r65, 3;
	add.s32 	%r252, %r247, %r251;
	st.shared.u64 	[%r252], %rd64;
	shl.b32 	%r253, %r66, 3;
	add.s32 	%r254, %r247, %r253;
	st.shared.u64 	[%r254], %rd63;
	bar.sync 	0;
	mad.lo.s32 	%r255, %r2, -56, %r13;
	ld.shared.u64 	%rd16, [%r255];
	ld.shared.u64 	%rd17, [%r255+2048];
	ld.shared.u64 	%rd18, [%r255+4096];
	ld.shared.u64 	%rd19, [%r255+6144];
	bar.sync 	0;
	add.s32 	%r256, %r248, %r246;
	st.shared.v2.f64 	[%r256], {%fd60, %fd59};
	add.s32 	%r257, %r250, %r249;
	st.shared.v2.f64 	[%r257], {%fd58, %fd57};
	add.s32 	%r258, %r252, %r251;
	st.shared.v2.f64 	[%r258], {%fd56, %fd55};
	add.s32 	%r259, %r254, %r253;
	st.shared.v2.f64 	[%r259], {%fd54, %fd53};
	bar.sync 	0;
	shl.b32 	%r260, %r2, 3;
	add.s32 	%r67, %r255, %r260;
	ld.shared.v2.f64 	{%fd25, %fd26}, [%r67+4096];
	ld.shared.v2.f64 	{%fd27, %fd28}, [%r67+8192];
	ld.shared.v2.f64 	{%fd29, %fd30}, [%r67+12288];
	setp.gt.u64 	%p24, %rd10, %rd51;
	cvta.to.global.u64 	%rd52, %rd26;
	mul.wide.u32 	%rd53, %r2, 8;
	add.s64 	%rd20, %rd52, %rd53;
	cvta.to.global.u64 	%rd54, %rd28;
	mul.wide.u32 	%rd55, %r2, 16;
	add.s64 	%rd21, %rd54, %rd55;
	@%p24 bra 	$L__BB20_23;
	bra.uni 	$L__BB20_24;
$L__BB20_23:
	ld.shared.v2.f64 	{%fd43, %fd44}, [%r67];
	st.global.u64 	[%rd20], %rd16;
	st.global.v2.f64 	[%rd21], {%fd43, %fd44};
$L__BB20_24:
	add.s32 	%r261, %r2, 256;
	cvt.u64.u32 	%rd56, %r261;
	setp.le.u64 	%p25, %rd10, %rd56;
	@%p25 bra 	$L__BB20_26;
	st.global.u64 	[%rd20+2048], %rd17;
	st.global.v2.f64 	[%rd21+4096], {%fd25, %fd26};
$L__BB20_26:
	add.s32 	%r262, %r2, 512;
	cvt.u64.u32 	%rd57, %r262;
	setp.le.u64 	%p26, %rd10, %rd57;
	@%p26 bra 	$L__BB20_28;
	st.global.u64 	[%rd20+4096], %rd18;
	st.global.v2.f64 	[%rd21+8192], {%fd27, %fd28};
$L__BB20_28:
	add.s32 	%r263, %r2, 768;
	cvt.u64.u32 	%rd58, %r263;
	setp.le.u64 	%p27, %rd10, %rd58;
	@%p27 bra 	$L__BB20_30;
	st.global.u64 	[%rd20+6144], %rd19;
	st.global.v2.f64 	[%rd21+12288], {%fd29, %fd30};
$L__BB20_30:
	ret;
$L__BB20_31:
	shl.b32 	%r264, %r63, 3;
	mov.u32 	%r265, _ZZN3cub18CUB_300001_SM_10006detail10radix_sort31DeviceRadixSortSingleTileKernelINS1_5radix10policy_hubIm7double2yE10Policy1000ELNS0_9SortOrderE0EmS6_yNS1_21identity_decomposer_tEEEvPKT1_PSB_PKT2_PSF_T3_iiT4_E12temp_storage;
	add.s32 	%r266, %r265, %r264;
	st.shared.u64 	[%r266], %rd66;
	shl.b32 	%r267, %r64, 3;
	add.s32 	%r268, %r265, %r267;
	st.shared.u64 	[%r268], %rd65;
	shl.b32 	%r269, %r65, 3;
	add.s32 	%r270, %r265, %r269;
	st.shared.u64 	[%r270], %rd64;
	shl.b32 	%r271, %r66, 3;
	add.s32 	%r272, %r265, %r271;
	st.shared.u64 	[%r272], %rd63;
	bar.sync 	0;
	ld.shared.v2.u64 	{%rd66, %rd65}, [%r12];
	ld.shared.v2.u64 	{%rd64, %rd63}, [%r12+16];
	bar.sync 	0;
	add.s32 	%r273, %r266, %r264;
	st.shared.v2.f64 	[%r273], {%fd60, %fd59};
	add.s32 	%r274, %r268, %r267;
	st.shared.v2.f64 	[%r274], {%fd58, %fd57};
	add.s32 	%r275, %r270, %r269;
	st.shared.v2.f64 	[%r275], {%fd56, %fd55};
	add.s32 	%r276, %r272, %r271;
	st.shared.v2.f64 	[%r276], {%fd54, %fd53};
	bar.sync 	0;
	ld.shared.v2.f64 	{%fd60, %fd59}, [%r13];
	ld.shared.v2.f64 	{%fd58, %fd57}, [%r13+16];
	ld.shared.v2.f64 	{%fd56, %fd55}, [%r13+32];
	ld.shared.v2.f64 	{%fd54, %fd53}, [%r13+48];
	bar.sync 	0;
	add.s32 	%r278, %r278, 6;
	add.s32 	%r277, %r277, -6;
	bra.uni 	$L__BB20_17;

}
	// .globl	_ZN3cub18CUB_300001_SM_10006detail10radix_sort30DeviceRadixSortHistogramKernelINS1_5radix10policy_hubIm7double2yE10Policy1000ELNS0_9SortOrderE0EmyNS1_21identity_decomposer_tEEEvPT2_PKT1_SB_iiT3_
.visible .entry _ZN3cub18CUB_300001_SM_10006detail10radix_sort30DeviceRadixSortHistogramKernelINS1_5radix10policy_hubIm7double2yE10Policy1000ELNS0_9SortOrderE0EmyNS1_21identity_decomposer_tEEEvPT2_PKT1_SB_iiT3_(
	.param .u64 .ptr .align 1 _ZN3cub18CUB_300001_SM_10006detail10radix_sort30DeviceRadixSortHistogramKernelINS1_5radix10policy_hubIm7double2yE10Policy1000ELNS0_9SortOrderE0EmyNS1_21identity_decomposer_tEEEvPT2_PKT1_SB_iiT3__param_0,
	.param .u64 .ptr .align 1 _ZN3cub18CUB_300001_SM_10006detail10radix_sort30DeviceRadixSortHistogramKernelINS1_5radix10policy_hubIm7double2yE10Policy1000ELNS0_9SortOrderE0EmyNS1_21identity_decomposer_tEEEvPT2_PKT1_SB_iiT3__param_1,
	.param .u64 _ZN3cub18CUB_300001_SM_10006detail10radix_sort30DeviceRadixSortHistogramKernelINS1_5radix10policy_hubIm7double2yE10Policy1000ELNS0_9SortOrderE0EmyNS1_21identity_decomposer_tEEEvPT2_PKT1_SB_iiT3__param_2,
	.param .u32 _ZN3cub18CUB_300001_SM_10006detail10radix_sort30DeviceRadixSortHistogramKernelINS1_5radix10policy_hubIm7double2yE10Policy1000ELNS0_9SortOrderE0EmyNS1_21identity_decomposer_tEEEvPT2_PKT1_SB_iiT3__param_3,
	.param .u32 _ZN3cub18CUB_300001_SM_10006detail10radix_sort30DeviceRadixSortHistogramKernelINS1_5radix10policy_hubIm7double2yE10Policy1000ELNS0_9SortOrderE0EmyNS1_21identity_decomposer_tEEEvPT2_PKT1_SB_iiT3__param_4,
	.param .align 1 .b8 _ZN3cub18CUB_300001_SM_10006detail10radix_sort30DeviceRadixSortHistogramKernelINS1_5radix10policy_hubIm7double2yE10Policy1000ELNS0_9SortOrderE0EmyNS1_21identity_decomposer_tEEEvPT2_PKT1_SB_iiT3__param_5[1]
)
.maxntid 128
{
	.reg .pred 	%p<91>;
	.reg .b32 	%r<362>;
	.reg .b64 	%rd<263>;
	// demoted variable
	.shared .align 4 .b8 _ZZN3cub18CUB_300001_SM_10006detail10radix_sort30DeviceRadixSortHistogramKernelINS1_5radix10policy_hubIm7double2yE10Policy1000ELNS0_9SortOrderE0EmyNS1_21identity_decomposer_tEEEvPT2_PKT1_SB_iiT3_E12temp_storage[8192];
	ld.param.u64 	%rd81, [_ZN3cub18CUB_300001_SM_10006detail10radix_sort30DeviceRadixSortHistogramKernelINS1_5radix10policy_hubIm7double2yE10Policy1000ELNS0_9SortOrderE0EmyNS1_21identity_decomposer_tEEEvPT2_PKT1_SB_iiT3__param_0];
	ld.param.u64 	%rd82, [_ZN3cub18CUB_300001_SM_10006detail10radix_sort30DeviceRadixSortHistogramKernelINS1_5radix10policy_hubIm7double2yE10Policy1000ELNS0_9SortOrderE0EmyNS1_21identity_decomposer_tEEEvPT2_PKT1_SB_iiT3__param_1];
	ld.param.u64 	%rd80, [_ZN3cub18CUB_300001_SM_10006detail10radix_sort30DeviceRadixSortHistogramKernelINS1_5radix10policy_hubIm7double2yE10Policy1000ELNS0_9SortOrderE0EmyNS1_21identity_decomposer_tEEEvPT2_PKT1_SB_iiT3__param_2];
	ld.param.u32 	%r93, [_ZN3cub18CUB_300001_SM_10006detail10radix_sort30DeviceRadixSortHistogramKernelINS1_5radix10policy_hubIm7double2yE10Policy1000ELNS0_9SortOrderE0EmyNS1_21identity_decomposer_tEEEvPT2_PKT1_SB_iiT3__param_3];
	ld.param.u32 	%r94, [_ZN3cub18CUB_300001_SM_10006detail10radix_sort30DeviceRadixSortHistogramKernelINS1_5radix10policy_hubIm7double2yE10Policy1000ELNS0_9SortOrderE0EmyNS1_21identity_decomposer_tEEEvPT2_PKT1_SB_iiT3__param_4];
	cvta.to.global.u64 	%rd1, %rd82;
	cvta.to.global.u64 	%rd2, %rd81;
	setp.eq.s64 	%p2, %rd80, 0;
	@%p2 bra 	$L__BB21_153;
	sub.s32 	%r95, %r94, %r93;
	add.s32 	%r96, %r95, 7;
	shr.s32 	%r97, %r96, 31;
	shr.u32 	%r98, %r97, 29;
	add.s32 	%r99, %r96, %r98;
	shr.s32 	%r100, %r99, 3;
	mov.u32 	%r101, %tid.x;
	setp.gt.u32 	%p3, %r101, 255;
	setp.lt.s32 	%p4, %r96, 8;
	mov.u32 	%r102, %ctaid.x;
	shl.b32 	%r103, %r102, 11;
	cvt.u64.u32 	%rd3, %r103;
	mov.u32 	%r104, %nctaid.x;
	shl.b32 	%r105, %r104, 11;
	cvt.u64.u32 	%rd4, %r105;
	add.s32 	%r1, %r100, -1;
	and.b32  	%r2, %r100, 15;
	and.b32  	%r3, %r100, 7;
	add.s32 	%r4, %r3, -1;
	and.b32  	%r5, %r100, 3;
	or.pred  	%p1, %p3, %p4;
	shl.b32 	%r106, %r101, 2;
	mov.u32 	%r107, _ZZN3cub18CUB_300001_SM_10006detail10radix_sort30DeviceRadixSortHistogramKernelINS1_5radix10policy_hubIm7double2yE10Policy1000ELNS0_9SortOrderE0EmyNS1_21identity_decomposer_tEEEvPT2_PKT1_SB_iiT3_E12temp_storage;
	add.s32 	%r6, %r107, %r106;
	and.b32  	%r7, %r100, 268435440;
	cvt.u64.u32 	%rd5, %r101;
	add.s32 	%r8, %r101, 128;
	add.s32 	%r9, %r101, 256;
	add.s32 	%r10, %r101, 512;
	add.s32 	%r11, %r101, 640;
	add.s32 	%r12, %r101, 768;
	add.s32 	%r13, %r101, 1920;
	and.b32  	%r14, %r100, 268435448;
	and.b32  	%r15, %r100, 1;
	neg.s32 	%r16, %r7;
	add.s32 	%r17, %r6, 8192;
	add.s64 	%rd84, %rd80, -1;
	shr.u64 	%rd85, %rd84, 30;
	add.s64 	%rd86, %rd85, 1;
	min.u64 	%rd6, %rd86, %rd80;
	mov.b64 	%rd230, 0;
$L__BB21_2:
	@%p1 bra 	$L__BB21_30;
	setp.lt.u32 	%p5, %r1, 15;
	mov.b32 	%r346, 0;
	@%p5 bra 	$L__BB21_6;
	mov.u32 	%r343, %r17;
	mov.u32 	%r344, %r16;
$L__BB21_5:
	.pragma "nounroll";
	mov.b32 	%r109, 0;
	st.shared.u32 	[%r343+-8192], %r109;
	st.shared.u32 	[%r343+-7168], %r109;
	st.shared.u32 	[%r343+-6144], %r109;
	st.shared.u32 	[%r343+-5120], %r109;
	st.shared.u32 	[%r343+-4096], %r109;
	st.shared.u32 	[%r343+-3072], %r109;
	st.shared.u32 	[%r343+-2048], %r109;
	st.shared.u32 	[%r343+-1024], %r109;
	st.shared.u32 	[%r343], %r109;
	st.shared.u32 	[%r343+1024], %r109;
	st.shared.u32 	[%r343+2048], %r109;
	st.shared.u32 	[%r343+3072], %r109;
	st.shared.u32 	[%r343+4096], %r109;
	st.shared.u32 	[%r343+5120], %r109;
	st.shared.u32 	[%r343+6144], %r109;
	st.shared.u32 	[%r343+7168], %r109;
	add.s32 	%r344, %r344, 16;
	add.s32 	%r343, %r343, 16384;
	setp.ne.s32 	%p6, %r344, 0;
	mov.u32 	%r346, %r7;
	@%p6 bra 	$L__BB21_5;
$L__BB21_6:
	add.s32 	%r23, %r2, -1;
	setp.eq.s32 	%p7, %r2, 0;
	@%p7 bra 	$L__BB21_16;
	setp.lt.u32 	%p8, %r23, 7;
	@%p8 bra 	$L__BB21_9;
	shl.b32 	%r110, %r346, 10;
	add.s32 	%r111, %r6, %r110;
	mov.b32 	%r112, 0;
	st.shared.u32 	[%r111], %r112;
	st.shared.u32 	[%r111+1024], %r112;
	st.shared.u32 	[%r111+2048], %r112;
	st.shared.u32 	[%r111+3072], %r112;
	st.shared.u32 	[%r111+4096], %r112;
	st.shared.u32 	[%r111+5120], %r112;
	st.shared.u32 	[%r111+6144], %r112;
	st.shared.u32 	[%r111+7168], %r112;
	add.s32 	%r346, %r346, 8;
$L__BB21_9:
	setp.eq.s32 	%p9, %r3, 0;
	@%p9 bra 	$L__BB21_16;
	setp.lt.u32 	%p10, %r4, 3;
	@%p10 bra 	$L__BB21_12;
	shl.b32 	%r113, %r346, 10;
	add.s32 	%r114, %r6, %r113;
	mov.b32 	%r115, 0;
	st.shared.u32 	[%r114], %r115;
	st.shared.u32 	[%r114+1024], %r115;
	st.shared.u32 	[%r114+2048], %r115;
	st.shared.u32 	[%r114+3072], %r115;
	add.s32 	%r346, %r346, 4;
$L__BB21_12:
	setp.eq.s32 	%p11, %r5, 0;
	@%p11 bra 	$L__BB21_16;
	setp.eq.s32 	%p12, %r5, 1;
	shl.b32 	%r116, %r346, 10;
	add.s32 	%r28, %r6, %r116;
	mov.b32 	%r117, 0;
	st.shared.u32 	[%r28], %r117;
	@%p12 bra 	$L__BB21_16;
	setp.eq.s32 	%p13, %r5, 2;
	mov.b32 	%r118, 0;
	st.shared.u32 	[%r28+1024], %r118;
	@%p13 bra 	$L__BB21_16;
	mov.b32 	%r119, 0;
	st.shared.u32 	[%r28+2048], %r119;
$L__BB21_16:
	cvt.u32.u64 	%r120, %rd5;
	setp.gt.u32 	%p14, %r120, 127;
	@%p14 bra 	$L__BB21_30;
	setp.lt.u32 	%p15, %r1, 15;
	mov.b32 	%r350, 0;
	@%p15 bra 	$L__BB21_20;
	mov.b32 	%r348, 0;
$L__BB21_19:
	.pragma "nounroll";
	shl.b32 	%r123, %r348, 10;
	add.s32 	%r124, %r6, %r123;
	mov.b32 	%r125, 0;
	st.shared.u32 	[%r124+512], %r125;
	st.shared.u32 	[%r124+1536], %r125;
	st.shared.u32 	[%r124+2560], %r125;
	st.shared.u32 	[%r124+3584], %r125;
	st.shared.u32 	[%r124+4608], %r125;
	st.shared.u32 	[%r124+5632], %r125;
	st.shared.u32 	[%r124+6656], %r125;
	st.shared.u32 	[%r124+7680], %r125;
	st.shared.u32 	[%r124+8704], %r125;
	st.shared.u32 	[%r124+9728], %r125;
	st.shared.u32 	[%r124+10752], %r125;
	st.shared.u32 	[%r124+11776], %r125;
	st.shared.u32 	[%r124+12800], %r125;
	st.shared.u32 	[%r124+13824], %r125;
	st.shared.u32 	[%r124+14848], %r125;
	st.shared.u32 	[%r124+15872], %r125;
	add.s32 	%r348, %r348, 16;
	setp.ne.s32 	%p16, %r348, %r7;
	mov.u32 	%r350, %r7;
	@%p16 bra 	$L__BB21_19;
$L__BB21_20:
	setp.eq.s32 	%p17, %r2, 0;
	@%p17 bra 	$L__BB21_30;
	setp.lt.u32 	%p18, %r23, 7;
	@%p18 bra 	$L__BB21_23;
	shl.b32 	%r126, %r350, 10;
	add.s32 	%r127, %r6, %r126;
	mov.b32 	%r128, 0;
	st.shared.u32 	[%r127+512], %r128;
	st.shared.u32 	[%r127+1536], %r128;
	st.shared.u32 	[%r127+2560], %r128;
	st.shared.u32 	[%r127+3584], %r128;
	st.shared.u32 	[%r127+4608], %r128;
	st.shared.u32 	[%r127+5632], %r128;
	st.shared.u32 	[%r127+6656], %r128;
	st.shared.u32 	[%r127+7680], %r128;
	add.s32 	%r350, %r350, 8;
$L__BB21_23:
	setp.eq.s32 	%p19, %r3, 0;
	@%p19 bra 	$L__BB21_30;
	setp.lt.u32 	%p20, %r4, 3;
	@%p20 bra 	$L__BB21_26;
	shl.b32 	%r129, %r350, 10;
	add.s32 	%r130, %r6, %r129;
	mov.b32 	%r131, 0;
	st.shared.u32 	[%r130+512], %r131;
	st.shared.u32 	[%r130+1536], %r131;
	st.shared.u32 	[%r130+2560], %r131;
	st.shared.u32 	[%r130+3584], %r131;
	add.s32 	%r350, %r350, 4;
$L__BB21_26:
	setp.eq.s32 	%p21, %r5, 0;
	@%p21 bra 	$L__BB21_30;
	setp.eq.s32 	%p22, %r5, 1;
	shl.b32 	%r132, %r350, 10;
	add.s32 	%r36, %r6, %r132;
	mov.b32 	%r133, 0;
	st.shared.u32 	[%r36+512], %r133;
	@%p22 bra 	$L__BB21_30;
	setp.eq.s32 	%p23, %r5, 2;
	mov.b32 	%r134, 0;
	st.shared.u32 	[%r36+1536], %r134;
	@%p23 bra 	$L__BB21_30;
	mov.b32 	%r135, 0;
	st.shared.u32 	[%r36+2560], %r135;
$L__BB21_30:
	bar.sync 	0;
	bar.sync 	0;
	shl.b64 	%rd8, %rd230, 30;
	sub.s64 	%rd87, %rd80, %rd8;
	min.u64 	%rd9, %rd87, 1073741824;
	setp.le.u64 	%p24, %rd9, %rd3;
	@%p24 bra 	$L__BB21_70;
	mov.u64 	%rd231, %rd3;
$L__BB21_32:
	add.s64 	%rd11, %rd231, %rd8;
	sub.s64 	%rd12, %rd80, %rd11;
	setp.lt.u64 	%p25, %rd12, 2048;
	@%p25 bra 	$L__BB21_34;
	add.s64 	%rd106, %rd11, %rd5;
	shl.b64 	%rd107, %rd106, 3;
	add.s64 	%rd108, %rd1, %rd107;
	ld.global.u64 	%rd262, [%rd108];
	ld.global.u64 	%rd261, [%rd108+1024];
	ld.global.u64 	%rd260, [%rd108+2048];
	ld.global.u64 	%rd259, [%rd108+3072];
	ld.global.u64 	%rd258, [%rd108+4096];
	ld.global.u64 	%rd257, [%rd108+5120];
	ld.global.u64 	%rd256, [%rd108+6144];
	ld.global.u64 	%rd255, [%rd108+7168];
	ld.global.u64 	%rd254, [%rd108+8192];
	ld.global.u64 	%rd253, [%rd108+9216];
	ld.global.u64 	%rd252, [%rd108+10240];
	ld.global.u64 	%rd251, [%rd108+11264];
	ld.global.u64 	%rd250, [%rd108+12288];
	ld.global.u64 	%rd249, [%rd108+13312];
	ld.global.u64 	%rd248, [%rd108+14336];
	ld.global.u64 	%rd247, [%rd108+15360];
	bra.uni 	$L__BB21_66;
$L__BB21_34:
	cvt.u32.u64 	%r136, %rd5;
	cvt.u32.u64 	%r37, %rd12;
	setp.ge.s32 	%p26, %r136, %r37;
	add.s64 	%rd89, %rd11, %rd5;
	shl.b64 	%rd90, %rd89, 3;
	add.s64 	%rd29, %rd1, %rd90;
	mov.b64 	%rd262, -1;
	@%p26 bra 	$L__BB21_36;
	ld.global.u64 	%rd262, [%rd29];
$L__BB21_36:
	setp.ge.s32 	%p27, %r8, %r37;
	mov.b64 	%rd261, -1;
	@%p27 bra 	$L__BB21_38;
	ld.global.u64 	%rd261, [%rd29+1024];
$L__BB21_38:
	setp.ge.s32 	%p28, %r9, %r37;
	mov.b64 	%rd260, -1;
	@%p28 bra 	$L__BB21_40;
	ld.global.u64 	%rd260, [%rd29+2048];
$L__BB21_40:
	mov.u32 	%r137, %tid.x;
	add.s32 	%r138, %r137, 384;
	setp.ge.s32 	%p29, %r138, %r37;
	mov.b64 	%rd259, -1;
	@%p29 bra 	$L__BB21_42;
	ld.global.u64 	%rd259, [%rd29+3072];
$L__BB21_42:
	setp.ge.s32 	%p30, %r10, %r37;
	mov.b64 	%rd258, -1;
	@%p30 bra 	$L__BB21_44;
	ld.global.u64 	%rd258, [%rd29+4096];
$L__BB21_44:
	setp.ge.s32 	%p31, %r11, %r37;
	mov.b64 	%rd257, -1;
	@%p31 bra 	$L__BB21_46;
	ld.global.u64 	%rd257, [%rd29+5120];
$L__BB21_46:
	setp.ge.s32 	%p32, %r12, %r37;
	mov.b64 	%rd256, -1;
	@%p32 bra 	$L__BB21_48;
	ld.global.u64 	%rd256, [%rd29+6144];
$L__BB21_48:
	add.s32 	%r140, %r137, 896;
	setp.ge.s32 	%p33, %r140, %r37;
	mov.b64 	%rd255, -1;
	@%p33 bra 	$L__BB21_50;
	ld.global.u64 	%rd255, [%rd29+7168];
$L__BB21_50:
	or.b32  	%r142, %r137, 1024;
	setp.ge.s32 	%p34, %r142, %r37;
	mov.b64 	%rd254, -1;
	@%p34 bra 	$L__BB21_52;
	ld.global.u64 	%rd254, [%rd29+8192];
$L__BB21_52:
	add.s32 	%r144, %r137, 1152;
	setp.ge.s32 	%p35, %r144, %r37;
	mov.b64 	%rd253, -1;
	@%p35 bra 	$L__BB21_54;
	ld.global.u64 	%rd253, [%rd29+9216];
$L__BB21_54:
	add.s32 	%r146, %r137, 1280;
	setp.ge.s32 	%p36, %r146, %r37;
	mov.b64 	%rd252, -1;
	@%p36 bra 	$L__BB21_56;
	ld.global.u64 	%rd252, [%rd29+10240];
$L__BB21_56:
	add.s32 	%r148, %r137, 1408;
	setp.ge.s32 	%p37, %r148, %r37;
	mov.b64 	%rd251, -1;
	@%p37 bra 	$L__BB21_58;
	ld.global.u64 	%rd251, [%rd29+11264];
$L__BB21_58:
	add.s32 	%r150, %r137, 1536;
	setp.ge.s32 	%p38, %r150, %r37;
	mov.b64 	%rd250, -1;
	@%p38 bra 	$L__BB21_60;
	ld.global.u64 	%rd250, [%rd29+12288];
$L__BB21_60:
	add.s32 	%r152, %r137, 1664;
	setp.ge.s32 	%p39, %r152, %r37;
	mov.b64 	%rd249, -1;
	@%p39 bra 	$L__BB21_62;
	ld.global.u64 	%rd249, [%rd29+13312];
$L__BB21_62:
	add.s32 	%r154, %r137, 1792;
	setp.ge.s32 	%p40, %r154, %r37;
	mov.b64 	%rd248, -1;
	@%p40 bra 	$L__BB21_64;
	ld.global.u64 	%rd248, [%rd29+14336];
$L__BB21_64:
	setp.ge.s32 	%p41, %r13, %r37;
	mov.b64 	%rd247, -1;
	@%p41 bra 	$L__BB21_66;
	ld.global.u64 	%rd247, [%rd29+15360];
$L__BB21_66:
	setp.le.s32 	%p42, %r94, %r93;
	@%p42 bra 	$L__BB21_69;
	mov.b32 	%r352, 0;
	mov.u32 	%r353, %r93;
$L__BB21_68:
	sub.s32 	%r156, %r94, %r353;
	shl.b32 	%r157, %r352, 10;
	mov.u32 	%r158, _ZZN3cub18CUB_300001_SM_10006detail10radix_sort30DeviceRadixSortHistogramKernelINS1_5radix10policy_hubIm7double2yE10Policy1000ELNS0_9SortOrderE0EmyNS1_21identity_decomposer_tEEEvPT2_PKT1_SB_iiT3_E12temp_storage;
	add.s32 	%r159, %r158, %r157;
	min.s32 	%r160, %r156, 8;
	mov.b32 	%r161, -1;
	shl.b32 	%r162, %r161, %r160;
	not.b32 	%r163, %r162;
	shr.u64 	%rd109, %rd262, %r353;
	cvt.u32.u64 	%r164, %rd109;
	and.b32  	%r165, %r164, %r163;
	shl.b32 	%r166, %r165, 2;
	add.s32 	%r167, %r159, %r166;
	atom.shared.add.u32 	%r168, [%r167], 1;
	shr.u64 	%rd110, %rd261, %r353;
	cvt.u32.u64 	%r169, %rd110;
	and.b32  	%r170, %r169, %r163;
	shl.b32 	%r171, %r170, 2;
	add.s32 	%r172, %r159, %r171;
	atom.shared.add.u32 	%r173, [%r172], 1;
	shr.u64 	%rd111, %rd260, %r353;
	cvt.u32.u64 	%r174, %rd111;
	and.b32  	%r175, %r174, %r163;
	shl.b32 	%r176, %r175, 2;
	add.s32 	%r177, %r159, %r176;
	atom.shared.add.u32 	%r178, [%r177], 1;
	shr.u64 	%rd112, %rd259, %r353;
	cvt.u32.u64 	%r179, %rd112;
	and.b32  	%r180, %r179, %r163;
	shl.b32 	%r181, %r180, 2;
	add.s32 	%r182, %r159, %r181;
	atom.shared.add.u32 	%r183, [%r182], 1;
	shr.u64 	%rd113, %rd258, %r353;
	cvt.u32.u64 	%r184, %rd113;
	and.b32  	%r185, %r184, %r163;
	shl.b32 	%r186, %r185, 2;
	add.s32 	%r187, %r159, %r186;
	atom.shared.add.u32 	%r188, [%r187], 1;
	shr.u64 	%rd114, %rd257, %r353;
	cvt.u32.u64 	%r189, %rd114;
	and.b32  	%r190, %r189, %r163;
	shl.b32 	%r191, %r190, 2;
	add.s32 	%r192, %r159, %r191;
	atom.shared.add.u32 	%r193, [%r192], 1;
	shr.u64 	%rd115, %rd256, %r353;
	cvt.u32.u64 	%r194, %rd115;
	and.b32  	%r195, %r194, %r163;
	shl.b32 	%r196, %r195, 2;
	add.s32 	%r197, %r159, %r196;
	atom.shared.add.u32 	%r198, [%r197], 1;
	shr.u64 	%rd116, %rd255, %r353;
	cvt.u32.u64 	%r199, %rd116;
	and.b32  	%r200, %r199, %r163;
	shl.b32 	%r201, %r200, 2;
	add.s32 	%r202, %r159, %r201;
	atom.shared.add.u32 	%r203, [%r202], 1;
	shr.u64 	%rd117, %rd254, %r353;
	cvt.u32.u64 	%r204, %rd117;
	and.b32  	%r205, %r204, %r163;
	shl.b32 	%r206, %r205, 2;
	add.s32 	%r207, %r159, %r206;
	atom.shared.add.u32 	%r208, [%r207], 1;
	shr.u64 	%rd118, %rd253, %r353;
	cvt.u32.u64 	%r209, %rd118;
	and.b32  	%r210, %r209, %r163;
	shl.b32 	%r211, %r210, 2;
	add.s32 	%r212, %r159, %r211;
	atom.shared.add.u32 	%r213, [%r212], 1;
	shr.u64 	%rd119, %rd252, %r353;
	cvt.u32.u64 	%r214, %rd119;
	and.b32  	%r215, %r214, %r163;
	shl.b32 	%r216, %r215, 2;
	add.s32 	%r217, %r159, %r216;
	atom.shared.add.u32 	%r218, [%r217], 1;
	shr.u64 	%rd120, %rd251, %r353;
	cvt.u32.u64 	%r219, %rd120;
	and.b32  	%r220, %r219, %r163;
	shl.b32 	%r221, %r220, 2;
	add.s32 	%r222, %r159, %r221;
	atom.shared.add.u32 	%r223, [%r222], 1;
	shr.u64 	%rd121, %rd250, %r353;
	cvt.u32.u64 	%r224, %rd121;
	and.b32  	%r225, %r224, %r163;
	shl.b32 	%r226, %r225, 2;
	add.s32 	%r227, %r159, %r226;
	atom.shared.add.u32 	%r228, [%r227], 1;
	shr.u64 	%rd122, %rd249, %r353;
	cvt.u32.u64 	%r229, %rd122;
	and.b32  	%r230, %r229, %r163;
	shl.b32 	%r231, %r230, 2;
	add.s32 	%r232, %r159, %r231;
	atom.shared.add.u32 	%r233, [%r232], 1;
	shr.u64 	%rd123, %rd248, %r353;
	cvt.u32.u64 	%r234, %rd123;
	and.b32  	%r235, %r234, %r163;
	shl.b32 	%r236, %r235, 2;
	add.s32 	%r237, %r159, %r236;
	atom.shared.add.u32 	%r238, [%r237], 1;
	shr.u64 	%rd124, %rd247, %r353;
	cvt.u32.u64 	%r239, %rd124;
	and.b32  	%r240, %r239, %r163;
	shl.b32 	%r241, %r240, 2;
	add.s32 	%r242, %r159, %r241;
	atom.shared.add.u32 	%r243, [%r242], 1;
	add.s32 	%r353, %r353, 8;
	add.s32 	%r352, %r352, 1;
	setp.lt.s32 	%p43, %r353, %r94;
	@%p43 bra 	$L__BB21_68;
$L__BB21_69:
	add.s64 	%rd231, %rd231, %rd4;
	setp.lt.u64 	%p44, %rd231, %rd9;
	@%p44 bra 	$L__BB21_32;
$L__BB21_70:
	bar.sync 	0;
	@%p1 bra 	$L__BB21_152;
	setp.lt.u32 	%p45, %r1, 7;
	mov.b32 	%r356, 0;
	@%p45 bra 	$L__BB21_90;
	mov.b32 	%r354, 0;
$L__BB21_73:
	.pragma "nounroll";
	shl.b32 	%r246, %r354, 10;
	add.s32 	%r43, %r6, %r246;
	ld.shared.u32 	%r44, [%r43];
	setp.eq.s32 	%p46, %r44, 0;
	@%p46 bra 	$L__BB21_75;
	cvt.u32.u64 	%r247, %rd5;
	shl.b32 	%r248, %r354, 8;
	add.s32 	%r249, %r248, %r247;
	mul.wide.u32 	%rd125, %r249, 8;
	add.s64 	%rd126, %rd2, %rd125;
	cvt.u64.u32 	%rd127, %r44;
	atom.global.add.u64 	%rd128, [%rd126], %rd127;
$L__BB21_75:
	ld.shared.u32 	%r45, [%r43+1024];
	setp.eq.s32 	%p47, %r45, 0;
	@%p47 bra 	$L__BB21_77;
	cvt.u32.u64 	%r250, %rd5;
	shl.b32 	%r251, %r354, 8;
	add.s32 	%r252, %r251, %r250;
	add.s32 	%r253, %r252, 256;
	mul.wide.u32 	%rd129, %r253, 8;
	add.s64 	%rd130, %rd2, %rd129;
	cvt.u64.u32 	%rd131, %r45;
	atom.global.add.u64 	%rd132, [%rd130], %rd131;
$L__BB21_77:
	ld.shared.u32 	%r46, [%r43+2048];
	setp.eq.s32 	%p48, %r46, 0;
	@%p48 bra 	$L__BB21_79;
	cvt.u32.u64 	%r254, %rd5;
	shl.b32 	%r255, %r354, 8;
	add.s32 	%r256, %r255, %r254;
	add.s32 	%r257, %r256, 512;
	mul.wide.u32 	%rd133, %r257, 8;
	add.s64 	%rd134, %rd2, %rd133;
	cvt.u64.u32 	%rd135, %r46;
	atom.global.add.u64 	%rd136, [%rd134], %rd135;
$L__BB21_79:
	ld.shared.u32 	%r47, [%r43+3072];
	setp.eq.s32 	%p49, %r47, 0;
	@%p49 bra 	$L__BB21_81;
	cvt.u32.u64 	%r258, %rd5;
	shl.b32 	%r259, %r354, 8;
	add.s32 	%r260, %r259, %r258;
	add.s32 	%r261, %r260, 768;
	mul.wide.u32 	%rd137, %r261, 8;
	add.s64 	%rd138, %rd2, %rd137;
	cvt.u64.u32 	%rd139, %r47;
	atom.global.add.u64 	%rd140, [%rd138], %rd139;
$L__BB21_81:
	ld.shared.u32 	%r48, [%r43+4096];
	setp.eq.s32 	%p50, %r48, 0;
	@%p50 bra 	$L__BB21_83;
	cvt.u32.u64 	%r262, %rd5;
	shl.b32 	%r263, %r354, 8;
	add.s32 	%r264, %r263, %r262;
	add.s32 	%r265, %r264, 1024;
	mul.wide.u32 	%rd141, %r265, 8;
	add.s64 	%rd142, %rd2, %rd141;
	cvt.u64.u32 	%rd143, %r48;
	atom.global.add.u64 	%rd144, [%rd142], %rd143;
$L__BB21_83:
	ld.shared.u32 	%r49, [%r43+5120];
	setp.eq.s32 	%p51, %r49, 0;
	@%p51 bra 	$L__BB21_85;
	cvt.u32.u64 	%r266, %rd5;
	shl.b32 	%r267, %r354, 8;
	add.s32 	%r268, %r267, %r266;
	add.s32 	%r269, %r268, 1280;
	mul.wide.u32 	%rd145, %r269, 8;
	add.s64 	%rd146, %rd2, %rd145;
	cvt.u64.u32 	%rd147, %r49;
	atom.global.add.u64 	%rd148, [%rd146], %rd147;
$L__BB21_85:
	ld.shared.u32 	%r50, [%r43+6144];
	setp.eq.s32 	%p52, %r50, 0;
	@%p52 bra 	$L__BB21_87;
	cvt.u32.u64 	%r270, %rd5;
	shl.b32 	%r271, %r354, 8;
	add.s32 	%r272, %r271, %r270;
	add.s32 	%r273, %r272, 1536;
	mul.wide.u32 	%rd149, %r273, 8;
	add.s64 	%rd150, %rd2, %rd149;
	cvt.u64.u32 	%rd151, %r50;
	atom.global.add.u64 	%rd152, [%rd150], %rd151;
$L__BB21_87:
	ld.shared.u32 	%r51, [%r43+7168];
	setp.eq.s32 	%p53, %r51, 0;
	@%p53 bra 	$L__BB21_89;
	cvt.u32.u64 	%r274, %rd5;
	shl.b32 	%r275, %r354, 8;
	add.s32 	%r276, %r275, %r274;
	add.s32 	%r277, %r276, 1792;
	mul.wide.u32 	%rd153, %r277, 8;
	add.s64 	%rd154, %rd2, %rd153;
	cvt.u64.u32 	%rd155, %r51;
	atom.global.add.u64 	%rd156, [%rd154], %rd155;
$L__BB21_89:
	add.s32 	%r354, %r354, 8;
	setp.ne.s32 	%p54, %r354, %r14;
	mov.u32 	%r356, %r14;
	@%p54 bra 	$L__BB21_73;
$L__BB21_90:
	add.s32 	%r54, %r5, -1;
	setp.eq.s32 	%p55, %r3, 0;
	@%p55 bra 	$L__BB21_111;
	setp.lt.u32 	%p56, %r4, 3;
	@%p56 bra 	$L__BB21_101;
	shl.b32 	%r278, %r356, 10;
	add.s32 	%r55, %r6, %r278;
	ld.shared.u32 	%r56, [%r55];
	setp.eq.s32 	%p57, %r56, 0;
	@%p57 bra 	$L__BB21_94;
	cvt.u32.u64 	%r279, %rd5;
	shl.b32 	%r280, %r356, 8;
	add.s32 	%r281, %r280, %r279;
	mul.wide.u32 	%rd157, %r281, 8;
	add.s64 	%rd158, %rd2, %rd157;
	cvt.u64.u32 	%rd159, %r56;
	atom.global.add.u64 	%rd160, [%rd158], %rd159;
$L__BB21_94:
	ld.shared.u32 	%r57, [%r55+1024];
	setp.eq.s32 	%p58, %r57, 0;
	@%p58 bra 	$L__BB21_96;
	cvt.u32.u64 	%r282, %rd5;
	shl.b32 	%r283, %r356, 8;
	add.s32 	%r284, %r283, %r282;
	add.s32 	%r285, %r284, 256;
	mul.wide.u32 	%rd161, %r285, 8;
	add.s64 	%rd162, %rd2, %rd161;
	cvt.u64.u32 	%rd163, %r57;
	atom.global.add.u64 	%rd164, [%rd162], %rd163;
$L__BB21_96:
	ld.shared.u32 	%r58, [%r55+2048];
	setp.eq.s32 	%p59, %r58, 0;
	@%p59 bra 	$L__BB21_98;
	cvt.u32.u64 	%r286, %rd5;
	shl.b32 	%r287, %r356, 8;
	add.s32 	%r288, %r287, %r286;
	add.s32 	%r289, %r288, 512;
	mul.wide.u32 	%rd165, %r289, 8;
	add.s64 	%rd166, %rd2, %rd165;
	cvt.u64.u32 	%rd167, %r58;
	atom.global.add.u64 	%rd168, [%rd166], %rd167;
$L__BB21_98:
	ld.shared.u32 	%r59, [%r55+3072];
	setp.eq.s32 	%p60, %r59, 0;
	@%p60 bra 	$L__BB21_100;
	cvt.u32.u64 	%r290, %rd5;
	shl.b32 	%r291, %r356, 8;
	add.s32 	%r292, %r291, %r290;
	add.s32 	%r293, %r292, 768;
	mul.wide.u32 	%rd169, %r293, 8;
	add.s64 	%rd170, %rd2, %rd169;
	cvt.u64.u32 	%rd171, %r59;
	atom.global.add.u64 	%rd172, [%rd170], %rd171;
$L__BB21_100:
	add.s32 	%r356, %r356, 4;
$L__BB21_101:
	setp.eq.s32 	%p61, %r5, 0;
	@%p61 bra 	$L__BB21_111;
	setp.eq.s32 	%p62, %r54, 0;
	@%p62 bra 	$L__BB21_108;
	shl.b32 	%r294, %r356, 10;
	add.s32 	%r62, %r6, %r294;
	ld.shared.u32 	%r63, [%r62];
	setp.eq.s32 	%p63, %r63, 0;
	@%p63 bra 	$L__BB21_105;
	cvt.u32.u64 	%r295, %rd5;
	shl.b32 	%r296, %r356, 8;
	add.s32 	%r297, %r296, %r295;
	mul.wide.u32 	%rd173, %r297, 8;
	add.s64 	%rd174, %rd2, %rd173;
	cvt.u64.u32 	%rd175, %r63;
	atom.global.add.u64 	%rd176, [%rd174], %rd175;
$L__BB21_105:
	ld.shared.u32 	%r64, [%r62+1024];
	setp.eq.s32 	%p64, %r64, 0;
	@%p64 bra 	$L__BB21_107;
	cvt.u32.u64 	%r298, %rd5;
	shl.b32 	%r299, %r356, 8;
	add.s32 	%r300, %r299, %r298;
	add.s32 	%r301, %r300, 256;
	mul.wide.u32 	%rd177, %r301, 8;
	add.s64 	%rd178, %rd2, %rd177;
	cvt.u64.u32 	%rd179, %r64;
	atom.global.add.u64 	%rd180, [%rd178], %rd179;
$L__BB21_107:
	add.s32 	%r356, %r356, 2;
$L__BB21_108:
	setp.eq.s32 	%p65, %r15, 0;
	@%p65 bra 	$L__BB21_111;
	shl.b32 	%r302, %r356, 10;
	add.s32 	%r303, %r6, %r302;
	ld.shared.u32 	%r67, [%r303];
	setp.eq.s32 	%p66, %r67, 0;
	@%p66 bra 	$L__BB21_111;
	cvt.u32.u64 	%r304, %rd5;
	shl.b32 	%r305, %r356, 8;
	add.s32 	%r306, %r305, %r304;
	mul.wide.u32 	%rd181, %r306, 8;
	add.s64 	%rd182, %rd2, %rd181;
	cvt.u64.u32 	%rd183, %r67;
	atom.global.add.u64 	%rd184, [%rd182], %rd183;
$L__BB21_111:
	cvt.u32.u64 	%r307, %rd5;
	setp.gt.u32 	%p67, %r307, 127;
	@%p67 bra 	$L__BB21_152;
	setp.lt.u32 	%p68, %r1, 7;
	mov.b32 	%r360, 0;
	@%p68 bra 	$L__BB21_131;
	mov.b32 	%r358, 0;
$L__BB21_114:
	.pragma "nounroll";
	shl.b32 	%r311, %r358, 10;
	add.s32 	%r69, %r6, %r311;
	ld.shared.u32 	%r70, [%r69+512];
	setp.eq.s32 	%p69, %r70, 0;
	shl.b32 	%r312, %r358, 8;
	add.s32 	%r313, %r312, %r307;
	mul.wide.u32 	%rd185, %r313, 8;
	add.s64 	%rd78, %rd2, %rd185;
	@%p69 bra 	$L__BB21_116;
	cvt.u64.u32 	%rd186, %r70;
	atom.global.add.u64 	%rd187, [%rd78+1024], %rd186;
$L__BB21_116:
	ld.shared.u32 	%r71, [%r69+1536];
	setp.eq.s32 	%p70, %r71, 0;
	@%p70 bra 	$L__BB21_118;
	cvt.u64.u32 	%rd188, %r71;
	atom.global.add.u64 	%rd189, [%rd78+3072], %rd188;
$L__BB21_118:
	ld.shared.u32 	%r72, [%r69+2560];
	setp.eq.s32 	%p71, %r72, 0;
	@%p71 bra 	$L__BB21_120;
	cvt.u64.u32 	%rd190, %r72;
	atom.global.add.u64 	%rd191, [%rd78+5120], %rd190;
$L__BB21_120:
	ld.shared.u32 	%r73, [%r69+3584];
	setp.eq.s32 	%p72, %r73, 0;
	@%p72 bra 	$L__BB21_122;
	cvt.u64.u32 	%rd192, %r73;
	atom.global.add.u64 	%rd193, [%rd78+7168], %rd192;
$L__BB21_122:
	ld.shared.u32 	%r74, [%r69+4608];
	setp.eq.s32 	%p73, %r74, 0;
	@%p73 bra 	$L__BB21_124;
	cvt.u64.u32 	%rd194, %r74;
	atom.global.add.u64 	%rd195, [%rd78+9216], %rd194;
$L__BB21_124:
	ld.shared.u32 	%r75, [%r69+5632];
	setp.eq.s32 	%p74, %r75, 0;
	@%p74 bra 	$L__BB21_126;
	cvt.u64.u32 	%rd196, %r75;
	atom.global.add.u64 	%rd197, [%rd78+11264], %rd196;
$L__BB21_126:
	ld.shared.u32 	%r76, [%r69+6656];
	setp.eq.s32 	%p75, %r76, 0;
	@%p75 bra 	$L__BB21_128;
	cvt.u64.u32 	%rd198, %r76;
	atom.global.add.u64 	%rd199, [%rd78+13312], %rd198;
$L__BB21_128:
	ld.shared.u32 	%r77, [%r69+7680];
	setp.eq.s32 	%p76, %r77, 0;
	@%p76 bra 	$L__BB21_130;
	cvt.u64.u32 	%rd200, %r77;
	atom.global.add.u64 	%rd201, [%rd78+15360], %rd200;
$L__BB21_130:
	add.s32 	%r358, %r358, 8;
	setp.ne.s32 	%p77, %r358, %r14;
	mov.u32 	%r360, %r14;
	@%p77 bra 	$L__BB21_114;
$L__BB21_131:
	setp.eq.s32 	%p78, %r3, 0;
	@%p78 bra 	$L__BB21_152;
	setp.lt.u32 	%p79, %r4, 3;
	@%p79 bra 	$L__BB21_142;
	shl.b32 	%r314, %r360, 10;
	add.s32 	%r80, %r6, %r314;
	ld.shared.u32 	%r81, [%r80+512];
	setp.eq.s32 	%p80, %r81, 0;
	@%p80 bra 	$L__BB21_135;
	shl.b32 	%r316, %r360, 8;
	add.s32 	%r317, %r316, %r307;
	mul.wide.u32 	%rd202, %r317, 8;
	add.s64 	%rd203, %rd2, %rd202;
	cvt.u64.u32 	%rd204, %r81;
	atom.global.add.u64 	%rd205, [%rd203+1024], %rd204;
$L__BB21_135:
	ld.shared.u32 	%r82, [%r80+1536];
	setp.eq.s32 	%p81, %r82, 0;
	@%p81 bra 	$L__BB21_137;
	shl.b32 	%r319, %r360, 8;
	add.s32 	%r320, %r319, %r307;
	add.s32 	%r321, %r320, 256;
	mul.wide.u32 	%rd206, %r321, 8;
	add.s64 	%rd207, %rd2, %rd206;
	cvt.u64.u32 	%rd208, %r82;
	atom.global.add.u64 	%rd209, [%rd207+1024], %rd208;
$L__BB21_137:
	ld.shared.u32 	%r83, [%r80+2560];
	setp.eq.s32 	%p82, %r83, 0;
	@%p82 bra 	$L__BB21_139;
	shl.b32 	%r323, %r360, 8;
	add.s32 	%r324, %r323, %r307;
	add.s32 	%r325, %r324, 512;
	mul.wide.u32 	%rd210, %r325, 8;
	add.s64 	%rd211, %rd2, %rd210;
	cvt.u64.u32 	%rd212, %r83;
	atom.global.add.u64 	%rd213, [%rd211+1024], %rd212;
$L__BB21_139:
	ld.shared.u32 	%r84, [%r80+3584];
	setp.eq.s32 	%p83, %r84, 0;
	@%p83 bra 	$L__BB21_141;
	shl.b32 	%r327, %r360, 8;
	add.s32 	%r328, %r327, %r307;
	add.s32 	%r329, %r328, 768;
	mul.wide.u32 	%rd214, %r329, 8;
	add.s64 	%rd215, %rd2, %rd214;
	cvt.u64.u32 	%rd216, %r84;
	atom.global.add.u64 	%rd217, [%rd215+1024], %rd216;
$L__BB21_141:
	add.s32 	%r360, %r360, 4;
$L__BB21_142:
	setp.eq.s32 	%p84, %r5, 0;
	@%p84 bra 	$L__BB21_152;
	setp.eq.s32 	%p85, %r54, 0;
	@%p85 bra 	$L__BB21_149;
	shl.b32 	%r330, %r360, 10;
	add.s32 	%r87, %r6, %r330;
	ld.shared.u32 	%r88, [%r87+512];
	setp.eq.s32 	%p86, %r88, 0;
	@%p86 bra 	$L__BB21_146;
	shl.b32 	%r332, %r360, 8;
	add.s32 	%r333, %r332, %r307;
	mul.wide.u32 	%rd218, %r333, 8;
	add.s64 	%rd219, %rd2, %rd218;
	cvt.u64.u32 	%rd220, %r88;
	atom.global.add.u64 	%rd221, [%rd219+1024], %rd220;
$L__BB21_146:
	ld.shared.u32 	%r89, [%r87+1536];
	setp.eq.s32 	%p87, %r89, 0;
	@%p87 bra 	$L__BB21_148;
	shl.b32 	%r335, %r360, 8;
	add.s32 	%r336, %r335, %r307;
	add.s32 	%r337, %r336, 256;
	mul.wide.u32 	%rd222, %r337, 8;
	add.s64 	%rd223, %rd2, %rd222;
	cvt.u64.u32 	%rd224, %r89;
	atom.global.add.u64 	%rd225, [%rd223+1024], %rd224;
$L__BB21_148:
	add.s32 	%r360, %r360, 2;
$L__BB21_149:
	setp.eq.s32 	%p88, %r15, 0;
	@%p88 bra 	$L__BB21_152;
	shl.b32 	%r338, %r360, 10;
	add.s32 	%r339, %r6, %r338;
	ld.shared.u32 	%r92, [%r339+512];
	setp.eq.s32 	%p89, %r92, 0;
	@%p89 bra 	$L__BB21_152;
	shl.b32 	%r341, %r360, 8;
	add.s32 	%r342, %r341, %r307;
	mul.wide.u32 	%rd226, %r342, 8;
	add.s64 	%rd227, %rd2, %rd226;
	cvt.u64.u32 	%rd228, %r92;
	atom.global.add.u64 	%rd229, [%rd227+1024], %rd228;
$L__BB21_152:
	bar.sync 	0;
	add.s64 	%rd230, %rd230, 1;
	setp.ne.s64 	%p90, %rd230, %rd6;
	@%p90 bra 	$L__BB21_2;
$L__BB21_153:
	ret;

}
	// .globl	_ZN3cub18CUB_300001_SM_10006detail10radix_sort33DeviceRadixSortExclusiveSumKernelINS1_5radix10policy_hubIm7double2yE10Policy1000EyEEvPT0_
.visible .entry _ZN3cub18CUB_300001_SM_10006detail10radix_sort33DeviceRadixSortExclusiveSumKernelINS1_5radix10policy_hubIm7double2yE10Policy1000EyEEvPT0_(
	.param .u64 .ptr .align 1 _ZN3cub18CUB_300001_SM_10006detail10radix_sort33DeviceRadixSortExclusiveSumKernelINS1_5radix10policy_hubIm7double2yE10Policy1000EyEEvPT0__param_0
)
{
	.reg .pred 	%p<4>;
	.reg .b32 	%r<28>;
	.reg .b64 	%rd<54>;
	// demoted variable
	.shared .align 16 .b8 _ZZN3cub18CUB_300001_SM_10006detail10radix_sort33DeviceRadixSortExclusiveSumKernelINS1_5radix10policy_hubIm7double2yE10Policy1000EyEEvPT0_E12temp_storage[2336];
	ld.param.u64 	%rd5, [_ZN3cub18CUB_300001_SM_10006detail10radix_sort33DeviceRadixSortExclusiveSumKernelINS1_5radix10policy_hubIm7double2yE10Policy1000EyEEvPT0__param_0];
	cvta.to.global.u64 	%rd6, %rd5;
	mov.u32 	%r3, %ctaid.x;
	shl.b32 	%r4, %r3, 8;
	mov.u32 	%r1, %tid.x;
	setp.gt.u32 	%p1, %r1, 255;
	add.s32 	%r5, %r4, %r1;
	mul.wide.s32 	%rd7, %r5, 8;
	add.s64 	%rd1, %rd6, %rd7;
	@%p1 bra 	$L__BB22_2;
	ld.global.u64 	%rd53, [%rd1];
$L__BB22_2:
	shr.u32 	%r6, %r1, 3;
	add.s32 	%r7, %r6, %r1;
	shl.b32 	%r8, %r7, 3;
	mov.u32 	%r9, _ZZN3cub18CUB_300001_SM_10006detail10radix_sort33DeviceRadixSortExclusiveSumKernelINS1_5radix10policy_hubIm7double2yE10Policy1000EyEEvPT0_E12temp_storage;
	add.s32 	%r10, %r9, %r8;
	add.s32 	%r2, %r10, 16;
	st.shared.u64 	[%r10+16], %rd53;
	bar.sync 	0;
	setp.gt.u32 	%p2, %r1, 31;
	@%p2 bra 	$L__BB22_4;
	mad.lo.s32 	%r27, %r1, 72, %r9;
	ld.shared.u64 	%rd23, [%r27+16];
	ld.shared.u64 	%rd24, [%r27+24];
	ld.shared.u64 	%rd25, [%r27+32];
	ld.shared.u64 	%rd26, [%r27+40];
	ld.shared.u64 	%rd27, [%r27+48];
	ld.shared.u64 	%rd28, [%r27+56];
	ld.shared.u64 	%rd29, [%r27+64];
	ld.shared.u64 	%rd30, [%r27+72];
	add.s64 	%rd31, %rd24, %rd23;
	add.s64 	%rd32, %rd31, %rd25;
	add.s64 	%rd33, %rd32, %rd26;
	add.s64 	%rd34, %rd33, %rd27;
	add.s64 	%rd35, %rd34, %rd28;
	add.s64 	%rd36, %rd35, %rd29;
	add.s64 	%rd10, %rd36, %rd30;
	mov.b32 	%r11, 1;
	mov.b32 	%r24, 0;
	mov.b32 	%r25, -1;
	// begin inline asm
	{  .reg .u64 r0;  .reg .u32 lo;  .reg .u32 hi;  .reg .pred p;  mov.b64 {lo, hi}, %rd10;  shfl.sync.up.b32 lo|p, lo, %r11, %r24, %r25;  shfl.sync.up.b32 hi|p, hi, %r11, %r24, %r25;  mov.b64 r0, {lo, hi};  @p add.u64 r0, r0, %rd10;  mov.u64 %rd8, r0;}
	// end inline asm
	mov.b32 	%r14, 2;
	// begin inline asm
	{  .reg .u64 r0;  .reg .u32 lo;  .reg .u32 hi;  .reg .pred p;  mov.b64 {lo, hi}, %rd8;  shfl.sync.up.b32 lo|p, lo, %r14, %r24, %r25;  shfl.sync.up.b32 hi|p, hi, %r14, %r24, %r25;  mov.b64 r0, {lo, hi};  @p add.u64 r0, r0, %rd8;  mov.u64 %rd11, r0;}
	// end inline asm
	mov.b32 	%r17, 4;
	// begin inline asm
	{  .reg .u64 r0;  .reg .u32 lo;  .reg .u32 hi;  .reg .pred p;  mov.b64 {lo, hi}, %rd11;  shfl.sync.up.b32 lo|p, lo, %r17, %r24, %r25;  shfl.sync.up.b32 hi|p, hi, %r17, %r24, %r25;  mov.b64 r0, {lo, hi};  @p add.u64 r0, r0, %rd11;  mov.u64 %rd14, r0;}
	// end inline asm
	mov.b32 	%r20, 8;
	// begin inline asm
	{  .reg .u64 r0;  .reg .u32 lo;  .reg .u32 hi;  .reg .pred p;  mov.b64 {lo, hi}, %rd14;  shfl.sync.up.b32 lo|p, lo, %r20, %r24, %r25;  shfl.sync.up.b32 hi|p, hi, %r20, %r24, %r25;  mov.b64 r0, {lo, hi};  @p add.u64 r0, r0, %rd14;  mov.u64 %rd17, r0;}
	// end inline asm
	mov.b32 	%r23, 16;
	// begin inline asm
	{  .reg .u64 r0;  .reg .u32 lo;  .reg .u32 hi;  .reg .pred p;  mov.b64 {lo, hi}, %rd17;  shfl.sync.up.b32 lo|p, lo, %r23, %r24, %r25;  shfl.sync.up.b32 hi|p, hi, %r23, %r24, %r25;  mov.b64 r0, {lo, hi};  @p add.u64 r0, r0, %rd17;  mov.u64 %rd20, r0;}
	// end inline asm
	sub.s64 	%rd37, %rd20, %rd10;
	ld.shared.u64 	%rd38, [%r27+16];
	ld.shared.u64 	%rd39, [%r27+24];
	ld.shared.u64 	%rd40, [%r27+32];
	ld.shared.u64 	%rd41, [%r27+40];
	ld.shared.u64 	%rd42, [%r27+48];
	ld.shared.u64 	%rd43, [%r27+56];
	ld.shared.u64 	%rd44, [%r27+64];
	add.s64 	%rd45, %rd38, %rd37;
	add.s64 	%rd46, %rd39, %rd45;
	add.s64 	%rd47, %rd40, %rd46;
	add.s64 	%rd48, %rd41, %rd47;
	add.s64 	%rd49, %rd42, %rd48;
	add.s64 	%rd50, %rd43, %rd49;
	add.s64 	%rd51, %rd44, %rd50;
	st.shared.u64 	[%r27+16], %rd37;
	st.shared.u64 	[%r27+24], %rd45;
	st.shared.u64 	[%r27+32], %rd46;
	st.shared.u64 	[%r27+40], %rd47;
	st.shared.u64 	[%r27+48], %rd48;
	st.shared.u64 	[%r27+56], %rd49;
	st.shared.u64 	[%r27+64], %rd50;
	st.shared.u64 	[%r27+72], %rd51;
$L__BB22_4:
	setp.gt.u32 	%p3, %r1, 255;
	bar.sync 	0;
	@%p3 bra 	$L__BB22_6;
	ld.shared.u64 	%rd52, [%r2];
	st.global.u64 	[%rd1], %rd52;
$L__BB22_6:
	ret;

}
	// .globl	_ZN3cub18CUB_300001_SM_10006detail10radix_sort29DeviceRadixSortOnesweepKernelINS1_5radix10policy_hubIm7double2yE10Policy1000ELNS0_9SortOrderE0EmS6_yiiNS1_21identity_decomposer_tEEEvPT5_SC_PT3_PKSD_PT1_PKSH_PT2_PKSL_T4_iiT6_
.visible .entry _ZN3cub18CUB_300001_SM_10006detail10radix_sort29DeviceRadixSortOnesweepKernelINS1_5radix10policy_hubIm7double2yE10Policy1000ELNS0_9SortOrderE0EmS6_yiiNS1_21identity_decomposer_tEEEvPT5_SC_PT3_PKSD_PT1_PKSH_PT2_PKSL_T4_iiT6_(
	.param .u64 .ptr .align 1 _ZN3cub18CUB_300001_SM_10006detail10radix_sort29DeviceRadixSortOnesweepKernelINS1_5radix10policy_hubIm7double2yE10Policy1000ELNS0_9SortOrderE0EmS6_yiiNS1_21identity_decomposer_tEEEvPT5_SC_PT3_PKSD_PT1_PKSH_PT2_PKSL_T4_iiT6__param_0,
	.param .u64 .ptr .align 1 _ZN3cub18CUB_300001_SM_10006detail10radix_sort29DeviceRadixSortOnesweepKernelINS1_5radix10policy_hubIm7double2yE10Policy1000ELNS0_9SortOrderE0EmS6_yiiNS1_21identity_decomposer_tEEEvPT5_SC_PT3_PKSD_PT1_PKSH_PT2_PKSL_T4_iiT6__param_1,
	.param .u64 .ptr .align 1 _ZN3cub18CUB_300001_SM_10006detail10radix_sort29DeviceRadixSortOnesweepKernelINS1_5radix10policy_hubIm7double2yE10Policy1000ELNS0_9SortOrderE0EmS6_yiiNS1_21identity_decomposer_tEEEvPT5_SC_PT3_PKSD_PT1_PKSH_PT2_PKSL_T4_iiT6__param_2,
	.param .u64 .ptr .align 1 _ZN3cub18CUB_300001_SM_10006detail10radix_sort29DeviceRadixSortOnesweepKernelINS1_5radix10policy_hubIm7double2yE10Policy1000ELNS0_9SortOrderE0EmS6_yiiNS1_21identity_decomposer_tEEEvPT5_SC_PT3_PKSD_PT1_PKSH_PT2_PKSL_T4_iiT6__param_3,
	.param .u64 .ptr .align 1 _ZN3cub18CUB_300001_SM_10006detail10radix_sort29DeviceRadixSortOnesweepKernelINS1_5radix10policy_hubIm7double2yE10Policy1000ELNS0_9SortOrderE0EmS6_yiiNS1_21identity_decomposer_tEEEvPT5_SC_PT3_PKSD_PT1_PKSH_PT2_PKSL_T4_iiT6__param_4,
	.param .u64 .ptr .align 1 _ZN3cub18CUB_300001_SM_10006detail10radix_sort29DeviceRadixSortOnesweepKernelINS1_5radix10policy_hubIm7double2yE10Policy1000ELNS0_9SortOrderE0EmS6_yiiNS1_21identity_decomposer_tEEEvPT5_SC_PT3_PKSD_PT1_PKSH_PT2_PKSL_T4_iiT6__param_5,
	.param .u64 .ptr .align 1 _ZN3cub18CUB_300001_SM_10006detail10radix_sort29DeviceRadixSortOnesweepKernelINS1_5radix10policy_hubIm7double2yE10Policy1000ELNS0_9SortOrderE0EmS6_yiiNS1_21identity_decomposer_tEEEvPT5_SC_PT3_PKSD_PT1_PKSH_PT2_PKSL_T4_iiT6__param_6,
	.param .u64 .ptr .align 1 _ZN3cub18CUB_300001_SM_10006detail10radix_sort29DeviceRadixSortOnesweepKernelINS1_5radix10policy_hubIm7double2yE10Policy1000ELNS0_9SortOrderE0EmS6_yiiNS1_21identity_decomposer_tEEEvPT5_SC_PT3_PKSD_PT1_PKSH_PT2_PKSL_T4_iiT6__param_7,
	.param .u32 _ZN3cub18CUB_300001_SM_10006detail10radix_sort29DeviceRadixSortOnesweepKernelINS1_5radix10policy_hubIm7double2yE10Policy1000ELNS0_9SortOrderE0EmS6_yiiNS1_21identity_decomposer_tEEEvPT5_SC_PT3_PKSD_PT1_PKSH_PT2_PKSL_T4_iiT6__param_8,
	.param .u32 _ZN3cub18CUB_300001_SM_10006detail10radix_sort29DeviceRadixSortOnesweepKernelINS1_5radix10policy_hubIm7double2yE10Policy1000ELNS0_9SortOrderE0EmS6_yiiNS1_21identity_decomposer_tEEEvPT5_SC_PT3_PKSD_PT1_PKSH_PT2_PKSL_T4_iiT6__param_9,
	.param .u32 _ZN3cub18CUB_300001_SM_10006detail10radix_sort29DeviceRadixSortOnesweepKernelINS1_5radix10policy_hubIm7double2yE10Policy1000ELNS0_9SortOrderE0EmS6_yiiNS1_21identity_decomposer_tEEEvPT5_SC_PT3_PKSD_PT1_PKSH_PT2_PKSL_T4_iiT6__param_10,
	.param .align 1 .b8 _ZN3cub18CUB_300001_SM_10006detail10radix_sort29DeviceRadixSortOnesweepKernelINS1_5radix10policy_hubIm7double2yE10Policy1000ELNS0_9SortOrderE0EmS6_yiiNS1_21identity_decomposer_tEEEvPT5_SC_PT3_PKSD_PT1_PKSH_PT2_PKSL_T4_iiT6__param_11[1]
)
.maxntid 384
{
	.reg .pred 	%p<105>;
	.reg .b32 	%r<761>;
	.reg .b64 	%rd<265>;
	.reg .b64 	%fd<173>;
	// demoted variable
	.shared .align 16 .b8 _ZZN3cub18CUB_300001_SM_10006detail10radix_sort29DeviceRadixSortOnesweepKernelINS1_5radix10policy_hubIm7double2yE10Policy1000ELNS0_9SortOrderE0EmS6_yiiNS1_21identity_decomposer_tEEEvPT5_SC_PT3_PKSD_PT1_PKSH_PT2_PKSL_T4_iiT6_E1s[38912];
	ld.param.u64 	%rd60, [_ZN3cub18CUB_300001_SM_10006detail10radix_sort29DeviceRadixSortOnesweepKernelINS1_5radix10policy_hubIm7double2yE10Policy1000ELNS0_9SortOrderE0EmS6_yiiNS1_21identity_decomposer_tEEEvPT5_SC_PT3_PKSD_PT1_PKSH_PT2_PKSL_T4_iiT6__param_0];
	ld.param.u64 	%rd56, [_ZN3cub18CUB_300001_SM_10006detail10radix_sort29DeviceRadixSortOnesweepKernelINS1_5radix10policy_hubIm7double2yE10Policy1000ELNS0_9SortOrderE0EmS6_yiiNS1_21identity_decomposer_tEEEvPT5_SC_PT3_PKSD_PT1_PKSH_PT2_PKSL_T4_iiT6__param_1];
	ld.param.u64 	%rd58, [_ZN3cub18CUB_300001_SM_10006detail10radix_sort29DeviceRadixSortOnesweepKernelINS1_5radix10policy_hubIm7double2yE10Policy1000ELNS0_9SortOrderE0EmS6_yiiNS1_21identity_decomposer_tEEEvPT5_SC_PT3_PKSD_PT1_PKSH_PT2_PKSL_T4_iiT6__param_3];
	ld.param.u64 	%rd61, [_ZN3cub18CUB_300001_SM_10006detail10radix_sort29DeviceRadixSortOnesweepKernelINS1_5radix10policy_hubIm7double2yE10Policy1000ELNS0_9SortOrderE0EmS6_yiiNS1_21identity_decomposer_tEEEvPT5_SC_PT3_PKSD_PT1_PKSH_PT2_PKSL_T4_iiT6__param_4];
	ld.param.u64 	%rd62, [_ZN3cub18CUB_300001_SM_10006detail10radix_sort29DeviceRadixSortOnesweepKernelINS1_5radix10policy_hubIm7double2yE10Policy1000ELNS0_9SortOrderE0EmS6_yiiNS1_21identity_decomposer_tEEEvPT5_SC_PT3_PKSD_PT1_PKSH_PT2_PKSL_T4_iiT6__param_5];
	ld.param.u64 	%rd63, [_ZN3cub18CUB_300001_SM_10006detail10radix_sort29DeviceRadixSortOnesweepKernelINS1_5radix10policy_hubIm7double2yE10Policy1000ELNS0_9SortOrderE0EmS6_yiiNS1_21identity_decomposer_tEEEvPT5_SC_PT3_PKSD_PT1_PKSH_PT2_PKSL_T4_iiT6__param_6];
	ld.param.u64 	%rd59, [_ZN3cub18CUB_300001_SM_10006detail10radix_sort29DeviceRadixSortOnesweepKernelINS1_5radix10policy_hubIm7double2yE10Policy1000ELNS0_9SortOrderE0EmS6_yiiNS1_21identity_decomposer_tEEEvPT5_SC_PT3_PKSD_PT1_PKSH_PT2_PKSL_T4_iiT6__param_7];
	ld.param.u32 	%r118, [_ZN3cub18CUB_300001_SM_10006detail10radix_sort29DeviceRadixSortOnesweepKernelINS1_5radix10policy_hubIm7double2yE10Policy1000ELNS0_9SortOrderE0EmS6_yiiNS1_21identity_decomposer_tEEEvPT5_SC_PT3_PKSD_PT1_PKSH_PT2_PKSL_T4_iiT6__param_8];
	ld.param.u32 	%r119, [_ZN3cub18CUB_300001_SM_10006detail10radix_sort29DeviceRadixSortOnesweepKernelINS1_5radix10policy_hubIm7double2yE10Policy1000ELNS0_9SortOrderE0EmS6_yiiNS1_21identity_decomposer_tEEEvPT5_SC_PT3_PKSD_PT1_PKSH_PT2_PKSL_T4_iiT6__param_9];
	ld.param.u32 	%r120, [_ZN3cub18CUB_300001_SM_10006detail10radix_sort29DeviceRadixSortOnesweepKernelINS1_5radix10policy_hubIm7double2yE10Policy1000ELNS0_9SortOrderE0EmS6_yiiNS1_21identity_decomposer_tEEEvPT5_SC_PT3_PKSD_PT1_PKSH_PT2_PKSL_T4_iiT6__param_10];
	cvta.to.global.u64 	%rd1, %rd63;
	cvta.to.global.u64 	%rd2, %rd61;
	cvta.to.global.u64 	%rd3, %rd60;
	cvta.to.global.u64 	%rd4, %rd62;
	mov.u32 	%r1, %tid.x;
	shr.u32 	%r2, %r1, 5;
	// begin inline asm
	mov.u32 %r121, %laneid;
	// end inline asm
	setp.ne.s32 	%p1, %r1, 0;
	@%p1 bra 	$L__BB23_2;
	cvta.to.global.u64 	%rd64, %rd56;
	atom.global.add.u32 	%r122, [%rd64], 1;
	st.shared.u32 	[_ZZN3cub18CUB_300001_SM_10006detail10radix_sort29DeviceRadixSortOnesweepKernelINS1_5radix10policy_hubIm7double2yE10Policy1000ELNS0_9SortOrderE0EmS6_yiiNS1_21identity_decomposer_tEEEvPT5_SC_PT3_PKSD_PT1_PKSH_PT2_PKSL_T4_iiT6_E1s+36864], %r122;
$L__BB23_2:
	bar.sync 	0;
	ld.shared.u32 	%r4, [_ZZN3cub18CUB_300001_SM_10006detail10radix_sort29DeviceRadixSortOnesweepKernelINS1_5radix10policy_hubIm7double2yE10Policy1000ELNS0_9SortOrderE0EmS6_yiiNS1_21identity_decomposer_tEEEvPT5_SC_PT3_PKSD_PT1_PKSH_PT2_PKSL_T4_iiT6_E1s+36864];
	mul.lo.s32 	%r123, %r4, 2304;
	add.s32 	%r5, %r123, 2304;
	setp.gt.s32 	%p2, %r5, %r118;
	cvt.s64.s32 	%rd5, %r123;
	@%p2 bra 	$L__BB23_4;
	and.b32  	%r124, %r1, 31;
	and.b32  	%r125, %r1, 992;
	mul.lo.s32 	%r126, %r125, 6;
	or.b32  	%r127, %r126, %r124;
	cvt.u64.u32 	%rd65, %r127;
	add.s64 	%rd66, %rd65, %rd5;
	shl.b64 	%rd67, %rd66, 3;
	add.s64 	%rd68, %rd4, %rd67;
	ld.global.u64 	%rd262, [%rd68];
	ld.global.u64 	%rd261, [%rd68+256];
	ld.global.u64 	%rd260, [%rd68+512];
	ld.global.u64 	%rd259, [%rd68+768];
	ld.global.u64 	%rd258, [%rd68+1024];
	ld.global.u64 	%rd257, [%rd68+1280];
	bra.uni 	$L__BB23_16;
$L__BB23_4:
	cvt.u32.u64 	%r128, %rd5;
	sub.s32 	%r6, %r118, %r128;
	and.b32  	%r129, %r1, 31;
	and.b32  	%r130, %r1, 992;
	mul.lo.s32 	%r131, %r130, 6;
	or.b32  	%r7, %r131, %r129;
	setp.ge.s32 	%p3, %r7, %r6;
	cvt.u64.u32 	%rd70, %r7;
	add.s64 	%rd71, %rd70, %rd5;
	shl.b64 	%rd72, %rd71, 3;
	add.s64 	%rd12, %rd4, %rd72;
	mov.b64 	%rd262, -1;
	@%p3 bra 	$L__BB23_6;
	ld.global.u64 	%rd262, [%rd12];
$L__BB23_6:
	add.s32 	%r132, %r7, 32;
	setp.ge.s32 	%p4, %r132, %r6;
	mov.b64 	%rd261, -1;
	@%p4 bra 	$L__BB23_8;
	ld.global.u64 	%rd261, [%rd12+256];
$L__BB23_8:
	add.s32 	%r133, %r7, 64;
	setp.ge.s32 	%p5, %r133, %r6;
	mov.b64 	%rd260, -1;
	@%p5 bra 	$L__BB23_10;
	ld.global.u64 	%rd260, [%rd12+512];
$L__BB23_10:
	add.s32 	%r134, %r7, 96;
	setp.ge.s32 	%p6, %r134, %r6;
	mov.b64 	%rd259, -1;
	@%p6 bra 	$L__BB23_12;
	ld.global.u64 	%rd259, [%rd12+768];
$L__BB23_12:
	add.s32 	%r135, %r7, 128;
	setp.ge.s32 	%p7, %r135, %r6;
	mov.b64 	%rd258, -1;
	@%p7 bra 	$L__BB23_14;
	ld.global.u64 	%rd258, [%rd12+1024];
$L__BB23_14:
	add.s32 	%r136, %r7, 160;
	setp.ge.s32 	%p8, %r136, %r6;
	mov.b64 	%rd257, -1;
	@%p8 bra 	$L__BB23_16;
	ld.global.u64 	%rd257, [%rd12+1280];
$L__BB23_16:
	mov.b32 	%r137, -1;
	shl.b32 	%r138, %r137, %r120;
	not.b32 	%r8, %r138;
	shl.b32 	%r139, %r2, 10;
	mov.u32 	%r140, _ZZN3cub18CUB_300001_SM_10006detail10radix_sort29DeviceRadixSortOnesweepKernelINS1_5radix10policy_hubIm7double2yE10Policy1000ELNS0_9SortOrderE0EmS6_yiiNS1_21identity_decomposer_tEEEvPT5_SC_PT3_PKSD_PT1_PKSH_PT2_PKSL_T4_iiT6_E1s;
	add.s32 	%r9, %r140, %r139;
	setp.gt.s32 	%p9, %r121, 255;
	@%p9 bra 	$L__BB23_29;
	max.s32 	%r141, %r121, 224;
	sub.s32 	%r142, %r141, %r121;
	add.s32 	%r143, %r142, 31;
	shr.u32 	%r144, %r143, 5;
	add.s32 	%r10, %r144, 1;
	and.b32  	%r11, %r10, 15;
	setp.lt.u32 	%p10, %r143, 480;
	mov.u32 	%r741, %r121;
	@%p10 bra 	$L__BB23_20;
	and.b32  	%r145, %r10, 268435440;
	neg.s32 	%r739, %r145;
	shl.b32 	%r147, %r121, 2;
	add.s32 	%r148, %r139, %r147;
	add.s32 	%r150, %r148, %r140;
	add.s32 	%r738, %r150, 1024;
	mov.u32 	%r741, %r121;
$L__BB23_19:
	.pragma "nounroll";
	mov.b32 	%r151, 0;
	st.shared.u32 	[%r738+-1024], %r151;
	st.shared.u32 	[%r738+-896], %r151;
	st.shared.u32 	[%r738+-768], %r151;
	st.shared.u32 	[%r738+-640], %r151;
	st.shared.u32 	[%r738+-512], %r151;
	st.shared.u32 	[%r738+-384], %r151;
	st.shared.u32 	[%r738+-256], %r151;
	st.shared.u32 	[%r738+-128], %r151;
	st.shared.u32 	[%r738], %r151;
	st.shared.u32 	[%r738+128], %r151;
	st.shared.u32 	[%r738+256], %r151;
	st.shared.u32 	[%r738+384], %r151;
	st.shared.u32 	[%r738+512], %r151;
	st.shared.u32 	[%r738+640], %r151;
	st.shared.u32 	[%r738+768], %r151;
	st.shared.u32 	[%r738+896], %r151;
	add.s32 	%r741, %r741, 512;
	add.s32 	%r739, %r739, 16;
	add.s32 	%r738, %r738, 2048;
	setp.ne.s32 	%p11, %r739, 0;
	@%p11 bra 	$L__BB23_19;
$L__BB23_20:
	setp.eq.s32 	%p12, %r11, 0;
	@%p12 bra 	$L__BB23_29;
	and.b32  	%r21, %r10, 7;
	setp.lt.u32 	%p13, %r11, 8;
	@%p13 bra 	$L__BB23_23;
	shl.b32 	%r152, %r741, 2;
	add.s32 	%r153, %r9, %r152;
	mov.b32 	%r154, 0;
	st.shared.u32 	[%r153], %r154;
	st.shared.u32 	[%r153+128], %r154;
	st.shared.u32 	[%r153+256], %r154;
	st.shared.u32 	[%r153+384], %r154;
	st.shared.u32 	[%r153+512], %r154;
	st.shared.u32 	[%r153+640], %r154;
	st.shared.u32 	[%r153+768], %r154;
	st.shared.u32 	[%r153+896], %r154;
	add.s32 	%r741, %r741, 256;
$L__BB23_23:
	setp.eq.s32 	%p14, %r21, 0;
	@%p14 bra 	$L__BB23_29;
	and.b32  	%r24, %r10, 3;
	setp.lt.u32 	%p15, %r21, 4;
	@%p15 bra 	$L__BB23_26;
	shl.b32 	%r155, %r741, 2;
	add.s32 	%r156, %r9, %r155;
	mov.b32 	%r157, 0;
	st.shared.u32 	[%r156], %r157;
	st.shared.u32 	[%r156+128], %r157;
	st.shared.u32 	[%r156+256], %r157;
	st.shared.u32 	[%r156+384], %r157;
	add.s32 	%r741, %r741, 128;
$L__BB23_26:
	setp.eq.s32 	%p16, %r24, 0;
	@%p16 bra 	$L__BB23_29;
	shl.b32 	%r159, %r741, 2;
	add.s32 	%r160, %r139, %r159;
	add.s32 	%r745, %r140, %r160;
	neg.s32 	%r744, %r24;
$L__BB23_28:
	.pragma "nounroll";
	mov.b32 	%r162, 0;
	st.shared.u32 	[%r745], %r162;
	add.s32 	%r745, %r745, 128;
	add.s32 	%r744, %r744, 1;
	setp.ne.s32 	%p17, %r744, 0;
	@%p17 bra 	$L__BB23_28;
$L__BB23_29:
	bar.warp.sync 	-1;
	cvt.u64.u32 	%rd30, %r119;
	shr.u64 	%rd78, %rd262, %r119;
	cvt.u32.u64 	%r164, %rd78;
	and.b32  	%r33, %r164, %r8;
	shl.b32 	%r165, %r33, 2;
	add.s32 	%r34, %r9, %r165;
	atom.shared.add.u32 	%r166, [%r34], 1;
	shr.u64 	%rd79, %rd261, %r119;
	cvt.u32.u64 	%r167, %rd79;
	and.b32  	%r35, %r167, %r8;
	shl.b32 	%r168, %r35, 2;
	add.s32 	%r36, %r9, %r168;
	atom.shared.add.u32 	%r169, [%r36], 1;
	shr.u64 	%rd80, %rd260, %r119;
	cvt.u32.u64 	%r170, %rd80;
	and.b32  	%r37, %r170, %r8;
	shl.b32 	%r171, %r37, 2;
	add.s32 	%r38, %r9, %r171;
	atom.shared.add.u32 	%r172, [%r38], 1;
	shr.u64 	%rd81, %rd259, %r119;
	cvt.u32.u64 	%r173, %rd81;
	and.b32  	%r39, %r173, %r8;
	shl.b32 	%r174, %r39, 2;
	add.s32 	%r40, %r9, %r174;
	atom.shared.add.u32 	%r175, [%r40], 1;
	shr.u64 	%rd82, %rd258, %r119;
	cvt.u32.u64 	%r176, %rd82;
	and.b32  	%r41, %r176, %r8;
	shl.b32 	%r177, %r41, 2;
	add.s32 	%r42, %r9, %r177;
	atom.shared.add.u32 	%r178, [%r42], 1;
	shr.u64 	%rd83, %rd257, %r119;
	cvt.u32.u64 	%r179, %rd83;
	and.b32  	%r43, %r179, %r8;
	shl.b32 	%r180, %r43, 2;
	add.s32 	%r44, %r9, %r180;
	atom.shared.add.u32 	%r181, [%r44], 1;
	bar.sync 	0;
	setp.gt.u32 	%p18, %r1, 255;
	shl.b32 	%r182, %r1, 2;
	add.s32 	%r45, %r140, %r182;
	mov.b32 	%r746, 0;
	@%p18 bra 	$L__BB23_31;
	ld.shared.u32 	%r184, [%r45];
	mov.b32 	%r185, 0;
	st.shared.u32 	[%r45], %r185;
	ld.shared.u32 	%r186, [%r45+1024];
	st.shared.u32 	[%r45+1024], %r184;
	add.s32 	%r187, %r186, %r184;
	ld.shared.u32 	%r188, [%r45+2048];
	st.shared.u32 	[%r45+2048], %r187;
	add.s32 	%r189, %r188, %r187;
	ld.shared.u32 	%r190, [%r45+3072];
	st.shared.u32 	[%r45+3072], %r189;
	add.s32 	%r191, %r190, %r189;
	ld.shared.u32 	%r192, [%r45+4096];
	st.shared.u32 	[%r45+4096], %r191;
	add.s32 	%r193, %r192, %r191;
	ld.shared.u32 	%r194, [%r45+5120];
	st.shared.u32 	[%r45+5120], %r193;
	add.s32 	%r195, %r194, %r193;
	ld.shared.u32 	%r196, [%r45+6144];
	st.shared.u32 	[%r45+6144], %r195;
	add.s32 	%r197, %r196, %r195;
	ld.shared.u32 	%r198, [%r45+7168];
	st.shared.u32 	[%r45+7168], %r197;
	add.s32 	%r199, %r198, %r197;
	ld.shared.u32 	%r200, [%r45+8192];
	st.shared.u32 	[%r45+8192], %r199;
	add.s32 	%r201, %r200, %r199;
	ld.shared.u32 	%r202, [%r45+9216];
	st.shared.u32 	[%r45+9216], %r201;
	add.s32 	%r203, %r202, %r201;
	ld.shared.u32 	%r204, [%r45+10240];
	st.shared.u32 	[%r45+10240], %r203;
	add.s32 	%r205, %r204, %r203;
	ld.shared.u32 	%r206, [%r45+11264];
	st.shared.u32 	[%r45+11264], %r205;
	add.s32 	%r746, %r206, %r205;
$L__BB23_31:
	shl.b32 	%r207, %r4, 8;
	add.s32 	%r208, %r207, %r1;
	mul.wide.s32 	%rd84, %r208, 4;
	add.s64 	%rd31, %rd3, %rd84;
	@%p18 bra 	$L__BB23_33;
	or.b32  	%r209, %r746, 1073741824;
	st.volatile.global.u32 	[%rd31], %r209;
$L__BB23_33:
	ld.param.u64 	%rd248, [_ZN3cub18CUB_300001_SM_10006detail10radix_sort29DeviceRadixSortOnesweepKernelINS1_5radix10policy_hubIm7double2yE10Policy1000ELNS0_9SortOrderE0EmS6_yiiNS1_21identity_decomposer_tEEEvPT5_SC_PT3_PKSD_PT1_PKSH_PT2_PKSL_T4_iiT6__param_2];
	setp.lt.u32 	%p20, %r1, 256;
	setp.eq.s32 	%p21, %r746, 2304;
	and.pred  	%p22, %p20, %p21;
	selp.u32 	%r210, 1, 0, %p22;
	{ 
	.reg .pred 	%p1; 
	.reg .pred 	%p2; 
	setp.ne.u32 	%p1, %r210, 0; 
	bar.red.or.pred 	%p2, 0, %p1; 
	selp.u32 	%r211, 1, 0, %p2; 
	}
	setp.eq.s32 	%p23, %r211, 0;
	and.b32  	%r212, %r1, 992;
	and.b32  	%r213, %r1, 31;
	mul.lo.s32 	%r214, %r212, 6;
	or.b32  	%r215, %r214, %r213;
	cvt.u64.u32 	%rd32, %r215;
	add.s64 	%rd85, %rd32, %rd5;
	cvta.to.global.u64 	%rd86, %rd59;
	shl.b64 	%rd87, %rd85, 4;
	add.s64 	%rd33, %rd86, %rd87;
	cvt.u64.u32 	%rd34, %r1;
	cvta.to.global.u64 	%rd88, %rd248;
	mul.wide.u32 	%rd89, %r1, 8;
	add.s64 	%rd35, %rd88, %rd89;
	cvta.to.global.u64 	%rd90, %rd58;
	add.s64 	%rd36, %rd90, %rd89;
	@%p23 bra 	$L__BB23_87;
	setp.gt.u32 	%p25, %r1, %r33;
	selp.b32 	%r48, 2304, 0, %p25;
	shl.b32 	%r216, %r1, 3;
	mov.u32 	%r217, _ZZN3cub18CUB_300001_SM_10006detail10radix_sort29DeviceRadixSortOnesweepKernelINS1_5radix10policy_hubIm7double2yE10Policy1000ELNS0_9SortOrderE0EmS6_yiiNS1_21identity_decomposer_tEEEvPT5_SC_PT3_PKSD_PT1_PKSH_PT2_PKSL_T4_iiT6_E1s;
	add.s32 	%r218, %r217, %r216;
	add.s32 	%r49, %r218, 36864;
	@%p18 bra 	$L__BB23_42;
	ld.global.u64 	%rd91, [%rd36];
	cvt.u64.u32 	%rd92, %r48;
	sub.s64 	%rd263, %rd91, %rd92;
	st.shared.u64 	[%r49], %rd263;
	setp.lt.s32 	%p26, %r4, 1;
	mov.u32 	%r750, %r746;
	@%p26 bra 	$L__BB23_41;
	mov.b32 	%r748, -1;
	mov.u32 	%r747, %r4;
	mov.u32 	%r750, %r746;
$L__BB23_37:
	add.s32 	%r53, %r747, -1;
	shl.b32 	%r220, %r53, 8;
	add.s32 	%r221, %r220, %r1;
	mul.wide.s32 	%rd93, %r221, 4;
	add.s64 	%rd38, %rd3, %rd93;
$L__BB23_38:
	membar.cta;
	ld.volatile.global.u32 	%r54, [%rd38];
	setp.eq.s32 	%p27, %r54, 0;
	@%p27 bra 	$L__BB23_38;
	and.b32  	%r222, %r54, 1073741823;
	add.s32 	%r750, %r222, %r750;
	setp.gt.s32 	%p28, %r54, -1;
	vote.sync.ballot.b32 	%r748, %p28, %r748;
	setp.gt.u32 	%p30, %r747, 1;
	and.pred  	%p31, %p28, %p30;
	mov.u32 	%r747, %r53;
	@%p31 bra 	$L__BB23_37;
	ld.shared.u64 	%rd263, [%r49];
$L__BB23_41:
	or.b32  	%r223, %r750, -2147483648;
	st.volatile.global.u32 	[%rd31], %r223;
	sub.s32 	%r224, %r750, %r746;
	cvt.s64.s32 	%rd94, %r224;
	add.s64 	%rd95, %rd263, %rd94;
	st.shared.u64 	[%r49], %rd95;
$L__BB23_42:
	ld.param.u64 	%rd249, [_ZN3cub18CUB_300001_SM_10006detail10radix_sort29DeviceRadixSortOnesweepKernelINS1_5radix10policy_hubIm7double2yE10Policy1000ELNS0_9SortOrderE0EmS6_yiiNS1_21identity_decomposer_tEEEvPT5_SC_PT3_PKSD_PT1_PKSH_PT2_PKSL_T4_iiT6__param_2];
	setp.lt.s32 	%p33, %r5, %r118;
	setp.eq.s64 	%p34, %rd249, 0;
	or.pred  	%p35, %p34, %p33;
	or.pred  	%p36, %p18, %p35;
	@%p36 bra 	$L__BB23_44;
	ld.shared.u64 	%rd96, [%r49];
	cvt.u64.u32 	%rd97, %r48;
	cvt.s64.s32 	%rd98, %r746;
	add.s64 	%rd99, %rd97, %rd98;
	add.s64 	%rd100, %rd99, %rd96;
	st.global.u64 	[%rd35], %rd100;
$L__BB23_44:
	setp.gt.s32 	%p37, %r5, %r118;
	bar.sync 	0;
	shl.b32 	%r225, %r33, 3;
	mov.u32 	%r226, _ZZN3cub18CUB_300001_SM_10006detail10radix_sort29DeviceRadixSortOnesweepKernelINS1_5radix10policy_hubIm7double2yE10Policy1000ELNS0_9SortOrderE0EmS6_yiiNS1_21identity_decomposer_tEEEvPT5_SC_PT3_PKSD_PT1_PKSH_PT2_PKSL_T4_iiT6_E1s;
	add.s32 	%r227, %r226, %r225;
	ld.shared.u64 	%rd41, [%r227+36864];
	@%p37 bra 	$L__BB23_46;
	add.s64 	%rd101, %rd41, %rd32;
	shl.b64 	%rd102, %rd101, 3;
	add.s64 	%rd103, %rd2, %rd102;
	st.global.u64 	[%rd103], %rd262;
	st.global.u64 	[%rd103+256], %rd261;
	st.global.u64 	[%rd103+512], %rd260;
	st.global.u64 	[%rd103+768], %rd259;
	st.global.u64 	[%rd103+1024], %rd258;
	st.global.u64 	[%rd103+1280], %rd257;
	bra.uni 	$L__BB23_58;
$L__BB23_46:
	cvt.u32.u64 	%r228, %rd32;
	mad.lo.s32 	%r58, %r4, -2304, %r118;
	setp.ge.s32 	%p38, %r228, %r58;
	add.s64 	%rd104, %rd41, %rd32;
	shl.b64 	%rd105, %rd104, 3;
	add.s64 	%rd42, %rd2, %rd105;
	@%p38 bra 	$L__BB23_48;
	st.global.u64 	[%rd42], %rd262;
$L__BB23_48:
	cvt.u32.u64 	%r229, %rd32;
	add.s32 	%r230, %r229, 32;
	setp.ge.s32 	%p39, %r230, %r58;
	@%p39 bra 	$L__BB23_50;
	st.global.u64 	[%rd42+256], %rd261;
$L__BB23_50:
	cvt.u32.u64 	%r231, %rd32;
	add.s32 	%r232, %r231, 64;
	setp.ge.s32 	%p40, %r232, %r58;
	@%p40 bra 	$L__BB23_52;
	st.global.u64 	[%rd42+512], %rd260;
$L__BB23_52:
	cvt.u32.u64 	%r233, %rd32;
	add.s32 	%r234, %r233, 96;
	setp.ge.s32 	%p41, %r234, %r58;
	@%p41 bra 	$L__BB23_54;
	st.global.u64 	[%rd42+768], %rd259;
$L__BB23_54:
	cvt.u32.u64 	%r235, %rd32;
	add.s32 	%r236, %r235, 128;
	setp.ge.s32 	%p42, %r236, %r58;
	@%p42 bra 	$L__BB23_56;
	st.global.u64 	[%rd42+1024], %rd258;
$L__BB23_56:
	cvt.u32.u64 	%r237, %rd32;
	add.s32 	%r238, %r237, 160;
	setp.ge.s32 	%p43, %r238, %r58;
	@%p43 bra 	$L__BB23_58;
	st.global.u64 	[%rd42+1280], %rd257;
$L__BB23_58:
	@%p37 bra 	$L__BB23_60;
	ld.global.v2.f64 	{%fd150, %fd149}, [%rd33];
	ld.global.v2.f64 	{%fd148, %fd147}, [%rd33+512];
	ld.global.v2.f64 	{%fd146, %fd145}, [%rd33+1024];
	ld.global.v2.f64 	{%fd144, %fd143}, [%rd33+1536];
	ld.global.v2.f64 	{%fd142, %fd141}, [%rd33+2048];
	ld.global.v2.f64 	{%fd140, %fd139}, [%rd33+2560];
	bra.uni 	$L__BB23_72;
$L__BB23_60:
	cvt.u32.u64 	%r239, %rd32;
	cvt.u32.u64 	%r240, %rd5;
	sub.s32 	%r59, %r118, %r240;
	setp.ge.s32 	%p45, %r239, %r59;
	@%p45 bra 	$L__BB23_62;
	ld.global.v2.f64 	{%fd150, %fd149}, [%rd33];
$L__BB23_62:
	cvt.u32.u64 	%r241, %rd32;
	add.s32 	%r242, %r241, 32;
	setp.ge.s32 	%p46, %r242, %r59;
	@%p46 bra 	$L__BB23_64;
	ld.global.v2.f64 	{%fd148, %fd147}, [%rd33+512];
$L__BB23_64:
	cvt.u32.u64 	%r243, %rd32;
	add.s32 	%r244, %r243, 64;
	setp.ge.s32 	%p47, %r244, %r59;
	@%p47 bra 	$L__BB23_66;
	ld.global.v2.f64 	{%fd146, %fd145}, [%rd33+1024];
$L__BB23_66:
	cvt.u32.u64 	%r245, %rd32;
	add.s32 	%r246, %r245, 96;
	setp.ge.s32 	%p48, %r246, %r59;
	@%p48 bra 	$L__BB23_68;
	ld.global.v2.f64 	{%fd144, %fd143}, [%rd33+1536];
$L__BB23_68:
	cvt.u32.u64 	%r247, %rd32;
	add.s32 	%r248, %r247, 128;
	setp.ge.s32 	%p49, %r248, %r59;
	@%p49 bra 	$L__BB23_70;
	ld.global.v2.f64 	{%fd142, %fd141}, [%rd33+2048];
$L__BB23_70:
	cvt.u32.u64 	%r249, %rd32;
	add.s32 	%r250, %r249, 160;
	setp.ge.s32 	%p50, %r250, %r59;
	@%p50 bra 	$L__BB23_72;
	ld.global.v2.f64 	{%fd140, %fd139}, [%rd33+2560];
$L__BB23_72:
	@%p37 bra 	$L__BB23_74;
	add.s64 	%rd106, %rd41, %rd32;
	shl.b64 	%rd107, %rd106, 4;
	add.s64 	%rd108, %rd1, %rd107;
	st.global.v2.f64 	[%rd108], {%fd150, %fd149};
	st.global.v2.f64 	[%rd108+512], {%fd148, %fd147};
	st.global.v2.f64 	[%rd108+1024], {%fd146, %fd145};
	st.global.v2.f64 	[%rd108+1536], {%fd144, %fd143};
	st.global.v2.f64 	[%rd108+2048], {%fd142, %fd141};
	st.global.v2.f64 	[%rd108+2560], {%fd140, %fd139};
	bra.uni 	$L__BB23_86;
$L__BB23_74:
	cvt.u32.u64 	%r251, %rd32;
	mad.lo.s32 	%r60, %r4, -2304, %r118;
	setp.ge.s32 	%p52, %r251, %r60;
	add.s64 	%rd109, %rd41, %rd32;
	shl.b64 	%rd110, %rd109, 4;
	add.s64 	%rd43, %rd1, %rd110;
	@%p52 bra 	$L__BB23_76;
	st.global.v2.f64 	[%rd43], {%fd150, %fd149};
$L__BB23_76:
	cvt.u32.u64 	%r252, %rd32;
	add.s32 	%r253, %r252, 32;
	setp.ge.s32 	%p53, %r253, %r60;
	@%p53 bra 	$L__BB23_78;
	st.global.v2.f64 	[%rd43+512], {%fd148, %fd147};
$L__BB23_78:
	cvt.u32.u64 	%r254, %rd32;
	add.s32 	%r255, %r254, 64;
	setp.ge.s32 	%p54, %r255, %r60;
	@%p54 bra 	$L__BB23_80;
	st.global.v2.f64 	[%rd43+1024], {%fd146, %fd145};
$L__BB23_80:
	cvt.u32.u64 	%r256, %rd32;
	add.s32 	%r257, %r256, 96;
	setp.ge.s32 	%p55, %r257, %r60;
	@%p55 bra 	$L__BB23_82;
	st.global.v2.f64 	[%rd43+1536], {%fd144, %fd143};
$L__BB23_82:
	cvt.u32.u64 	%r258, %rd32;
	add.s32 	%r259, %r258, 128;
	setp.ge.s32 	%p56, %r259, %r60;
	@%p56 bra 	$L__BB23_84;
	st.global.v2.f64 	[%rd43+2048], {%fd142, %fd141};
$L__BB23_84:
	cvt.u32.u64 	%r260, %rd32;
	add.s32 	%r261, %r260, 160;
	setp.ge.s32 	%p57, %r261, %r60;
	@%p57 bra 	$L__BB23_86;
	st.global.v2.f64 	[%rd43+2560], {%fd140, %fd139};
$L__BB23_86:
	// begin inline asm
	exit;
	// end inline asm
$L__BB23_87:
	mul.hi.u32 	%r262, %r1, 357913942;
	add.s32 	%r263, %r262, %r1;
	shl.b32 	%r264, %r263, 2;
	mov.u32 	%r265, _ZZN3cub18CUB_300001_SM_10006detail10radix_sort29DeviceRadixSortOnesweepKernelINS1_5radix10policy_hubIm7double2yE10Policy1000ELNS0_9SortOrderE0EmS6_yiiNS1_21identity_decomposer_tEEEvPT5_SC_PT3_PKSD_PT1_PKSH_PT2_PKSL_T4_iiT6_E1s;
	add.s32 	%r266, %r265, %r264;
	add.s32 	%r61, %r266, 13328;
	st.shared.u32 	[%r266+13328], %r746;
	bar.sync 	0;
	setp.gt.u32 	%p58, %r1, 31;
	@%p58 bra 	$L__BB23_89;
	mov.u32 	%r297, _ZZN3cub18CUB_300001_SM_10006detail10radix_sort29DeviceRadixSortOnesweepKernelINS1_5radix10policy_hubIm7double2yE10Policy1000ELNS0_9SortOrderE0EmS6_yiiNS1_21identity_decomposer_tEEEvPT5_SC_PT3_PKSD_PT1_PKSH_PT2_PKSL_T4_iiT6_E1s;
	mad.lo.s32 	%r298, %r1, 52, %r297;
	ld.shared.u32 	%r299, [%r298+13328];
	ld.shared.u32 	%r300, [%r298+13332];
	ld.shared.u32 	%r301, [%r298+13336];
	ld.shared.u32 	%r302, [%r298+13340];
	ld.shared.u32 	%r303, [%r298+13344];
	ld.shared.u32 	%r304, [%r298+13348];
	ld.shared.u32 	%r305, [%r298+13352];
	ld.shared.u32 	%r306, [%r298+13356];
	ld.shared.u32 	%r307, [%r298+13360];
	ld.shared.u32 	%r308, [%r298+13364];
	ld.shared.u32 	%r309, [%r298+13368];
	ld.shared.u32 	%r310, [%r298+13372];
	add.s32 	%r311, %r300, %r299;
	add.s32 	%r312, %r311, %r301;
	add.s32 	%r313, %r312, %r302;
	add.s32 	%r314, %r313, %r303;
	add.s32 	%r315, %r314, %r304;
	add.s32 	%r316, %r315, %r305;
	add.s32 	%r317, %r316, %r306;
	add.s32 	%r318, %r317, %r307;
	add.s32 	%r319, %r318, %r308;
	add.s32 	%r320, %r319, %r309;
	add.s32 	%r271, %r320, %r310;
	mov.b32 	%r269, 1;
	mov.b32 	%r294, 0;
	mov.b32 	%r296, -1;
	// begin inline asm
	{  .reg .s32 r0;  .reg .pred p;  shfl.sync.up.b32 r0|p, %r271, %r269, %r294, %r296;  @p add.s32 r0, r0, %r271;  mov.s32 %r267, r0;}
	// end inline asm
	mov.b32 	%r275, 2;
	// begin inline asm
	{  .reg .s32 r0;  .reg .pred p;  shfl.sync.up.b32 r0|p, %r267, %r275, %r294, %r296;  @p add.s32 r0, r0, %r267;  mov.s32 %r273, r0;}
	// end inline asm
	mov.b32 	%r281, 4;
	// begin inline asm
	{  .reg .s32 r0;  .reg .pred p;  shfl.sync.up.b32 r0|p, %r273, %r281, %r294, %r296;  @p add.s32 r0, r0, %r273;  mov.s32 %r279, r0;}
	// end inline asm
	mov.b32 	%r287, 8;
	// begin inline asm
	{  .reg .s32 r0;  .reg .pred p;  shfl.sync.up.b32 r0|p, %r279, %r287, %r294, %r296;  @p add.s32 r0, r0, %r279;  mov.s32 %r285, r0;}
	// end inline asm
	mov.b32 	%r293, 16;
	// begin inline asm
	{  .reg .s32 r0;  .reg .pred p;  shfl.sync.up.b32 r0|p, %r285, %r293, %r294, %r296;  @p add.s32 r0, r0, %r285;  mov.s32 %r291, r0;}
	// end inline asm
	sub.s32 	%r321, %r291, %r271;
	add.s32 	%r322, %r299, %r321;
	add.s32 	%r323, %r300, %r322;
	add.s32 	%r324, %r301, %r323;
	add.s32 	%r325, %r302, %r324;
	add.s32 	%r326, %r303, %r325;
	add.s32 	%r327, %r304, %r326;
	add.s32 	%r328, %r305, %r327;
	add.s32 	%r329, %r306, %r328;
	add.s32 	%r330, %r307, %r329;
	add.s32 	%r331, %r308, %r330;
	add.s32 	%r332, %r309, %r331;
	st.shared.u32 	[%r298+13328], %r321;
	st.shared.u32 	[%r298+13332], %r322;
	st.shared.u32 	[%r298+13336], %r323;
	st.shared.u32 	[%r298+13340], %r324;
	st.shared.u32 	[%r298+13344], %r325;
	st.shared.u32 	[%r298+13348], %r326;
	st.shared.u32 	[%r298+13352], %r327;
	st.shared.u32 	[%r298+13356], %r328;
	st.shared.u32 	[%r298+13360], %r329;
	st.shared.u32 	[%r298+13364], %r330;
	st.shared.u32 	[%r298+13368], %r331;
	st.shared.u32 	[%r298+13372], %r332;
$L__BB23_89:
	bar.sync 	0;
	ld.shared.s32 	%rd45, [%r61];
	@%p18 bra 	$L__BB23_91;
	cvt.u32.u64 	%r333, %rd45;
	shl.b32 	%r335, %r1, 2;
	mov.u32 	%r336, _ZZN3cub18CUB_300001_SM_10006detail10radix_sort29DeviceRadixSortOnesweepKernelINS1_5radix10policy_hubIm7double2yE10Policy1000ELNS0_9SortOrderE0EmS6_yiiNS1_21identity_decomposer_tEEEvPT5_SC_PT3_PKSD_PT1_PKSH_PT2_PKSL_T4_iiT6_E1s;
	add.s32 	%r337, %r336, %r335;
	ld.shared.u32 	%r338, [%r337];
	add.s32 	%r339, %r338, %r333;
	st.shared.u32 	[%r337], %r339;
	ld.shared.u32 	%r340, [%r337+1024];
	add.s32 	%r341, %r340, %r333;
	st.shared.u32 	[%r337+1024], %r341;
	ld.shared.u32 	%r342, [%r337+2048];
	add.s32 	%r343, %r342, %r333;
	st.shared.u32 	[%r337+2048], %r343;
	ld.shared.u32 	%r344, [%r337+3072];
	add.s32 	%r345, %r344, %r333;
	st.shared.u32 	[%r337+3072], %r345;
	ld.shared.u32 	%r346, [%r337+4096];
	add.s32 	%r347, %r346, %r333;
	st.shared.u32 	[%r337+4096], %r347;
	ld.shared.u32 	%r348, [%r337+5120];
	add.s32 	%r349, %r348, %r333;
	st.shared.u32 	[%r337+5120], %r349;
	ld.shared.u32 	%r350, [%r337+6144];
	add.s32 	%r351, %r350, %r333;
	st.shared.u32 	[%r337+6144], %r351;
	ld.shared.u32 	%r352, [%r337+7168];
	add.s32 	%r353, %r352, %r333;
	st.shared.u32 	[%r337+7168], %r353;
	ld.shared.u32 	%r354, [%r337+8192];
	add.s32 	%r355, %r354, %r333;
	st.shared.u32 	[%r337+8192], %r355;
	ld.shared.u32 	%r356, [%r337+9216];
	add.s32 	%r357, %r356, %r333;
	st.shared.u32 	[%r337+9216], %r357;
	ld.shared.u32 	%r358, [%r337+10240];
	add.s32 	%r359, %r358, %r333;
	st.shared.u32 	[%r337+10240], %r359;
	ld.shared.u32 	%r360, [%r337+11264];
	add.s32 	%r361, %r360, %r333;
	st.shared.u32 	[%r337+11264], %r361;
$L__BB23_91:
	bar.sync 	0;
	// begin inline asm
	mov.u32 %r362, %lanemask_le;
	// end inline asm
	mov.b32 	%r365, 1;
	// begin inline asm
	{
    .reg .pred p;
    and.b32 %r363, %r33, %r365;    setp.ne.u32 p, %r363, 0;
    vote.ballot.sync.b32 %r363, p, 0xffffffff;
    @!p not.b32 %r363, %r363;
}

	// end inline asm
	mov.b32 	%r368, 2;
	// begin inline asm
	{
    .reg .pred p;
    and.b32 %r366, %r33, %r368;    setp.ne.u32 p, %r366, 0;
    vote.ballot.sync.b32 %r366, p, 0xffffffff;
    @!p not.b32 %r366, %r366;
}

	// end inline asm
	and.b32  	%r388, %r366, %r363;
	mov.b32 	%r371, 4;
	// begin inline asm
	{
    .reg .pred p;
    and.b32 %r369, %r33, %r371;    setp.ne.u32 p, %r369, 0;
    vote.ballot.sync.b32 %r369, p, 0xffffffff;
    @!p not.b32 %r369, %r369;
}

	// end inline asm
	and.b32  	%r389, %r369, %r388;
	mov.b32 	%r374, 8;
	// begin inline asm
	{
    .reg .pred p;
    and.b32 %r372, %r33, %r374;    setp.ne.u32 p, %r372, 0;
    vote.ballot.sync.b32 %r372, p, 0xffffffff;
    @!p not.b32 %r372, %r372;
}

	// end inline asm
	and.b32  	%r390, %r372, %r389;
	mov.b32 	%r377, 16;
	// begin inline asm
	{
    .reg .pred p;
    and.b32 %r375, %r33, %r377;    setp.ne.u32 p, %r375, 0;
    vote.ballot.sync.b32 %r375, p, 0xffffffff;
    @!p not.b32 %r375, %r375;
}

	// end inline asm
	and.b32  	%r391, %r375, %r390;
	mov.b32 	%r380, 32;
	// begin inline asm
	{
    .reg .pred p;
    and.b32 %r378, %r33, %r380;    setp.ne.u32 p, %r378, 0;
    vote.ballot.sync.b32 %r378, p, 0xffffffff;
    @!p not.b32 %r378, %r378;
}

	// end inline asm
	and.b32  	%r392, %r378, %r391;
	mov.b32 	%r383, 64;
	// begin inline asm
	{
    .reg .pred p;
    and.b32 %r381, %r33, %r383;    setp.ne.u32 p, %r381, 0;
    vote.ballot.sync.b32 %r381, p, 0xffffffff;
    @!p not.b32 %r381, %r381;
}

	// end inline asm
	and.b32  	%r393, %r381, %r392;
	mov.b32 	%r386, 128;
	// begin inline asm
	{
    .reg .pred p;
    and.b32 %r384, %r33, %r386;    setp.ne.u32 p, %r384, 0;
    vote.ballot.sync.b32 %r384, p, 0xffffffff;
    @!p not.b32 %r384, %r384;
}

	// end inline asm
	and.b32  	%r394, %r384, %r393;
	clz.b32 	%r395, %r394;
	sub.s32 	%r63, 31, %r395;
	and.b32  	%r396, %r362, %r394;
	popc.b32 	%r64, %r396;
	setp.ne.s32 	%p60, %r121, %r63;
	mov.b32 	%r751, 0;
	@%p60 bra 	$L__BB23_93;
	atom.shared.add.u32 	%r751, [%r34], %r64;
$L__BB23_93:
	shfl.sync.idx.b32	%r422|%p61, %r751, %r63, 31, -1;
	add.s32 	%r67, %r64, %r422;
	mov.b32 	%r399, 1;
	// begin inline asm
	{
    .reg .pred p;
    and.b32 %r397, %r35, %r399;    setp.ne.u32 p, %r397, 0;
    vote.ballot.sync.b32 %r397, p, 0xffffffff;
    @!p not.b32 %r397, %r397;
}

	// end inline asm
	mov.b32 	%r402, 2;
	// begin inline asm
	{
    .reg .pred p;
    and.b32 %r400, %r35, %r402;    setp.ne.u32 p, %r400, 0;
    vote.ballot.sync.b32 %r400, p, 0xffffffff;
    @!p not.b32 %r400, %r400;
}

	// end inline asm
	and.b32  	%r423, %r400, %r397;
	mov.b32 	%r405, 4;
	// begin inline asm
	{
    .reg .pred p;
    and.b32 %r403, %r35, %r405;    setp.ne.u32 p, %r403, 0;
    vote.ballot.sync.b32 %r403, p, 0xffffffff;
    @!p not.b32 %r403, %r403;
}

	// end inline asm
	and.b32  	%r424, %r403, %r423;
	mov.b32 	%r408, 8;
	// begin inline asm
	{
    .reg .pred p;
    and.b32 %r406, %r35, %r408;    setp.ne.u32 p, %r406, 0;
    vote.ballot.sync.b32 %r406, p, 0xffffffff;
    @!p not.b32 %r406, %r406;
}

	// end inline asm
	and.b32  	%r425, %r406, %r424;
	mov.b32 	%r411, 16;
	// begin inline asm
	{
    .reg .pred p;
    and.b32 %r409, %r35, %r411;    setp.ne.u32 p, %r409, 0;
    vote.ballot.sync.b32 %r409, p, 0xffffffff;
    @!p not.b32 %r409, %r409;
}

	// end inline asm
	and.b32  	%r426, %r409, %r425;
	mov.b32 	%r414, 32;
	// begin inline asm
	{
    .reg .pred p;
    and.b32 %r412, %r35, %r414;    setp.ne.u32 p, %r412, 0;
    vote.ballot.sync.b32 %r412, p, 0xffffffff;
    @!p not.b32 %r412, %r412;
}

	// end inline asm
	and.b32  	%r427, %r412, %r426;
	mov.b32 	%r417, 64;
	// begin inline asm
	{
    .reg .pred p;
    and.b32 %r415, %r35, %r417;    setp.ne.u32 p, %r415, 0;
    vote.ballot.sync.b32 %r415, p, 0xffffffff;
    @!p not.b32 %r415, %r415;
}

	// end inline asm
	and.b32  	%r428, %r415, %r427;
	mov.b32 	%r420, 128;
	// begin inline asm
	{
    .reg .pred p;
    and.b32 %r418, %r35, %r420;    setp.ne.u32 p, %r418, 0;
    vote.ballot.sync.b32 %r418, p, 0xffffffff;
    @!p not.b32 %r418, %r418;
}

	// end inline asm
	and.b32  	%r429, %r418, %r428;
	clz.b32 	%r430, %r429;
	sub.s32 	%r68, 31, %r430;
	and.b32  	%r431, %r362, %r429;
	popc.b32 	%r69, %r431;
	setp.ne.s32 	%p62, %r121, %r68;
	mov.b32 	%r752, 0;
	@%p62 bra 	$L__BB23_95;
	atom.shared.add.u32 	%r752, [%r36], %r69;
$L__BB23_95:
	shfl.sync.idx.b32	%r457|%p63, %r752, %r68, 31, -1;
	add.s32 	%r72, %r69, %r457;
	mov.b32 	%r434, 1;
	// begin inline asm
	{
    .reg .pred p;
    and.b32 %r432, %r37, %r434;    setp.ne.u32 p, %r432, 0;
    vote.ballot.sync.b32 %r432, p, 0xffffffff;
    @!p not.b32 %r432, %r432;
}

	// end inline asm
	mov.b32 	%r437, 2;
	// begin inline asm
	{
    .reg .pred p;
    and.b32 %r435, %r37, %r437;    setp.ne.u32 p, %r435, 0;
    vote.ballot.sync.b32 %r435, p, 0xffffffff;
    @!p not.b32 %r435, %r435;
}

	// end inline asm
	and.b32  	%r458, %r435, %r432;
	mov.b32 	%r440, 4;
	// begin inline asm
	{
    .reg .pred p;
    and.b32 %r438, %r37, %r440;    setp.ne.u32 p, %r438, 0;
    vote.ballot.sync.b32 %r438, p, 0xffffffff;
    @!p not.b32 %r438, %r438;
}

	// end inline asm
	and.b32  	%r459, %r438, %r458;
	mov.b32 	%r443, 8;
	// begin inline asm
	{
    .reg .pred p;
    and.b32 %r441, %r37, %r443;    setp.ne.u32 p, %r441, 0;
    vote.ballot.sync.b32 %r441, p, 0xffffffff;
    @!p not.b32 %r441, %r441;
}

	// end inline asm
	and.b32  	%r460, %r441, %r459;
	mov.b32 	%r446, 16;
	// begin inline asm
	{
    .reg .pred p;
    and.b32 %r444, %r37, %r446;    setp.ne.u32 p, %r444, 0;
    vote.ballot.sync.b32 %r444, p, 0xffffffff;
    @!p not.b32 %r444, %r444;
}

	// end inline asm
	and.b32  	%r461, %r444, %r460;
	mov.b32 	%r449, 32;
	// begin inline asm
	{
    .reg .pred p;
    and.b32 %r447, %r37, %r449;    setp.ne.u32 p, %r447, 0;
    vote.ballot.sync.b32 %r447, p, 0xffffffff;
    @!p not.b32 %r447, %r447;
}

	// end inline asm
	and.b32  	%r462, %r447, %r461;
	mov.b32 	%r452, 64;
	// begin inline asm
	{
    .reg .pred p;
    and.b32 %r450, %r37, %r452;    setp.ne.u32 p, %r450, 0;
    vote.ballot.sync.b32 %r450, p, 0xffffffff;
    @!p not.b32 %r450, %r450;
}

	// end inline asm
	and.b32  	%r463, %r450, %r462;
	mov.b32 	%r455, 128;
	// begin inline asm
	{
    .reg .pred p;
    and.b32 %r453, %r37, %r455;    setp.ne.u32 p, %r453, 0;
    vote.ballot.sync.b32 %r453, p, 0xffffffff;
    @!p not.b32 %r453, %r453;
}

	// end inline asm
	and.b32  	%r464, %r453, %r463;
	clz.b32 	%r465, %r464;
	sub.s32 	%r73, 31, %r465;
	and.b32  	%r466, %r362, %r464;
	popc.b32 	%r74, %r466;
	setp.ne.s32 	%p64, %r121, %r73;
	mov.b32 	%r753, 0;
	@%p64 bra 	$L__BB23_97;
	atom.shared.add.u32 	%r753, [%r38], %r74;
$L__BB23_97:
	shfl.sync.idx.b32	%r492|%p65, %r753, %r73, 31, -1;
	add.s32 	%r77, %r74, %r492;
	mov.b32 	%r469, 1;
	// begin inline asm
	{
    .reg .pred p;
    and.b32 %r467, %r39, %r469;    setp.ne.u32 p, %r467, 0;
    vote.ballot.sync.b32 %r467, p, 0xffffffff;
    @!p not.b32 %r467, %r467;
}

	// end inline asm
	mov.b32 	%r472, 2;
	// begin inline asm
	{
    .reg .pred p;
    and.b32 %r470, %r39, %r472;    setp.ne.u32 p, %r470, 0;
    vote.ballot.sync.b32 %r470, p, 0xffffffff;
    @!p not.b32 %r470, %r470;
}

	// end inline asm
	and.b32  	%r493, %r470, %r467;
	mov.b32 	%r475, 4;
	// begin inline asm
	{
    .reg .pred p;
    and.b32 %r473, %r39, %r475;    setp.ne.u32 p, %r473, 0;
    vote.ballot.sync.b32 %r473, p, 0xffffffff;
    @!p not.b32 %r473, %r473;
}

	// end inline asm
	and.b32  	%r494, %r473, %r493;
	mov.b32 	%r478, 8;
	// begin inline asm
	{
    .reg .pred p;
    and.b32 %r476, %r39, %r478;    setp.ne.u32 p, %r476, 0;
    vote.ballot.sync.b32 %r476, p, 0xffffffff;
    @!p not.b32 %r476, %r476;
}

	// end inline asm
	and.b32  	%r495, %r476, %r494;
	mov.b32 	%r481, 16;
	// begin inline asm
	{
    .reg .pred p;
    and.b32 %r479, %r39, %r481;    setp.ne.u32 p, %r479, 0;
    vote.ballot.sync.b32 %r479, p, 0xffffffff;
    @!p not.b32 %r479, %r479;
}

	// end inline asm
	and.b32  	%r496, %r479, %r495;
	mov.b32 	%r484, 32;
	// begin inline asm
	{
    .reg .pred p;
    and.b32 %r482, %r39, %r484;    setp.ne.u32 p, %r482, 0;
    vote.ballot.sync.b32 %r482, p, 0xffffffff;
    @!p not.b32 %r482, %r482;
}

	// end inline asm
	and.b32  	%r497, %r482, %r496;
	mov.b32 	%r487, 64;
	// begin inline asm
	{
    .reg .pred p;
    and.b32 %r485, %r39, %r487;    setp.ne.u32 p, %r485, 0;
    vote.ballot.sync.b32 %r485, p, 0xffffffff;
    @!p not.b32 %r485, %r485;
}

	// end inline asm
	and.b32  	%r498, %r485, %r497;
	mov.b32 	%r490, 128;
	// begin inline asm
	{
    .reg .pred p;
    and.b32 %r488, %r39, %r490;    setp.ne.u32 p, %r488, 0;
    vote.ballot.sync.b32 %r488, p, 0xffffffff;
    @!p not.b32 %r488, %r488;
}

	// end inline asm
	and.b32  	%r499, %r488, %r498;
	clz.b32 	%r500, %r499;
	sub.s32 	%r78, 31, %r500;
	and.b32  	%r501, %r362, %r499;
	popc.b32 	%r79, %r501;
	setp.ne.s32 	%p66, %r121, %r78;
	mov.b32 	%r754, 0;
	@%p66 bra 	$L__BB23_99;
	atom.shared.add.u32 	%r754, [%r40], %r79;
$L__BB23_99:
	shfl.sync.idx.b32	%r527|%p67, %r754, %r78, 31, -1;
	add.s32 	%r82, %r79, %r527;
	mov.b32 	%r504, 1;
	// begin inline asm
	{
    .reg .pred p;
    and.b32 %r502, %r41, %r504;    setp.ne.u32 p, %r502, 0;
    vote.ballot.sync.b32 %r502, p, 0xffffffff;
    @!p not.b32 %r502, %r502;
}

	// end inline asm
	mov.b32 	%r507, 2;
	// begin inline asm
	{
    .reg .pred p;
    and.b32 %r505, %r41, %r507;    setp.ne.u32 p, %r505, 0;
    vote.ballot.sync.b32 %r505, p, 0xffffffff;
    @!p not.b32 %r505, %r505;
}

	// end inline asm
	and.b32  	%r528, %r505, %r502;
	mov.b32 	%r510, 4;
	// begin inline asm
	{
    .reg .pred p;
    and.b32 %r508, %r41, %r510;    setp.ne.u32 p, %r508, 0;
    vote.ballot.sync.b32 %r508, p, 0xffffffff;
    @!p not.b32 %r508, %r508;
}

	// end inline asm
	and.b32  	%r529, %r508, %r528;
	mov.b32 	%r513, 8;
	// begin inline asm
	{
    .reg .pred p;
    and.b32 %r511, %r41, %r513;    setp.ne.u32 p, %r511, 0;
    vote.ballot.sync.b32 %r511, p, 0xffffffff;
    @!p not.b32 %r511, %r511;
}

	// end inline asm
	and.b32  	%r530, %r511, %r529;
	mov.b32 	%r516, 16;
	// begin inline asm
	{
    .reg .pred p;
    and.b32 %r514, %r41, %r516;    setp.ne.u32 p, %r514, 0;
    vote.ballot.sync.b32 %r514, p, 0xffffffff;
    @!p not.b32 %r514, %r514;
}

	// end inline asm
	and.b32  	%r531, %r514, %r530;
	mov.b32 	%r519, 32;
	// begin inline asm
	{
    .reg .pred p;
    and.b32 %r517, %r41, %r519;    setp.ne.u32 p, %r517, 0;
    vote.ballot.sync.b32 %r517, p, 0xffffffff;
    @!p not.b32 %r517, %r517;
}

	// end inline asm
	and.b32  	%r532, %r517, %r531;
	mov.b32 	%r522, 64;
	// begin inline asm
	{
    .reg .pred p;
    and.b32 %r520, %r41, %r522;    setp.ne.u32 p, %r520, 0;
    vote.ballot.sync.b32 %r520, p, 0xffffffff;
    @!p not.b32 %r520, %r520;
}

	// end inline asm
	and.b32  	%r533, %r520, %r532;
	mov.b32 	%r525, 128;
	// begin inline asm
	{
    .reg .pred p;
    and.b32 %r523, %r41, %r525;    setp.ne.u32 p, %r523, 0;
    vote.ballot.sync.b32 %r523, p, 0xffffffff;
    @!p not.b32 %r523, %r523;
}

	// end inline asm
	and.b32  	%r534, %r523, %r533;
	clz.b32 	%r535, %r534;
	sub.s32 	%r83, 31, %r535;
	and.b32  	%r536, %r362, %r534;
	popc.b32 	%r84, %r536;
	setp.ne.s32 	%p68, %r121, %r83;
	mov.b32 	%r755, 0;
	@%p68 bra 	$L__BB23_101;
	atom.shared.add.u32 	%r755, [%r42], %r84;
$L__BB23_101:
	shfl.sync.idx.b32	%r562|%p69, %r755, %r83, 31, -1;
	add.s32 	%r87, %r84, %r562;
	mov.b32 	%r539, 1;
	// begin inline asm
	{
    .reg .pred p;
    and.b32 %r537, %r43, %r539;    setp.ne.u32 p, %r537, 0;
    vote.ballot.sync.b32 %r537, p, 0xffffffff;
    @!p not.b32 %r537, %r537;
}

	// end inline asm
	mov.b32 	%r542, 2;
	// begin inline asm
	{
    .reg .pred p;
    and.b32 %r540, %r43, %r542;    setp.ne.u32 p, %r540, 0;
    vote.ballot.sync.b32 %r540, p, 0xffffffff;
    @!p not.b32 %r540, %r540;
}

	// end inline asm
	and.b32  	%r563, %r540, %r537;
	mov.b32 	%r545, 4;
	// begin inline asm
	{
    .reg .pred p;
    and.b32 %r543, %r43, %r545;    setp.ne.u32 p, %r543, 0;
    vote.ballot.sync.b32 %r543, p, 0xffffffff;
    @!p not.b32 %r543, %r543;
}

	// end inline asm
	and.b32  	%r564, %r543, %r563;
	mov.b32 	%r548, 8;
	// begin inline asm
	{
    .reg .pred p;
    and.b32 %r546, %r43, %r548;    setp.ne.u32 p, %r546, 0;
    vote.ballot.sync.b32 %r546, p, 0xffffffff;
    @!p not.b32 %r546, %r546;
}

	// end inline asm
	and.b32  	%r565, %r546, %r564;
	mov.b32 	%r551, 16;
	// begin inline asm
	{
    .reg .pred p;
    and.b32 %r549, %r43, %r551;    setp.ne.u32 p, %r549, 0;
    vote.ballot.sync.b32 %r549, p, 0xffffffff;
    @!p not.b32 %r549, %r549;
}

	// end inline asm
	and.b32  	%r566, %r549, %r565;
	mov.b32 	%r554, 32;
	// begin inline asm
	{
    .reg .pred p;
    and.b32 %r552, %r43, %r554;    setp.ne.u32 p, %r552, 0;
    vote.ballot.sync.b32 %r552, p, 0xffffffff;
    @!p not.b32 %r552, %r552;
}

	// end inline asm
	and.b32  	%r567, %r552, %r566;
	mov.b32 	%r557, 64;
	// begin inline asm
	{
    .reg .pred p;
    and.b32 %r555, %r43, %r557;    setp.ne.u32 p, %r555, 0;
    vote.ballot.sync.b32 %r555, p, 0xffffffff;
    @!p not.b32 %r555, %r555;
}

	// end inline asm
	and.b32  	%r568, %r555, %r567;
	mov.b32 	%r560, 128;
	// begin inline asm
	{
    .reg .pred p;
    and.b32 %r558, %r43, %r560;    setp.ne.u32 p, %r558, 0;
    vote.ballot.sync.b32 %r558, p, 0xffffffff;
    @!p not.b32 %r558, %r558;
}

	// end inline asm
	and.b32  	%r569, %r558, %r568;
	clz.b32 	%r570, %r569;
	sub.s32 	%r88, 31, %r570;
	and.b32  	%r571, %r362, %r569;
	popc.b32 	%r89, %r571;
	setp.ne.s32 	%p70, %r121, %r88;
	mov.b32 	%r756, 0;
	@%p70 bra 	$L__BB23_103;
	atom.shared.add.u32 	%r756, [%r44], %r89;
$L__BB23_103:
	shfl.sync.idx.b32	%r572|%p72, %r756, %r88, 31, -1;
	add.s32 	%r92, %r89, %r572;
	bar.sync 	0;
	shl.b32 	%r573, %r67, 3;
	mov.u32 	%r574, _ZZN3cub18CUB_300001_SM_10006detail10radix_sort29DeviceRadixSortOnesweepKernelINS1_5radix10policy_hubIm7double2yE10Policy1000ELNS0_9SortOrderE0EmS6_yiiNS1_21identity_decomposer_tEEEvPT5_SC_PT3_PKSD_PT1_PKSH_PT2_PKSL_T4_iiT6_E1s;
	add.s32 	%r93, %r574, %r573;
	st.shared.u64 	[%r93+-8], %rd262;
	shl.b32 	%r575, %r72, 3;
	add.s32 	%r94, %r574, %r575;
	st.shared.u64 	[%r94+-8], %rd261;
	shl.b32 	%r576, %r77, 3;
	add.s32 	%r95, %r574, %r576;
	st.shared.u64 	[%r95+-8], %rd260;
	shl.b32 	%r577, %r82, 3;
	add.s32 	%r96, %r574, %r577;
	st.shared.u64 	[%r96+-8], %rd259;
	shl.b32 	%r578, %r87, 3;
	add.s32 	%r97, %r574, %r578;
	st.shared.u64 	[%r97+-8], %rd258;
	shl.b32 	%r579, %r92, 3;
	add.s32 	%r98, %r574, %r579;
	st.shared.u64 	[%r98+-8], %rd257;
	shl.b32 	%r580, %r1, 3;
	add.s32 	%r581, %r574, %r580;
	add.s32 	%r99, %r581, 36864;
	@%p18 bra 	$L__BB23_111;
	ld.global.u64 	%rd111, [%rd36];
	sub.s64 	%rd264, %rd111, %rd45;
	st.shared.u64 	[%r99], %rd264;
	setp.lt.s32 	%p73, %r4, 1;
	mov.u32 	%r760, %r746;
	@%p73 bra 	$L__BB23_110;
	mov.b32 	%r758, -1;
	mov.u32 	%r757, %r4;
	mov.u32 	%r760, %r746;
$L__BB23_106:
	add.s32 	%r103, %r757, -1;
	shl.b32 	%r583, %r103, 8;
	add.s32 	%r584, %r583, %r1;
	mul.wide.s32 	%rd112, %r584, 4;
	add.s64 	%rd47, %rd3, %rd112;
$L__BB23_107:
	membar.cta;
	ld.volatile.global.u32 	%r104, [%rd47];
	setp.eq.s32 	%p74, %r104, 0;
	@%p74 bra 	$L__BB23_107;
	and.b32  	%r585, %r104, 1073741823;
	add.s32 	%r760, %r585, %r760;
	setp.gt.s32 	%p75, %r104, -1;
	vote.sync.ballot.b32 	%r758, %p75, %r758;
	setp.gt.u32 	%p77, %r757, 1;
	and.pred  	%p78, %p75, %p77;
	mov.u32 	%r757, %r103;
	@%p78 bra 	$L__BB23_106;
	ld.shared.u64 	%rd264, [%r99];
$L__BB23_110:
	or.b32  	%r586, %r760, -2147483648;
	st.volatile.global.u32 	[%rd31], %r586;
	sub.s32 	%r587, %r760, %r746;
	cvt.s64.s32 	%rd113, %r587;
	add.s64 	%rd114, %rd264, %rd113;
	st.shared.u64 	[%r99], %rd114;
$L__BB23_111:
	ld.param.u64 	%rd250, [_ZN3cub18CUB_300001_SM_10006detail10radix_sort29DeviceRadixSortOnesweepKernelINS1_5radix10policy_hubIm7double2yE10Policy1000ELNS0_9SortOrderE0EmS6_yiiNS1_21identity_decomposer_tEEEvPT5_SC_PT3_PKSD_PT1_PKSH_PT2_PKSL_T4_iiT6__param_2];
	setp.gt.u32 	%p79, %r1, 255;
	setp.lt.s32 	%p80, %r5, %r118;
	setp.eq.s64 	%p81, %rd250, 0;
	or.pred  	%p82, %p81, %p80;
	or.pred  	%p83, %p79, %p82;
	@%p83 bra 	$L__BB23_113;
	ld.param.u64 	%rd251, [_ZN3cub18CUB_300001_SM_10006detail10radix_sort29DeviceRadixSortOnesweepKernelINS1_5radix10policy_hubIm7double2yE10Policy1000ELNS0_9SortOrderE0EmS6_yiiNS1_21identity_decomposer_tEEEvPT5_SC_PT3_PKSD_PT1_PKSH_PT2_PKSL_T4_iiT6__param_2];
	ld.shared.u64 	%rd115, [%r99];
	cvt.s64.s32 	%rd116, %r746;
	add.s64 	%rd117, %rd45, %rd116;
	add.s64 	%rd118, %rd117, %rd115;
	cvta.to.global.u64 	%rd119, %rd251;
	shl.b64 	%rd120, %rd34, 3;
	add.s64 	%rd121, %rd119, %rd120;
	st.global.u64 	[%rd121], %rd118;
$L__BB23_113:
	setp.gt.s32 	%p84, %r5, %r118;
	bar.sync 	0;
	add.s32 	%r108, %r99, -36864;
	@%p84 bra 	$L__BB23_115;
	ld.shared.u64 	%rd122, [%r99+-36864];
	cvt.u32.u64 	%r588, %rd30;
	shr.u64 	%rd123, %rd122, %r588;
	cvt.u32.u64 	%r589, %rd123;
	and.b32  	%r590, %r589, %r8;
	shl.b32 	%r591, %r590, 3;
	add.s32 	%r593, %r574, 36864;
	add.s32 	%r594, %r593, %r591;
	ld.shared.u64 	%rd124, [%r594];
	add.s64 	%rd125, %rd124, %rd34;
	shl.b64 	%rd126, %rd125, 3;
	add.s64 	%rd127, %rd2, %rd126;
	st.global.u64 	[%rd127], %rd122;
	bar.warp.sync 	-1;
	ld.shared.u64 	%rd128, [%r99+-33792];
	shr.u64 	%rd129, %rd128, %r588;
	cvt.u32.u64 	%r595, %rd129;
	and.b32  	%r596, %r595, %r8;
	shl.b32 	%r597, %r596, 3;
	add.s32 	%r598, %r593, %r597;
	ld.shared.u64 	%rd130, [%r598];
	add.s64 	%rd131, %rd130, %rd34;
	shl.b64 	%rd132, %rd131, 3;
	add.s64 	%rd133, %rd2, %rd132;
	st.global.u64 	[%rd133+3072], %rd128;
	bar.warp.sync 	-1;
	ld.shared.u64 	%rd134, [%r99+-30720];
	shr.u64 	%rd135, %rd134, %r588;
	cvt.u32.u64 	%r599, %rd135;
	and.b32  	%r600, %r599, %r8;
	shl.b32 	%r601, %r600, 3;
	add.s32 	%r602, %r593, %r601;
	ld.shared.u64 	%rd136, [%r602];
	add.s64 	%rd137, %rd136, %rd34;
	shl.b64 	%rd138, %rd137, 3;
	add.s64 	%rd139, %rd2, %rd138;
	st.global.u64 	[%rd139+6144], %rd134;
	bar.warp.sync 	-1;
	ld.shared.u64 	%rd140, [%r99+-27648];
	shr.u64 	%rd141, %rd140, %r588;
	cvt.u32.u64 	%r603, %rd141;
	and.b32  	%r604, %r603, %r8;
	shl.b32 	%r605, %r604, 3;
	add.s32 	%r606, %r593, %r605;
	ld.shared.u64 	%rd142, [%r606];
	add.s64 	%rd143, %rd142, %rd34;
	shl.b64 	%rd144, %rd143, 3;
	add.s64 	%rd145, %rd2, %rd144;
	st.global.u64 	[%rd145+9216], %rd140;
	bar.warp.sync 	-1;
	ld.shared.u64 	%rd146, [%r99+-24576];
	shr.u64 	%rd147, %rd146, %r588;
	cvt.u32.u64 	%r607, %rd147;
	and.b32  	%r608, %r607, %r8;
	shl.b32 	%r609, %r608, 3;
	add.s32 	%r610, %r593, %r609;
	ld.shared.u64 	%rd148, [%r610];
	add.s64 	%rd149, %rd148, %rd34;
	shl.b64 	%rd150, %rd149, 3;
	add.s64 	%rd151, %rd2, %rd150;
	st.global.u64 	[%rd151+12288], %rd146;
	bar.warp.sync 	-1;
	ld.shared.u64 	%rd152, [%r99+-21504];
	shr.u64 	%rd153, %rd152, %r588;
	cvt.u32.u64 	%r611, %rd153;
	and.b32  	%r612, %r611, %r8;
	shl.b32 	%r613, %r612, 3;
	add.s32 	%r614, %r593, %r613;
	ld.shared.u64 	%rd154, [%r614];
	add.s64 	%rd155, %rd154, %rd34;
	shl.b64 	%rd156, %rd155, 3;
	add.s64 	%rd157, %rd2, %rd156;
	st.global.u64 	[%rd157+15360], %rd152;
	bar.warp.sync 	-1;
	bra.uni 	$L__BB23_128;
$L__BB23_115:
	mad.lo.s32 	%r109, %r4, -2304, %r118;
	setp.ge.s32 	%p85, %r1, %r109;
	@%p85 bra 	$L__BB23_117;
	ld.shared.u64 	%rd158, [%r108];
	cvt.u32.u64 	%r615, %rd30;
	shr.u64 	%rd159, %rd158, %r615;
	cvt.u32.u64 	%r616, %rd159;
	and.b32  	%r617, %r616, %r8;
	shl.b32 	%r618, %r617, 3;
	add.s32 	%r620, %r574, %r618;
	ld.shared.u64 	%rd160, [%r620+36864];
	add.s64 	%rd161, %rd160, %rd34;
	shl.b64 	%rd162, %rd161, 3;
	add.s64 	%rd163, %rd2, %rd162;
	st.global.u64 	[%rd163], %rd158;
$L__BB23_117:
	bar.warp.sync 	-1;
	add.s32 	%r621, %r1, 384;
	setp.ge.s32 	%p86, %r621, %r109;
	@%p86 bra 	$L__BB23_119;
	ld.shared.u64 	%rd164, [%r99+-33792];
	cvt.u32.u64 	%r622, %rd30;
	shr.u64 	%rd165, %rd164, %r622;
	cvt.u32.u64 	%r623, %rd165;
	and.b32  	%r624, %r623, %r8;
	shl.b32 	%r625, %r624, 3;
	add.s32 	%r627, %r574, %r625;
	ld.shared.u64 	%rd166, [%r627+36864];
	add.s64 	%rd167, %rd166, %rd34;
	shl.b64 	%rd168, %rd167, 3;
	add.s64 	%rd169, %rd2, %rd168;
	st.global.u64 	[%rd169+3072], %rd164;
$L__BB23_119:
	bar.warp.sync 	-1;
	add.s32 	%r628, %r1, 768;
	setp.ge.s32 	%p87, %r628, %r109;
	@%p87 bra 	$L__BB23_121;
	ld.shared.u64 	%rd170, [%r99+-30720];
	cvt.u32.u64 	%r629, %rd30;
	shr.u64 	%rd171, %rd170, %r629;
	cvt.u32.u64 	%r630, %rd171;
	and.b32  	%r631, %r630, %r8;
	shl.b32 	%r632, %r631, 3;
	add.s32 	%r634, %r574, %r632;
	ld.shared.u64 	%rd172, [%r634+36864];
	add.s64 	%rd173, %rd172, %rd34;
	shl.b64 	%rd174, %rd173, 3;
	add.s64 	%rd175, %rd2, %rd174;
	st.global.u64 	[%rd175+6144], %rd170;
$L__BB23_121:
	bar.warp.sync 	-1;
	add.s32 	%r635, %r1, 1152;
	setp.ge.s32 	%p88, %r635, %r109;
	@%p88 bra 	$L__BB23_123;
	ld.shared.u64 	%rd176, [%r99+-27648];
	cvt.u32.u64 	%r636, %rd30;
	shr.u64 	%rd177, %rd176, %r636;
	cvt.u32.u64 	%r637, %rd177;
	and.b32  	%r638, %r637, %r8;
	shl.b32 	%r639, %r638, 3;
	add.s32 	%r641, %r574, %r639;
	ld.shared.u64 	%rd178, [%r641+36864];
	add.s64 	%rd179, %rd178, %rd34;
	shl.b64 	%rd180, %rd179, 3;
	add.s64 	%rd181, %rd2, %rd180;
	st.global.u64 	[%rd181+9216], %rd176;
$L__BB23_123:
	bar.warp.sync 	-1;
	add.s32 	%r642, %r1, 1536;
	setp.ge.s32 	%p89, %r642, %r109;
	@%p89 bra 	$L__BB23_125;
	ld.shared.u64 	%rd182, [%r99+-24576];
	cvt.u32.u64 	%r643, %rd30;
	shr.u64 	%rd183, %rd182, %r643;
	cvt.u32.u64 	%r644, %rd183;
	and.b32  	%r645, %r644, %r8;
	shl.b32 	%r646, %r645, 3;
	add.s32 	%r648, %r574, %r646;
	ld.shared.u64 	%rd184, [%r648+36864];
	add.s64 	%rd185, %rd184, %rd34;
	shl.b64 	%rd186, %rd185, 3;
	add.s64 	%rd187, %rd2, %rd186;
	st.global.u64 	[%rd187+12288], %rd182;
$L__BB23_125:
	bar.warp.sync 	-1;
	add.s32 	%r649, %r1, 1920;
	setp.ge.s32 	%p90, %r649, %r109;
	@%p90 bra 	$L__BB23_127;
	ld.shared.u64 	%rd188, [%r99+-21504];
	cvt.u32.u64 	%r650, %rd30;
	shr.u64 	%rd189, %rd188, %r650;
	cvt.u32.u64 	%r651, %rd189;
	and.b32  	%r652, %r651, %r8;
	shl.b32 	%r653, %r652, 3;
	add.s32 	%r655, %r574, %r653;
	ld.shared.u64 	%rd190, [%r655+36864];
	add.s64 	%rd191, %rd190, %rd34;
	shl.b64 	%rd192, %rd191, 3;
	add.s64 	%rd193, %rd2, %rd192;
	st.global.u64 	[%rd193+15360], %rd188;
$L__BB23_127:
	bar.warp.sync 	-1;
$L__BB23_128:
	setp.gt.s32 	%p91, %r5, %r118;
	ld.shared.u64 	%rd194, [%r99+-36864];
	cvt.u32.u64 	%r656, %rd30;
	shr.u64 	%rd195, %rd194, %r656;
	cvt.u32.u64 	%r657, %rd195;
	and.b32  	%r110, %r657, %r8;
	ld.shared.u64 	%rd196, [%r99+-33792];
	shr.u64 	%rd197, %rd196, %r656;
	cvt.u32.u64 	%r658, %rd197;
	and.b32  	%r111, %r658, %r8;
	ld.shared.u64 	%rd198, [%r99+-30720];
	shr.u64 	%rd199, %rd198, %r656;
	cvt.u32.u64 	%r659, %rd199;
	and.b32  	%r112, %r659, %r8;
	ld.shared.u64 	%rd200, [%r99+-27648];
	shr.u64 	%rd201, %rd200, %r656;
	cvt.u32.u64 	%r660, %rd201;
	and.b32  	%r113, %r660, %r8;
	ld.shared.u64 	%rd202, [%r99+-24576];
	shr.u64 	%rd203, %rd202, %r656;
	cvt.u32.u64 	%r661, %rd203;
	and.b32  	%r114, %r661, %r8;
	ld.shared.u64 	%rd204, [%r99+-21504];
	shr.u64 	%rd205, %rd204, %r656;
	cvt.u32.u64 	%r662, %rd205;
	and.b32  	%r115, %r662, %r8;
	@%p91 bra 	$L__BB23_130;
	ld.global.v2.f64 	{%fd161, %fd162}, [%rd33];
	ld.global.v2.f64 	{%fd163, %fd164}, [%rd33+512];
	ld.global.v2.f64 	{%fd165, %fd166}, [%rd33+1024];
	ld.global.v2.f64 	{%fd167, %fd168}, [%rd33+1536];
	ld.global.v2.f64 	{%fd169, %fd170}, [%rd33+2048];
	ld.global.v2.f64 	{%fd171, %fd172}, [%rd33+2560];
	bra.uni 	$L__BB23_142;
$L__BB23_130:
	cvt.u32.u64 	%r663, %rd32;
	mul.lo.s32 	%r664, %r4, 2304;
	sub.s32 	%r116, %r118, %r664;
	setp.ge.s32 	%p92, %r663, %r116;
	@%p92 bra 	$L__BB23_132;
	ld.global.v2.f64 	{%fd161, %fd162}, [%rd33];
$L__BB23_132:
	add.s32 	%r666, %r663, 32;
	setp.ge.s32 	%p93, %r666, %r116;
	@%p93 bra 	$L__BB23_134;
	ld.global.v2.f64 	{%fd163, %fd164}, [%rd33+512];
$L__BB23_134:
	add.s32 	%r668, %r663, 64;
	setp.ge.s32 	%p94, %r668, %r116;
	@%p94 bra 	$L__BB23_136;
	ld.global.v2.f64 	{%fd165, %fd166}, [%rd33+1024];
$L__BB23_136:
	add.s32 	%r670, %r663, 96;
	setp.ge.s32 	%p95, %r670, %r116;
	@%p95 bra 	$L__BB23_138;
	ld.global.v2.f64 	{%fd167, %fd168}, [%rd33+1536];
$L__BB23_138:
	add.s32 	%r672, %r663, 128;
	setp.ge.s32 	%p96, %r672, %r116;
	@%p96 bra 	$L__BB23_140;
	ld.global.v2.f64 	{%fd169, %fd170}, [%rd33+2048];
$L__BB23_140:
	add.s32 	%r674, %r663, 160;
	setp.ge.s32 	%p97, %r674, %r116;
	@%p97 bra 	$L__BB23_142;
	ld.global.v2.f64 	{%fd171, %fd172}, [%rd33+2560];
$L__BB23_142:
	setp.gt.s32 	%p98, %r5, %r118;
	bar.sync 	0;
	add.s32 	%r676, %r93, %r573;
	st.shared.v2.f64 	[%r676+-16], {%fd161, %fd162};
	add.s32 	%r678, %r94, %r575;
	st.shared.v2.f64 	[%r678+-16], {%fd163, %fd164};
	add.s32 	%r680, %r95, %r576;
	st.shared.v2.f64 	[%r680+-16], {%fd165, %fd166};
	add.s32 	%r682, %r96, %r577;
	st.shared.v2.f64 	[%r682+-16], {%fd167, %fd168};
	add.s32 	%r684, %r97, %r578;
	st.shared.v2.f64 	[%r684+-16], {%fd169, %fd170};
	add.s32 	%r686, %r98, %r579;
	st.shared.v2.f64 	[%r686+-16], {%fd171, %fd172};
	bar.sync 	0;
	@%p98 bra 	$L__BB23_144;
	add.s32 	%r688, %r108, %r580;
	ld.shared.v2.f64 	{%fd105, %fd106}, [%r688];
	shl.b32 	%r689, %r110, 3;
	add.s32 	%r691, %r574, 36864;
	add.s32 	%r692, %r691, %r689;
	ld.shared.u64 	%rd206, [%r692];
	add.s64 	%rd207, %rd206, %rd34;
	shl.b64 	%rd208, %rd207, 4;
	add.s64 	%rd209, %rd1, %rd208;
	st.global.v2.f64 	[%rd209], {%fd105, %fd106};
	bar.warp.sync 	-1;
	ld.shared.v2.f64 	{%fd107, %fd108}, [%r688+6144];
	shl.b32 	%r693, %r111, 3;
	add.s32 	%r694, %r691, %r693;
	ld.shared.u64 	%rd210, [%r694];
	add.s64 	%rd211, %rd210, %rd34;
	shl.b64 	%rd212, %rd211, 4;
	add.s64 	%rd213, %rd1, %rd212;
	st.global.v2.f64 	[%rd213+6144], {%fd107, %fd108};
	bar.warp.sync 	-1;
	ld.shared.v2.f64 	{%fd109, %fd110}, [%r688+12288];
	shl.b32 	%r695, %r112, 3;
	add.s32 	%r696, %r691, %r695;
	ld.shared.u64 	%rd214, [%r696];
	add.s64 	%rd215, %rd214, %rd34;
	shl.b64 	%rd216, %rd215, 4;
	add.s64 	%rd217, %rd1, %rd216;
	st.global.v2.f64 	[%rd217+12288], {%fd109, %fd110};
	bar.warp.sync 	-1;
	ld.shared.v2.f64 	{%fd111, %fd112}, [%r688+18432];
	shl.b32 	%r697, %r113, 3;
	add.s32 	%r698, %r691, %r697;
	ld.shared.u64 	%rd218, [%r698];
	add.s64 	%rd219, %rd218, %rd34;
	shl.b64 	%rd220, %rd219, 4;
	add.s64 	%rd221, %rd1, %rd220;
	st.global.v2.f64 	[%rd221+18432], {%fd111, %fd112};
	bar.warp.sync 	-1;
	ld.shared.v2.f64 	{%fd113, %fd114}, [%r688+24576];
	shl.b32 	%r699, %r114, 3;
	add.s32 	%r700, %r691, %r699;
	ld.shared.u64 	%rd222, [%r700];
	add.s64 	%rd223, %rd222, %rd34;
	shl.b64 	%rd224, %rd223, 4;
	add.s64 	%rd225, %rd1, %rd224;
	st.global.v2.f64 	[%rd225+24576], {%fd113, %fd114};
	bar.warp.sync 	-1;
	ld.shared.v2.f64 	{%fd115, %fd116}, [%r688+30720];
	shl.b32 	%r701, %r115, 3;
	add.s32 	%r702, %r691, %r701;
	ld.shared.u64 	%rd226, [%r702];
	add.s64 	%rd227, %rd226, %rd34;
	shl.b64 	%rd228, %rd227, 4;
	add.s64 	%rd229, %rd1, %rd228;
	st.global.v2.f64 	[%rd229+30720], {%fd115, %fd116};
	bar.warp.sync 	-1;
	bra.uni 	$L__BB23_157;
$L__BB23_144:
	mad.lo.s32 	%r117, %r4, -2304, %r118;
	shl.b32 	%r703, %r110, 3;
	add.s32 	%r705, %r574, %r703;
	ld.shared.u64 	%rd50, [%r705+36864];
	setp.ge.s32 	%p99, %r1, %r117;
	@%p99 bra 	$L__BB23_146;
	add.s32 	%r707, %r108, %r580;
	ld.shared.v2.f64 	{%fd117, %fd118}, [%r707];
	add.s64 	%rd230, %rd50, %rd34;
	shl.b64 	%rd231, %rd230, 4;
	add.s64 	%rd232, %rd1, %rd231;
	st.global.v2.f64 	[%rd232], {%fd117, %fd118};
$L__BB23_146:
	bar.warp.sync 	-1;
	shl.b32 	%r708, %r111, 3;
	add.s32 	%r710, %r574, %r708;
	ld.shared.u64 	%rd51, [%r710+36864];
	add.s32 	%r711, %r1, 384;
	setp.ge.s32 	%p100, %r711, %r117;
	@%p100 bra 	$L__BB23_148;
	add.s32 	%r713, %r108, %r580;
	ld.shared.v2.f64 	{%fd119, %fd120}, [%r713+6144];
	add.s64 	%rd233, %rd51, %rd34;
	shl.b64 	%rd234, %rd233, 4;
	add.s64 	%rd235, %rd1, %rd234;
	st.global.v2.f64 	[%rd235+6144], {%fd119, %fd120};
$L__BB23_148:
	bar.warp.sync 	-1;
	shl.b32 	%r714, %r112, 3;
	add.s32 	%r716, %r574, %r714;
	ld.shared.u64 	%rd52, [%r716+36864];
	add.s32 	%r717, %r1, 768;
	setp.ge.s32 	%p101, %r717, %r117;
	@%p101 bra 	$L__BB23_150;
	add.s32 	%r719, %r108, %r580;
	ld.shared.v2.f64 	{%fd121, %fd122}, [%r719+12288];
	add.s64 	%rd236, %rd52, %rd34;
	shl.b64 	%rd237, %rd236, 4;
	add.s64 	%rd238, %rd1, %rd237;
	st.global.v2.f64 	[%rd238+12288], {%fd121, %fd122};
$L__BB23_150:
	bar.warp.sync 	-1;
	shl.b32 	%r720, %r113, 3;
	add.s32 	%r722, %r574, %r720;
	ld.shared.u64 	%rd53, [%r722+36864];
	add.s32 	%r723, %r1, 1152;
	setp.ge.s32 	%p102, %r723, %r117;
	@%p102 bra 	$L__BB23_152;
	add.s32 	%r725, %r108, %r580;
	ld.shared.v2.f64 	{%fd123, %fd124}, [%r725+18432];
	add.s64 	%rd239, %rd53, %rd34;
	shl.b64 	%rd240, %rd239, 4;
	add.s64 	%rd241, %rd1, %rd240;
	st.global.v2.f64 	[%rd241+18432], {%fd123, %fd124};
$L__BB23_152:
	bar.warp.sync 	-1;
	shl.b32 	%r726, %r114, 3;
	add.s32 	%r728, %r574, %r726;
	ld.shared.u64 	%rd54, [%r728+36864];
	add.s32 	%r729, %r1, 1536;
	setp.ge.s32 	%p103, %r729, %r117;
	@%p103 bra 	$L__BB23_154;
	add.s32 	%r731, %r108, %r580;
	ld.shared.v2.f64 	{%fd125, %fd126}, [%r731+24576];
	add.s64 	%rd242, %rd54, %rd34;
	shl.b64 	%rd243, %rd242, 4;
	add.s64 	%rd244, %rd1, %rd243;
	st.global.v2.f64 	[%rd244+24576], {%fd125, %fd126};
$L__BB23_154:
	bar.warp.sync 	-1;
	shl.b32 	%r732, %r115, 3;
	add.s32 	%r734, %r574, %r732;
	ld.shared.u64 	%rd245, [%r734+36864];
	add.s64 	%rd55, %rd245, %rd34;
	add.s32 	%r735, %r1, 1920;
	setp.ge.s32 	%p104, %r735, %r117;
	@%p104 bra 	$L__BB23_156;
	add.s32 	%r737, %r108, %r580;
	ld.shared.v2.f64 	{%fd127, %fd128}, [%r737+30720];
	shl.b64 	%rd246, %rd55, 4;
	add.s64 	%rd247, %rd1, %rd246;
	st.global.v2.f64 	[%rd247+30720], {%fd127, %fd128};
$L__BB23_156:
	bar.warp.sync 	-1;
$L__BB23_157:
	ret;

}
	// .globl	_ZN3cub18CUB_300001_SM_10006detail10radix_sort31DeviceRadixSortSingleTileKernelINS1_5radix10policy_hubImmyE10Policy1000ELNS0_9SortOrderE0EmmyNS1_21identity_decomposer_tEEEvPKT1_PSA_PKT2_PSE_T3_iiT4_
.visible .entry _ZN3cub18CUB_300001_SM_10006detail10radix_sort31DeviceRadixSortSingleTileKernelINS1_5radix10policy_hubImmyE10Policy1000ELNS0_9SortOrderE0EmmyNS1_21identity_decomposer_tEEEvPKT1_PSA_PKT2_PSE_T3_iiT4_(
	.param .u64 .ptr .align 1 _ZN3cub18CUB_300001_SM_10006detail10radix_sort31DeviceRadixSortSingleTileKernelINS1_5radix10policy_hubImmyE10Policy1000ELNS0_9SortOrderE0EmmyNS1_21identity_decomposer_tEEEvPKT1_PSA_PKT2_PSE_T3_iiT4__param_0,
	.param .u64 .ptr .align 1 _ZN3cub18CUB_300001_SM_10006detail10radix_sort31DeviceRadixSortSingleTileKernelINS1_5radix10policy_hubImmyE10Policy1000ELNS0_9SortOrderE0EmmyNS1_21identity_decomposer_tEEEvPKT1_PSA_PKT2_PSE_T3_iiT4__param_1,
	.param .u64 .ptr .align 1 _ZN3cub18CUB_300001_SM_10006detail10radix_sort31DeviceRadixSortSingleTileKernelINS1_5radix10policy_hubImmyE10Policy1000ELNS0_9SortOrderE0EmmyNS1_21identity_decomposer_tEEEvPKT1_PSA_PKT2_PSE_T3_iiT4__param_2,
	.param .u64 .ptr .align 1 _ZN3cub18CUB_300001_SM_10006detail10radix_sort31DeviceRadixSortSingleTileKernelINS1_5radix10policy_hubImmyE10Policy1000ELNS0_9SortOrderE0EmmyNS1_21identity_decomposer_tEEEvPKT1_PSA_PKT2_PSE_T3_iiT4__param_3,
	.param .u64 _ZN3cub18CUB_300001_SM_10006detail10radix_sort31DeviceRadixSortSingleTileKernelINS1_5radix10policy_hubImmyE10Policy1000ELNS0_9SortOrderE0EmmyNS1_21identity_decomposer_tEEEvPKT1_PSA_PKT2_PSE_T3_iiT4__param_4,
	.param .u32 _ZN3cub18CUB_300001_SM_10006detail10radix_sort31DeviceRadixSortSingleTileKernelINS1_5radix10policy_hubImmyE10Policy1000ELNS0_9SortOrderE0EmmyNS1_21identity_decomposer_tEEEvPKT1_PSA_PKT2_PSE_T3_iiT4__param_5,
	.param .u32 _ZN3cub18CUB_300001_SM_10006detail10radix_sort31DeviceRadixSortSingleTileKernelINS1_5radix10policy_hubImmyE10Policy1000ELNS0_9SortOrderE0EmmyNS1_21identity_decomposer_tEEEvPKT1_PSA_PKT2_PSE_T3_iiT4__param_6,
	.param .align 1 .b8 _ZN3cub18CUB_300001_SM_10006detail10radix_sort31DeviceRadixSortSingleTileKernelINS1_5radix10policy_hubImmyE10Policy1000ELNS0_9SortOrderE0EmmyNS1_21identity_decomposer_tEEEvPKT1_PSA_PKT2_PSE_T3_iiT4__param_7[1]
)
.maxntid 256
.minnctapersm 1
{
	.reg .pred 	%p<43>;
	.reg .b16 	%rs<19>;
	.reg .b32 	%r<360>;
	.reg .b64 	%rd<193>;
	// demoted variable
	.shared .align 16 .b8 _ZZN3cub18CUB_300001_SM_10006detail10radix_sort31DeviceRadixSortSingleTileKernelINS1_5radix10policy_hubImmyE10Policy1000ELNS0_9SortOrderE0EmmyNS1_21identity_decomposer_tEEEvPKT1_PSA_PKT2_PSE_T3_iiT4_E12temp_storage[33856];
	ld.param.u64 	%rd100, [_ZN3cub18CUB_300001_SM_10006detail10radix_sort31DeviceRadixSortSingleTileKernelINS1_5radix10policy_hubImmyE10Policy1000ELNS0_9SortOrderE0EmmyNS1_21identity_decomposer_tEEEvPKT1_PSA_PKT2_PSE_T3_iiT4__param_0];
	ld.param.u64 	%rd95, [_ZN3cub18CUB_300001_SM_10006detail10radix_sort31DeviceRadixSortSingleTileKernelINS1_5radix10policy_hubImmyE10Policy1000ELNS0_9SortOrderE0EmmyNS1_21identity_decomposer_tEEEvPKT1_PSA_PKT2_PSE_T3_iiT4__param_1];
	ld.param.u64 	%rd96, [_ZN3cub18CUB_300001_SM_10006detail10radix_sort31DeviceRadixSortSingleTileKernelINS1_5radix10policy_hubImmyE10Policy1000ELNS0_9SortOrderE0EmmyNS1_21identity_decomposer_tEEEvPKT1_PSA_PKT2_PSE_T3_iiT4__param_2];
	ld.param.u64 	%rd97, [_ZN3cub18CUB_300001_SM_10006detail10radix_sort31DeviceRadixSortSingleTileKernelINS1_5radix10policy_hubImmyE10Policy1000ELNS0_9SortOrderE0EmmyNS1_21identity_decomposer_tEEEvPKT1_PSA_PKT2_PSE_T3_iiT4__param_3];
	ld.param.u64 	%rd98, [_ZN3cub18CUB_300001_SM_10006detail10radix_sort31DeviceRadixSortSingleTileKernelINS1_5radix10policy_hubImmyE10Policy1000ELNS0_9SortOrderE0EmmyNS1_21identity_decomposer_tEEEvPKT1_PSA_PKT2_PSE_T3_iiT4__param_4];
	ld.param.u32 	%r84, [_ZN3cub18CUB_300001_SM_10006detail10radix_sort31DeviceRadixSortSingleTileKernelINS1_5radix10policy_hubImmyE10Policy1000ELNS0_9SortOrderE0EmmyNS1_21identity_decomposer_tEEEvPKT1_PSA_PKT2_PSE_T3_iiT4__param_5];
	ld.param.u32 	%r85, [_ZN3cub18CUB_300001_SM_10006detail10radix_sort31DeviceRadixSortSingleTileKernelINS1_5radix10policy_hubImmyE10Policy1000ELNS0_9SortOrderE0EmmyNS1_21identity_decomposer_tEEEvPKT1_PSA_PKT2_PSE_T3_iiT4__param_6];
	cvta.to.global.u64 	%rd101, %rd100;
	cvt.u32.u64 	%r1, %rd98;
	mov.u32 	%r2, %tid.x;
	mul.lo.s32 	%r3, %r2, 9;
	setp.ge.s32 	%p1, %r3, %r1;
	mul.wide.u32 	%rd102, %r3, 8;
	add.s64 	%rd1, %rd101, %rd102;
	mov.b64 	%rd183, -1;
	@%p1 bra 	$L__BB24_2;
	ld.global.u64 	%rd183, [%rd1];
$L__BB24_2:
	add.s32 	%r4, %r3, 1;
	setp.ge.s32 	%p2, %r4, %r1;
	mov.b64 	%rd182, -1;
	@%p2 bra 	$L__BB24_4;
	ld.global.u64 	%rd182, [%rd1+8];
$L__BB24_4:
	add.s32 	%r5, %r3, 2;
	setp.ge.s32 	%p3, %r5, %r1;
	mov.b64 	%rd181, -1;
	@%p3 bra 	$L__BB24_6;
	ld.global.u64 	%rd181, [%rd1+16];
$L__BB24_6:
	add.s32 	%r6, %r3, 3;
	setp.ge.s32 	%p4, %r6, %r1;
	mov.b64 	%rd180, -1;
	@%p4 bra 	$L__BB24_8;
	ld.global.u64 	%rd180, [%rd1+24];
$L__BB24_8:
	add.s32 	%r7, %r3, 4;
	setp.ge.s32 	%p5, %r7, %r1;
	mov.b64 	%rd179, -1;
	@%p5 bra 	$L__BB24_10;
	ld.global.u64 	%rd179, [%rd1+32];
$L__BB24_10:
	add.s32 	%r8, %r3, 5;
	setp.ge.s32 	%p6, %r8, %r1;
	mov.b64 	%rd178, -1;
	@%p6 bra 	$L__BB24_12;
	ld.global.u64 	%rd178, [%rd1+40];
$L__BB24_12:
	add.s32 	%r9, %r3, 6;
	setp.ge.s32 	%p7, %r9, %r1;
	mov.b64 	%rd177, -1;
	@%p7 bra 	$L__BB24_14;
	ld.global.u64 	%rd177, [%rd1+48];
$L__BB24_14:
	add.s32 	%r10, %r3, 7;
	setp.ge.s32 	%p8, %r10, %r1;
	mov.b64 	%rd176, -1;
	@%p8 bra 	$L__BB24_16;
	ld.global.u64 	%rd176, [%rd1+56];
$L__BB24_16:
	add.s32 	%r11, %r3, 8;
	setp.ge.s32 	%p9, %r11, %r1;
	mov.b64 	%rd175, -1;
	@%p9 bra 	$L__BB24_18;
	ld.global.u64 	%rd175, [%rd1+64];
$L__BB24_18:
	bar.sync 	0;
	mov.b64 	{%r86, %r87}, %rd98;
	shfl.sync.idx.b32	%r12|%p10, %r86, 0, 31, -1;
	shfl.sync.idx.b32	%r88|%p11, %r87, 0, 31, -1;
	mov.b64 	%rd20, {%r12, %r88};
	setp.ge.s32 	%p12, %r3, %r12;
	cvta.to.global.u64 	%rd112, %rd96;
	add.s64 	%rd21, %rd112, %rd102;
	@%p12 bra 	$L__BB24_20;
	ld.global.u64 	%rd192, [%rd21];
$L__BB24_20:
	setp.ge.s32 	%p13, %r4, %r12;
	@%p13 bra 	$L__BB24_22;
	ld.global.u64 	%rd191, [%rd21+8];
$L__BB24_22:
	setp.ge.s32 	%p14, %r5, %r12;
	@%p14 bra 	$L__BB24_24;
	ld.global.u64 	%rd190, [%rd21+16];
$L__BB24_24:
	setp.ge.s32 	%p15, %r6, %r12;
	@%p15 bra 	$L__BB24_26;
	ld.global.u64 	%rd189, [%rd21+24];
$L__BB24_26:
	setp.ge.s32 	%p16, %r7, %r12;
	@%p16 bra 	$L__BB24_28;
	ld.global.u64 	%rd188, [%rd21+32];
$L__BB24_28:
	setp.ge.s32 	%p17, %r8, %r12;
	@%p17 bra 	$L__BB24_30;
	ld.global.u64 	%rd187, [%rd21+40];
$L__BB24_30:
	setp.ge.s32 	%p18, %r9, %r12;
	@%p18 bra 	$L__BB24_32;
	ld.global.u64 	%rd186, [%rd21+48];
$L__BB24_32:
	setp.ge.s32 	%p19, %r10, %r12;
	@%p19 bra 	$L__BB24_34;
	ld.global.u64 	%rd185, [%rd21+56];
$L__BB24_34:
	setp.ge.s32 	%p20, %r11, %r12;
	@%p20 bra 	$L__BB24_36;
	ld.global.u64 	%rd184, [%rd21+64];
$L__BB24_36:
	bar.sync 	0;
	shr.u32 	%r13, %r2, 5;
	shl.b32 	%r90, %r2, 2;
	mov.u32 	%r91, _ZZN3cub18CUB_300001_SM_10006detail10radix_sort31DeviceRadixSortSingleTileKernelINS1_5radix10policy_hubImmyE10Policy1000ELNS0_9SortOrderE0EmmyNS1_21identity_decomposer_tEEEvPKT1_PSA_PKT2_PSE_T3_iiT4_E12temp_storage;
	add.s32 	%r14, %r91, %r90;
	shl.b32 	%r92, %r2, 7;
	add.s32 	%r15, %r14, %r92;
	shl.b32 	%r93, %r13, 2;
	add.s32 	%r94, %r91, %r93;
	add.s32 	%r16, %r94, 33792;
	mad.lo.s32 	%r17, %r2, -60, %r15;
	add.s32 	%r357, %r84, 6;
	sub.s32 	%r356, %r85, %r84;
$L__BB24_37:
	add.s32 	%r105, %r357, -6;
	min.s32 	%r95, %r356, 6;
	mov.b32 	%r134, 0;
	st.shared.u32 	[%r14], %r134;
	st.shared.u32 	[%r14+1024], %r134;
	st.shared.u32 	[%r14+2048], %r134;
	st.shared.u32 	[%r14+3072], %r134;
	st.shared.u32 	[%r14+4096], %r134;
	st.shared.u32 	[%r14+5120], %r134;
	st.shared.u32 	[%r14+6144], %r134;
	st.shared.u32 	[%r14+7168], %r134;
	st.shared.u32 	[%r14+8192], %r134;
	st.shared.u32 	[%r14+9216], %r134;
	st.shared.u32 	[%r14+10240], %r134;
	st.shared.u32 	[%r14+11264], %r134;
	st.shared.u32 	[%r14+12288], %r134;
	st.shared.u32 	[%r14+13312], %r134;
	st.shared.u32 	[%r14+14336], %r134;
	st.shared.u32 	[%r14+15360], %r134;
	st.shared.u32 	[%r14+16384], %r134;
	st.shared.u32 	[%r14+17408], %r134;
	st.shared.u32 	[%r14+18432], %r134;
	st.shared.u32 	[%r14+19456], %r134;
	st.shared.u32 	[%r14+20480], %r134;
	st.shared.u32 	[%r14+21504], %r134;
	st.shared.u32 	[%r14+22528], %r134;
	st.shared.u32 	[%r14+23552], %r134;
	st.shared.u32 	[%r14+24576], %r134;
	st.shared.u32 	[%r14+25600], %r134;
	st.shared.u32 	[%r14+26624], %r134;
	st.shared.u32 	[%r14+27648], %r134;
	st.shared.u32 	[%r14+28672], %r134;
	st.shared.u32 	[%r14+29696], %r134;
	st.shared.u32 	[%r14+30720], %r134;
	st.shared.u32 	[%r14+31744], %r134;
	st.shared.u32 	[%r14+32768], %r134;
	mov.b64 	%rd123, 1;
	// begin inline asm
	shl.b64 %rd122, %rd123, %r95;
	// end inline asm
	add.s64 	%rd125, %rd122, -1;
	// begin inline asm
	shl.b64 %rd124, %rd125, %r134;
	// end inline asm
	// begin inline asm
	shr.b64 %rd126, %rd183, %r105;
	// end inline asm
	cvt.u32.u64 	%r137, %rd126;
	cvt.u32.u64 	%r138, %rd124;
	and.b32  	%r139, %r138, %r137;
	shl.b32 	%r140, %r139, 10;
	and.b32  	%r141, %r140, 31744;
	add.s32 	%r142, %r14, %r141;
	shr.u32 	%r143, %r139, 4;
	and.b32  	%r144, %r143, 268435454;
	add.s32 	%r23, %r142, %r144;
	ld.shared.u16 	%rs1, [%r23];
	add.s16 	%rs10, %rs1, 1;
	st.shared.u16 	[%r23], %rs10;
	// begin inline asm
	shr.b64 %rd128, %rd182, %r105;
	// end inline asm
	cvt.u32.u64 	%r145, %rd128;
	and.b32  	%r146, %r138, %r145;
	shl.b32 	%r147, %r146, 10;
	and.b32  	%r148, %r147, 31744;
	add.s32 	%r149, %r14, %r148;
	shr.u32 	%r150, %r146, 4;
	and.b32  	%r151, %r150, 268435454;
	add.s32 	%r24, %r149, %r151;
	ld.shared.u16 	%rs2, [%r24];
	add.s16 	%rs11, %rs2, 1;
	st.shared.u16 	[%r24], %rs11;
	// begin inline asm
	shr.b64 %rd130, %rd181, %r105;
	// end inline asm
	cvt.u32.u64 	%r152, %rd130;
	and.b32  	%r153, %r138, %r152;
	shl.b32 	%r154, %r153, 10;
	and.b32  	%r155, %r154, 31744;
	add.s32 	%r156, %r14, %r155;
	shr.u32 	%r157, %r153, 4;
	and.b32  	%r158, %r157, 268435454;
	add.s32 	%r25, %r156, %r158;
	ld.shared.u16 	%rs3, [%r25];
	add.s16 	%rs12, %rs3, 1;
	st.shared.u16 	[%r25], %rs12;
	// begin inline asm
	shr.b64 %rd132, %rd180, %r105;
	// end inline asm
	cvt.u32.u64 	%r159, %rd132;
	and.b32  	%r160, %r138, %r159;
	shl.b32 	%r161, %r160, 10;
	and.b32  	%r162, %r161, 31744;
	add.s32 	%r163, %r14, %r162;
	shr.u32 	%r164, %r160, 4;
	and.b32  	%r165, %r164, 268435454;
	add.s32 	%r26, %r163, %r165;
	ld.shared.u16 	%rs4, [%r26];
	add.s16 	%rs13, %rs4, 1;
	st.shared.u16 	[%r26], %rs13;
	// begin inline asm
	shr.b64 %rd134, %rd179, %r105;
	// end inline asm
	cvt.u32.u64 	%r166, %rd134;
	and.b32  	%r167, %r138, %r166;
	shl.b32 	%r168, %r167, 10;
	and.b32  	%r169, %r168, 31744;
	add.s32 	%r170, %r14, %r169;
	shr.u32 	%r171, %r167, 4;
	and.b32  	%r172, %r171, 268435454;
	add.s32 	%r27, %r170, %r172;
	ld.shared.u16 	%rs5, [%r27];
	add.s16 	%rs14, %rs5, 1;
	st.shared.u16 	[%r27], %rs14;
	// begin inline asm
	shr.b64 %rd136, %rd178, %r105;
	// end inline asm
	cvt.u32.u64 	%r173, %rd136;
	and.b32  	%r174, %r138, %r173;
	shl.b32 	%r175, %r174, 10;
	and.b32  	%r176, %r175, 31744;
	add.s32 	%r177, %r14, %r176;
	shr.u32 	%r178, %r174, 4;
	and.b32  	%r179, %r178, 268435454;
	add.s32 	%r28, %r177, %r179;
	ld.shared.u16 	%rs6, [%r28];
	add.s16 	%rs15, %rs6, 1;
	st.shared.u16 	[%r28], %rs15;
	// begin inline asm
	shr.b64 %rd138, %rd177, %r105;
	// end inline asm
	cvt.u32.u64 	%r180, %rd138;
	and.b32  	%r181, %r138, %r180;
	shl.b32 	%r182, %r181, 10;
	and.b32  	%r183, %r182, 31744;
	add.s32 	%r184, %r14, %r183;
	shr.u32 	%r185, %r181, 4;
	and.b32  	%r186, %r185, 268435454;
	add.s32 	%r29, %r184, %r186;
	ld.shared.u16 	%rs7, [%r29];
	add.s16 	%rs16, %rs7, 1;
	st.shared.u16 	[%r29], %rs16;
	// begin inline asm
	shr.b64 %rd140, %rd176, %r105;
	// end inline asm
	cvt.u32.u64 	%r187, %rd140;
	and.b32  	%r188, %r138, %r187;
	shl.b32 	%r189, %r188, 10;
	and.b32  	%r190, %r189, 31744;
	add.s32 	%r191, %r14, %r190;
	shr.u32 	%r192, %r188, 4;
	and.b32  	%r193, %r192, 268435454;
	add.s32 	%r30, %r191, %r193;
	ld.shared.u16 	%rs8, [%r30];
	add.s16 	%rs17, %rs8, 1;
	st.shared.u16 	[%r30], %rs17;
	// begin inline asm
	shr.b64 %rd142, %rd175, %r105;
	// end inline asm
	cvt.u32.u64 	%r194, %rd142;
	and.b32  	%r195, %r138, %r194;
	shl.b32 	%r196, %r195, 10;
	and.b32  	%r197, %r196, 31744;
	add.s32 	%r198, %r14, %r197;
	shr.u32 	%r199, %r195, 4;
	and.b32  	%r200, %r199, 268435454;
	add.s32 	%r31, %r198, %r200;
	ld.shared.u16 	%rs9, [%r31];
	add.s16 	%rs18, %rs9, 1;
	st.shared.u16 	[%r31], %rs18;
	bar.sync 	0;
	ld.shared.u32 	%r32, [%r15];
	ld.shared.u32 	%r201, [%r15+4];
	ld.shared.u32 	%r202, [%r15+8];
	ld.shared.u32 	%r203, [%r15+12];
	ld.shared.u32 	%r204, [%r15+16];
	ld.shared.u32 	%r205, [%r15+20];
	ld.shared.u32 	%r206, [%r15+24];
	ld.shared.u32 	%r207, [%r15+28];
	ld.shared.u32 	%r208, [%r15+32];
	ld.shared.u32 	%r209, [%r15+36];
	ld.shared.u32 	%r210, [%r15+40];
	ld.shared.u32 	%r211, [%r15+44];
	ld.shared.u32 	%r212, [%r15+48];
	ld.shared.u32 	%r213, [%r15+52];
	ld.shared.u32 	%r214, [%r15+56];
	ld.shared.u32 	%r215, [%r15+60];
	ld.shared.u32 	%r216, [%r15+64];
	ld.shared.u32 	%r217, [%r15+68];
	ld.shared.u32 	%r218, [%r15+72];
	ld.shared.u32 	%r219, [%r15+76];
	ld.shared.u32 	%r220, [%r15+80];
	ld.shared.u32 	%r221, [%r15+84];
	ld.shared.u32 	%r222, [%r15+88];
	ld.shared.u32 	%r223, [%r15+92];
	ld.shared.u32 	%r224, [%r15+96];
	ld.shared.u32 	%r225, [%r15+100];
	ld.shared.u32 	%r226, [%r15+104];
	ld.shared.u32 	%r227, [%r15+108];
	ld.shared.u32 	%r228, [%r15+112];
	ld.shared.u32 	%r229, [%r15+116];
	ld.shared.u32 	%r230, [%r15+120];
	ld.shared.u32 	%r231, [%r15+124];
	ld.shared.u32 	%r232, [%r15+128];
	add.s32 	%r33, %r201, %r32;
	add.s32 	%r34, %r202, %r33;
	add.s32 	%r35, %r203, %r34;
	add.s32 	%r36, %r204, %r35;
	add.s32 	%r37, %r205, %r36;
	add.s32 	%r38, %r206, %r37;
	add.s32 	%r39, %r207, %r38;
	add.s32 	%r40, %r208, %r39;
	add.s32 	%r41, %r209, %r40;
	add.s32 	%r42, %r210, %r41;
	add.s32 	%r43, %r211, %r42;
	add.s32 	%r44, %r212, %r43;
	add.s32 	%r45, %r213, %r44;
	add.s32 	%r46, %r214, %r45;
	add.s32 	%r47, %r215, %r46;
	add.s32 	%r48, %r216, %r47;
	add.s32 	%r49, %r217, %r48;
	add.s32 	%r50, %r218, %r49;
	add.s32 	%r51, %r219, %r50;
	add.s32 	%r52, %r220, %r51;
	add.s32 	%r53, %r221, %r52;
	add.s32 	%r54, %r222, %r53;
	add.s32 	%r55, %r223, %r54;
	add.s32 	%r56, %r224, %r55;
	add.s32 	%r57, %r225, %r56;
	add.s32 	%r58, %r226, %r57;
	add.s32 	%r59, %r227, %r58;
	add.s32 	%r60, %r228, %r59;
	add.s32 	%r61, %r229, %r60;
	add.s32 	%r62, %r230, %r61;
	add.s32 	%r63, %r231, %r62;
	add.s32 	%r111, %r232, %r63;
	// begin inline asm
	mov.u32 %r106, %laneid;
	// end inline asm
	mov.b32 	%r109, 1;
	mov.b32 	%r136, -1;
	// begin inline asm
	{  .reg .u32 r0;  .reg .pred p;  shfl.sync.up.b32 r0|p, %r111, %r109, %r134, %r136;  @p add.u32 r0, r0, %r111;  mov.u32 %r107, r0;}
	// end inline asm
	mov.b32 	%r115, 2;
	// begin inline asm
	{  .reg .u32 r0;  .reg .pred p;  shfl.sync.up.b32 r0|p, %r107, %r115, %r134, %r136;  @p add.u32 r0, r0, %r107;  mov.u32 %r113, r0;}
	// end inline asm
	mov.b32 	%r121, 4;
	// begin inline asm
	{  .reg .u32 r0;  .reg .pred p;  shfl.sync.up.b32 r0|p, %r113, %r121, %r134, %r136;  @p add.u32 r0, r0, %r113;  mov.u32 %r119, r0;}
	// end inline asm
	mov.b32 	%r127, 8;
	// begin inline asm
	{  .reg .u32 r0;  .reg .pred p;  shfl.sync.up.b32 r0|p, %r119, %r127, %r134, %r136;  @p add.u32 r0, r0, %r119;  mov.u32 %r125, r0;}
	// end inline asm
	mov.b32 	%r133, 16;
	// begin inline asm
	{  .reg .u32 r0;  .reg .pred p;  shfl.sync.up.b32 r0|p, %r125, %r133, %r134, %r136;  @p add.u32 r0, r0, %r125;  mov.u32 %r131, r0;}
	// end inline asm
	setp.ne.s32 	%p21, %r106, 31;
	@%p21 bra 	$L__BB24_39;
	st.shared.u32 	[%r16], %r131;
$L__BB24_39:
	sub.s32 	%r233, %r131, %r111;
	setp.gt.u32 	%p22, %r2, 31;
	setp.eq.s32 	%p23, %r13, 7;
	setp.eq.s32 	%p24, %r13, 6;
	setp.eq.s32 	%p25, %r13, 5;
	setp.eq.s32 	%p26, %r13, 4;
	setp.eq.s32 	%p27, %r13, 3;
	setp.eq.s32 	%p28, %r13, 2;
	setp.eq.s32 	%p29, %r13, 1;
	bar.sync 	0;
	ld.shared.v4.u32 	{%r234, %r235, %r236, %r237}, [_ZZN3cub18CUB_300001_SM_10006detail10radix_sort31DeviceRadixSortSingleTileKernelINS1_5radix10policy_hubImmyE10Policy1000ELNS0_9SortOrderE0EmmyNS1_21identity_decomposer_tEEEvPKT1_PSA_PKT2_PSE_T3_iiT4_E12temp_storage+33792];
	selp.b32 	%r238, %r234, %r358, %p29;
	add.s32 	%r239, %r235, %r234;
	selp.b32 	%r240, %r239, %r238, %p28;
	add.s32 	%r241, %r239, %r236;
	selp.b32 	%r242, %r241, %r240, %p27;
	add.s32 	%r243, %r241, %r237;
	selp.b32 	%r244, %r243, %r242, %p26;
	ld.shared.v4.u32 	{%r245, %r246, %r247, %r248}, [_ZZN3cub18CUB_300001_SM_10006detail10radix_sort31DeviceRadixSortSingleTileKernelINS1_5radix10policy_hubImmyE10Policy1000ELNS0_9SortOrderE0EmmyNS1_21identity_decomposer_tEEEvPKT1_PSA_PKT2_PSE_T3_iiT4_E12temp_storage+33808];
	add.s32 	%r249, %r243, %r245;
	selp.b32 	%r250, %r249, %r244, %p25;
	add.s32 	%r251, %r249, %r246;
	selp.b32 	%r252, %r251, %r250, %p24;
	add.s32 	%r253, %r251, %r247;
	selp.b32 	%r358, %r253, %r252, %p23;
	add.s32 	%r68, %r253, %r248;
	setp.ne.s32 	%p30, %r106, 0;
	selp.b32 	%r254, %r233, 0, %p30;
	add.s32 	%r255, %r358, %r254;
	or.pred  	%p31, %p22, %p30;
	selp.b32 	%r359, %r255, %r233, %p22;
	@%p31 bra 	$L__BB24_41;
	shl.b32 	%r359, %r68, 16;
	st.shared.u32 	[_ZZN3cub18CUB_300001_SM_10006detail10radix_sort31DeviceRadixSortSingleTileKernelINS1_5radix10policy_hubImmyE10Policy1000ELNS0_9SortOrderE0EmmyNS1_21identity_decomposer_tEEEvPKT1_PSA_PKT2_PSE_T3_iiT4_E12temp_storage+33832], %r359;
$L__BB24_41:
	setp.eq.s32 	%p32, %r2, 0;
	bar.sync 	0;
	ld.shared.u32 	%r256, [_ZZN3cub18CUB_300001_SM_10006detail10radix_sort31DeviceRadixSortSingleTileKernelINS1_5radix10policy_hubImmyE10Policy1000ELNS0_9SortOrderE0EmmyNS1_21identity_decomposer_tEEEvPKT1_PSA_PKT2_PSE_T3_iiT4_E12temp_storage+33832];
	selp.b32 	%r257, 0, %r256, %p32;
	add.s32 	%r258, %r359, %r257;
	add.s32 	%r259, %r32, %r258;
	add.s32 	%r260, %r33, %r258;
	add.s32 	%r261, %r34, %r258;
	add.s32 	%r262, %r35, %r258;
	add.s32 	%r263, %r36, %r258;
	add.s32 	%r264, %r37, %r258;
	add.s32 	%r265, %r38, %r258;
	add.s32 	%r266, %r39, %r258;
	add.s32 	%r267, %r40, %r258;
	add.s32 	%r268, %r41, %r258;
	add.s32 	%r269, %r42, %r258;
	add.s32 	%r270, %r43, %r258;
	add.s32 	%r271, %r44, %r258;
	add.s32 	%r272, %r45, %r258;
	add.s32 	%r273, %r46, %r258;
	add.s32 	%r274, %r47, %r258;
	add.s32 	%r275, %r48, %r258;
	add.s32 	%r276, %r49, %r258;
	add.s32 	%r277, %r50, %r258;
	add.s32 	%r278, %r51, %r258;
	add.s32 	%r279, %r52, %r258;
	add.s32 	%r280, %r53, %r258;
	add.s32 	%r281, %r54, %r258;
	add.s32 	%r282, %r55, %r258;
	add.s32 	%r283, %r56, %r258;
	add.s32 	%r284, %r57, %r258;
	add.s32 	%r285, %r58, %r258;
	add.s32 	%r286, %r59, %r258;
	add.s32 	%r287, %r60, %r258;
	add.s32 	%r288, %r61, %r258;
	add.s32 	%r289, %r62, %r258;
	add.s32 	%r290, %r63, %r258;
	st.shared.u32 	[%r15], %r258;
	st.shared.u32 	[%r15+4], %r259;
	st.shared.u32 	[%r15+8], %r260;
	st.shared.u32 	[%r15+12], %r261;
	st.shared.u32 	[%r15+16], %r262;
	st.shared.u32 	[%r15+20], %r263;
	st.shared.u32 	[%r15+24], %r264;
	st.shared.u32 	[%r15+28], %r265;
	st.shared.u32 	[%r15+32], %r266;
	st.shared.u32 	[%r15+36], %r267;
	st.shared.u32 	[%r15+40], %r268;
	st.shared.u32 	[%r15+44], %r269;
	st.shared.u32 	[%r15+48], %r270;
	st.shared.u32 	[%r15+52], %r271;
	st.shared.u32 	[%r15+56], %r272;
	st.shared.u32 	[%r15+60], %r273;
	st.shared.u32 	[%r15+64], %r274;
	st.shared.u32 	[%r15+68], %r275;
	st.shared.u32 	[%r15+72], %r276;
	st.shared.u32 	[%r15+76], %r277;
	st.shared.u32 	[%r15+80], %r278;
	st.shared.u32 	[%r15+84], %r279;
	st.shared.u32 	[%r15+88], %r280;
	st.shared.u32 	[%r15+92], %r281;
	st.shared.u32 	[%r15+96], %r282;
	st.shared.u32 	[%r15+100], %r283;
	st.shared.u32 	[%r15+104], %r284;
	st.shared.u32 	[%r15+108], %r285;
	st.shared.u32 	[%r15+112], %r286;
	st.shared.u32 	[%r15+116], %r287;
	st.shared.u32 	[%r15+120], %r288;
	st.shared.u32 	[%r15+124], %r289;
	st.shared.u32 	[%r15+128], %r290;
	bar.sync 	0;
	cvt.u32.u16 	%r291, %rs1;
	ld.shared.u16 	%r292, [%r23];
	add.s32 	%r72, %r292, %r291;
	cvt.u32.u16 	%r293, %rs2;
	ld.shared.u16 	%r294, [%r24];
	add.s32 	%r73, %r294, %r293;
	cvt.u32.u16 	%r295, %rs3;
	ld.shared.u16 	%r296, [%r25];
	add.s32 	%r74, %r296, %r295;
	cvt.u32.u16 	%r297, %rs4;
	ld.shared.u16 	%r298, [%r26];
	add.s32 	%r75, %r298, %r297;
	cvt.u32.u16 	%r299, %rs5;
	ld.shared.u16 	%r300, [%r27];
	add.s32 	%r76, %r300, %r299;
	cvt.u32.u16 	%r301, %rs6;
	ld.shared.u16 	%r302, [%r28];
	add.s32 	%r77, %r302, %r301;
	cvt.u32.u16 	%r303, %rs7;
	ld.shared.u16 	%r304, [%r29];
	add.s32 	%r78, %r304, %r303;
	cvt.u32.u16 	%r305, %rs8;
	ld.shared.u16 	%r306, [%r30];
	add.s32 	%r79, %r306, %r305;
	cvt.u32.u16 	%r307, %rs9;
	ld.shared.u16 	%r308, [%r31];
	add.s32 	%r80, %r308, %r307;
	bar.sync 	0;
	setp.lt.s32 	%p33, %r357, %r85;
	@%p33 bra 	$L__BB24_61;
	cvt.u64.u32 	%rd144, %r2;
	shl.b32 	%r309, %r72, 3;
	mov.u32 	%r310, _ZZN3cub18CUB_300001_SM_10006detail10radix_sort31DeviceRadixSortSingleTileKernelINS1_5radix10policy_hubImmyE10Policy1000ELNS0_9SortOrderE0EmmyNS1_21identity_decomposer_tEEEvPKT1_PSA_PKT2_PSE_T3_iiT4_E12temp_storage;
	add.s32 	%r311, %r310, %r309;
	st.shared.u64 	[%r311], %rd183;
	shl.b32 	%r312, %r73, 3;
	add.s32 	%r313, %r310, %r312;
	st.shared.u64 	[%r313], %rd182;
	shl.b32 	%r314, %r74, 3;
	add.s32 	%r315, %r310, %r314;
	st.shared.u64 	[%r315], %rd181;
	shl.b32 	%r316, %r75, 3;
	add.s32 	%r317, %r310, %r316;
	st.shared.u64 	[%r317], %rd180;
	shl.b32 	%r318, %r76, 3;
	add.s32 	%r319, %r310, %r318;
	st.shared.u64 	[%r319], %rd179;
	shl.b32 	%r320, %r77, 3;
	add.s32 	%r321, %r310, %r320;
	st.shared.u64 	[%r321], %rd178;
	shl.b32 	%r322, %r78, 3;
	add.s32 	%r323, %r310, %r322;
	st.shared.u64 	[%r323], %rd177;
	shl.b32 	%r324, %r79, 3;
	add.s32 	%r325, %r310, %r324;
	st.shared.u64 	[%r325], %rd176;
	shl.b32 	%r326, %r80, 3;
	add.s32 	%r327, %r310, %r326;
	st.shared.u64 	[%r327], %rd175;
	bar.sync 	0;
	shl.b32 	%r328, %r2, 6;
	sub.s32 	%r81, %r17, %r328;
	ld.shared.u64 	%rd58, [%r81];
	ld.shared.u64 	%rd59, [%r81+2048];
	ld.shared.u64 	%rd60, [%r81+4096];
	ld.shared.u64 	%rd61, [%r81+6144];
	ld.shared.u64 	%rd62, [%r81+8192];
	ld.shared.u64 	%rd63, [%r81+10240];
	ld.shared.u64 	%rd64, [%r81+12288];
	ld.shared.u64 	%rd65, [%r81+14336];
	ld.shared.u64 	%rd66, [%r81+16384];
	bar.sync 	0;
	st.shared.u64 	[%r311], %rd192;
	st.shared.u64 	[%r313], %rd191;
	st.shared.u64 	[%r315], %rd190;
	st.shared.u64 	[%r317], %rd189;
	st.shared.u64 	[%r319], %rd188;
	st.shared.u64 	[%r321], %rd187;
	st.shared.u64 	[%r323], %rd186;
	st.shared.u64 	[%r325], %rd185;
	st.shared.u64 	[%r327], %rd184;
	bar.sync 	0;
	ld.shared.u64 	%rd67, [%r81+2048];
	ld.shared.u64 	%rd68, [%r81+4096];
	ld.shared.u64 	%rd69, [%r81+6144];
	ld.shared.u64 	%rd70, [%r81+8192];
	ld.shared.u64 	%rd71, [%r81+10240];
	ld.shared.u64 	%rd72, [%r81+12288];
	ld.shared.u64 	%rd73, [%r81+14336];
	ld.shared.u64 	%rd74, [%r81+16384];
	setp.gt.u64 	%p34, %rd20, %rd144;
	cvta.to.global.u64 	%rd145, %rd95;
	mul.wide.u32 	%rd146, %r2, 8;
	add.s64 	%rd75, %rd145, %rd146;
	cvta.to.global.u64 	%rd147, %rd97;
	add.s64 	%rd76, %rd147, %rd146;
	@%p34 bra 	$L__BB24_43;
	bra.uni 	$L__BB24_44;
$L__BB24_43:
	ld.shared.u64 	%rd148, [%r81];
	st.global.u64 	[%rd75], %rd58;
	st.global.u64 	[%rd76], %rd148;
$L__BB24_44:
	add.s32 	%r329, %r2, 256;
	cvt.u64.u32 	%rd149, %r329;
	setp.le.u64 	%p35, %rd20, %rd149;
	@%p35 bra 	$L__BB24_46;
	st.global.u64 	[%rd75+2048], %rd59;
	st.global.u64 	[%rd76+2048], %rd67;
$L__BB24_46:
	add.s32 	%r330, %r2, 512;
	cvt.u64.u32 	%rd150, %r330;
	setp.le.u64 	%p36, %rd20, %rd150;
	@%p36 bra 	$L__BB24_48;
	st.global.u64 	[%rd75+4096], %rd60;
	st.global.u64 	[%rd76+4096], %rd68;
$L__BB24_48:
	add.s32 	%r331, %r2, 768;
	cvt.u64.u32 	%rd151, %r331;
	setp.le.u64 	%p37, %rd20, %rd151;
	@%p37 bra 	$L__BB24_50;
	st.global.u64 	[%rd75+6144], %rd61;
	st.global.u64 	[%rd76+6144], %rd69;
$L__BB24_50:
	or.b32  	%r332, %r2, 1024;
	cvt.u64.u32 	%rd152, %r332;
	setp.le.u64 	%p38, %rd20, %rd152;
	@%p38 bra 	$L__BB24_52;
	st.global.u64 	[%rd75+8192], %rd62;
	st.global.u64 	[%rd76+8192], %rd70;
$L__BB24_52:
	add.s32 	%r333, %r2, 1280;
	cvt.u64.u32 	%rd153, %r333;
	setp.le.u64 	%p39, %rd20, %rd153;
	@%p39 bra 	$L__BB24_54;
	st.global.u64 	[%rd75+10240], %rd63;
	st.global.u64 	[%rd76+10240], %rd71;
$L__BB24_54:
	add.s32 	%r334, %r2, 1536;
	cvt.u64.u32 	%rd154, %r334;
	setp.le.u64 	%p40, %rd20, %rd154;
	@%p40 bra 	$L__BB24_56;
	st.global.u64 	[%rd75+12288], %rd64;
	st.global.u64 	[%rd76+12288], %rd72;
$L__BB24_56:
	add.s32 	%r335, %r2, 1792;
	cvt.u64.u32 	%rd155, %r335;
	setp.le.u64 	%p41, %rd20, %rd155;
	@%p41 bra 	$L__BB24_58;
	st.global.u64 	[%rd75+14336], %rd65;
	st.global.u64 	[%rd76+14336], %rd73;
$L__BB24_58:
	or.b32  	%r336, %r2, 2048;
	cvt.u64.u32 	%rd156, %r336;
	setp.le.u64 	%p42, %rd20, %rd156;
	@%p42 bra 	$L__BB24_60;
	st.global.u64 	[%rd75+16384], %rd66;
	st.global.u64 	[%rd76+16384], %rd74;
$L__BB24_60:
	ret;
$L__BB24_61:
	shl.b32 	%r337, %r72, 3;
	mov.u32 	%r338, _ZZN3cub18CUB_300001_SM_10006detail10radix_sort31DeviceRadixSortSingleTileKernelINS1_5radix10policy_hubImmyE10Policy1000ELNS0_9SortOrderE0EmmyNS1_21identity_decomposer_tEEEvPKT1_PSA_PKT2_PSE_T3_iiT4_E12temp_storage;
	add.s32 	%r339, %r338, %r337;
	st.shared.u64 	[%r339], %rd183;
	shl.b32 	%r340, %r73, 3;
	add.s32 	%r341, %r338, %r340;
	st.shared.u64 	[%r341], %rd182;
	shl.b32 	%r342, %r74, 3;
	add.s32 	%r343, %r338, %r342;
	st.shared.u64 	[%r343], %rd181;
	shl.b32 	%r344, %r75, 3;
	add.s32 	%r345, %r338, %r344;
	st.shared.u64 	[%r345], %rd180;
	shl.b32 	%r346, %r76, 3;
	add.s32 	%r347, %r338, %r346;
	st.shared.u64 	[%r347], %rd179;
	shl.b32 	%r348, %r77, 3;
	add.s32 	%r349, %r338, %r348;
	st.shared.u64 	[%r349], %rd178;
	shl.b32 	%r350, %r78, 3;
	add.s32 	%r351, %r338, %r350;
	st.shared.u64 	[%r351], %rd177;
	shl.b32 	%r352, %r79, 3;
	add.s32 	%r353, %r338, %r352;
	st.shared.u64 	[%r353], %rd176;
	shl.b32 	%r354, %r80, 3;
	add.s32 	%r355, %r338, %r354;
	st.shared.u64 	[%r355], %rd175;
	bar.sync 	0;
	ld.shared.u64 	%rd183, [%r17];
	ld.shared.u64 	%rd182, [%r17+8];
	ld.shared.u64 	%rd181, [%r17+16];
	ld.shared.u64 	%rd180, [%r17+24];
	ld.shared.u64 	%rd179, [%r17+32];
	ld.shared.u64 	%rd178, [%r17+40];
	ld.shared.u64 	%rd177, [%r17+48];
	ld.shared.u64 	%rd176, [%r17+56];
	ld.shared.u64 	%rd175, [%r17+64];
	bar.sync 	0;
	st.shared.u64 	[%r339], %rd192;
	st.shared.u64 	[%r341], %rd191;
	st.shared.u64 	[%r343], %rd190;
	st.shared.u64 	[%r345], %rd189;
	st.shared.u64 	[%r347], %rd188;
	st.shared.u64 	[%r349], %rd187;
	st.shared.u64 	[%r351], %rd186;
	st.shared.u64 	[%r353], %rd185;
	st.shared.u64 	[%r355], %rd184;
	bar.sync 	0;
	ld.shared.u64 	%rd192, [%r17];
	ld.shared.u64 	%rd191, [%r17+8];
	ld.shared.u64 	%rd190, [%r17+16];
	ld.shared.u64 	%rd189, [%r17+24];
	ld.shared.u64 	%rd188, [%r17+32];
	ld.shared.u64 	%rd187, [%r17+40];
	ld.shared.u64 	%rd186, [%r17+48];
	ld.shared.u64 	%rd185, [%r17+56];
	ld.shared.u64 	%rd184, [%r17+64];
	bar.sync 	0;
	add.s32 	%r357, %r357, 6;
	add.s32 	%r356, %r356, -6;
	bra.uni 	$L__BB24_37;

}
	// .globl	_ZN3cub18CUB_300001_SM_10006detail10radix_sort30DeviceRadixSortHistogramKernelINS1_5radix10policy_hubImmyE10Policy1000ELNS0_9SortOrderE0EmyNS1_21identity_decomposer_tEEEvPT2_PKT1_SA_iiT3_
.visible .entry _ZN3cub18CUB_300001_SM_10006detail10radix_sort30DeviceRadixSortHistogramKernelINS1_5radix10policy_hubImmyE10Policy1000ELNS0_9SortOrderE0EmyNS1_21identity_decomposer_tEEEvPT2_PKT1_SA_iiT3_(
	.param .u64 .ptr .align 1 _ZN3cub18CUB_300001_SM_10006detail10radix_sort30DeviceRadixSortHistogramKernelINS1_5radix10policy_hubImmyE10Policy1000ELNS0_9SortOrderE0EmyNS1_21identity_decomposer_tEEEvPT2_PKT1_SA_iiT3__param_0,
	.param .u64 .ptr .align 1 _ZN3cub18CUB_300001_SM_10006detail10radix_sort30DeviceRadixSortHistogramKernelINS1_5radix10policy_hubImmyE10Policy1000ELNS0_9SortOrderE0EmyNS1_21identity_decomposer_tEEEvPT2_PKT1_SA_iiT3__param_1,
	.param .u64 _ZN3cub18CUB_300001_SM_10006detail10radix_sort30DeviceRadixSortHistogramKernelINS1_5radix10policy_hubImmyE10Policy1000ELNS0_9SortOrderE0EmyNS1_21identity_decomposer_tEEEvPT2_PKT1_SA_iiT3__param_2,
	.param .u32 _ZN3cub18CUB_300001_SM_10006detail10radix_sort30DeviceRadixSortHistogramKernelINS1_5radix10policy_hubImmyE10Policy1000ELNS0_9SortOrderE0EmyNS1_21identity_decomposer_tEEEvPT2_PKT1_SA_iiT3__param_3,
	.param .u32 _ZN3cub18CUB_300001_SM_10006detail10radix_sort30DeviceRadixSortHistogramKernelINS1_5radix10policy_hubImmyE10Policy1000ELNS0_9SortOrderE0EmyNS1_21identity_decomposer_tEEEvPT2_PKT1_SA_iiT3__param_4,
	.param .align 1 .b8 _ZN3cub18CUB_300001_SM_10006detail10radix_sort30DeviceRadixSortHistogramKernelINS1_5radix10policy_hubImmyE10Policy1000ELNS0_9SortOrderE0EmyNS1_21identity_decomposer_tEEEvPT2_PKT1_SA_iiT3__param_5[1]
)
.maxntid 128
{
	.reg .pred 	%p<91>;
	.reg .b32 	%r<362>;
	.reg .b64 	%rd<263>;
	// demoted variable
	.shared .align 4 .b8 _ZZN3cub18CUB_300001_SM_10006detail10radix_sort30DeviceRadixSortHistogramKernelINS1_5radix10policy_hubImmyE10Policy1000ELNS0_9SortOrderE0EmyNS1_21identity_decomposer_tEEEvPT2_PKT1_SA_iiT3_E12temp_storage[8192];
	ld.param.u64 	%rd81, [_ZN3cub18CUB_300001_SM_10006detail10radix_sort30DeviceRadixSortHistogramKernelINS1_5radix10policy_hubImmyE10Policy1000ELNS0_9SortOrderE0EmyNS1_21identity_decomposer_tEEEvPT2_PKT1_SA_iiT3__param_0];
	ld.param.u64 	%rd82, [_ZN3cub18CUB_300001_SM_10006detail10radix_sort30DeviceRadixSortHistogramKernelINS1_5radix10policy_hubImmyE10Policy1000ELNS0_9SortOrderE0EmyNS1_21identity_decomposer_tEEEvPT2_PKT1_SA_iiT3__param_1];
	ld.param.u64 	%rd80, [_ZN3cub18CUB_300001_SM_10006detail10radix_sort30DeviceRadixSortHistogramKernelINS1_5radix10policy_hubImmyE10Policy1000ELNS0_9SortOrderE0EmyNS1_21identity_decomposer_tEEEvPT2_PKT1_SA_iiT3__param_2];
	ld.param.u32 	%r93, [_ZN3cub18CUB_300001_SM_10006detail10radix_sort30DeviceRadixSortHistogramKernelINS1_5radix10policy_hubImmyE10Policy1000ELNS0_9SortOrderE0EmyNS1_21identity_decomposer_tEEEvPT2_PKT1_SA_iiT3__param_3];
	ld.param.u32 	%r94, [_ZN3cub18CUB_300001_SM_10006detail10radix_sort30DeviceRadixSortHistogramKernelINS1_5radix10policy_hubImmyE10Policy1000ELNS0_9SortOrderE0EmyNS1_21identity_decomposer_tEEEvPT2_PKT1_SA_iiT3__param_4];
	cvta.to.global.u64 	%rd1, %rd82;
	cvta.to.global.u64 	%rd2, %rd81;
	setp.eq.s64 	%p2, %rd80, 0;
	@%p2 bra 	$L__BB25_153;
	sub.s32 	%r95, %r94, %r93;
	add.s32 	%r96, %r95, 7;
	shr.s32 	%r97, %r96, 31;
	shr.u32 	%r98, %r97, 29;
	add.s32 	%r99, %r96, %r98;
	shr.s32 	%r100, %r99, 3;
	mov.u32 	%r101, %tid.x;
	setp.gt.u32 	%p3, %r101, 255;
	setp.lt.s32 	%p4, %r96, 8;
	mov.u32 	%r102, %ctaid.x;
	shl.b32 	%r103, %r102, 11;
	cvt.u64.u32 	%rd3, %r103;
	mov.u32 	%r104, %nctaid.x;
	shl.b32 	%r105, %r104, 11;
	cvt.u64.u32 	%rd4, %r105;
	add.s32 	%r1, %r100, -1;
	and.b32  	%r2, %r100, 15;
	and.b32  	%r3, %r100, 7;
	add.s32 	%r4, %r3, -1;
	and.b32  	%r5, %r100, 3;
	or.pred  	%p1, %p3, %p4;
	shl.b32 	%r106, %r101, 2;
	mov.u32 	%r107, _ZZN3cub18CUB_300001_SM_10006detail10radix_sort30DeviceRadixSortHistogramKernelINS1_5radix10policy_hubImmyE10Policy1000ELNS0_9SortOrderE0EmyNS1_21identity_decomposer_tEEEvPT2_PKT1_SA_iiT3_E12temp_storage;
	add.s32 	%r6, %r107, %r106;
	and.b32  	%r7, %r100, 268435440;
	cvt.u64.u32 	%rd5, %r101;
	add.s32 	%r8, %r101, 128;
	add.s32 	%r9, %r101, 256;
	add.s32 	%r10, %r101, 512;
	add.s32 	%r11, %r101, 640;
	add.s32 	%r12, %r101, 768;
	add.s32 	%r13, %r101, 1920;
	and.b32  	%r14, %r100, 268435448;
	and.b32  	%r15, %r100, 1;
	neg.s32 	%r16, %r7;
	add.s32 	%r17, %r6, 8192;
	add.s64 	%rd84, %rd80, -1;
	shr.u64 	%rd85, %rd84, 30;
	add.s64 	%rd86, %rd85, 1;
	min.u64 	%rd6, %rd86, %rd80;
	mov.b64 	%rd230, 0;
$L__BB25_2:
	@%p1 bra 	$L__BB25_30;
	setp.lt.u32 	%p5, %r1, 15;
	mov.b32 	%r346, 0;
	@%p5 bra 	$L__BB25_6;
	mov.u32 	%r343, %r17;
	mov.u32 	%r344, %r16;
$L__BB25_5:
	.pragma "nounroll";
	mov.b32 	%r109, 0;
	st.shared.u32 	[%r343+-8192], %r109;
	st.shared.u32 	[%r343+-7168], %r109;
	st.shared.u32 	[%r343+-6144], %r109;
	st.shared.u32 	[%r343+-5120], %r109;
	st.shared.u32 	[%r343+-4096], %r109;
	st.shared.u32 	[%r343+-3072], %r109;
	st.shared.u32 	[%r343+-2048], %r109;
	st.shared.u32 	[%r343+-1024], %r109;
	st.shared.u32 	[%r343], %r109;
	st.shared.u32 	[%r343+1024], %r109;
	st.shared.u32 	[%r343+2048], %r109;
	st.shared.u32 	[%r343+3072], %r109;
	st.shared.u32 	[%r343+4096], %r109;
	st.shared.u32 	[%r343+5120], %r109;
	st.shared.u32 	[%r343+6144], %r109;
	st.shared.u32 	[%r343+7168], %r109;
	add.s32 	%r344, %r344, 16;
	add.s32 	%r343, %r343, 16384;
	setp.ne.s32 	%p6, %r344, 0;
	mov.u32 	%r346, %r7;
	@%p6 bra 	$L__BB25_5;
$L__BB25_6:
	add.s32 	%r23, %r2, -1;
	setp.eq.s32 	%p7, %r2, 0;
	@%p7 bra 	$L__BB25_16;
	setp.lt.u32 	%p8, %r23, 7;
	@%p8 bra 	$L__BB25_9;
	shl.b32 	%r110, %r346, 10;
	add.s32 	%r111, %r6, %r110;
	mov.b32 	%r112, 0;
	st.shared.u32 	[%r111], %r112;
	st.shared.u32 	[%r111+1024], %r112;
	st.shared.u32 	[%r111+2048], %r112;
	st.shared.u32 	[%r111+3072], %r112;
	st.shared.u32 	[%r111+4096], %r112;
	st.shared.u32 	[%r111+5120], %r112;
	st.shared.u32 	[%r111+6144], %r112;
	st.shared.u32 	[%r111+7168], %r112;
	add.s32 	%r346, %r346, 8;
$L__BB25_9:
	setp.eq.s32 	%p9, %r3, 0;
	@%p9 bra 	$L__BB25_16;
	setp.lt.u32 	%p10, %r4, 3;
	@%p10 bra 	$L__BB25_12;
	shl.b32 	%r113, %r346, 10;
	add.s32 	%r114, %r6, %r113;
	mov.b32 	%r115, 0;
	st.shared.u32 	[%r114], %r115;
	st.shared.u32 	[%r114+1024], %r115;
	st.shared.u32 	[%r114+2048], %r115;
	st.shared.u32 	[%r114+3072], %r115;
	add.s32 	%r346, %r346, 4;
$L__BB25_12:
	setp.eq.s32 	%p11, %r5, 0;
	@%p11 bra 	$L__BB25_16;
	setp.eq.s32 	%p12, %r5, 1;
	shl.b32 	%r116, %r346, 10;
	add.s32 	%r28, %r6, %r116;
	mov.b32 	%r117, 0;
	st.shared.u32 	[%r28], %r117;
	@%p12 bra 	$L__BB25_16;
	setp.eq.s32 	%p13, %r5, 2;
	mov.b32 	%r118, 0;
	st.shared.u32 	[%r28+1024], %r118;
	@%p13 bra 	$L__BB25_16;
	mov.b32 	%r119, 0;
	st.shared.u32 	[%r28+2048], %r119;
$L__BB25_16:
	cvt.u32.u64 	%r120, %rd5;
	setp.gt.u32 	%p14, %r120, 127;
	@%p14 bra 	$L__BB25_30;
	setp.lt.u32 	%p15, %r1, 15;
	mov.b32 	%r350, 0;
	@%p15 bra 	$L__BB25_20;
	mov.b32 	%r348, 0;
$L__BB25_19:
	.pragma "nounroll";
	shl.b32 	%r123, %r348, 10;
	add.s32 	%r124, %r6, %r123;
	mov.b32 	%r125, 0;
	st.shared.u32 	[%r124+512], %r125;
	st.shared.u32 	[%r124+1536], %r125;
	st.shared.u32 	[%r124+2560], %r125;
	st.shared.u32 	[%r124+3584], %r125;
	st.shared.u32 	[%r124+4608], %r125;
	st.shared.u32 	[%r124+5632], %r125;
	st.shared.u32 	[%r124+6656], %r125;
	st.shared.u32 	[%r124+7680], %r125;
	st.shared.u32 	[%r124+8704], %r125;
	st.shared.u32 	[%r124+9728], %r125;
	st.shared.u32 	[%r124+10752], %r125;
	st.shared.u32 	[%r124+11776], %r125;
	st.shared.u32 	[%r124+12800], %r125;
	st.shared.u32 	[%r124+13824], %r125;
	st.shared.u32 	[%r124+14848], %r125;
	st.shared.u32 	[%r124+15872], %r125;
	add.s32 	%r348, %r348, 16;
	setp.ne.s32 	%p16, %r348, %r7;
	mov.u32 	%r350, %r7;
	@%p16 bra 	$L__BB25_19;
$L__BB25_20:
	setp.eq.s32 	%p17, %r2, 0;
	@%p17 bra 	$L__BB25_30;
	setp.lt.u32 	%p18, %r23, 7;
	@%p18 bra 	$L__BB25_23;
	shl.b32 	%r126, %r350, 10;
	add.s32 	%r127, %r6, %r126;
	mov.b32 	%r128, 0;
	st.shared.u32 	[%r127+512], %r128;
	st.shared.u32 	[%r127+1536], %r128;
	st.shared.u32 	[%r127+2560], %r128;
	st.shared.u32 	[%r127+3584], %r128;
	st.shared.u32 	[%r127+4608], %r128;
	st.shared.u32 	[%r127+5632], %r128;
	st.shared.u32 	[%r127+6656], %r128;
	st.shared.u32 	[%r127+7680], %r128;
	add.s32 	%r350, %r350, 8;
$L__BB25_23:
	setp.eq.s32 	%p19, %r3, 0;
	@%p19 bra 	$L__BB25_30;
	setp.lt.u32 	%p20, %r4, 3;
	@%p20 bra 	$L__BB25_26;
	shl.b32 	%r129, %r350, 10;
	add.s32 	%r130, %r6, %r129;
	mov.b32 	%r131, 0;
	st.shared.u32 	[%r130+512], %r131;
	st.shared.u32 	[%r130+1536], %r131;
	st.shared.u32 	[%r130+2560], %r131;
	st.shared.u32 	[%r130+3584], %r131;
	add.s32 	%r350, %r350, 4;
$L__BB25_26:
	setp.eq.s32 	%p21, %r5, 0;
	@%p21 bra 	$L__BB25_30;
	setp.eq.s32 	%p22, %r5, 1;
	shl.b32 	%r132, %r350, 10;
	add.s32 	%r36, %r6, %r132;
	mov.b32 	%r133, 0;
	st.shared.u32 	[%r36+512], %r133;
	@%p22 bra 	$L__BB25_30;
	setp.eq.s32 	%p23, %r5, 2;
	mov.b32 	%r134, 0;
	st.shared.u32 	[%r36+1536], %r134;
	@%p23 bra 	$L__BB25_30;
	mov.b32 	%r135, 0;
	st.shared.u32 	[%r36+2560], %r135;
$L__BB25_30:
	bar.sync 	0;
	bar.sync 	0;
	shl.b64 	%rd8, %rd230, 30;
	sub.s64 	%rd87, %rd80, %rd8;
	min.u64 	%rd9, %rd87, 1073741824;
	setp.le.u64 	%p24, %rd9, %rd3;
	@%p24 bra 	$L__BB25_70;
	mov.u64 	%rd231, %rd3;
$L__BB25_32:
	add.s64 	%rd11, %rd231, %rd8;
	sub.s64 	%rd12, %rd80, %rd11;
	setp.lt.u64 	%p25, %rd12, 2048;
	@%p25 bra 	$L__BB25_34;
	add.s64 	%rd106, %rd11, %rd5;
	shl.b64 	%rd107, %rd106, 3;
	add.s64 	%rd108, %rd1, %rd107;
	ld.global.u64 	%rd262, [%rd108];
	ld.global.u64 	%rd261, [%rd108+1024];
	ld.global.u64 	%rd260, [%rd108+2048];
	ld.global.u64 	%rd259, [%rd108+3072];
	ld.global.u64 	%rd258, [%rd108+4096];
	ld.global.u64 	%rd257, [%rd108+5120];
	ld.global.u64 	%rd256, [%rd108+6144];
	ld.global.u64 	%rd255, [%rd108+7168];
	ld.global.u64 	%rd254, [%rd108+8192];
	ld.global.u64 	%rd253, [%rd108+9216];
	ld.global.u64 	%rd252, [%rd108+10240];
	ld.global.u64 	%rd251, [%rd108+11264];
	ld.global.u64 	%rd250, [%rd108+12288];
	ld.global.u64 	%rd249, [%rd108+13312];
	ld.global.u64 	%rd248, [%rd108+14336];
	ld.global.u64 	%rd247, [%rd108+15360];
	bra.uni 	$L__BB25_66;
$L__BB25_34:
	cvt.u32.u64 	%r136, %rd5;
	cvt.u32.u64 	%r37, %rd12;
	setp.ge.s32 	%p26, %r136, %r37;
	add.s64 	%rd89, %rd11, %rd5;
	shl.b64 	%rd90, %rd89, 3;
	add.s64 	%rd29, %rd1, %rd90;
	mov.b64 	%rd262, -1;
	@%p26 bra 	$L__BB25_36;
	ld.global.u64 	%rd262, [%rd29];
$L__BB25_36:
	setp.ge.s32 	%p27, %r8, %r37;
	mov.b64 	%rd261, -1;
	@%p27 bra 	$L__BB25_38;
	ld.global.u64 	%rd261, [%rd29+1024];
$L__BB25_38:
	setp.ge.s32 	%p28, %r9, %r37;
	mov.b64 	%rd260, -1;
	@%p28 bra 	$L__BB25_40;
	ld.global.u64 	%rd260, [%rd29+2048];
$L__BB25_40:
	mov.u32 	%r137, %tid.x;
	add.s32 	%r138, %r137, 384;
	setp.ge.s32 	%p29, %r138, %r37;
	mov.b64 	%rd259, -1;
	@%p29 bra 	$L__BB25_42;
	ld.global.u64 	%rd259, [%rd29+3072];
$L__BB25_42:
	setp.ge.s32 	%p30, %r10, %r37;
	mov.b64 	%rd258, -1;
	@%p30 bra 	$L__BB25_44;
	ld.global.u64 	%rd258, [%rd29+4096];
$L__BB25_44:
	setp.ge.s32 	%p31, %r11, %r37;
	mov.b64 	%rd257, -1;
	@%p31 bra 	$L__BB25_46;
	ld.global.u64 	%rd257, [%rd29+5120];
$L__BB25_46:
	setp.ge.s32 	%p32, %r12, %r37;
	mov.b64 	%rd256, -1;
	@%p32 bra 	$L__BB25_48;
	ld.global.u64 	%rd256, [%rd29+6144];
$L__BB25_48:
	add.s32 	%r140, %r137, 896;
	setp.ge.s32 	%p33, %r140, %r37;
	mov.b64 	%rd255, -1;
	@%p33 bra 	$L__BB25_50;
	ld.global.u64 	%rd255, [%rd29+7168];
$L__BB25_50:
	or.b32  	%r142, %r137, 1024;
	setp.ge.s32 	%p34, %r142, %r37;
	mov.b64 	%rd254, -1;
	@%p34 bra 	$L__BB25_52;
	ld.global.u64 	%rd254, [%rd29+8192];
$L__BB25_52:
	add.s32 	%r144, %r137, 1152;
	setp.ge.s32 	%p35, %r144, %r37;
	mov.b64 	%rd253, -1;
	@%p35 bra 	$L__BB25_54;
	ld.global.u64 	%rd253, [%rd29+9216];
$L__BB25_54:
	add.s32 	%r146, %r137, 1280;
	setp.ge.s32 	%p36, %r146, %r37;
	mov.b64 	%rd252, -1;
	@%p36 bra 	$L__BB25_56;
	ld.global.u64 	%rd252, [%rd29+10240];
$L__BB25_56:
	add.s32 	%r148, %r137, 1408;
	setp.ge.s32 	%p37, %r148, %r37;
	mov.b64 	%rd251, -1;
	@%p37 bra 	$L__BB25_58;
	ld.global.u64 	%rd251, [%rd29+11264];
$L__BB25_58:
	add.s32 	%r150, %r137, 1536;
	setp.ge.s32 	%p38, %r150, %r37;
	mov.b64 	%rd250, -1;
	@%p38 bra 	$L__BB25_60;
	ld.global.u64 	%rd250, [%rd29+12288];
$L__BB25_60:
	add.s32 	%r152, %r137, 1664;
	setp.ge.s32 	%p39, %r152, %r37;
	mov.b64 	%rd249, -1;
	@%p39 bra 	$L__BB25_62;
	ld.global.u64 	%rd249, [%rd29+13312];
$L__BB25_62:
	add.s32 	%r154, %r137, 1792;
	setp.ge.s32 	%p40, %r154, %r37;
	mov.b64 	%rd248, -1;
	@%p40 bra 	$L__BB25_64;
	ld.global.u64 	%rd248, [%rd29+14336];
$L__BB25_64:
	setp.ge.s32 	%p41, %r13, %r37;
	mov.b64 	%rd247, -1;
	@%p41 bra 	$L__BB25_66;
	ld.global.u64 	%rd247, [%rd29+15360];
$L__BB25_66:
	setp.le.s32 	%p42, %r94, %r93;
	@%p42 bra 	$L__BB25_69;
	mov.b32 	%r352, 0;
	mov.u32 	%r353, %r93;
$L__BB25_68:
	sub.s32 	%r156, %r94, %r353;
	shl.b32 	%r157, %r352, 10;
	mov.u32 	%r158, _ZZN3cub18CUB_300001_SM_10006detail10radix_sort30DeviceRadixSortHistogramKernelINS1_5radix10policy_hubImmyE10Policy1000ELNS0_9SortOrderE0EmyNS1_21identity_decomposer_tEEEvPT2_PKT1_SA_iiT3_E12temp_storage;
	add.s32 	%r159, %r158, %r157;
	min.s32 	%r160, %r156, 8;
	mov.b32 	%r161, -1;
	shl.b32 	%r162, %r161, %r160;
	not.b32 	%r163, %r162;
	shr.u64 	%rd109, %rd262, %r353;
	cvt.u32.u64 	%r164, %rd109;
	and.b32  	%r165, %r164, %r163;
	shl.b32 	%r166, %r165, 2;
	add.s32 	%r167, %r159, %r166;
	atom.shared.add.u32 	%r168, [%r167], 1;
	shr.u64 	%rd110, %rd261, %r353;
	cvt.u32.u64 	%r169, %rd110;
	and.b32  	%r170, %r169, %r163;
	shl.b32 	%r171, %r170, 2;
	add.s32 	%r172, %r159, %r171;
	atom.shared.add.u32 	%r173, [%r172], 1;
	shr.u64 	%rd111, %rd260, %r353;
	cvt.u32.u64 	%r174, %rd111;
	and.b32  	%r175, %r174, %r163;
	shl.b32 	%r176, %r175, 2;
	add.s32 	%r177, %r159, %r176;
	atom.shared.add.u32 	%r178, [%r177], 1;
	shr.u64 	%rd112, %rd259, %r353;
	cvt.u32.u64 	%r179, %rd112;
	and.b32  	%r180, %r179, %r163;
	shl.b32 	%r181, %r180, 2;
	add.s32 	%r182, %r159, %r181;
	atom.shared.add.u32 	%r183, [%r182], 1;
	shr.u64 	%rd113, %rd258, %r353;
	cvt.u32.u64 	%r184, %rd113;
	and.b32  	%r185, %r184, %r163;
	shl.b32 	%r186, %r185, 2;
	add.s32 	%r187, %r159, %r186;
	atom.shared.add.u32 	%r188, [%r187], 1;
	shr.u64 	%rd114, %rd257, %r353;
	cvt.u32.u64 	%r189, %rd114;
	and.b32  	%r190, %r189, %r163;
	shl.b32 	%r191, %r190, 2;
	add.s32 	%r192, %r159, %r191;
	atom.shared.add.u32 	%r193, [%r192], 1;
	shr.u64 	%rd115, %rd256, %r353;
	cvt.u32.u64 	%r194, %rd115;
	and.b32  	%r195, %r194, %r163;
	shl.b32 	%r196, %r195, 2;
	add.s32 	%r197, %r159, %r196;
	atom.shared.add.u32 	%r198, [%r197], 1;
	shr.u64 	%rd116, %rd255, %r353;
	cvt.u32.u64 	%r199, %rd116;
	and.b32  	%r200, %r199, %r163;
	shl.b32 	%r201, %r200, 2;
	add.s32 	%r202, %r159, %r201;
	atom.shared.add.u32 	%r203, [%r202], 1;
	shr.u64 	%rd117, %rd254, %r353;
	cvt.u32.u64 	%r204, %rd117;
	and.b32  	%r205, %r204, %r163;
	shl.b32 	%r206, %r205, 2;
	add.s32 	%r207, %r159, %r206;
	atom.shared.add.u32 	%r208, [%r207], 1;
	shr.u64 	%rd118, %rd253, %r353;
	cvt.u32.u64 	%r209, %rd118;
	and.b32  	%r210, %r209, %r163;
	shl.b32 	%r211, %r210, 2;
	add.s32 	%r212, %r159, %r211;
	atom.shared.add.u32 	%r213, [%r212], 1;
	shr.u64 	%rd119, %rd252, %r353;
	cvt.u32.u64 	%r214, %rd119;
	and.b32  	%r215, %r214, %r163;
	shl.b32 	%r216, %r215, 2;
	add.s32 	%r217, %r159, %r216;
	atom.shared.add.u32 	%r218, [%r217], 1;
	shr.u64 	%rd120, %rd251, %r353;
	cvt.u32.u64 	%r219, %rd120;
	and.b32  	%r220, %r219, %r163;
	shl.b32 	%r221, %r220, 2;
	add.s32 	%r222, %r159, %r221;
	atom.shared.add.u32 	%r223, [%r222], 1;
	shr.u64 	%rd121, %rd250, %r353;
	cvt.u32.u64 	%r224, %rd121;
	and.b32  	%r225, %r224, %r163;
	shl.b32 	%r226, %r225, 2;
	add.s32 	%r227, %r159, %r226;
	atom.shared.add.u32 	%r228, [%r227], 1;
	shr.u64 	%rd122, %rd249, %r353;
	cvt.u32.u64 	%r229, %rd122;
	and.b32  	%r230, %r229, %r163;
	shl.b32 	%r231, %r230, 2;
	add.s32 	%r232, %r159, %r231;
	atom.shared.add.u32 	%r233, [%r232], 1;
	shr.u64 	%rd123, %rd248, %r353;
	cvt.u32.u64 	%r234, %rd123;
	and.b32  	%r235, %r234, %r163;
	shl.b32 	%r236, %r235, 2;
	add.s32 	%r237, %r159, %r236;
	atom.shared.add.u32 	%r238, [%r237], 1;
	shr.u64 	%rd124, %rd247, %r353;
	cvt.u32.u64 	%r239, %rd124;
	and.b32  	%r240, %r239, %r163;
	shl.b32 	%r241, %r240, 2;
	add.s32 	%r242, %r159, %r241;
	atom.shared.add.u32 	%r243, [%r242], 1;
	add.s32 	%r353, %r353, 8;
	add.s32 	%r352, %r352, 1;
	setp.lt.s32 	%p43, %r353, %r94;
	@%p43 bra 	$L__BB25_68;
$L__BB25_69:
	add.s64 	%rd231, %rd231, %rd4;
	setp.lt.u64 	%p44, %rd231, %rd9;
	@%p44 bra 	$L__BB25_32;
$L__BB25_70:
	bar.sync 	0;
	@%p1 bra 	$L__BB25_152;
	setp.lt.u32 	%p45, %r1, 7;
	mov.b32 	%r356, 0;
	@%p45 bra 	$L__BB25_90;
	mov.b32 	%r354, 0;
$L__BB25_73:
	.pragma "nounroll";
	shl.b32 	%r246, %r354, 10;
	add.s32 	%r43, %r6, %r246;
	ld.shared.u32 	%r44, [%r43];
	setp.eq.s32 	%p46, %r44, 0;
	@%p46 bra 	$L__BB25_75;
	cvt.u32.u64 	%r247, %rd5;
	shl.b32 	%r248, %r354, 8;
	add.s32 	%r249, %r248, %r247;
	mul.wide.u32 	%rd125, %r249, 8;
	add.s64 	%rd126, %rd2, %rd125;
	cvt.u64.u32 	%rd127, %r44;
	atom.global.add.u64 	%rd128, [%rd126], %rd127;
$L__BB25_75:
	ld.shared.u32 	%r45, [%r43+1024];
	setp.eq.s32 	%p47, %r45, 0;
	@%p47 bra 	$L__BB25_77;
	cvt.u32.u64 	%r250, %rd5;
	shl.b32 	%r251, %r354, 8;
	add.s32 	%r252, %r251, %r250;
	add.s32 	%r253, %r252, 256;
	mul.wide.u32 	%rd129, %r253, 8;
	add.s64 	%rd130, %rd2, %rd129;
	cvt.u64.u32 	%rd131, %r45;
	atom.global.add.u64 	%rd132, [%rd130], %rd131;
$L__BB25_77:
	ld.shared.u32 	%r46, [%r43+2048];
	setp.eq.s32 	%p48, %r46, 0;
	@%p48 bra 	$L__BB25_79;
	cvt.u32.u64 	%r254, %rd5;
	shl.b32 	%r255, %r354, 8;
	add.s32 	%r256, %r255, %r254;
	add.s32 	%r257, %r256, 512;
	mul.wide.u32 	%rd133, %r257, 8;
	add.s64 	%rd134, %rd2, %rd133;
	cvt.u64.u32 	%rd135, %r46;
	atom.global.add.u64 	%rd136, [%rd134], %rd135;
$L__BB25_79:
	ld.shared.u32 	%r47, [%r43+3072];
	setp.eq.s32 	%p49, %r47, 0;
	@%p49 bra 	$L__BB25_81;
	cvt.u32.u64 	%r258, %rd5;
	shl.b32 	%r259, %r354, 8;
	add.s32 	%r260, %r259, %r258;
	add.s32 	%r261, %r260, 768;
	mul.wide.u32 	%rd137, %r261, 8;
	add.s64 	%rd138, %rd2, %rd137;
	cvt.u64.u32 	%rd139, %r47;
	atom.global.add.u64 	%rd140, [%rd138], %rd139;
$L__BB25_81:
	ld.shared.u32 	%r48, [%r43+4096];
	setp.eq.s32 	%p50, %r48, 0;
	@%p50 bra 	$L__BB25_83;
	cvt.u32.u64 	%r262, %rd5;
	shl.b32 	%r263, %r354, 8;
	add.s32 	%r264, %r263, %r262;
	add.s32 	%r265, %r264, 1024;
	mul.wide.u32 	%rd141, %r265, 8;
	add.s64 	%rd142, %rd2, %rd141;
	cvt.u64.u32 	%rd143, %r48;
	atom.global.add.u64 	%rd144, [%rd142], %rd143;
$L__BB25_83:
	ld.shared.u32 	%r49, [%r43+5120];
	setp.eq.s32 	%p51, %r49, 0;
	@%p51 bra 	$L__BB25_85;
	cvt.u32.u64 	%r266, %rd5;
	shl.b32 	%r267, %r354, 8;
	add.s32 	%r268, %r267, %r266;
	add.s32 	%r269, %r268, 1280;
	mul.wide.u32 	%rd145, %r269, 8;
	add.s64 	%rd146, %rd2, %rd145;
	cvt.u64.u32 	%rd147, %r49;
	atom.global.add.u64 	%rd148, [%rd146], %rd147;
$L__BB25_85:
	ld.shared.u32 	%r50, [%r43+6144];
	setp.eq.s32 	%p52, %r50, 0;
	@%p52 bra 	$L__BB25_87;
	cvt.u32.u64 	%r270, %rd5;
	shl.b32 	%r271, %r354, 8;
	add.s32 	%r272, %r271, %r270;
	add.s32 	%r273, %r272, 1536;
	mul.wide.u32 	%rd149, %r273, 8;
	add.s64 	%rd150, %rd2, %rd149;
	cvt.u64.u32 	%rd151, %r50;
	atom.global.add.u64 	%rd152, [%rd150], %rd151;
$L__BB25_87:
	ld.shared.u32 	%r51, [%r43+7168];
	setp.eq.s32 	%p53, %r51, 0;
	@%p53 bra 	$L__BB25_89;
	cvt.u32.u64 	%r274, %rd5;
	shl.b32 	%r275, %r354, 8;
	add.s32 	%r276, %r275, %r274;
	add.s32 	%r277, %r276, 1792;
	mul.wide.u32 	%rd153, %r277, 8;
	add.s64 	%rd154, %rd2, %rd153;
	cvt.u64.u32 	%rd155, %r51;
	atom.global.add.u64 	%rd156, [%rd154], %rd155;
$L__BB25_89:
	add.s32 	%r354, %r354, 8;
	setp.ne.s32 	%p54, %r354, %r14;
	mov.u32 	%r356, %r14;
	@%p54 bra 	$L__BB25_73;
$L__BB25_90:
	add.s32 	%r54, %r5, -1;
	setp.eq.s32 	%p55, %r3, 0;
	@%p55 bra 	$L__BB25_111;
	setp.lt.u32 	%p56, %r4, 3;
	@%p56 bra 	$L__BB25_101;
	shl.b32 	%r278, %r356, 10;
	add.s32 	%r55, %r6, %r278;
	ld.shared.u32 	%r56, [%r55];
	setp.eq.s32 	%p57, %r56, 0;
	@%p57 bra 	$L__BB25_94;
	cvt.u32.u64 	%r279, %rd5;
	shl.b32 	%r280, %r356, 8;
	add.s32 	%r281, %r280, %r279;
	mul.wide.u32 	%rd157, %r281, 8;
	add.s64 	%rd158, %rd2, %rd157;
	cvt.u64.u32 	%rd159, %r56;
	atom.global.add.u64 	%rd160, [%rd158], %rd159;
$L__BB25_94:
	ld.shared.u32 	%r57, [%r55+1024];
	setp.eq.s32 	%p58, %r57, 0;
	@%p58 bra 	$L__BB25_96;
	cvt.u32.u64 	%r282, %rd5;
	shl.b32 	%r283, %r356, 8;
	add.s32 	%r284, %r283, %r282;
	add.s32 	%r285, %r284, 256;
	mul.wide.u32 	%rd161, %r285, 8;
	add.s64 	%rd162, %rd2, %rd161;
	cvt.u64.u32 	%rd163, %r57;
	atom.global.add.u64 	%rd164, [%rd162], %rd163;
$L__BB25_96:
	ld.shared.u32 	%r58, [%r55+2048];
	setp.eq.s32 	%p59, %r58, 0;
	@%p59 bra 	$L__BB25_98;
	cvt.u32.u64 	%r286, %rd5;
	shl.b32 	%r287, %r356, 8;
	add.s32 	%r288, %r287, %r286;
	add.s32 	%r289, %r288, 512;
	mul.wide.u32 	%rd165, %r289, 8;
	add.s64 	%rd166, %rd2, %rd165;
	cvt.u64.u32 	%rd167, %r58;
	atom.global.add.u64 	%rd168, [%rd166], %rd167;
$L__BB25_98:
	ld.shared.u32 	%r59, [%r55+3072];
	setp.eq.s32 	%p60, %r59, 0;
	@%p60 bra 	$L__BB25_100;
	cvt.u32.u64 	%r290, %rd5;
	shl.b32 	%r291, %r356, 8;
	add.s32 	%r292, %r291, %r290;
	add.s32 	%r293, %r292, 768;
	mul.wide.u32 	%rd169, %r293, 8;
	add.s64 	%rd170, %rd2, %rd169;
	cvt.u64.u32 	%rd171, %r59;
	atom.global.add.u64 	%rd172, [%rd170], %rd171;
$L__BB25_100:
	add.s32 	%r356, %r356, 4;
$L__BB25_101:
	setp.eq.s32 	%p61, %r5, 0;
	@%p61 bra 	$L__BB25_111;
	setp.eq.s32 	%p62, %r54, 0;
	@%p62 bra 	$L__BB25_108;
	shl.b32 	%r294, %r356, 10;
	add.s32 	%r62, %r6, %r294;
	ld.shared.u32 	%r63, [%r62];
	setp.eq.s32 	%p63, %r63, 0;
	@%p63 bra 	$L__BB25_105;
	cvt.u32.u64 	%r295, %rd5;
	shl.b32 	%r296, %r356, 8;
	add.s32 	%r297, %r296, %r295;
	mul.wide.u32 	%rd173, %r297, 8;
	add.s64 	%rd174, %rd2, %rd173;
	cvt.u64.u32 	%rd175, %r63;
	atom.global.add.u64 	%rd176, [%rd174], %rd175;
$L__BB25_105:
	ld.shared.u32 	%r64, [%r62+1024];
	setp.eq.s32 	%p64, %r64, 0;
	@%p64 bra 	$L__BB25_107;
	cvt.u32.u64 	%r298, %rd5;
	shl.b32 	%r299, %r356, 8;
	add.s32 	%r300, %r299, %r298;
	add.s32 	%r301, %r300, 256;
	mul.wide.u32 	%rd177, %r301, 8;
	add.s64 	%rd178, %rd2, %rd177;
	cvt.u64.u32 	%rd179, %r64;
	atom.global.add.u64 	%rd180, [%rd178], %rd179;
$L__BB25_107:
	add.s32 	%r356, %r356, 2;
$L__BB25_108:
	setp.eq.s32 	%p65, %r15, 0;
	@%p65 bra 	$L__BB25_111;
	shl.b32 	%r302, %r356, 10;
	add.s32 	%r303, %r6, %r302;
	ld.shared.u32 	%r67, [%r303];
	setp.eq.s32 	%p66, %r67, 0;
	@%p66 bra 	$L__BB25_111;
	cvt.u32.u64 	%r304, %rd5;
	shl.b32 	%r305, %r356, 8;
	add.s32 	%r306, %r305, %r304;
	mul.wide.u32 	%rd181, %r306, 8;
	add.s64 	%rd182, %rd2, %rd181;
	cvt.u64.u32 	%rd183, %r67;
	atom.global.add.u64 	%rd184, [%rd182], %rd183;
$L__BB25_111:
	cvt.u32.u64 	%r307, %rd5;
	setp.gt.u32 	%p67, %r307, 127;
	@%p67 bra 	$L__BB25_152;
	setp.lt.u32 	%p68, %r1, 7;
	mov.b32 	%r360, 0;
	@%p68 bra 	$L__BB25_131;
	mov.b32 	%r358, 0;
$L__BB25_114:
	.pragma "nounroll";
	shl.b32 	%r311, %r358, 10;
	add.s32 	%r69, %r6, %r311;
	ld.shared.u32 	%r70, [%r69+512];
	setp.eq.s32 	%p69, %r70, 0;
	shl.b32 	%r312, %r358, 8;
	add.s32 	%r313, %r312, %r307;
	mul.wide.u32 	%rd185, %r313, 8;
	add.s64 	%rd78, %rd2, %rd185;
	@%p69 bra 	$L__BB25_116;
	cvt.u64.u32 	%rd186, %r70;
	atom.global.add.u64 	%rd187, [%rd78+1024], %rd186;
$L__BB25_116:
	ld.shared.u32 	%r71, [%r69+1536];
	setp.eq.s32 	%p70, %r71, 0;
	@%p70 bra 	$L__BB25_118;
	cvt.u64.u32 	%rd188, %r71;
	atom.global.add.u64 	%rd189, [%rd78+3072], %rd188;
$L__BB25_118:
	ld.shared.u32 	%r72, [%r69+2560];
	setp.eq.s32 	%p71, %r72, 0;
	@%p71 bra 	$L__BB25_120;
	cvt.u64.u32 	%rd190, %r72;
	atom.global.add.u64 	%rd191, [%rd78+5120], %rd190;
$L__BB25_120:
	ld.shared.u32 	%r73, [%r69+3584];
	setp.eq.s32 	%p72, %r73, 0;
	@%p72 bra 	$L__BB25_122;
	cvt.u64.u32 	%rd192, %r73;
	atom.global.add.u64 	%rd193, [%rd78+7168], %rd192;
$L__BB25_122:
	ld.shared.u32 	%r74, [%r69+4608];
	setp.eq.s32 	%p73, %r74, 0;
	@%p73 bra 	$L__BB25_124;
	cvt.u64.u32 	%rd194, %r74;
	atom.global.add.u64 	%rd195, [%rd78+9216], %rd194;
$L__BB25_124:
	ld.shared.u32 	%r75, [%r69+5632];
	setp.eq.s32 	%p74, %r75, 0;
	@%p74 bra 	$L__BB25_126;
	cvt.u64.u32 	%rd196, %r75;
	atom.global.add.u64 	%rd197, [%rd78+11264], %rd196;
$L__BB25_126:
	ld.shared.u32 	%r76, [%r69+6656];
	setp.eq.s32 	%p75, %r76, 0;
	@%p75 bra 	$L__BB25_128;
	cvt.u64.u32 	%rd198, %r76;
	atom.global.add.u64 	%rd199, [%rd78+13312], %rd198;
$L__BB25_128:
	ld.shared.u32 	%r77, [%r69+7680];
	setp.eq.s32 	%p76, %r77, 0;
	@%p76 bra 	$L__BB25_130;
	cvt.u64.u32 	%rd200, %r77;
	atom.global.add.u64 	%rd201, [%rd78+15360], %rd200;
$L__BB25_130:
	add.s32 	%r358, %r358, 8;
	setp.ne.s32 	%p77, %r358, %r14;
	mov.u32 	%r360, %r14;
	@%p77 bra 	$L__BB25_114;
$L__BB25_131:
	setp.eq.s32 	%p78, %r3, 0;
	@%p78 bra 	$L__BB25_152;
	setp.lt.u32 	%p79, %r4, 3;
	@%p79 bra 	$L__BB25_142;
	shl.b32 	%r314, %r360, 10;
	add.s32 	%r80, %r6, %r314;
	ld.shared.u32 	%r81, [%r80+512];
	setp.eq.s32 	%p80, %r81, 0;
	@%p80 bra 	$L__BB25_135;
	shl.b32 	%r316, %r360, 8;
	add.s32 	%r317, %r316, %r307;
	mul.wide.u32 	%rd202, %r317, 8;
	add.s64 	%rd203, %rd2, %rd202;
	cvt.u64.u32 	%rd204, %r81;
	atom.global.add.u64 	%rd205, [%rd203+1024], %rd204;
$L__BB25_135:
	ld.shared.u32 	%r82, [%r80+1536];
	setp.eq.s32 	%p81, %r82, 0;
	@%p81 bra 	$L__BB25_137;
	shl.b32 	%r319, %r360, 8;
	add.s32 	%r320, %r319, %r307;
	add.s32 	%r321, %r320, 256;
	mul.wide.u32 	%rd206, %r321, 8;
	add.s64 	%rd207, %rd2, %rd206;
	cvt.u64.u32 	%rd208, %r82;
	atom.global.add.u64 	%rd209, [%rd207+1024], %rd208;
$L__BB25_137:
	ld.shared.u32 	%r83, [%r80+2560];
	setp.eq.s32 	%p82, %r83, 0;
	@%p82 bra 	$L__BB25_139;
	shl.b32 	%r323, %r360, 8;
	add.s32 	%r324, %r323, %r307;
	add.s32 	%r325, %r324, 512;
	mul.wide.u32 	%rd210, %r325, 8;
	add.s64 	%rd211, %rd2, %rd210;
	cvt.u64.u32 	%rd212, %r83;
	atom.global.add.u64 	%rd213, [%rd211+1024], %rd212;
$L__BB25_139:
	ld.shared.u32 	%r84, [%r80+3584];
	setp.eq.s32 	%p83, %r84, 0;
	@%p83 bra 	$L__BB25_141;
	shl.b32 	%r327, %r360, 8;
	add.s32 	%r328, %r327, %r307;
	add.s32 	%r329, %r328, 768;
	mul.wide.u32 	%rd214, %r329, 8;
	add.s64 	%rd215, %rd2, %rd214;
	cvt.u64.u32 	%rd216, %r84;
	atom.global.add.u64 	%rd217, [%rd215+1024], %rd216;
$L__BB25_141:
	add.s32 	%r360, %r360, 4;
$L__BB25_142:
	setp.eq.s32 	%p84, %r5, 0;
	@%p84 bra 	$L__BB25_152;
	setp.eq.s32 	%p85, %r54, 0;
	@%p85 bra 	$L__BB25_149;
	shl.b32 	%r330, %r360, 10;
	add.s32 	%r87, %r6, %r330;
	ld.shared.u32 	%r88, [%r87+512];
	setp.eq.s32 	%p86, %r88, 0;
	@%p86 bra 	$L__BB25_146;
	shl.b32 	%r332, %r360, 8;
	add.s32 	%r333, %r332, %r307;
	mul.wide.u32 	%rd218, %r333, 8;
	add.s64 	%rd219, %rd2, %rd218;
	cvt.u64.u32 	%rd220, %r88;
	atom.global.add.u64 	%rd221, [%rd219+1024], %rd220;
$L__BB25_146:
	ld.shared.u32 	%r89, [%r87+1536];
	setp.eq.s32 	%p87, %r89, 0;
	@%p87 bra 	$L__BB25_148;
	shl.b32 	%r335, %r360, 8;
	add.s32 	%r336, %r335, %r307;
	add.s32 	%r337, %r336, 256;
	mul.wide.u32 	%rd222, %r337, 8;
	add.s64 	%rd223, %rd2, %rd222;
	cvt.u64.u32 	%rd224, %r89;
	atom.global.add.u64 	%rd225, [%rd223+1024], %rd224;
$L__BB25_148:
	add.s32 	%r360, %r360, 2;
$L__BB25_149:
	setp.eq.s32 	%p88, %r15, 0;
	@%p88 bra 	$L__BB25_152;
	shl.b32 	%r338, %r360, 10;
	add.s32 	%r339, %r6, %r338;
	ld.shared.u32 	%r92, [%r339+512];
	setp.eq.s32 	%p89, %r92, 0;
	@%p89 bra 	$L__BB25_152;
	shl.b32 	%r341, %r360, 8;
	add.s32 	%r342, %r341, %r307;
	mul.wide.u32 	%rd226, %r342, 8;
	add.s64 	%rd227, %rd2, %rd226;
	cvt.u64.u32 	%rd228, %r92;
	atom.global.add.u64 	%rd229, [%rd227+1024], %rd228;
$L__BB25_152:
	bar.sync 	0;
	add.s64 	%rd230, %rd230, 1;
	setp.ne.s64 	%p90, %rd230, %rd6;
	@%p90 bra 	$L__BB25_2;
$L__BB25_153:
	ret;

}
	// .globl	_ZN3cub18CUB_300001_SM_10006detail10radix_sort33DeviceRadixSortExclusiveSumKernelINS1_5radix10policy_hubImmyE10Policy1000EyEEvPT0_
.visible .entry _ZN3cub18CUB_300001_SM_10006detail10radix_sort33DeviceRadixSortExclusiveSumKernelINS1_5radix10policy_hubImmyE10Policy1000EyEEvPT0_(
	.param .u64 .ptr .align 1 _ZN3cub18CUB_300001_SM_10006detail10radix_sort33DeviceRadixSortExclusiveSumKernelINS1_5radix10policy_hubImmyE10Policy1000EyEEvPT0__param_0
)
{
	.reg .pred 	%p<4>;
	.reg .b32 	%r<28>;
	.reg .b64 	%rd<54>;
	// demoted variable
	.shared .align 16 .b8 _ZZN3cub18CUB_300001_SM_10006detail10radix_sort33DeviceRadixSortExclusiveSumKernelINS1_5radix10policy_hubImmyE10Policy1000EyEEvPT0_E12temp_storage[2336];
	ld.param.u64 	%rd5, [_ZN3cub18CUB_300001_SM_10006detail10radix_sort33DeviceRadixSortExclusiveSumKernelINS1_5radix10policy_hubImmyE10Policy1000EyEEvPT0__param_0];
	cvta.to.global.u64 	%rd6, %rd5;
	mov.u32 	%r3, %ctaid.x;
	shl.b32 	%r4, %r3, 8;
	mov.u32 	%r1, %tid.x;
	setp.gt.u32 	%p1, %r1, 255;
	add.s32 	%r5, %r4, %r1;
	mul.wide.s32 	%rd7, %r5, 8;
	add.s64 	%rd1, %rd6, %rd7;
	@%p1 bra 	$L__BB26_2;
	ld.global.u64 	%rd53, [%rd1];
$L__BB26_2:
	shr.u32 	%r6, %r1, 3;
	add.s32 	%r7, %r6, %r1;
	shl.b32 	%r8, %r7, 3;
	mov.u32 	%r9, _ZZN3cub18CUB_300001_SM_10006detail10radix_sort33DeviceRadixSortExclusiveSumKernelINS1_5radix10policy_hubImmyE10Policy1000EyEEvPT0_E12temp_storage;
	add.s32 	%r10, %r9, %r8;
	add.s32 	%r2, %r10, 16;
	st.shared.u64 	[%r10+16], %rd53;
	bar.sync 	0;
	setp.gt.u32 	%p2, %r1, 31;
	@%p2 bra 	$L__BB26_4;
	mad.lo.s32 	%r27, %r1, 72, %r9;
	ld.shared.u64 	%rd23, [%r27+16];
	ld.shared.u64 	%rd24, [%r27+24];
	ld.shared.u64 	%rd25, [%r27+32];
	ld.shared.u64 	%rd26, [%r27+40];
	ld.shared.u64 	%rd27, [%r27+48];
	ld.shared.u64 	%rd28, [%r27+56];
	ld.shared.u64 	%rd29, [%r27+64];
	ld.shared.u64 	%rd30, [%r27+72];
	add.s64 	%rd31, %rd24, %rd23;
	add.s64 	%rd32, %rd31, %rd25;
	add.s64 	%rd33, %rd32, %rd26;
	add.s64 	%rd34, %rd33, %rd27;
	add.s64 	%rd35, %rd34, %rd28;
	add.s64 	%rd36, %rd35, %rd29;
	add.s64 	%rd10, %rd36, %rd30;
	mov.b32 	%r11, 1;
	mov.b32 	%r24, 0;
	mov.b32 	%r25, -1;
	// begin inline asm
	{  .reg .u64 r0;  .reg .u32 lo;  .reg .u32 hi;  .reg .pred p;  mov.b64 {lo, hi}, %rd10;  shfl.sync.up.b32 lo|p, lo, %r11, %r24, %r25;  shfl.sync.up.b32 hi|p, hi, %r11, %r24, %r25;  mov.b64 r0, {lo, hi};  @p add.u64 r0, r0, %rd10;  mov.u64 %rd8, r0;}
	// end inline asm
	mov.b32 	%r14, 2;
	// begin inline asm
	{  .reg .u64 r0;  .reg .u32 lo;  .reg .u32 hi;  .reg .pred p;  mov.b64 {lo, hi}, %rd8;  shfl.sync.up.b32 lo|p, lo, %r14, %r24, %r25;  shfl.sync.up.b32 hi|p, hi, %r14, %r24, %r25;  mov.b64 r0, {lo, hi};  @p add.u64 r0, r0, %rd8;  mov.u64 %rd11, r0;}
	// end inline asm
	mov.b32 	%r17, 4;
	// begin inline asm
	{  .reg .u64 r0;  .reg .u32 lo;  .reg .u32 hi;  .reg .pred p;  mov.b64 {lo, hi}, %rd11;  shfl.sync.up.b32 lo|p, lo, %r17, %r24, %r25;  shfl.sync.up.b32 hi|p, hi, %r17, %r24, %r25;  mov.b64 r0, {lo, hi};  @p add.u64 r0, r0, %rd11;  mov.u64 %rd14, r0;}
	// end inline asm
	mov.b32 	%r20, 8;
	// begin inline asm
	{  .reg .u64 r0;  .reg .u32 lo;  .reg .u32 hi;  .reg .pred p;  mov.b64 {lo, hi}, %rd14;  shfl.sync.up.b32 lo|p, lo, %r20, %r24, %r25;  shfl.sync.up.b32 hi|p, hi, %r20, %r24, %r25;  mov.b64 r0, {lo, hi};  @p add.u64 r0, r0, %rd14;  mov.u64 %rd17, r0;}
	// end inline asm
	mov.b32 	%r23, 16;
	// begin inline asm
	{  .reg .u64 r0;  .reg .u32 lo;  .reg .u32 hi;  .reg .pred p;  mov.b64 {lo, hi}, %rd17;  shfl.sync.up.b32 lo|p, lo, %r23, %r24, %r25;  shfl.sync.up.b32 hi|p, hi, %r23, %r24, %r25;  mov.b64 r0, {lo, hi};  @p add.u64 r0, r0, %rd17;  mov.u64 %rd20, r0;}
	// end inline asm
	sub.s64 	%rd37, %rd20, %rd10;
	ld.shared.u64 	%rd38, [%r27+16];
	ld.shared.u64 	%rd39, [%r27+24];
	ld.shared.u64 	%rd40, [%r27+32];
	ld.shared.u64 	%rd41, [%r27+40];
	ld.shared.u64 	%rd42, [%r27+48];
	ld.shared.u64 	%rd43, [%r27+56];
	ld.shared.u64 	%rd44, [%r27+64];
	add.s64 	%rd45, %rd38, %rd37;
	add.s64 	%rd46, %rd39, %rd45;
	add.s64 	%rd47, %rd40, %rd46;
	add.s64 	%rd48, %rd41, %rd47;
	add.s64 	%rd49, %rd42, %rd48;
	add.s64 	%rd50, %rd43, %rd49;
	add.s64 	%rd51, %rd44, %rd50;
	st.shared.u64 	[%r27+16], %rd37;
	st.shared.u64 	[%r27+24], %rd45;
	st.shared.u64 	[%r27+32], %rd46;
	st.shared.u64 	[%r27+40], %rd47;
	st.shared.u64 	[%r27+48], %rd48;
	st.shared.u64 	[%r27+56], %rd49;
	st.shared.u64 	[%r27+64], %rd50;
	st.shared.u64 	[%r27+72], %rd51;
$L__BB26_4:
	setp.gt.u32 	%p3, %r1, 255;
	bar.sync 	0;
	@%p3 bra 	$L__BB26_6;
	ld.shared.u64 	%rd52, [%r2];
	st.global.u64 	[%rd1], %rd52;
$L__BB26_6:
	ret;

}
	// .globl	_ZN3cub18CUB_300001_SM_10006detail10radix_sort29DeviceRadixSortOnesweepKernelINS1_5radix10policy_hubImmyE10Policy1000ELNS0_9SortOrderE0EmmyiiNS1_21identity_decomposer_tEEEvPT5_SB_PT3_PKSC_PT1_PKSG_PT2_PKSK_T4_iiT6_
.visible .entry _ZN3cub18CUB_300001_SM_10006detail10radix_sort29DeviceRadixSortOnesweepKernelINS1_5radix10policy_hubImmyE10Policy1000ELNS0_9SortOrderE0EmmyiiNS1_21identity_decomposer_tEEEvPT5_SB_PT3_PKSC_PT1_PKSG_PT2_PKSK_T4_iiT6_(
	.param .u64 .ptr .align 1 _ZN3cub18CUB_300001_SM_10006detail10radix_sort29DeviceRadixSortOnesweepKernelINS1_5radix10policy_hubImmyE10Policy1000ELNS0_9SortOrderE0EmmyiiNS1_21identity_decomposer_tEEEvPT5_SB_PT3_PKSC_PT1_PKSG_PT2_PKSK_T4_iiT6__param_0,
	.param .u64 .ptr .align 1 _ZN3cub18CUB_300001_SM_10006detail10radix_sort29DeviceRadixSortOnesweepKernelINS1_5radix10policy_hubImmyE10Policy1000ELNS0_9SortOrderE0EmmyiiNS1_21identity_decomposer_tEEEvPT5_SB_PT3_PKSC_PT1_PKSG_PT2_PKSK_T4_iiT6__param_1,
	.param .u64 .ptr .align 1 _ZN3cub18CUB_300001_SM_10006detail10radix_sort29DeviceRadixSortOnesweepKernelINS1_5radix10policy_hubImmyE10Policy1000ELNS0_9SortOrderE0EmmyiiNS1_21identity_decomposer_tEEEvPT5_SB_PT3_PKSC_PT1_PKSG_PT2_PKSK_T4_iiT6__param_2,
	.param .u64 .ptr .align 1 _ZN3cub18CUB_300001_SM_10006detail10radix_sort29DeviceRadixSortOnesweepKernelINS1_5radix10policy_hubImmyE10Policy1000ELNS0_9SortOrderE0EmmyiiNS1_21identity_decomposer_tEEEvPT5_SB_PT3_PKSC_PT1_PKSG_PT2_PKSK_T4_iiT6__param_3,
	.param .u64 .ptr .align 1 _ZN3cub18CUB_300001_SM_10006detail10radix_sort29DeviceRadixSortOnesweepKernelINS1_5radix10policy_hubImmyE10Policy1000ELNS0_9SortOrderE0EmmyiiNS1_21identity_decomposer_tEEEvPT5_SB_PT3_PKSC_PT1_PKSG_PT2_PKSK_T4_iiT6__param_4,
	.param .u64 .ptr .align 1 _ZN3cub18CUB_300001_SM_10006detail10radix_sort29DeviceRadixSortOnesweepKernelINS1_5radix10policy_hubImmyE10Policy1000ELNS0_9SortOrderE0EmmyiiNS1_21identity_decomposer_tEEEvPT5_SB_PT3_PKSC_PT1_PKSG_PT2_PKSK_T4_iiT6__param_5,
	.param .u64 .ptr .align 1 _ZN3cub18CUB_300001_SM_10006detail10radix_sort29DeviceRadixSortOnesweepKernelINS1_5radix10policy_hubImmyE10Policy1000ELNS0_9SortOrderE0EmmyiiNS1_21identity_decomposer_tEEEvPT5_SB_PT3_PKSC_PT1_PKSG_PT2_PKSK_T4_iiT6__param_6,
	.param .u64 .ptr .align 1 _ZN3cub18CUB_300001_SM_10006detail10radix_sort29DeviceRadixSortOnesweepKernelINS1_5radix10policy_hubImmyE10Policy1000ELNS0_9SortOrderE0EmmyiiNS1_21identity_decomposer_tEEEvPT5_SB_PT3_PKSC_PT1_PKSG_PT2_PKSK_T4_iiT6__param_7,
	.param .u32 _ZN3cub18CUB_300001_SM_10006detail10radix_sort29DeviceRadixSortOnesweepKernelINS1_5radix10policy_hubImmyE10Policy1000ELNS0_9SortOrderE0EmmyiiNS1_21identity_decomposer_tEEEvPT5_SB_PT3_PKSC_PT1_PKSG_PT2_PKSK_T4_iiT6__param_8,
	.param .u32 _ZN3cub18CUB_300001_SM_10006detail10radix_sort29DeviceRadixSortOnesweepKernelINS1_5radix10policy_hubImmyE10Policy1000ELNS0_9SortOrderE0EmmyiiNS1_21identity_decomposer_tEEEvPT5_SB_PT3_PKSC_PT1_PKSG_PT2_PKSK_T4_iiT6__param_9,
	.param .u32 _ZN3cub18CUB_300001_SM_10006detail10radix_sort29DeviceRadixSortOnesweepKernelINS1_5radix10policy_hubImmyE10Policy1000ELNS0_9SortOrderE0EmmyiiNS1_21identity_decomposer_tEEEvPT5_SB_PT3_PKSC_PT1_PKSG_PT2_PKSK_T4_iiT6__param_10,
	.param .align 1 .b8 _ZN3cub18CUB_300001_SM_10006detail10radix_sort29DeviceRadixSortOnesweepKernelINS1_5radix10policy_hubImmyE10Policy1000ELNS0_9SortOrderE0EmmyiiNS1_21identity_decomposer_tEEEvPT5_SB_PT3_PKSC_PT1_PKSG_PT2_PKSK_T4_iiT6__param_11[1]
)
.maxntid 384
{
	.reg .pred 	%p<160>;
	.reg .b32 	%r<1293>;
	.reg .b64 	%rd<661>;
	// demoted variable
	.shared .align 16 .b8 _ZZN3cub18CUB_300001_SM_10006detail10radix_sort29DeviceRadixSortOnesweepKernelINS1_5radix10policy_hubImmyE10Policy1000ELNS0_9SortOrderE0EmmyiiNS1_21identity_decomposer_tEEEvPT5_SB_PT3_PKSC_PT1_PKSG_PT2_PKSK_T4_iiT6_E1s[38912];
	ld.param.u64 	%rd180, [_ZN3cub18CUB_300001_SM_10006detail10radix_sort29DeviceRadixSortOnesweepKernelINS1_5radix10policy_hubImmyE10Policy1000ELNS0_9SortOrderE0EmmyiiNS1_21identity_decomposer_tEEEvPT5_SB_PT3_PKSC_PT1_PKSG_PT2_PKSK_T4_iiT6__param_0];
	ld.param.u64 	%rd176, [_ZN3cub18CUB_300001_SM_10006detail10radix_sort29DeviceRadixSortOnesweepKernelINS1_5radix10policy_hubImmyE10Policy1000ELNS0_9SortOrderE0EmmyiiNS1_21identity_decomposer_tEEEvPT5_SB_PT3_PKSC_PT1_PKSG_PT2_PKSK_T4_iiT6__param_1];
	ld.param.u64 	%rd181, [_ZN3cub18CUB_300001_SM_10006detail10radix_sort29DeviceRadixSortOnesweepKernelINS1_5radix10policy_hubImmyE10Policy1000ELNS0_9SortOrderE0EmmyiiNS1_21identity_decomposer_tEEEvPT5_SB_PT3_PKSC_PT1_PKSG_PT2_PKSK_T4_iiT6__param_4];
	ld.param.u64 	%rd182, [_ZN3cub18CUB_300001_SM_10006detail10radix_sort29DeviceRadixSortOnesweepKernelINS1_5radix10policy_hubImmyE10Policy1000ELNS0_9SortOrderE0EmmyiiNS1_21identity_decomposer_tEEEvPT5_SB_PT3_PKSC_PT1_PKSG_PT2_PKSK_T4_iiT6__param_5];
	ld.param.u64 	%rd183, [_ZN3cub18CUB_300001_SM_10006detail10radix_sort29DeviceRadixSortOnesweepKernelINS1_5radix10policy_hubImmyE10Policy1000ELNS0_9SortOrderE0EmmyiiNS1_21identity_decomposer_tEEEvPT5_SB_PT3_PKSC_PT1_PKSG_PT2_PKSK_T4_iiT6__param_6];
	ld.param.u32 	%r149, [_ZN3cub18CUB_300001_SM_10006detail10radix_sort29DeviceRadixSortOnesweepKernelINS1_5radix10policy_hubImmyE10Policy1000ELNS0_9SortOrderE0EmmyiiNS1_21identity_decomposer_tEEEvPT5_SB_PT3_PKSC_PT1_PKSG_PT2_PKSK_T4_iiT6__param_8];
	ld.param.u32 	%r151, [_ZN3cub18CUB_300001_SM_10006detail10radix_sort29DeviceRadixSortOnesweepKernelINS1_5radix10policy_hubImmyE10Policy1000ELNS0_9SortOrderE0EmmyiiNS1_21identity_decomposer_tEEEvPT5_SB_PT3_PKSC_PT1_PKSG_PT2_PKSK_T4_iiT6__param_10];
	cvta.to.global.u64 	%rd1, %rd183;
	cvta.to.global.u64 	%rd2, %rd181;
	cvta.to.global.u64 	%rd3, %rd180;
	cvta.to.global.u64 	%rd4, %rd182;
	mov.u32 	%r1, %tid.x;
	shr.u32 	%r2, %r1, 5;
	// begin inline asm
	mov.u32 %r152, %laneid;
	// end inline asm
	setp.ne.s32 	%p1, %r1, 0;
	@%p1 bra 	$L__BB27_2;
	cvta.to.global.u64 	%rd184, %rd176;
	atom.global.add.u32 	%r153, [%rd184], 1;
	st.shared.u32 	[_ZZN3cub18CUB_300001_SM_10006detail10radix_sort29DeviceRadixSortOnesweepKernelINS1_5radix10policy_hubImmyE10Policy1000ELNS0_9SortOrderE0EmmyiiNS1_21identity_decomposer_tEEEvPT5_SB_PT3_PKSC_PT1_PKSG_PT2_PKSK_T4_iiT6_E1s+36864], %r153;
$L__BB27_2:
	bar.sync 	0;
	ld.shared.u32 	%r4, [_ZZN3cub18CUB_300001_SM_10006detail10radix_sort29DeviceRadixSortOnesweepKernelINS1_5radix10policy_hubImmyE10Policy1000ELNS0_9SortOrderE0EmmyiiNS1_21identity_decomposer_tEEEvPT5_SB_PT3_PKSC_PT1_PKSG_PT2_PKSK_T4_iiT6_E1s+36864];
	mul.lo.s32 	%r154, %r4, 4608;
	add.s32 	%r5, %r154, 4608;
	setp.gt.s32 	%p2, %r5, %r149;
	cvt.s64.s32 	%rd5, %r154;
	@%p2 bra 	$L__BB27_4;
	and.b32  	%r155, %r1, 31;
	and.b32  	%r156, %r1, 992;
	mul.lo.s32 	%r157, %r156, 12;
	or.b32  	%r158, %r157, %r155;
	cvt.u64.u32 	%rd185, %r158;
	add.s64 	%rd186, %rd185, %rd5;
	shl.b64 	%rd187, %rd186, 3;
	add.s64 	%rd188, %rd4, %rd187;
	ld.global.u64 	%rd612, [%rd188];
	ld.global.u64 	%rd611, [%rd188+256];
	ld.global.u64 	%rd610, [%rd188+512];
	ld.global.u64 	%rd609, [%rd188+768];
	ld.global.u64 	%rd608, [%rd188+1024];
	ld.global.u64 	%rd607, [%rd188+1280];
	ld.global.u64 	%rd606, [%rd188+1536];
	ld.global.u64 	%rd605, [%rd188+1792];
	ld.global.u64 	%rd604, [%rd188+2048];
	ld.global.u64 	%rd603, [%rd188+2304];
	ld.global.u64 	%rd602, [%rd188+2560];
	ld.global.u64 	%rd601, [%rd188+2816];
	bra.uni 	$L__BB27_28;
$L__BB27_4:
	cvt.u32.u64 	%r159, %rd5;
	sub.s32 	%r6, %r149, %r159;
	and.b32  	%r160, %r1, 31;
	and.b32  	%r161, %r1, 992;
	mul.lo.s32 	%r162, %r161, 12;
	or.b32  	%r7, %r162, %r160;
	setp.ge.s32 	%p3, %r7, %r6;
	cvt.u64.u32 	%rd190, %r7;
	add.s64 	%rd191, %rd190, %rd5;
	shl.b64 	%rd192, %rd191, 3;
	add.s64 	%rd18, %rd4, %rd192;
	mov.b64 	%rd612, -1;
	@%p3 bra 	$L__BB27_6;
	ld.global.u64 	%rd612, [%rd18];
$L__BB27_6:
	add.s32 	%r163, %r7, 32;
	setp.ge.s32 	%p4, %r163, %r6;
	mov.b64 	%rd611, -1;
	@%p4 bra 	$L__BB27_8;
	ld.global.u64 	%rd611, [%rd18+256];
$L__BB27_8:
	add.s32 	%r164, %r7, 64;
	setp.ge.s32 	%p5, %r164, %r6;
	mov.b64 	%rd610, -1;
	@%p5 bra 	$L__BB27_10;
	ld.global.u64 	%rd610, [%rd18+512];
$L__BB27_10:
	add.s32 	%r165, %r7, 96;
	setp.ge.s32 	%p6, %r165, %r6;
	mov.b64 	%rd609, -1;
	@%p6 bra 	$L__BB27_12;
	ld.global.u64 	%rd609, [%rd18+768];
$L__BB27_12:
	add.s32 	%r166, %r7, 128;
	setp.ge.s32 	%p7, %r166, %r6;
	mov.b64 	%rd608, -1;
	@%p7 bra 	$L__BB27_14;
	ld.global.u64 	%rd608, [%rd18+1024];
$L__BB27_14:
	add.s32 	%r167, %r7, 160;
	setp.ge.s32 	%p8, %r167, %r6;
	mov.b64 	%rd607, -1;
	@%p8 bra 	$L__BB27_16;
	ld.global.u64 	%rd607, [%rd18+1280];
$L__BB27_16:
	add.s32 	%r168, %r7, 192;
	setp.ge.s32 	%p9, %r168, %r6;
	mov.b64 	%rd606, -1;
	@%p9 bra 	$L__BB27_18;
	ld.global.u64 	%rd606, [%rd18+1536];
$L__BB27_18:
	add.s32 	%r169, %r7, 224;
	setp.ge.s32 	%p10, %r169, %r6;
	mov.b64 	%rd605, -1;
	@%p10 bra 	$L__BB27_20;
	ld.global.u64 	%rd605, [%rd18+1792];
$L__BB27_20:
	add.s32 	%r170, %r7, 256;
	setp.ge.s32 	%p11, %r170, %r6;
	mov.b64 	%rd604, -1;
	@%p11 bra 	$L__BB27_22;
	ld.global.u64 	%rd604, [%rd18+2048];
$L__BB27_22:
	add.s32 	%r171, %r7, 288;
	setp.ge.s32 	%p12, %r171, %r6;
	mov.b64 	%rd603, -1;
	@%p12 bra 	$L__BB27_24;
	ld.global.u64 	%rd603, [%rd18+2304];
$L__BB27_24:
	add.s32 	%r172, %r7, 320;
	setp.ge.s32 	%p13, %r172, %r6;
	mov.b64 	%rd602, -1;
	@%p13 bra 	$L__BB27_26;
	ld.global.u64 	%rd602, [%rd18+2560];
$L__BB27_26:
	add.s32 	%r173, %r7, 352;
	setp.ge.s32 	%p14, %r173, %r6;
	mov.b64 	%rd601, -1;
	@%p14 bra 	$L__BB27_28;
	ld.global.u64 	%rd601, [%rd18+2816];
$L__BB27_28:
	mov.b32 	%r174, -1;
	shl.b32 	%r175, %r174, %r151;
	not.b32 	%r8, %r175;
	shl.b32 	%r176, %r2, 10;
	mov.u32 	%r177, _ZZN3cub18CUB_300001_SM_10006detail10radix_sort29DeviceRadixSortOnesweepKernelINS1_5radix10policy_hubImmyE10Policy1000ELNS0_9SortOrderE0EmmyiiNS1_21identity_decomposer_tEEEvPT5_SB_PT3_PKSC_PT1_PKSG_PT2_PKSK_T4_iiT6_E1s;
	add.s32 	%r9, %r177, %r176;
	setp.gt.s32 	%p15, %r152, 255;
	@%p15 bra 	$L__BB27_41;
	max.s32 	%r178, %r152, 224;
	sub.s32 	%r179, %r178, %r152;
	add.s32 	%r180, %r179, 31;
	shr.u32 	%r181, %r180, 5;
	add.s32 	%r10, %r181, 1;
	and.b32  	%r11, %r10, 15;
	setp.lt.u32 	%p16, %r180, 480;
	mov.u32 	%r1267, %r152;
	@%p16 bra 	$L__BB27_32;
	and.b32  	%r182, %r10, 268435440;
	neg.s32 	%r1265, %r182;
	shl.b32 	%r184, %r152, 2;
	add.s32 	%r185, %r176, %r184;
	add.s32 	%r187, %r185, %r177;
	add.s32 	%r1264, %r187, 1024;
	mov.u32 	%r1267, %r152;
$L__BB27_31:
	.pragma "nounroll";
	mov.b32 	%r188, 0;
	st.shared.u32 	[%r1264+-1024], %r188;
	st.shared.u32 	[%r1264+-896], %r188;
	st.shared.u32 	[%r1264+-768], %r188;
	st.shared.u32 	[%r1264+-640], %r188;
	st.shared.u32 	[%r1264+-512], %r188;
	st.shared.u32 	[%r1264+-384], %r188;
	st.shared.u32 	[%r1264+-256], %r188;
	st.shared.u32 	[%r1264+-128], %r188;
	st.shared.u32 	[%r1264], %r188;
	st.shared.u32 	[%r1264+128], %r188;
	st.shared.u32 	[%r1264+256], %r188;
	st.shared.u32 	[%r1264+384], %r188;
	st.shared.u32 	[%r1264+512], %r188;
	st.shared.u32 	[%r1264+640], %r188;
	st.shared.u32 	[%r1264+768], %r188;
	st.shared.u32 	[%r1264+896], %r188;
	add.s32 	%r1267, %r1267, 512;
	add.s32 	%r1265, %r1265, 16;
	add.s32 	%r1264, %r1264, 2048;
	setp.ne.s32 	%p17, %r1265, 0;
	@%p17 bra 	$L__BB27_31;
$L__BB27_32:
	setp.eq.s32 	%p18, %r11, 0;
	@%p18 bra 	$L__BB27_41;
	and.b32  	%r21, %r10, 7;
	setp.lt.u32 	%p19, %r11, 8;
	@%p19 bra 	$L__BB27_35;
	shl.b32 	%r189, %r1267, 2;
	add.s32 	%r190, %r9, %r189;
	mov.b32 	%r191, 0;
	st.shared.u32 	[%r190], %r191;
	st.shared.u32 	[%r190+128], %r191;
	st.shared.u32 	[%r190+256], %r191;
	st.shared.u32 	[%r190+384], %r191;
	st.shared.u32 	[%r190+512], %r191;
	st.shared.u32 	[%r190+640], %r191;
	st.shared.u32 	[%r190+768], %r191;
	st.shared.u32 	[%r190+896], %r191;
	add.s32 	%r1267, %r1267, 256;
$L__BB27_35:
	setp.eq.s32 	%p20, %r21, 0;
	@%p20 bra 	$L__BB27_41;
	and.b32  	%r24, %r10, 3;
	setp.lt.u32 	%p21, %r21, 4;
	@%p21 bra 	$L__BB27_38;
	shl.b32 	%r192, %r1267, 2;
	add.s32 	%r193, %r9, %r192;
	mov.b32 	%r194, 0;
	st.shared.u32 	[%r193], %r194;
	st.shared.u32 	[%r193+128], %r194;
	st.shared.u32 	[%r193+256], %r194;
	st.shared.u32 	[%r193+384], %r194;
	add.s32 	%r1267, %r1267, 128;
$L__BB27_38:
	setp.eq.s32 	%p22, %r24, 0;
	@%p22 bra 	$L__BB27_41;
	shl.b32 	%r196, %r1267, 2;
	add.s32 	%r197, %r176, %r196;
	add.s32 	%r1271, %r177, %r197;
	neg.s32 	%r1270, %r24;
$L__BB27_40:
	.pragma "nounroll";
	mov.b32 	%r199, 0;
	st.shared.u32 	[%r1271], %r199;
	add.s32 	%r1271, %r1271, 128;
	add.s32 	%r1270, %r1270, 1;
	setp.ne.s32 	%p23, %r1270, 0;
	@%p23 bra 	$L__BB27_40;
$L__BB27_41:
	ld.param.u32 	%r1263, [_ZN3cub18CUB_300001_SM_10006detail10radix_sort29DeviceRadixSortOnesweepKernelINS1_5radix10policy_hubImmyE10Policy1000ELNS0_9SortOrderE0EmmyiiNS1_21identity_decomposer_tEEEvPT5_SB_PT3_PKSC_PT1_PKSG_PT2_PKSK_T4_iiT6__param_9];
	bar.warp.sync 	-1;
	cvt.u64.u32 	%rd54, %r1263;
	shr.u64 	%rd204, %rd612, %r1263;
	cvt.u32.u64 	%r201, %rd204;
	and.b32  	%r33, %r201, %r8;
	shl.b32 	%r202, %r33, 2;
	add.s32 	%r34, %r9, %r202;
	atom.shared.add.u32 	%r203, [%r34], 1;
	shr.u64 	%rd205, %rd611, %r1263;
	cvt.u32.u64 	%r204, %rd205;
	and.b32  	%r205, %r204, %r8;
	shl.b32 	%r206, %r205, 2;
	add.s32 	%r35, %r9, %r206;
	atom.shared.add.u32 	%r207, [%r35], 1;
	shr.u64 	%rd206, %rd610, %r1263;
	cvt.u32.u64 	%r208, %rd206;
	and.b32  	%r209, %r208, %r8;
	shl.b32 	%r210, %r209, 2;
	add.s32 	%r36, %r9, %r210;
	atom.shared.add.u32 	%r211, [%r36], 1;
	shr.u64 	%rd207, %rd609, %r1263;
	cvt.u32.u64 	%r212, %rd207;
	and.b32  	%r213, %r212, %r8;
	shl.b32 	%r214, %r213, 2;
	add.s32 	%r215, %r9, %r214;
	atom.shared.add.u32 	%r216, [%r215], 1;
	shr.u64 	%rd208, %rd608, %r1263;
	cvt.u32.u64 	%r217, %rd208;
	and.b32  	%r218, %r217, %r8;
	shl.b32 	%r219, %r218, 2;
	add.s32 	%r220, %r9, %r219;
	atom.shared.add.u32 	%r221, [%r220], 1;
	shr.u64 	%rd209, %rd607, %r1263;
	cvt.u32.u64 	%r222, %rd209;
	and.b32  	%r223, %r222, %r8;
	shl.b32 	%r224, %r223, 2;
	add.s32 	%r225, %r9, %r224;
	atom.shared.add.u32 	%r226, [%r225], 1;
	shr.u64 	%rd210, %rd606, %r1263;
	cvt.u32.u64 	%r227, %rd210;
	and.b32  	%r228, %r227, %r8;
	shl.b32 	%r229, %r228, 2;
	add.s32 	%r230, %r9, %r229;
	atom.shared.add.u32 	%r231, [%r230], 1;
	shr.u64 	%rd211, %rd605, %r1263;
	cvt.u32.u64 	%r232, %rd211;
	and.b32  	%r233, %r232, %r8;
	shl.b32 	%r234, %r233, 2;
	add.s32 	%r235, %r9, %r234;
	atom.shared.add.u32 	%r236, [%r235], 1;
	shr.u64 	%rd212, %rd604, %r1263;
	cvt.u32.u64 	%r237, %rd212;
	and.b32  	%r238, %r237, %r8;
	shl.b32 	%r239, %r238, 2;
	add.s32 	%r240, %r9, %r239;
	atom.shared.add.u32 	%r241, [%r240], 1;
	shr.u64 	%rd213, %rd603, %r1263;
	cvt.u32.u64 	%r242, %rd213;
	and.b32  	%r243, %r242, %r8;
	shl.b32 	%r244, %r243, 2;
	add.s32 	%r245, %r9, %r244;
	atom.shared.add.u32 	%r246, [%r245], 1;
	shr.u64 	%rd214, %rd602, %r1263;
	cvt.u32.u64 	%r247, %rd214;
	and.b32  	%r248, %r247, %r8;
	shl.b32 	%r249, %r248, 2;
	add.s32 	%r250, %r9, %r249;
	atom.shared.add.u32 	%r251, [%r250], 1;
	shr.u64 	%rd215, %rd601, %r1263;
	cvt.u32.u64 	%r252, %rd215;
	and.b32  	%r253, %r252, %r8;
	shl.b32 	%r254, %r253, 2;
	add.s32 	%r255, %r9, %r254;
	atom.shared.add.u32 	%r256, [%r255], 1;
	bar.sync 	0;
	setp.gt.u32 	%p24, %r1, 255;
	mov.b32 	%r1272, 0;
	@%p24 bra 	$L__BB27_43;
	shl.b32 	%r257, %r1, 2;
	mov.u32 	%r258, _ZZN3cub18CUB_300001_SM_10006detail10radix_sort29DeviceRadixSortOnesweepKernelINS1_5radix10policy_hubImmyE10Policy1000ELNS0_9SortOrderE0EmmyiiNS1_21identity_decomposer_tEEEvPT5_SB_PT3_PKSC_PT1_PKSG_PT2_PKSK_T4_iiT6_E1s;
	add.s32 	%r259, %r258, %r257;
	ld.shared.u32 	%r260, [%r259];
	mov.b32 	%r261, 0;
	st.shared.u32 	[%r259], %r261;
	ld.shared.u32 	%r262, [%r259+1024];
	st.shared.u32 	[%r259+1024], %r260;
	add.s32 	%r263, %r262, %r260;
	ld.shared.u32 	%r264, [%r259+2048];
	st.shared.u32 	[%r259+2048], %r263;
	add.s32 	%r265, %r264, %r263;
	ld.shared.u32 	%r266, [%r259+3072];
	st.shared.u32 	[%r259+3072], %r265;
	add.s32 	%r267, %r266, %r265;
	ld.shared.u32 	%r268, [%r259+4096];
	st.shared.u32 	[%r259+4096], %r267;
	add.s32 	%r269, %r268, %r267;
	ld.shared.u32 	%r270, [%r259+5120];
	st.shared.u32 	[%r259+5120], %r269;
	add.s32 	%r271, %r270, %r269;
	ld.shared.u32 	%r272, [%r259+6144];
	st.shared.u32 	[%r259+6144], %r271;
	add.s32 	%r273, %r272, %r271;
	ld.shared.u32 	%r274, [%r259+7168];
	st.shared.u32 	[%r259+7168], %r273;
	add.s32 	%r275, %r274, %r273;
	ld.shared.u32 	%r276, [%r259+8192];
	st.shared.u32 	[%r259+8192], %r275;
	add.s32 	%r277, %r276, %r275;
	ld.shared.u32 	%r278, [%r259+9216];
	st.shared.u32 	[%r259+9216], %r277;
	add.s32 	%r279, %r278, %r277;
	ld.shared.u32 	%r280, [%r259+10240];
	st.shared.u32 	[%r259+10240], %r279;
	add.s32 	%r281, %r280, %r279;
	ld.shared.u32 	%r282, [%r259+11264];
	st.shared.u32 	[%r259+11264], %r281;
	add.s32 	%r1272, %r282, %r281;
$L__BB27_43:
	shl.b32 	%r283, %r4, 8;
	add.s32 	%r284, %r283, %r1;
	mul.wide.s32 	%rd216, %r284, 4;
	add.s64 	%rd55, %rd3, %rd216;
	@%p24 bra 	$L__BB27_45;
	or.b32  	%r285, %r1272, 1073741824;
	st.volatile.global.u32 	[%rd55], %r285;
$L__BB27_45:
	ld.param.u64 	%rd589, [_ZN3cub18CUB_300001_SM_10006detail10radix_sort29DeviceRadixSortOnesweepKernelINS1_5radix10policy_hubImmyE10Policy1000ELNS0_9SortOrderE0EmmyiiNS1_21identity_decomposer_tEEEvPT5_SB_PT3_PKSC_PT1_PKSG_PT2_PKSK_T4_iiT6__param_7];
	setp.lt.u32 	%p26, %r1, 256;
	setp.eq.s32 	%p27, %r1272, 4608;
	and.pred  	%p28, %p26, %p27;
	selp.u32 	%r286, 1, 0, %p28;
	{ 
	.reg .pred 	%p1; 
	.reg .pred 	%p2; 
	setp.ne.u32 	%p1, %r286, 0; 
	bar.red.or.pred 	%p2, 0, %p1; 
	selp.u32 	%r287, 1, 0, %p2; 
	}
	setp.eq.s32 	%p29, %r287, 0;
	and.b32  	%r288, %r1, 992;
	and.b32  	%r289, %r1, 31;
	mul.lo.s32 	%r290, %r288, 12;
	or.b32  	%r291, %r290, %r289;
	cvt.u64.u32 	%rd56, %r291;
	mul.lo.s32 	%r292, %r4, 4608;
	cvt.s64.s32 	%rd217, %r292;
	add.s64 	%rd218, %rd56, %rd217;
	cvta.to.global.u64 	%rd219, %rd589;
	shl.b64 	%rd220, %rd218, 3;
	add.s64 	%rd57, %rd219, %rd220;
	cvt.u64.u32 	%rd58, %r1;
	@%p29 bra 	$L__BB27_135;
	shl.b32 	%r293, %r1, 3;
	mov.u32 	%r294, _ZZN3cub18CUB_300001_SM_10006detail10radix_sort29DeviceRadixSortOnesweepKernelINS1_5radix10policy_hubImmyE10Policy1000ELNS0_9SortOrderE0EmmyiiNS1_21identity_decomposer_tEEEvPT5_SB_PT3_PKSC_PT1_PKSG_PT2_PKSK_T4_iiT6_E1s;
	add.s32 	%r295, %r294, %r293;
	add.s32 	%r39, %r295, 36864;
	@%p24 bra 	$L__BB27_54;
	ld.param.u64 	%rd587, [_ZN3cub18CUB_300001_SM_10006detail10radix_sort29DeviceRadixSortOnesweepKernelINS1_5radix10policy_hubImmyE10Policy1000ELNS0_9SortOrderE0EmmyiiNS1_21identity_decomposer_tEEEvPT5_SB_PT3_PKSC_PT1_PKSG_PT2_PKSK_T4_iiT6__param_3];
	cvta.to.global.u64 	%rd221, %rd587;
	shl.b64 	%rd222, %rd58, 3;
	add.s64 	%rd223, %rd221, %rd222;
	ld.global.u64 	%rd224, [%rd223];
	setp.gt.u32 	%p31, %r1, %r33;
	selp.b64 	%rd225, 4608, 0, %p31;
	sub.s64 	%rd613, %rd224, %rd225;
	st.shared.u64 	[%r39], %rd613;
	setp.lt.s32 	%p32, %r4, 1;
	mov.u32 	%r1276, %r1272;
	@%p32 bra 	$L__BB27_53;
	mov.b32 	%r1274, -1;
	mov.u32 	%r1273, %r4;
	mov.u32 	%r1276, %r1272;
$L__BB27_49:
	add.s32 	%r43, %r1273, -1;
	shl.b32 	%r297, %r43, 8;
	add.s32 	%r298, %r297, %r1;
	mul.wide.s32 	%rd226, %r298, 4;
	add.s64 	%rd60, %rd3, %rd226;
$L__BB27_50:
	membar.cta;
	ld.volatile.global.u32 	%r44, [%rd60];
	setp.eq.s32 	%p33, %r44, 0;
	@%p33 bra 	$L__BB27_50;
	and.b32  	%r299, %r44, 1073741823;
	add.s32 	%r1276, %r299, %r1276;
	setp.gt.s32 	%p34, %r44, -1;
	vote.sync.ballot.b32 	%r1274, %p34, %r1274;
	setp.gt.u32 	%p36, %r1273, 1;
	and.pred  	%p37, %p34, %p36;
	mov.u32 	%r1273, %r43;
	@%p37 bra 	$L__BB27_49;
	ld.shared.u64 	%rd613, [%r39];
$L__BB27_53:
	or.b32  	%r300, %r1276, -2147483648;
	st.volatile.global.u32 	[%rd55], %r300;
	sub.s32 	%r301, %r1276, %r1272;
	cvt.s64.s32 	%rd227, %r301;
	add.s64 	%rd228, %rd613, %rd227;
	st.shared.u64 	[%r39], %rd228;
$L__BB27_54:
	ld.param.u64 	%rd583, [_ZN3cub18CUB_300001_SM_10006detail10radix_sort29DeviceRadixSortOnesweepKernelINS1_5radix10policy_hubImmyE10Policy1000ELNS0_9SortOrderE0EmmyiiNS1_21identity_decomposer_tEEEvPT5_SB_PT3_PKSC_PT1_PKSG_PT2_PKSK_T4_iiT6__param_2];
	setp.lt.s32 	%p39, %r5, %r149;
	setp.eq.s64 	%p40, %rd583, 0;
	or.pred  	%p41, %p40, %p39;
	or.pred  	%p42, %p24, %p41;
	@%p42 bra 	$L__BB27_56;
	ld.param.u64 	%rd584, [_ZN3cub18CUB_300001_SM_10006detail10radix_sort29DeviceRadixSortOnesweepKernelINS1_5radix10policy_hubImmyE10Policy1000ELNS0_9SortOrderE0EmmyiiNS1_21identity_decomposer_tEEEvPT5_SB_PT3_PKSC_PT1_PKSG_PT2_PKSK_T4_iiT6__param_2];
	ld.shared.u64 	%rd229, [%r39];
	setp.gt.u32 	%p43, %r1, %r33;
	selp.b64 	%rd230, 4608, 0, %p43;
	cvt.s64.s32 	%rd231, %r1272;
	add.s64 	%rd232, %rd230, %rd231;
	add.s64 	%rd233, %rd232, %rd229;
	cvta.to.global.u64 	%rd234, %rd584;
	shl.b64 	%rd235, %rd58, 3;
	add.s64 	%rd236, %rd234, %rd235;
	st.global.u64 	[%rd236], %rd233;
$L__BB27_56:
	setp.gt.s32 	%p44, %r5, %r149;
	bar.sync 	0;
	shl.b32 	%r302, %r33, 3;
	mov.u32 	%r303, _ZZN3cub18CUB_300001_SM_10006detail10radix_sort29DeviceRadixSortOnesweepKernelINS1_5radix10policy_hubImmyE10Policy1000ELNS0_9SortOrderE0EmmyiiNS1_21identity_decomposer_tEEEvPT5_SB_PT3_PKSC_PT1_PKSG_PT2_PKSK_T4_iiT6_E1s;
	add.s32 	%r304, %r303, %r302;
	ld.shared.u64 	%rd63, [%r304+36864];
	@%p44 bra 	$L__BB27_58;
	add.s64 	%rd237, %rd63, %rd56;
	shl.b64 	%rd238, %rd237, 3;
	add.s64 	%rd239, %rd2, %rd238;
	st.global.u64 	[%rd239], %rd612;
	st.global.u64 	[%rd239+256], %rd611;
	st.global.u64 	[%rd239+512], %rd610;
	st.global.u64 	[%rd239+768], %rd609;
	st.global.u64 	[%rd239+1024], %rd608;
	st.global.u64 	[%rd239+1280], %rd607;
	st.global.u64 	[%rd239+1536], %rd606;
	st.global.u64 	[%rd239+1792], %rd605;
	st.global.u64 	[%rd239+2048], %rd604;
	st.global.u64 	[%rd239+2304], %rd603;
	st.global.u64 	[%rd239+2560], %rd602;
	st.global.u64 	[%rd239+2816], %rd601;
	bra.uni 	$L__BB27_82;
$L__BB27_58:
	cvt.u32.u64 	%r305, %rd56;
	mad.lo.s32 	%r48, %r4, -4608, %r149;
	setp.ge.s32 	%p45, %r305, %r48;
	add.s64 	%rd240, %rd63, %rd56;
	shl.b64 	%rd241, %rd240, 3;
	add.s64 	%rd64, %rd2, %rd241;
	@%p45 bra 	$L__BB27_60;
	st.global.u64 	[%rd64], %rd612;
$L__BB27_60:
	cvt.u32.u64 	%r306, %rd56;
	add.s32 	%r307, %r306, 32;
	setp.ge.s32 	%p46, %r307, %r48;
	@%p46 bra 	$L__BB27_62;
	st.global.u64 	[%rd64+256], %rd611;
$L__BB27_62:
	cvt.u32.u64 	%r308, %rd56;
	add.s32 	%r309, %r308, 64;
	setp.ge.s32 	%p47, %r309, %r48;
	@%p47 bra 	$L__BB27_64;
	st.global.u64 	[%rd64+512], %rd610;
$L__BB27_64:
	cvt.u32.u64 	%r310, %rd56;
	add.s32 	%r311, %r310, 96;
	setp.ge.s32 	%p48, %r311, %r48;
	@%p48 bra 	$L__BB27_66;
	st.global.u64 	[%rd64+768], %rd609;
$L__BB27_66:
	cvt.u32.u64 	%r312, %rd56;
	add.s32 	%r313, %r312, 128;
	setp.ge.s32 	%p49, %r313, %r48;
	@%p49 bra 	$L__BB27_68;
	st.global.u64 	[%rd64+1024], %rd608;
$L__BB27_68:
	cvt.u32.u64 	%r314, %rd56;
	add.s32 	%r315, %r314, 160;
	setp.ge.s32 	%p50, %r315, %r48;
	@%p50 bra 	$L__BB27_70;
	st.global.u64 	[%rd64+1280], %rd607;
$L__BB27_70:
	cvt.u32.u64 	%r316, %rd56;
	add.s32 	%r317, %r316, 192;
	setp.ge.s32 	%p51, %r317, %r48;
	@%p51 bra 	$L__BB27_72;
	st.global.u64 	[%rd64+1536], %rd606;
$L__BB27_72:
	cvt.u32.u64 	%r318, %rd56;
	add.s32 	%r319, %r318, 224;
	setp.ge.s32 	%p52, %r319, %r48;
	@%p52 bra 	$L__BB27_74;
	st.global.u64 	[%rd64+1792], %rd605;
$L__BB27_74:
	cvt.u32.u64 	%r320, %rd56;
	add.s32 	%r321, %r320, 256;
	setp.ge.s32 	%p53, %r321, %r48;
	@%p53 bra 	$L__BB27_76;
	st.global.u64 	[%rd64+2048], %rd604;
$L__BB27_76:
	cvt.u32.u64 	%r322, %rd56;
	add.s32 	%r323, %r322, 288;
	setp.ge.s32 	%p54, %r323, %r48;
	@%p54 bra 	$L__BB27_78;
	st.global.u64 	[%rd64+2304], %rd603;
$L__BB27_78:
	cvt.u32.u64 	%r324, %rd56;
	add.s32 	%r325, %r324, 320;
	setp.ge.s32 	%p55, %r325, %r48;
	@%p55 bra 	$L__BB27_80;
	st.global.u64 	[%rd64+2560], %rd602;
$L__BB27_80:
	cvt.u32.u64 	%r326, %rd56;
	add.s32 	%r327, %r326, 352;
	setp.ge.s32 	%p56, %r327, %r48;
	@%p56 bra 	$L__BB27_82;
	st.global.u64 	[%rd64+2816], %rd601;
$L__BB27_82:
	@%p44 bra 	$L__BB27_84;
	ld.global.u64 	%rd636, [%rd57];
	ld.global.u64 	%rd635, [%rd57+256];
	ld.global.u64 	%rd634, [%rd57+512];
	ld.global.u64 	%rd633, [%rd57+768];
	ld.global.u64 	%rd632, [%rd57+1024];
	ld.global.u64 	%rd631, [%rd57+1280];
	ld.global.u64 	%rd630, [%rd57+1536];
	ld.global.u64 	%rd629, [%rd57+1792];
	ld.global.u64 	%rd628, [%rd57+2048];
	ld.global.u64 	%rd627, [%rd57+2304];
	ld.global.u64 	%rd626, [%rd57+2560];
	ld.global.u64 	%rd625, [%rd57+2816];
	bra.uni 	$L__BB27_108;
$L__BB27_84:
	cvt.u32.u64 	%r328, %rd56;
	mul.lo.s32 	%r329, %r4, 4608;
	sub.s32 	%r49, %r149, %r329;
	setp.ge.s32 	%p58, %r328, %r49;
	@%p58 bra 	$L__BB27_86;
	ld.global.u64 	%rd636, [%rd57];
$L__BB27_86:
	cvt.u32.u64 	%r330, %rd56;
	add.s32 	%r331, %r330, 32;
	setp.ge.s32 	%p59, %r331, %r49;
	@%p59 bra 	$L__BB27_88;
	ld.global.u64 	%rd635, [%rd57+256];
$L__BB27_88:
	cvt.u32.u64 	%r332, %rd56;
	add.s32 	%r333, %r332, 64;
	setp.ge.s32 	%p60, %r333, %r49;
	@%p60 bra 	$L__BB27_90;
	ld.global.u64 	%rd634, [%rd57+512];
$L__BB27_90:
	cvt.u32.u64 	%r334, %rd56;
	add.s32 	%r335, %r334, 96;
	setp.ge.s32 	%p61, %r335, %r49;
	@%p61 bra 	$L__BB27_92;
	ld.global.u64 	%rd633, [%rd57+768];
$L__BB27_92:
	cvt.u32.u64 	%r336, %rd56;
	add.s32 	%r337, %r336, 128;
	setp.ge.s32 	%p62, %r337, %r49;
	@%p62 bra 	$L__BB27_94;
	ld.global.u64 	%rd632, [%rd57+1024];
$L__BB27_94:
	cvt.u32.u64 	%r338, %rd56;
	add.s32 	%r339, %r338, 160;
	setp.ge.s32 	%p63, %r339, %r49;
	@%p63 bra 	$L__BB27_96;
	ld.global.u64 	%rd631, [%rd57+1280];
$L__BB27_96:
	cvt.u32.u64 	%r340, %rd56;
	add.s32 	%r341, %r340, 192;
	setp.ge.s32 	%p64, %r341, %r49;
	@%p64 bra 	$L__BB27_98;
	ld.global.u64 	%rd630, [%rd57+1536];
$L__BB27_98:
	cvt.u32.u64 	%r342, %rd56;
	add.s32 	%r343, %r342, 224;
	setp.ge.s32 	%p65, %r343, %r49;
	@%p65 bra 	$L__BB27_100;
	ld.global.u64 	%rd629, [%rd57+1792];
$L__BB27_100:
	cvt.u32.u64 	%r344, %rd56;
	add.s32 	%r345, %r344, 256;
	setp.ge.s32 	%p66, %r345, %r49;
	@%p66 bra 	$L__BB27_102;
	ld.global.u64 	%rd628, [%rd57+2048];
$L__BB27_102:
	cvt.u32.u64 	%r346, %rd56;
	add.s32 	%r347, %r346, 288;
	setp.ge.s32 	%p67, %r347, %r49;
	@%p67 bra 	$L__BB27_104;
	ld.global.u64 	%rd627, [%rd57+2304];
$L__BB27_104:
	cvt.u32.u64 	%r348, %rd56;
	add.s32 	%r349, %r348, 320;
	setp.ge.s32 	%p68, %r349, %r49;
	@%p68 bra 	$L__BB27_106;
	ld.global.u64 	%rd626, [%rd57+2560];
$L__BB27_106:
	cvt.u32.u64 	%r350, %rd56;
	add.s32 	%r351, %r350, 352;
	setp.ge.s32 	%p69, %r351, %r49;
	@%p69 bra 	$L__BB27_108;
	ld.global.u64 	%rd625, [%rd57+2816];
$L__BB27_108:
	@%p44 bra 	$L__BB27_110;
	add.s64 	%rd254, %rd63, %rd56;
	shl.b64 	%rd255, %rd254, 3;
	add.s64 	%rd256, %rd1, %rd255;
	st.global.u64 	[%rd256], %rd636;
	st.global.u64 	[%rd256+256], %rd635;
	st.global.u64 	[%rd256+512], %rd634;
	st.global.u64 	[%rd256+768], %rd633;
	st.global.u64 	[%rd256+1024], %rd632;
	st.global.u64 	[%rd256+1280], %rd631;
	st.global.u64 	[%rd256+1536], %rd630;
	st.global.u64 	[%rd256+1792], %rd629;
	st.global.u64 	[%rd256+2048], %rd628;
	st.global.u64 	[%rd256+2304], %rd627;
	st.global.u64 	[%rd256+2560], %rd626;
	st.global.u64 	[%rd256+2816], %rd625;
	bra.uni 	$L__BB27_134;
$L__BB27_110:
	cvt.u32.u64 	%r352, %rd56;
	mad.lo.s32 	%r50, %r4, -4608, %r149;
	setp.ge.s32 	%p71, %r352, %r50;
	add.s64 	%rd257, %rd63, %rd56;
	shl.b64 	%rd258, %rd257, 3;
	add.s64 	%rd112, %rd1, %rd258;
	@%p71 bra 	$L__BB27_112;
	st.global.u64 	[%rd112], %rd636;
$L__BB27_112:
	cvt.u32.u64 	%r353, %rd56;
	add.s32 	%r354, %r353, 32;
	setp.ge.s32 	%p72, %r354, %r50;
	@%p72 bra 	$L__BB27_114;
	st.global.u64 	[%rd112+256], %rd635;
$L__BB27_114:
	cvt.u32.u64 	%r355, %rd56;
	add.s32 	%r356, %r355, 64;
	setp.ge.s32 	%p73, %r356, %r50;
	@%p73 bra 	$L__BB27_116;
	st.global.u64 	[%rd112+512], %rd634;
$L__BB27_116:
	cvt.u32.u64 	%r357, %rd56;
	add.s32 	%r358, %r357, 96;
	setp.ge.s32 	%p74, %r358, %r50;
	@%p74 bra 	$L__BB27_118;
	st.global.u64 	[%rd112+768], %rd633;
$L__BB27_118:
	cvt.u32.u64 	%r359, %rd56;
	add.s32 	%r360, %r359, 128;
	setp.ge.s32 	%p75, %r360, %r50;
	@%p75 bra 	$L__BB27_120;
	st.global.u64 	[%rd112+1024], %rd632;
$L__BB27_120:
	cvt.u32.u64 	%r361, %rd56;
	add.s32 	%r362, %r361, 160;
	setp.ge.s32 	%p76, %r362, %r50;
	@%p76 bra 	$L__BB27_122;
	st.global.u64 	[%rd112+1280], %rd631;
$L__BB27_122:
	cvt.u32.u64 	%r363, %rd56;
	add.s32 	%r364, %r363, 192;
	setp.ge.s32 	%p77, %r364, %r50;
	@%p77 bra 	$L__BB27_124;
	st.global.u64 	[%rd112+1536], %rd630;
$L__BB27_124:
	cvt.u32.u64 	%r365, %rd56;
	add.s32 	%r366, %r365, 224;
	setp.ge.s32 	%p78, %r366, %r50;
	@%p78 bra 	$L__BB27_126;
	st.global.u64 	[%rd112+1792], %rd629;
$L__BB27_126:
	cvt.u32.u64 	%r367, %rd56;
	add.s32 	%r368, %r367, 256;
	setp.ge.s32 	%p79, %r368, %r50;
	@%p79 bra 	$L__BB27_128;
	st.global.u64 	[%rd112+2048], %rd628;
$L__BB27_128:
	cvt.u32.u64 	%r369, %rd56;
	add.s32 	%r370, %r369, 288;
	setp.ge.s32 	%p80, %r370, %r50;
	@%p80 bra 	$L__BB27_130;
	st.global.u64 	[%rd112+2304], %rd627;
$L__BB27_130:
	cvt.u32.u64 	%r371, %rd56;
	add.s32 	%r372, %r371, 320;
	setp.ge.s32 	%p81, %r372, %r50;
	@%p81 bra 	$L__BB27_132;
	st.global.u64 	[%rd112+2560], %rd626;
$L__BB27_132:
	cvt.u32.u64 	%r373, %rd56;
	add.s32 	%r374, %r373, 352;
	setp.ge.s32 	%p82, %r374, %r50;
	@%p82 bra 	$L__BB27_134;
	st.global.u64 	[%rd112+2816], %rd625;
$L__BB27_134:
	// begin inline asm
	exit;
	// end inline asm
$L__BB27_135:
	mul.hi.u32 	%r375, %r1, 357913942;
	add.s32 	%r376, %r375, %r1;
	shl.b32 	%r377, %r376, 2;
	mov.u32 	%r378, _ZZN3cub18CUB_300001_SM_10006detail10radix_sort29DeviceRadixSortOnesweepKernelINS1_5radix10policy_hubImmyE10Policy1000ELNS0_9SortOrderE0EmmyiiNS1_21identity_decomposer_tEEEvPT5_SB_PT3_PKSC_PT1_PKSG_PT2_PKSK_T4_iiT6_E1s;
	add.s32 	%r379, %r378, %r377;
	add.s32 	%r51, %r379, 13328;
	st.shared.u32 	[%r379+13328], %r1272;
	bar.sync 	0;
	setp.gt.u32 	%p83, %r1, 31;
	@%p83 bra 	$L__BB27_137;
	mov.u32 	%r410, _ZZN3cub18CUB_300001_SM_10006detail10radix_sort29DeviceRadixSortOnesweepKernelINS1_5radix10policy_hubImmyE10Policy1000ELNS0_9SortOrderE0EmmyiiNS1_21identity_decomposer_tEEEvPT5_SB_PT3_PKSC_PT1_PKSG_PT2_PKSK_T4_iiT6_E1s;
	mad.lo.s32 	%r411, %r1, 52, %r410;
	ld.shared.u32 	%r412, [%r411+13328];
	ld.shared.u32 	%r413, [%r411+13332];
	ld.shared.u32 	%r414, [%r411+13336];
	ld.shared.u32 	%r415, [%r411+13340];
	ld.shared.u32 	%r416, [%r411+13344];
	ld.shared.u32 	%r417, [%r411+13348];
	ld.shared.u32 	%r418, [%r411+13352];
	ld.shared.u32 	%r419, [%r411+13356];
	ld.shared.u32 	%r420, [%r411+13360];
	ld.shared.u32 	%r421, [%r411+13364];
	ld.shared.u32 	%r422, [%r411+13368];
	ld.shared.u32 	%r423, [%r411+13372];
	add.s32 	%r424, %r413, %r412;
	add.s32 	%r425, %r424, %r414;
	add.s32 	%r426, %r425, %r415;
	add.s32 	%r427, %r426, %r416;
	add.s32 	%r428, %r427, %r417;
	add.s32 	%r429, %r428, %r418;
	add.s32 	%r430, %r429, %r419;
	add.s32 	%r431, %r430, %r420;
	add.s32 	%r432, %r431, %r421;
	add.s32 	%r433, %r432, %r422;
	add.s32 	%r384, %r433, %r423;
	mov.b32 	%r382, 1;
	mov.b32 	%r407, 0;
	mov.b32 	%r409, -1;
	// begin inline asm
	{  .reg .s32 r0;  .reg .pred p;  shfl.sync.up.b32 r0|p, %r384, %r382, %r407, %r409;  @p add.s32 r0, r0, %r384;  mov.s32 %r380, r0;}
	// end inline asm
	mov.b32 	%r388, 2;
	// begin inline asm
	{  .reg .s32 r0;  .reg .pred p;  shfl.sync.up.b32 r0|p, %r380, %r388, %r407, %r409;  @p add.s32 r0, r0, %r380;  mov.s32 %r386, r0;}
	// end inline asm
	mov.b32 	%r394, 4;
	// begin inline asm
	{  .reg .s32 r0;  .reg .pred p;  shfl.sync.up.b32 r0|p, %r386, %r394, %r407, %r409;  @p add.s32 r0, r0, %r386;  mov.s32 %r392, r0;}
	// end inline asm
	mov.b32 	%r400, 8;
	// begin inline asm
	{  .reg .s32 r0;  .reg .pred p;  shfl.sync.up.b32 r0|p, %r392, %r400, %r407, %r409;  @p add.s32 r0, r0, %r392;  mov.s32 %r398, r0;}
	// end inline asm
	mov.b32 	%r406, 16;
	// begin inline asm
	{  .reg .s32 r0;  .reg .pred p;  shfl.sync.up.b32 r0|p, %r398, %r406, %r407, %r409;  @p add.s32 r0, r0, %r398;  mov.s32 %r404, r0;}
	// end inline asm
	sub.s32 	%r434, %r404, %r384;
	add.s32 	%r435, %r412, %r434;
	add.s32 	%r436, %r413, %r435;
	add.s32 	%r437, %r414, %r436;
	add.s32 	%r438, %r415, %r437;
	add.s32 	%r439, %r416, %r438;
	add.s32 	%r440, %r417, %r439;
	add.s32 	%r441, %r418, %r440;
	add.s32 	%r442, %r419, %r441;
	add.s32 	%r443, %r420, %r442;
	add.s32 	%r444, %r421, %r443;
	add.s32 	%r445, %r422, %r444;
	st.shared.u32 	[%r411+13328], %r434;
	st.shared.u32 	[%r411+13332], %r435;
	st.shared.u32 	[%r411+13336], %r436;
	st.shared.u32 	[%r411+13340], %r437;
	st.shared.u32 	[%r411+13344], %r438;
	st.shared.u32 	[%r411+13348], %r439;
	st.shared.u32 	[%r411+13352], %r440;
	st.shared.u32 	[%r411+13356], %r441;
	st.shared.u32 	[%r411+13360], %r442;
	st.shared.u32 	[%r411+13364], %r443;
	st.shared.u32 	[%r411+13368], %r444;
	st.shared.u32 	[%r411+13372], %r445;
$L__BB27_137:
	bar.sync 	0;
	ld.shared.u32 	%r52, [%r51];
	@%p24 bra 	$L__BB27_139;
	shl.b32 	%r446, %r1, 2;
	mov.u32 	%r447, _ZZN3cub18CUB_300001_SM_10006detail10radix_sort29DeviceRadixSortOnesweepKernelINS1_5radix10policy_hubImmyE10Policy1000ELNS0_9SortOrderE0EmmyiiNS1_21identity_decomposer_tEEEvPT5_SB_PT3_PKSC_PT1_PKSG_PT2_PKSK_T4_iiT6_E1s;
	add.s32 	%r448, %r447, %r446;
	ld.shared.u32 	%r449, [%r448];
	add.s32 	%r450, %r449, %r52;
	st.shared.u32 	[%r448], %r450;
	ld.shared.u32 	%r451, [%r448+1024];
	add.s32 	%r452, %r451, %r52;
	st.shared.u32 	[%r448+1024], %r452;
	ld.shared.u32 	%r453, [%r448+2048];
	add.s32 	%r454, %r453, %r52;
	st.shared.u32 	[%r448+2048], %r454;
	ld.shared.u32 	%r455, [%r448+3072];
	add.s32 	%r456, %r455, %r52;
	st.shared.u32 	[%r448+3072], %r456;
	ld.shared.u32 	%r457, [%r448+4096];
	add.s32 	%r458, %r457, %r52;
	st.shared.u32 	[%r448+4096], %r458;
	ld.shared.u32 	%r459, [%r448+5120];
	add.s32 	%r460, %r459, %r52;
	st.shared.u32 	[%r448+5120], %r460;
	ld.shared.u32 	%r461, [%r448+6144];
	add.s32 	%r462, %r461, %r52;
	st.shared.u32 	[%r448+6144], %r462;
	ld.shared.u32 	%r463, [%r448+7168];
	add.s32 	%r464, %r463, %r52;
	st.shared.u32 	[%r448+7168], %r464;
	ld.shared.u32 	%r465, [%r448+8192];
	add.s32 	%r466, %r465, %r52;
	st.shared.u32 	[%r448+8192], %r466;
	ld.shared.u32 	%r467, [%r448+9216];
	add.s32 	%r468, %r467, %r52;
	st.shared.u32 	[%r448+9216], %r468;
	ld.shared.u32 	%r469, [%r448+10240];
	add.s32 	%r470, %r469, %r52;
	st.shared.u32 	[%r448+10240], %r470;
	ld.shared.u32 	%r471, [%r448+11264];
	add.s32 	%r472, %r471, %r52;
	st.shared.u32 	[%r448+11264], %r472;
$L__BB27_139:
	bar.sync 	0;
	// begin inline asm
	mov.u32 %r473, %lanemask_le;
	// end inline asm
	mov.b32 	%r476, 1;
	// begin inline asm
	{
    .reg .pred p;
    and.b32 %r474, %r33, %r476;    setp.ne.u32 p, %r474, 0;
    vote.ballot.sync.b32 %r474, p, 0xffffffff;
    @!p not.b32 %r474, %r474;
}

	// end inline asm
	mov.b32 	%r479, 2;
	// begin inline asm
	{
    .reg .pred p;
    and.b32 %r477, %r33, %r479;    setp.ne.u32 p, %r477, 0;
    vote.ballot.sync.b32 %r477, p, 0xffffffff;
    @!p not.b32 %r477, %r477;
}

	// end inline asm
	and.b32  	%r499, %r477, %r474;
	mov.b32 	%r482, 4;
	// begin inline asm
	{
    .reg .pred p;
    and.b32 %r480, %r33, %r482;    setp.ne.u32 p, %r480, 0;
    vote.ballot.sync.b32 %r480, p, 0xffffffff;
    @!p not.b32 %r480, %r480;
}

	// end inline asm
	and.b32  	%r500, %r480, %r499;
	mov.b32 	%r485, 8;
	// begin inline asm
	{
    .reg .pred p;
    and.b32 %r483, %r33, %r485;    setp.ne.u32 p, %r483, 0;
    vote.ballot.sync.b32 %r483, p, 0xffffffff;
    @!p not.b32 %r483, %r483;
}

	// end inline asm
	and.b32  	%r501, %r483, %r500;
	mov.b32 	%r488, 16;
	// begin inline asm
	{
    .reg .pred p;
    and.b32 %r486, %r33, %r488;    setp.ne.u32 p, %r486, 0;
    vote.ballot.sync.b32 %r486, p, 0xffffffff;
    @!p not.b32 %r486, %r486;
}

	// end inline asm
	and.b32  	%r502, %r486, %r501;
	mov.b32 	%r491, 32;
	// begin inline asm
	{
    .reg .pred p;
    and.b32 %r489, %r33, %r491;    setp.ne.u32 p, %r489, 0;
    vote.ballot.sync.b32 %r489, p, 0xffffffff;
    @!p not.b32 %r489, %r489;
}

	// end inline asm
	and.b32  	%r503, %r489, %r502;
	mov.b32 	%r494, 64;
	// begin inline asm
	{
    .reg .pred p;
    and.b32 %r492, %r33, %r494;    setp.ne.u32 p, %r492, 0;
    vote.ballot.sync.b32 %r492, p, 0xffffffff;
    @!p not.b32 %r492, %r492;
}

	// end inline asm
	and.b32  	%r504, %r492, %r503;
	mov.b32 	%r497, 128;
	// begin inline asm
	{
    .reg .pred p;
    and.b32 %r495, %r33, %r497;    setp.ne.u32 p, %r495, 0;
    vote.ballot.sync.b32 %r495, p, 0xffffffff;
    @!p not.b32 %r495, %r495;
}

	// end inline asm
	and.b32  	%r505, %r495, %r504;
	clz.b32 	%r506, %r505;
	sub.s32 	%r54, 31, %r506;
	and.b32  	%r507, %r473, %r505;
	popc.b32 	%r55, %r507;
	setp.ne.s32 	%p85, %r152, %r54;
	mov.b32 	%r1277, 0;
	@%p85 bra 	$L__BB27_141;
	atom.shared.add.u32 	%r1277, [%r34], %r55;
$L__BB27_141:
	shfl.sync.idx.b32	%r533|%p86, %r1277, %r54, 31, -1;
	add.s32 	%r58, %r55, %r533;
	cvt.u32.u64 	%r534, %rd54;
	shr.u64 	%rd259, %rd611, %r534;
	cvt.u32.u64 	%r535, %rd259;
	and.b32  	%r530, %r535, %r8;
	mov.b32 	%r510, 1;
	// begin inline asm
	{
    .reg .pred p;
    and.b32 %r508, %r530, %r510;    setp.ne.u32 p, %r508, 0;
    vote.ballot.sync.b32 %r508, p, 0xffffffff;
    @!p not.b32 %r508, %r508;
}

	// end inline asm
	mov.b32 	%r513, 2;
	// begin inline asm
	{
    .reg .pred p;
    and.b32 %r511, %r530, %r513;    setp.ne.u32 p, %r511, 0;
    vote.ballot.sync.b32 %r511, p, 0xffffffff;
    @!p not.b32 %r511, %r511;
}

	// end inline asm
	and.b32  	%r536, %r511, %r508;
	mov.b32 	%r516, 4;
	// begin inline asm
	{
    .reg .pred p;
    and.b32 %r514, %r530, %r516;    setp.ne.u32 p, %r514, 0;
    vote.ballot.sync.b32 %r514, p, 0xffffffff;
    @!p not.b32 %r514, %r514;
}

	// end inline asm
	and.b32  	%r537, %r514, %r536;
	mov.b32 	%r519, 8;
	// begin inline asm
	{
    .reg .pred p;
    and.b32 %r517, %r530, %r519;    setp.ne.u32 p, %r517, 0;
    vote.ballot.sync.b32 %r517, p, 0xffffffff;
    @!p not.b32 %r517, %r517;
}

	// end inline asm
	and.b32  	%r538, %r517, %r537;
	mov.b32 	%r522, 16;
	// begin inline asm
	{
    .reg .pred p;
    and.b32 %r520, %r530, %r522;    setp.ne.u32 p, %r520, 0;
    vote.ballot.sync.b32 %r520, p, 0xffffffff;
    @!p not.b32 %r520, %r520;
}

	// end inline asm
	and.b32  	%r539, %r520, %r538;
	mov.b32 	%r525, 32;
	// begin inline asm
	{
    .reg .pred p;
    and.b32 %r523, %r530, %r525;    setp.ne.u32 p, %r523, 0;
    vote.ballot.sync.b32 %r523, p, 0xffffffff;
    @!p not.b32 %r523, %r523;
}

	// end inline asm
	and.b32  	%r540, %r523, %r539;
	mov.b32 	%r528, 64;
	// begin inline asm
	{
    .reg .pred p;
    and.b32 %r526, %r530, %r528;    setp.ne.u32 p, %r526, 0;
    vote.ballot.sync.b32 %r526, p, 0xffffffff;
    @!p not.b32 %r526, %r526;
}

	// end inline asm
	and.b32  	%r541, %r526, %r540;
	mov.b32 	%r531, 128;
	// begin inline asm
	{
    .reg .pred p;
    and.b32 %r529, %r530, %r531;    setp.ne.u32 p, %r529, 0;
    vote.ballot.sync.b32 %r529, p, 0xffffffff;
    @!p not.b32 %r529, %r529;
}

	// end inline asm
	and.b32  	%r542, %r529, %r541;
	clz.b32 	%r543, %r542;
	sub.s32 	%r59, 31, %r543;
	and.b32  	%r544, %r473, %r542;
	popc.b32 	%r60, %r544;
	setp.ne.s32 	%p87, %r152, %r59;
	mov.b32 	%r1278, 0;
	@%p87 bra 	$L__BB27_143;
	atom.shared.add.u32 	%r1278, [%r35], %r60;
$L__BB27_143:
	shfl.sync.idx.b32	%r570|%p88, %r1278, %r59, 31, -1;
	add.s32 	%r63, %r60, %r570;
	shr.u64 	%rd260, %rd610, %r534;
	cvt.u32.u64 	%r572, %rd260;
	and.b32  	%r567, %r572, %r8;
	mov.b32 	%r547, 1;
	// begin inline asm
	{
    .reg .pred p;
    and.b32 %r545, %r567, %r547;    setp.ne.u32 p, %r545, 0;
    vote.ballot.sync.b32 %r545, p, 0xffffffff;
    @!p not.b32 %r545, %r545;
}

	// end inline asm
	mov.b32 	%r550, 2;
	// begin inline asm
	{
    .reg .pred p;
    and.b32 %r548, %r567, %r550;    setp.ne.u32 p, %r548, 0;
    vote.ballot.sync.b32 %r548, p, 0xffffffff;
    @!p not.b32 %r548, %r548;
}

	// end inline asm
	and.b32  	%r573, %r548, %r545;
	mov.b32 	%r553, 4;
	// begin inline asm
	{
    .reg .pred p;
    and.b32 %r551, %r567, %r553;    setp.ne.u32 p, %r551, 0;
    vote.ballot.sync.b32 %r551, p, 0xffffffff;
    @!p not.b32 %r551, %r551;
}

	// end inline asm
	and.b32  	%r574, %r551, %r573;
	mov.b32 	%r556, 8;
	// begin inline asm
	{
    .reg .pred p;
    and.b32 %r554, %r567, %r556;    setp.ne.u32 p, %r554, 0;
    vote.ballot.sync.b32 %r554, p, 0xffffffff;
    @!p not.b32 %r554, %r554;
}

	// end inline asm
	and.b32  	%r575, %r554, %r574;
	mov.b32 	%r559, 16;
	// begin inline asm
	{
    .reg .pred p;
    and.b32 %r557, %r567, %r559;    setp.ne.u32 p, %r557, 0;
    vote.ballot.sync.b32 %r557, p, 0xffffffff;
    @!p not.b32 %r557, %r557;
}

	// end inline asm
	and.b32  	%r576, %r557, %r575;
	mov.b32 	%r562, 32;
	// begin inline asm
	{
    .reg .pred p;
    and.b32 %r560, %r567, %r562;    setp.ne.u32 p, %r560, 0;
    vote.ballot.sync.b32 %r560, p, 0xffffffff;
    @!p not.b32 %r560, %r560;
}

	// end inline asm
	and.b32  	%r577, %r560, %r576;
	mov.b32 	%r565, 64;
	// begin inline asm
	{
    .reg .pred p;
    and.b32 %r563, %r567, %r565;    setp.ne.u32 p, %r563, 0;
    vote.ballot.sync.b32 %r563, p, 0xffffffff;
    @!p not.b32 %r563, %r563;
}

	// end inline asm
	and.b32  	%r578, %r563, %r577;
	mov.b32 	%r568, 128;
	// begin inline asm
	{
    .reg .pred p;
    and.b32 %r566, %r567, %r568;    setp.ne.u32 p, %r566, 0;
    vote.ballot.sync.b32 %r566, p, 0xffffffff;
    @!p not.b32 %r566, %r566;
}

	// end inline asm
	and.b32  	%r579, %r566, %r578;
	clz.b32 	%r580, %r579;
	sub.s32 	%r64, 31, %r580;
	and.b32  	%r581, %r473, %r579;
	popc.b32 	%r65, %r581;
	setp.ne.s32 	%p89, %r152, %r64;
	mov.b32 	%r1279, 0;
	@%p89 bra 	$L__BB27_145;
	atom.shared.add.u32 	%r1279, [%r36], %r65;
$L__BB27_145:
	shfl.sync.idx.b32	%r607|%p90, %r1279, %r64, 31, -1;
	add.s32 	%r68, %r65, %r607;
	shr.u64 	%rd261, %rd609, %r534;
	cvt.u32.u64 	%r609, %rd261;
	and.b32  	%r604, %r609, %r8;
	mov.b32 	%r584, 1;
	// begin inline asm
	{
    .reg .pred p;
    and.b32 %r582, %r604, %r584;    setp.ne.u32 p, %r582, 0;
    vote.ballot.sync.b32 %r582, p, 0xffffffff;
    @!p not.b32 %r582, %r582;
}

	// end inline asm
	mov.b32 	%r587, 2;
	// begin inline asm
	{
    .reg .pred p;
    and.b32 %r585, %r604, %r587;    setp.ne.u32 p, %r585, 0;
    vote.ballot.sync.b32 %r585, p, 0xffffffff;
    @!p not.b32 %r585, %r585;
}

	// end inline asm
	and.b32  	%r610, %r585, %r582;
	mov.b32 	%r590, 4;
	// begin inline asm
	{
    .reg .pred p;
    and.b32 %r588, %r604, %r590;    setp.ne.u32 p, %r588, 0;
    vote.ballot.sync.b32 %r588, p, 0xffffffff;
    @!p not.b32 %r588, %r588;
}

	// end inline asm
	and.b32  	%r611, %r588, %r610;
	mov.b32 	%r593, 8;
	// begin inline asm
	{
    .reg .pred p;
    and.b32 %r591, %r604, %r593;    setp.ne.u32 p, %r591, 0;
    vote.ballot.sync.b32 %r591, p, 0xffffffff;
    @!p not.b32 %r591, %r591;
}

	// end inline asm
	and.b32  	%r612, %r591, %r611;
	mov.b32 	%r596, 16;
	// begin inline asm
	{
    .reg .pred p;
    and.b32 %r594, %r604, %r596;    setp.ne.u32 p, %r594, 0;
    vote.ballot.sync.b32 %r594, p, 0xffffffff;
    @!p not.b32 %r594, %r594;
}

	// end inline asm
	and.b32  	%r613, %r594, %r612;
	mov.b32 	%r599, 32;
	// begin inline asm
	{
    .reg .pred p;
    and.b32 %r597, %r604, %r599;    setp.ne.u32 p, %r597, 0;
    vote.ballot.sync.b32 %r597, p, 0xffffffff;
    @!p not.b32 %r597, %r597;
}

	// end inline asm
	and.b32  	%r614, %r597, %r613;
	mov.b32 	%r602, 64;
	// begin inline asm
	{
    .reg .pred p;
    and.b32 %r600, %r604, %r602;    setp.ne.u32 p, %r600, 0;
    vote.ballot.sync.b32 %r600, p, 0xffffffff;
    @!p not.b32 %r600, %r600;
}

	// end inline asm
	and.b32  	%r615, %r600, %r614;
	mov.b32 	%r605, 128;
	// begin inline asm
	{
    .reg .pred p;
    and.b32 %r603, %r604, %r605;    setp.ne.u32 p, %r603, 0;
    vote.ballot.sync.b32 %r603, p, 0xffffffff;
    @!p not.b32 %r603, %r603;
}

	// end inline asm
	and.b32  	%r616, %r603, %r615;
	clz.b32 	%r617, %r616;
	sub.s32 	%r69, 31, %r617;
	and.b32  	%r618, %r473, %r616;
	popc.b32 	%r70, %r618;
	setp.ne.s32 	%p91, %r152, %r69;
	mov.b32 	%r1280, 0;
	@%p91 bra 	$L__BB27_147;
	shl.b32 	%r619, %r1, 5;
	and.b32  	%r620, %r619, 31744;
	mov.u32 	%r621, _ZZN3cub18CUB_300001_SM_10006detail10radix_sort29DeviceRadixSortOnesweepKernelINS1_5radix10policy_hubImmyE10Policy1000ELNS0_9SortOrderE0EmmyiiNS1_21identity_decomposer_tEEEvPT5_SB_PT3_PKSC_PT1_PKSG_PT2_PKSK_T4_iiT6_E1s;
	add.s32 	%r622, %r621, %r620;
	shr.u64 	%rd262, %rd609, %r534;
	cvt.u32.u64 	%r624, %rd262;
	and.b32  	%r625, %r624, %r8;
	shl.b32 	%r626, %r625, 2;
	add.s32 	%r627, %r622, %r626;
	atom.shared.add.u32 	%r1280, [%r627], %r70;
$L__BB27_147:
	shfl.sync.idx.b32	%r653|%p92, %r1280, %r69, 31, -1;
	add.s32 	%r73, %r70, %r653;
	shr.u64 	%rd263, %rd608, %r534;
	cvt.u32.u64 	%r655, %rd263;
	and.b32  	%r650, %r655, %r8;
	mov.b32 	%r630, 1;
	// begin inline asm
	{
    .reg .pred p;
    and.b32 %r628, %r650, %r630;    setp.ne.u32 p, %r628, 0;
    vote.ballot.sync.b32 %r628, p, 0xffffffff;
    @!p not.b32 %r628, %r628;
}

	// end inline asm
	mov.b32 	%r633, 2;
	// begin inline asm
	{
    .reg .pred p;
    and.b32 %r631, %r650, %r633;    setp.ne.u32 p, %r631, 0;
    vote.ballot.sync.b32 %r631, p, 0xffffffff;
    @!p not.b32 %r631, %r631;
}

	// end inline asm
	and.b32  	%r656, %r631, %r628;
	mov.b32 	%r636, 4;
	// begin inline asm
	{
    .reg .pred p;
    and.b32 %r634, %r650, %r636;    setp.ne.u32 p, %r634, 0;
    vote.ballot.sync.b32 %r634, p, 0xffffffff;
    @!p not.b32 %r634, %r634;
}

	// end inline asm
	and.b32  	%r657, %r634, %r656;
	mov.b32 	%r639, 8;
	// begin inline asm
	{
    .reg .pred p;
    and.b32 %r637, %r650, %r639;    setp.ne.u32 p, %r637, 0;
    vote.ballot.sync.b32 %r637, p, 0xffffffff;
    @!p not.b32 %r637, %r637;
}

	// end inline asm
	and.b32  	%r658, %r637, %r657;
	mov.b32 	%r642, 16;
	// begin inline asm
	{
    .reg .pred p;
    and.b32 %r640, %r650, %r642;    setp.ne.u32 p, %r640, 0;
    vote.ballot.sync.b32 %r640, p, 0xffffffff;
    @!p not.b32 %r640, %r640;
}

	// end inline asm
	and.b32  	%r659, %r640, %r658;
	mov.b32 	%r645, 32;
	// begin inline asm
	{
    .reg .pred p;
    and.b32 %r643, %r650, %r645;    setp.ne.u32 p, %r643, 0;
    vote.ballot.sync.b32 %r643, p, 0xffffffff;
    @!p not.b32 %r643, %r643;
}

	// end inline asm
	and.b32  	%r660, %r643, %r659;
	mov.b32 	%r648, 64;
	// begin inline asm
	{
    .reg .pred p;
    and.b32 %r646, %r650, %r648;    setp.ne.u32 p, %r646, 0;
    vote.ballot.sync.b32 %r646, p, 0xffffffff;
    @!p not.b32 %r646, %r646;
}

	// end inline asm
	and.b32  	%r661, %r646, %r660;
	mov.b32 	%r651, 128;
	// begin inline asm
	{
    .reg .pred p;
    and.b32 %r649, %r650, %r651;    setp.ne.u32 p, %r649, 0;
    vote.ballot.sync.b32 %r649, p, 0xffffffff;
    @!p not.b32 %r649, %r649;
}

	// end inline asm
	and.b32  	%r662, %r649, %r661;
	clz.b32 	%r663, %r662;
	sub.s32 	%r74, 31, %r663;
	and.b32  	%r664, %r473, %r662;
	popc.b32 	%r75, %r664;
	setp.ne.s32 	%p93, %r152, %r74;
	mov.b32 	%r1281, 0;
	@%p93 bra 	$L__BB27_149;
	shl.b32 	%r665, %r1, 5;
	and.b32  	%r666, %r665, 31744;
	mov.u32 	%r667, _ZZN3cub18CUB_300001_SM_10006detail10radix_sort29DeviceRadixSortOnesweepKernelINS1_5radix10policy_hubImmyE10Policy1000ELNS0_9SortOrderE0EmmyiiNS1_21identity_decomposer_tEEEvPT5_SB_PT3_PKSC_PT1_PKSG_PT2_PKSK_T4_iiT6_E1s;
	add.s32 	%r668, %r667, %r666;
	shr.u64 	%rd264, %rd608, %r534;
	cvt.u32.u64 	%r670, %rd264;
	and.b32  	%r671, %r670, %r8;
	shl.b32 	%r672, %r671, 2;
	add.s32 	%r673, %r668, %r672;
	atom.shared.add.u32 	%r1281, [%r673], %r75;
$L__BB27_149:
	shfl.sync.idx.b32	%r699|%p94, %r1281, %r74, 31, -1;
	add.s32 	%r78, %r75, %r699;
	shr.u64 	%rd265, %rd607, %r534;
	cvt.u32.u64 	%r701, %rd265;
	and.b32  	%r696, %r701, %r8;
	mov.b32 	%r676, 1;
	// begin inline asm
	{
    .reg .pred p;
    and.b32 %r674, %r696, %r676;    setp.ne.u32 p, %r674, 0;
    vote.ballot.sync.b32 %r674, p, 0xffffffff;
    @!p not.b32 %r674, %r674;
}

	// end inline asm
	mov.b32 	%r679, 2;
	// begin inline asm
	{
    .reg .pred p;
    and.b32 %r677, %r696, %r679;    setp.ne.u32 p, %r677, 0;
    vote.ballot.sync.b32 %r677, p, 0xffffffff;
    @!p not.b32 %r677, %r677;
}

	// end inline asm
	and.b32  	%r702, %r677, %r674;
	mov.b32 	%r682, 4;
	// begin inline asm
	{
    .reg .pred p;
    and.b32 %r680, %r696, %r682;    setp.ne.u32 p, %r680, 0;
    vote.ballot.sync.b32 %r680, p, 0xffffffff;
    @!p not.b32 %r680, %r680;
}

	// end inline asm
	and.b32  	%r703, %r680, %r702;
	mov.b32 	%r685, 8;
	// begin inline asm
	{
    .reg .pred p;
    and.b32 %r683, %r696, %r685;    setp.ne.u32 p, %r683, 0;
    vote.ballot.sync.b32 %r683, p, 0xffffffff;
    @!p not.b32 %r683, %r683;
}

	// end inline asm
	and.b32  	%r704, %r683, %r703;
	mov.b32 	%r688, 16;
	// begin inline asm
	{
    .reg .pred p;
    and.b32 %r686, %r696, %r688;    setp.ne.u32 p, %r686, 0;
    vote.ballot.sync.b32 %r686, p, 0xffffffff;
    @!p not.b32 %r686, %r686;
}

	// end inline asm
	and.b32  	%r705, %r686, %r704;
	mov.b32 	%r691, 32;
	// begin inline asm
	{
    .reg .pred p;
    and.b32 %r689, %r696, %r691;    setp.ne.u32 p, %r689, 0;
    vote.ballot.sync.b32 %r689, p, 0xffffffff;
    @!p not.b32 %r689, %r689;
}

	// end inline asm
	and.b32  	%r706, %r689, %r705;
	mov.b32 	%r694, 64;
	// begin inline asm
	{
    .reg .pred p;
    and.b32 %r692, %r696, %r694;    setp.ne.u32 p, %r692, 0;
    vote.ballot.sync.b32 %r692, p, 0xffffffff;
    @!p not.b32 %r692, %r692;
}

	// end inline asm
	and.b32  	%r707, %r692, %r706;
	mov.b32 	%r697, 128;
	// begin inline asm
	{
    .reg .pred p;
    and.b32 %r695, %r696, %r697;    setp.ne.u32 p, %r695, 0;
    vote.ballot.sync.b32 %r695, p, 0xffffffff;
    @!p not.b32 %r695, %r695;
}

	// end inline asm
	and.b32  	%r708, %r695, %r707;
	clz.b32 	%r709, %r708;
	sub.s32 	%r79, 31, %r709;
	and.b32  	%r710, %r473, %r708;
	popc.b32 	%r80, %r710;
	setp.ne.s32 	%p95, %r152, %r79;
	mov.b32 	%r1282, 0;
	@%p95 bra 	$L__BB27_151;
	shl.b32 	%r711, %r1, 5;
	and.b32  	%r712, %r711, 31744;
	mov.u32 	%r713, _ZZN3cub18CUB_300001_SM_10006detail10radix_sort29DeviceRadixSortOnesweepKernelINS1_5radix10policy_hubImmyE10Policy1000ELNS0_9SortOrderE0EmmyiiNS1_21identity_decomposer_tEEEvPT5_SB_PT3_PKSC_PT1_PKSG_PT2_PKSK_T4_iiT6_E1s;
	add.s32 	%r714, %r713, %r712;
	shr.u64 	%rd266, %rd607, %r534;
	cvt.u32.u64 	%r716, %rd266;
	and.b32  	%r717, %r716, %r8;
	shl.b32 	%r718, %r717, 2;
	add.s32 	%r719, %r714, %r718;
	atom.shared.add.u32 	%r1282, [%r719], %r80;
$L__BB27_151:
	shfl.sync.idx.b32	%r745|%p96, %r1282, %r79, 31, -1;
	add.s32 	%r83, %r80, %r745;
	shr.u64 	%rd267, %rd606, %r534;
	cvt.u32.u64 	%r747, %rd267;
	and.b32  	%r742, %r747, %r8;
	mov.b32 	%r722, 1;
	// begin inline asm
	{
    .reg .pred p;
    and.b32 %r720, %r742, %r722;    setp.ne.u32 p, %r720, 0;
    vote.ballot.sync.b32 %r720, p, 0xffffffff;
    @!p not.b32 %r720, %r720;
}

	// end inline asm
	mov.b32 	%r725, 2;
	// begin inline asm
	{
    .reg .pred p;
    and.b32 %r723, %r742, %r725;    setp.ne.u32 p, %r723, 0;
    vote.ballot.sync.b32 %r723, p, 0xffffffff;
    @!p not.b32 %r723, %r723;
}

	// end inline asm
	and.b32  	%r748, %r723, %r720;
	mov.b32 	%r728, 4;
	// begin inline asm
	{
    .reg .pred p;
    and.b32 %r726, %r742, %r728;    setp.ne.u32 p, %r726, 0;
    vote.ballot.sync.b32 %r726, p, 0xffffffff;
    @!p not.b32 %r726, %r726;
}

	// end inline asm
	and.b32  	%r749, %r726, %r748;
	mov.b32 	%r731, 8;
	// begin inline asm
	{
    .reg .pred p;
    and.b32 %r729, %r742, %r731;    setp.ne.u32 p, %r729, 0;
    vote.ballot.sync.b32 %r729, p, 0xffffffff;
    @!p not.b32 %r729, %r729;
}

	// end inline asm
	and.b32  	%r750, %r729, %r749;
	mov.b32 	%r734, 16;
	// begin inline asm
	{
    .reg .pred p;
    and.b32 %r732, %r742, %r734;    setp.ne.u32 p, %r732, 0;
    vote.ballot.sync.b32 %r732, p, 0xffffffff;
    @!p not.b32 %r732, %r732;
}

	// end inline asm
	and.b32  	%r751, %r732, %r750;
	mov.b32 	%r737, 32;
	// begin inline asm
	{
    .reg .pred p;
    and.b32 %r735, %r742, %r737;    setp.ne.u32 p, %r735, 0;
    vote.ballot.sync.b32 %r735, p, 0xffffffff;
    @!p not.b32 %r735, %r735;
}

	// end inline asm
	and.b32  	%r752, %r735, %r751;
	mov.b32 	%r740, 64;
	// begin inline asm
	{
    .reg .pred p;
    and.b32 %r738, %r742, %r740;    setp.ne.u32 p, %r738, 0;
    vote.ballot.sync.b32 %r738, p, 0xffffffff;
    @!p not.b32 %r738, %r738;
}

	// end inline asm
	and.b32  	%r753, %r738, %r752;
	mov.b32 	%r743, 128;
	// begin inline asm
	{
    .reg .pred p;
    and.b32 %r741, %r742, %r743;    setp.ne.u32 p, %r741, 0;
    vote.ballot.sync.b32 %r741, p, 0xffffffff;
    @!p not.b32 %r741, %r741;
}

	// end inline asm
	and.b32  	%r754, %r741, %r753;
	clz.b32 	%r755, %r754;
	sub.s32 	%r84, 31, %r755;
	and.b32  	%r756, %r473, %r754;
	popc.b32 	%r85, %r756;
	setp.ne.s32 	%p97, %r152, %r84;
	mov.b32 	%r1283, 0;
	@%p97 bra 	$L__BB27_153;
	shl.b32 	%r757, %r1, 5;
	and.b32  	%r758, %r757, 31744;
	mov.u32 	%r759, _ZZN3cub18CUB_300001_SM_10006detail10radix_sort29DeviceRadixSortOnesweepKernelINS1_5radix10policy_hubImmyE10Policy1000ELNS0_9SortOrderE0EmmyiiNS1_21identity_decomposer_tEEEvPT5_SB_PT3_PKSC_PT1_PKSG_PT2_PKSK_T4_iiT6_E1s;
	add.s32 	%r760, %r759, %r758;
	shr.u64 	%rd268, %rd606, %r534;
	cvt.u32.u64 	%r762, %rd268;
	and.b32  	%r763, %r762, %r8;
	shl.b32 	%r764, %r763, 2;
	add.s32 	%r765, %r760, %r764;
	atom.shared.add.u32 	%r1283, [%r765], %r85;
$L__BB27_153:
	shfl.sync.idx.b32	%r791|%p98, %r1283, %r84, 31, -1;
	add.s32 	%r88, %r85, %r791;
	shr.u64 	%rd269, %rd605, %r534;
	cvt.u32.u64 	%r793, %rd269;
	and.b32  	%r788, %r793, %r8;
	mov.b32 	%r768, 1;
	// begin inline asm
	{
    .reg .pred p;
    and.b32 %r766, %r788, %r768;    setp.ne.u32 p, %r766, 0;
    vote.ballot.sync.b32 %r766, p, 0xffffffff;
    @!p not.b32 %r766, %r766;
}

	// end inline asm
	mov.b32 	%r771, 2;
	// begin inline asm
	{
    .reg .pred p;
    and.b32 %r769, %r788, %r771;    setp.ne.u32 p, %r769, 0;
    vote.ballot.sync.b32 %r769, p, 0xffffffff;
    @!p not.b32 %r769, %r769;
}

	// end inline asm
	and.b32  	%r794, %r769, %r766;
	mov.b32 	%r774, 4;
	// begin inline asm
	{
    .reg .pred p;
    and.b32 %r772, %r788, %r774;    setp.ne.u32 p, %r772, 0;
    vote.ballot.sync.b32 %r772, p, 0xffffffff;
    @!p not.b32 %r772, %r772;
}

	// end inline asm
	and.b32  	%r795, %r772, %r794;
	mov.b32 	%r777, 8;
	// begin inline asm
	{
    .reg .pred p;
    and.b32 %r775, %r788, %r777;    setp.ne.u32 p, %r775, 0;
    vote.ballot.sync.b32 %r775, p, 0xffffffff;
    @!p not.b32 %r775, %r775;
}

	// end inline asm
	and.b32  	%r796, %r775, %r795;
	mov.b32 	%r780, 16;
	// begin inline asm
	{
    .reg .pred p;
    and.b32 %r778, %r788, %r780;    setp.ne.u32 p, %r778, 0;
    vote.ballot.sync.b32 %r778, p, 0xffffffff;
    @!p not.b32 %r778, %r778;
}

	// end inline asm
	and.b32  	%r797, %r778, %r796;
	mov.b32 	%r783, 32;
	// begin inline asm
	{
    .reg .pred p;
    and.b32 %r781, %r788, %r783;    setp.ne.u32 p, %r781, 0;
    vote.ballot.sync.b32 %r781, p, 0xffffffff;
    @!p not.b32 %r781, %r781;
}

	// end inline asm
	and.b32  	%r798, %r781, %r797;
	mov.b32 	%r786, 64;
	// begin inline asm
	{
    .reg .pred p;
    and.b32 %r784, %r788, %r786;    setp.ne.u32 p, %r784, 0;
    vote.ballot.sync.b32 %r784, p, 0xffffffff;
    @!p not.b32 %r784, %r784;
}

	// end inline asm
	and.b32  	%r799, %r784, %r798;
	mov.b32 	%r789, 128;
	// begin inline asm
	{
    .reg .pred p;
    and.b32 %r787, %r788, %r789;    setp.ne.u32 p, %r787, 0;
    vote.ballot.sync.b32 %r787, p, 0xffffffff;
    @!p not.b32 %r787, %r787;
}

	// end inline asm
	and.b32  	%r800, %r787, %r799;
	clz.b32 	%r801, %r800;
	sub.s32 	%r89, 31, %r801;
	and.b32  	%r802, %r473, %r800;
	popc.b32 	%r90, %r802;
	setp.ne.s32 	%p99, %r152, %r89;
	mov.b32 	%r1284, 0;
	@%p99 bra 	$L__BB27_155;
	shl.b32 	%r803, %r1, 5;
	and.b32  	%r804, %r803, 31744;
	mov.u32 	%r805, _ZZN3cub18CUB_300001_SM_10006detail10radix_sort29DeviceRadixSortOnesweepKernelINS1_5radix10policy_hubImmyE10Policy1000ELNS0_9SortOrderE0EmmyiiNS1_21identity_decomposer_tEEEvPT5_SB_PT3_PKSC_PT1_PKSG_PT2_PKSK_T4_iiT6_E1s;
	add.s32 	%r806, %r805, %r804;
	shr.u64 	%rd270, %rd605, %r534;
	cvt.u32.u64 	%r808, %rd270;
	and.b32  	%r809, %r808, %r8;
	shl.b32 	%r810, %r809, 2;
	add.s32 	%r811, %r806, %r810;
	atom.shared.add.u32 	%r1284, [%r811], %r90;
$L__BB27_155:
	shfl.sync.idx.b32	%r837|%p100, %r1284, %r89, 31, -1;
	add.s32 	%r93, %r90, %r837;
	shr.u64 	%rd271, %rd604, %r534;
	cvt.u32.u64 	%r839, %rd271;
	and.b32  	%r834, %r839, %r8;
	mov.b32 	%r814, 1;
	// begin inline asm
	{
    .reg .pred p;
    and.b32 %r812, %r834, %r814;    setp.ne.u32 p, %r812, 0;
    vote.ballot.sync.b32 %r812, p, 0xffffffff;
    @!p not.b32 %r812, %r812;
}

	// end inline asm
	mov.b32 	%r817, 2;
	// begin inline asm
	{
    .reg .pred p;
    and.b32 %r815, %r834, %r817;    setp.ne.u32 p, %r815, 0;
    vote.ballot.sync.b32 %r815, p, 0xffffffff;
    @!p not.b32 %r815, %r815;
}

	// end inline asm
	and.b32  	%r840, %r815, %r812;
	mov.b32 	%r820, 4;
	// begin inline asm
	{
    .reg .pred p;
    and.b32 %r818, %r834, %r820;    setp.ne.u32 p, %r818, 0;
    vote.ballot.sync.b32 %r818, p, 0xffffffff;
    @!p not.b32 %r818, %r818;
}

	// end inline asm
	and.b32  	%r841, %r818, %r840;
	mov.b32 	%r823, 8;
	// begin inline asm
	{
    .reg .pred p;
    and.b32 %r821, %r834, %r823;    setp.ne.u32 p, %r821, 0;
    vote.ballot.sync.b32 %r821, p, 0xffffffff;
    @!p not.b32 %r821, %r821;
}

	// end inline asm
	and.b32  	%r842, %r821, %r841;
	mov.b32 	%r826, 16;
	// begin inline asm
	{
    .reg .pred p;
    and.b32 %r824, %r834, %r826;    setp.ne.u32 p, %r824, 0;
    vote.ballot.sync.b32 %r824, p, 0xffffffff;
    @!p not.b32 %r824, %r824;
}

	// end inline asm
	and.b32  	%r843, %r824, %r842;
	mov.b32 	%r829, 32;
	// begin inline asm
	{
    .reg .pred p;
    and.b32 %r827, %r834, %r829;    setp.ne.u32 p, %r827, 0;
    vote.ballot.sync.b32 %r827, p, 0xffffffff;
    @!p not.b32 %r827, %r827;
}

	// end inline asm
	and.b32  	%r844, %r827, %r843;
	mov.b32 	%r832, 64;
	// begin inline asm
	{
    .reg .pred p;
    and.b32 %r830, %r834, %r832;    setp.ne.u32 p, %r830, 0;
    vote.ballot.sync.b32 %r830, p, 0xffffffff;
    @!p not.b32 %r830, %r830;
}

	// end inline asm
	and.b32  	%r845, %r830, %r844;
	mov.b32 	%r835, 128;
	// begin inline asm
	{
    .reg .pred p;
    and.b32 %r833, %r834, %r835;    setp.ne.u32 p, %r833, 0;
    vote.ballot.sync.b32 %r833, p, 0xffffffff;
    @!p not.b32 %r833, %r833;
}

	// end inline asm
	and.b32  	%r846, %r833, %r845;
	clz.b32 	%r847, %r846;
	sub.s32 	%r94, 31, %r847;
	and.b32  	%r848, %r473, %r846;
	popc.b32 	%r95, %r848;
	setp.ne.s32 	%p101, %r152, %r94;
	mov.b32 	%r1285, 0;
	@%p101 bra 	$L__BB27_157;
	shl.b32 	%r849, %r1, 5;
	and.b32  	%r850, %r849, 31744;
	mov.u32 	%r851, _ZZN3cub18CUB_300001_SM_10006detail10radix_sort29DeviceRadixSortOnesweepKernelINS1_5radix10policy_hubImmyE10Policy1000ELNS0_9SortOrderE0EmmyiiNS1_21identity_decomposer_tEEEvPT5_SB_PT3_PKSC_PT1_PKSG_PT2_PKSK_T4_iiT6_E1s;
	add.s32 	%r852, %r851, %r850;
	shr.u64 	%rd272, %rd604, %r534;
	cvt.u32.u64 	%r854, %rd272;
	and.b32  	%r855, %r854, %r8;
	shl.b32 	%r856, %r855, 2;
	add.s32 	%r857, %r852, %r856;
	atom.shared.add.u32 	%r1285, [%r857], %r95;
$L__BB27_157:
	shfl.sync.idx.b32	%r883|%p102, %r1285, %r94, 31, -1;
	add.s32 	%r98, %r95, %r883;
	shr.u64 	%rd273, %rd603, %r534;
	cvt.u32.u64 	%r885, %rd273;
	and.b32  	%r880, %r885, %r8;
	mov.b32 	%r860, 1;
	// begin inline asm
	{
    .reg .pred p;
    and.b32 %r858, %r880, %r860;    setp.ne.u32 p, %r858, 0;
    vote.ballot.sync.b32 %r858, p, 0xffffffff;
    @!p not.b32 %r858, %r858;
}

	// end inline asm
	mov.b32 	%r863, 2;
	// begin inline asm
	{
    .reg .pred p;
    and.b32 %r861, %r880, %r863;    setp.ne.u32 p, %r861, 0;
    vote.ballot.sync.b32 %r861, p, 0xffffffff;
    @!p not.b32 %r861, %r861;
}

	// end inline asm
	and.b32  	%r886, %r861, %r858;
	mov.b32 	%r866, 4;
	// begin inline asm
	{
    .reg .pred p;
    and.b32 %r864, %r880, %r866;    setp.ne.u32 p, %r864, 0;
    vote.ballot.sync.b32 %r864, p, 0xffffffff;
    @!p not.b32 %r864, %r864;
}

	// end inline asm
	and.b32  	%r887, %r864, %r886;
	mov.b32 	%r869, 8;
	// begin inline asm
	{
    .reg .pred p;
    and.b32 %r867, %r880, %r869;    setp.ne.u32 p, %r867, 0;
    vote.ballot.sync.b32 %r867, p, 0xffffffff;
    @!p not.b32 %r867, %r867;
}

	// end inline asm
	and.b32  	%r888, %r867, %r887;
	mov.b32 	%r872, 16;
	// begin inline asm
	{
    .reg .pred p;
    and.b32 %r870, %r880, %r872;    setp.ne.u32 p, %r870, 0;
    vote.ballot.sync.b32 %r870, p, 0xffffffff;
    @!p not.b32 %r870, %r870;
}

	// end inline asm
	and.b32  	%r889, %r870, %r888;
	mov.b32 	%r875, 32;
	// begin inline asm
	{
    .reg .pred p;
    and.b32 %r873, %r880, %r875;    setp.ne.u32 p, %r873, 0;
    vote.ballot.sync.b32 %r873, p, 0xffffffff;
    @!p not.b32 %r873, %r873;
}

	// end inline asm
	and.b32  	%r890, %r873, %r889;
	mov.b32 	%r878, 64;
	// begin inline asm
	{
    .reg .pred p;
    and.b32 %r876, %r880, %r878;    setp.ne.u32 p, %r876, 0;
    vote.ballot.sync.b32 %r876, p, 0xffffffff;
    @!p not.b32 %r876, %r876;
}

	// end inline asm
	and.b32  	%r891, %r876, %r890;
	mov.b32 	%r881, 128;
	// begin inline asm
	{
    .reg .pred p;
    and.b32 %r879, %r880, %r881;    setp.ne.u32 p, %r879, 0;
    vote.ballot.sync.b32 %r879, p, 0xffffffff;
    @!p not.b32 %r879, %r879;
}

	// end inline asm
	and.b32  	%r892, %r879, %r891;
	clz.b32 	%r893, %r892;
	sub.s32 	%r99, 31, %r893;
	and.b32  	%r894, %r473, %r892;
	popc.b32 	%r100, %r894;
	setp.ne.s32 	%p103, %r152, %r99;
	mov.b32 	%r1286, 0;
	@%p103 bra 	$L__BB27_159;
	shl.b32 	%r895, %r1, 5;
	and.b32  	%r896, %r895, 31744;
	mov.u32 	%r897, _ZZN3cub18CUB_300001_SM_10006detail10radix_sort29DeviceRadixSortOnesweepKernelINS1_5radix10policy_hubImmyE10Policy1000ELNS0_9SortOrderE0EmmyiiNS1_21identity_decomposer_tEEEvPT5_SB_PT3_PKSC_PT1_PKSG_PT2_PKSK_T4_iiT6_E1s;
	add.s32 	%r898, %r897, %r896;
	shr.u64 	%rd274, %rd603, %r534;
	cvt.u32.u64 	%r900, %rd274;
	and.b32  	%r901, %r900, %r8;
	shl.b32 	%r902, %r901, 2;
	add.s32 	%r903, %r898, %r902;
	atom.shared.add.u32 	%r1286, [%r903], %r100;
$L__BB27_159:
	shfl.sync.idx.b32	%r929|%p104, %r1286, %r99, 31, -1;
	add.s32 	%r103, %r100, %r929;
	shr.u64 	%rd275, %rd602, %r534;
	cvt.u32.u64 	%r931, %rd275;
	and.b32  	%r926, %r931, %r8;
	mov.b32 	%r906, 1;
	// begin inline asm
	{
    .reg .pred p;
    and.b32 %r904, %r926, %r906;    setp.ne.u32 p, %r904, 0;
    vote.ballot.sync.b32 %r904, p, 0xffffffff;
    @!p not.b32 %r904, %r904;
}

	// end inline asm
	mov.b32 	%r909, 2;
	// begin inline asm
	{
    .reg .pred p;
    and.b32 %r907, %r926, %r909;    setp.ne.u32 p, %r907, 0;
    vote.ballot.sync.b32 %r907, p, 0xffffffff;
    @!p not.b32 %r907, %r907;
}

	// end inline asm
	and.b32  	%r932, %r907, %r904;
	mov.b32 	%r912, 4;
	// begin inline asm
	{
    .reg .pred p;
    and.b32 %r910, %r926, %r912;    setp.ne.u32 p, %r910, 0;
    vote.ballot.sync.b32 %r910, p, 0xffffffff;
    @!p not.b32 %r910, %r910;
}

	// end inline asm
	and.b32  	%r933, %r910, %r932;
	mov.b32 	%r915, 8;
	// begin inline asm
	{
    .reg .pred p;
    and.b32 %r913, %r926, %r915;    setp.ne.u32 p, %r913, 0;
    vote.ballot.sync.b32 %r913, p, 0xffffffff;
    @!p not.b32 %r913, %r913;
}

	// end inline asm
	and.b32  	%r934, %r913, %r933;
	mov.b32 	%r918, 16;
	// begin inline asm
	{
    .reg .pred p;
    and.b32 %r916, %r926, %r918;    setp.ne.u32 p, %r916, 0;
    vote.ballot.sync.b32 %r916, p, 0xffffffff;
    @!p not.b32 %r916, %r916;
}

	// end inline asm
	and.b32  	%r935, %r916, %r934;
	mov.b32 	%r921, 32;
	// begin inline asm
	{
    .reg .pred p;
    and.b32 %r919, %r926, %r921;    setp.ne.u32 p, %r919, 0;
    vote.ballot.sync.b32 %r919, p, 0xffffffff;
    @!p not.b32 %r919, %r919;
}

	// end inline asm
	and.b32  	%r936, %r919, %r935;
	mov.b32 	%r924, 64;
	// begin inline asm
	{
    .reg .pred p;
    and.b32 %r922, %r926, %r924;    setp.ne.u32 p, %r922, 0;
    vote.ballot.sync.b32 %r922, p, 0xffffffff;
    @!p not.b32 %r922, %r922;
}

	// end inline asm
	and.b32  	%r937, %r922, %r936;
	mov.b32 	%r927, 128;
	// begin inline asm
	{
    .reg .pred p;
    and.b32 %r925, %r926, %r927;    setp.ne.u32 p, %r925, 0;
    vote.ballot.sync.b32 %r925, p, 0xffffffff;
    @!p not.b32 %r925, %r925;
}

	// end inline asm
	and.b32  	%r938, %r925, %r937;
	clz.b32 	%r939, %r938;
	sub.s32 	%r104, 31, %r939;
	and.b32  	%r940, %r473, %r938;
	popc.b32 	%r105, %r940;
	setp.ne.s32 	%p105, %r152, %r104;
	mov.b32 	%r1287, 0;
	@%p105 bra 	$L__BB27_161;
	shl.b32 	%r941, %r1, 5;
	and.b32  	%r942, %r941, 31744;
	mov.u32 	%r943, _ZZN3cub18CUB_300001_SM_10006detail10radix_sort29DeviceRadixSortOnesweepKernelINS1_5radix10policy_hubImmyE10Policy1000ELNS0_9SortOrderE0EmmyiiNS1_21identity_decomposer_tEEEvPT5_SB_PT3_PKSC_PT1_PKSG_PT2_PKSK_T4_iiT6_E1s;
	add.s32 	%r944, %r943, %r942;
	shr.u64 	%rd276, %rd602, %r534;
	cvt.u32.u64 	%r946, %rd276;
	and.b32  	%r947, %r946, %r8;
	shl.b32 	%r948, %r947, 2;
	add.s32 	%r949, %r944, %r948;
	atom.shared.add.u32 	%r1287, [%r949], %r105;
$L__BB27_161:
	shfl.sync.idx.b32	%r975|%p106, %r1287, %r104, 31, -1;
	add.s32 	%r108, %r105, %r975;
	shr.u64 	%rd277, %rd601, %r534;
	cvt.u32.u64 	%r977, %rd277;
	and.b32  	%r972, %r977, %r8;
	mov.b32 	%r952, 1;
	// begin inline asm
	{
    .reg .pred p;
    and.b32 %r950, %r972, %r952;    setp.ne.u32 p, %r950, 0;
    vote.ballot.sync.b32 %r950, p, 0xffffffff;
    @!p not.b32 %r950, %r950;
}

	// end inline asm
	mov.b32 	%r955, 2;
	// begin inline asm
	{
    .reg .pred p;
    and.b32 %r953, %r972, %r955;    setp.ne.u32 p, %r953, 0;
    vote.ballot.sync.b32 %r953, p, 0xffffffff;
    @!p not.b32 %r953, %r953;
}

	// end inline asm
	and.b32  	%r978, %r953, %r950;
	mov.b32 	%r958, 4;
	// begin inline asm
	{
    .reg .pred p;
    and.b32 %r956, %r972, %r958;    setp.ne.u32 p, %r956, 0;
    vote.ballot.sync.b32 %r956, p, 0xffffffff;
    @!p not.b32 %r956, %r956;
}

	// end inline asm
	and.b32  	%r979, %r956, %r978;
	mov.b32 	%r961, 8;
	// begin inline asm
	{
    .reg .pred p;
    and.b32 %r959, %r972, %r961;    setp.ne.u32 p, %r959, 0;
    vote.ballot.sync.b32 %r959, p, 0xffffffff;
    @!p not.b32 %r959, %r959;
}

	// end inline asm
	and.b32  	%r980, %r959, %r979;
	mov.b32 	%r964, 16;
	// begin inline asm
	{
    .reg .pred p;
    and.b32 %r962, %r972, %r964;    setp.ne.u32 p, %r962, 0;
    vote.ballot.sync.b32 %r962, p, 0xffffffff;
    @!p not.b32 %r962, %r962;
}

	// end inline asm
	and.b32  	%r981, %r962, %r980;
	mov.b32 	%r967, 32;
	// begin inline asm
	{
    .reg .pred p;
    and.b32 %r965, %r972, %r967;    setp.ne.u32 p, %r965, 0;
    vote.ballot.sync.b32 %r965, p, 0xffffffff;
    @!p not.b32 %r965, %r965;
}

	// end inline asm
	and.b32  	%r982, %r965, %r981;
	mov.b32 	%r970, 64;
	// begin inline asm
	{
    .reg .pred p;
    and.b32 %r968, %r972, %r970;    setp.ne.u32 p, %r968, 0;
    vote.ballot.sync.b32 %r968, p, 0xffffffff;
    @!p not.b32 %r968, %r968;
}

	// end inline asm
	and.b32  	%r983, %r968, %r982;
	mov.b32 	%r973, 128;
	// begin inline asm
	{
    .reg .pred p;
    and.b32 %r971, %r972, %r973;    setp.ne.u32 p, %r971, 0;
    vote.ballot.sync.b32 %r971, p, 0xffffffff;
    @!p not.b32 %r971, %r971;
}

	// end inline asm
	and.b32  	%r984, %r971, %r983;
	clz.b32 	%r985, %r984;
	sub.s32 	%r109, 31, %r985;
	and.b32  	%r986, %r473, %r984;
	popc.b32 	%r110, %r986;
	setp.ne.s32 	%p107, %r152, %r109;
	mov.b32 	%r1288, 0;
	@%p107 bra 	$L__BB27_163;
	shl.b32 	%r987, %r1, 5;
	and.b32  	%r988, %r987, 31744;
	mov.u32 	%r989, _ZZN3cub18CUB_300001_SM_10006detail10radix_sort29DeviceRadixSortOnesweepKernelINS1_5radix10policy_hubImmyE10Policy1000ELNS0_9SortOrderE0EmmyiiNS1_21identity_decomposer_tEEEvPT5_SB_PT3_PKSC_PT1_PKSG_PT2_PKSK_T4_iiT6_E1s;
	add.s32 	%r990, %r989, %r988;
	shr.u64 	%rd278, %rd601, %r534;
	cvt.u32.u64 	%r992, %rd278;
	and.b32  	%r993, %r992, %r8;
	shl.b32 	%r994, %r993, 2;
	add.s32 	%r995, %r990, %r994;
	atom.shared.add.u32 	%r1288, [%r995], %r110;
$L__BB27_163:
	shfl.sync.idx.b32	%r996|%p109, %r1288, %r109, 31, -1;
	add.s32 	%r997, %r110, %r996;
	bar.sync 	0;
	shl.b32 	%r998, %r58, 3;
	mov.u32 	%r999, _ZZN3cub18CUB_300001_SM_10006detail10radix_sort29DeviceRadixSortOnesweepKernelINS1_5radix10policy_hubImmyE10Policy1000ELNS0_9SortOrderE0EmmyiiNS1_21identity_decomposer_tEEEvPT5_SB_PT3_PKSC_PT1_PKSG_PT2_PKSK_T4_iiT6_E1s;
	add.s32 	%r113, %r999, %r998;
	st.shared.u64 	[%r113+-8], %rd612;
	shl.b32 	%r1000, %r63, 3;
	add.s32 	%r114, %r999, %r1000;
	st.shared.u64 	[%r114+-8], %rd611;
	shl.b32 	%r1001, %r68, 3;
	add.s32 	%r115, %r999, %r1001;
	st.shared.u64 	[%r115+-8], %rd610;
	shl.b32 	%r1002, %r73, 3;
	add.s32 	%r116, %r999, %r1002;
	st.shared.u64 	[%r116+-8], %rd609;
	shl.b32 	%r1003, %r78, 3;
	add.s32 	%r117, %r999, %r1003;
	st.shared.u64 	[%r117+-8], %rd608;
	shl.b32 	%r1004, %r83, 3;
	add.s32 	%r118, %r999, %r1004;
	st.shared.u64 	[%r118+-8], %rd607;
	shl.b32 	%r1005, %r88, 3;
	add.s32 	%r119, %r999, %r1005;
	st.shared.u64 	[%r119+-8], %rd606;
	shl.b32 	%r1006, %r93, 3;
	add.s32 	%r120, %r999, %r1006;
	st.shared.u64 	[%r120+-8], %rd605;
	shl.b32 	%r1007, %r98, 3;
	add.s32 	%r121, %r999, %r1007;
	st.shared.u64 	[%r121+-8], %rd604;
	shl.b32 	%r1008, %r103, 3;
	add.s32 	%r122, %r999, %r1008;
	st.shared.u64 	[%r122+-8], %rd603;
	shl.b32 	%r1009, %r108, 3;
	add.s32 	%r123, %r999, %r1009;
	st.shared.u64 	[%r123+-8], %rd602;
	shl.b32 	%r1010, %r997, 3;
	add.s32 	%r124, %r999, %r1010;
	st.shared.u64 	[%r124+-8], %rd601;
	shl.b32 	%r1011, %r1, 3;
	add.s32 	%r1012, %r999, %r1011;
	add.s32 	%r125, %r1012, 36864;
	@%p24 bra 	$L__BB27_171;
	ld.param.u64 	%rd588, [_ZN3cub18CUB_300001_SM_10006detail10radix_sort29DeviceRadixSortOnesweepKernelINS1_5radix10policy_hubImmyE10Policy1000ELNS0_9SortOrderE0EmmyiiNS1_21identity_decomposer_tEEEvPT5_SB_PT3_PKSC_PT1_PKSG_PT2_PKSK_T4_iiT6__param_3];
	cvta.to.global.u64 	%rd279, %rd588;
	shl.b64 	%rd280, %rd58, 3;
	add.s64 	%rd281, %rd279, %rd280;
	ld.global.u64 	%rd282, [%rd281];
	cvt.s64.s32 	%rd283, %r52;
	sub.s64 	%rd637, %rd282, %rd283;
	st.shared.u64 	[%r125], %rd637;
	setp.lt.s32 	%p110, %r4, 1;
	mov.u32 	%r1292, %r1272;
	@%p110 bra 	$L__BB27_170;
	mov.b32 	%r1290, -1;
	mov.u32 	%r1289, %r4;
	mov.u32 	%r1292, %r1272;
$L__BB27_166:
	add.s32 	%r129, %r1289, -1;
	shl.b32 	%r1014, %r129, 8;
	add.s32 	%r1015, %r1014, %r1;
	mul.wide.s32 	%rd284, %r1015, 4;
	add.s64 	%rd114, %rd3, %rd284;
$L__BB27_167:
	membar.cta;
	ld.volatile.global.u32 	%r130, [%rd114];
	setp.eq.s32 	%p111, %r130, 0;
	@%p111 bra 	$L__BB27_167;
	and.b32  	%r1016, %r130, 1073741823;
	add.s32 	%r1292, %r1016, %r1292;
	setp.gt.s32 	%p112, %r130, -1;
	vote.sync.ballot.b32 	%r1290, %p112, %r1290;
	setp.gt.u32 	%p114, %r1289, 1;
	and.pred  	%p115, %p112, %p114;
	mov.u32 	%r1289, %r129;
	@%p115 bra 	$L__BB27_166;
	ld.shared.u64 	%rd637, [%r125];
$L__BB27_170:
	or.b32  	%r1017, %r1292, -2147483648;
	st.volatile.global.u32 	[%rd55], %r1017;
	sub.s32 	%r1018, %r1292, %r1272;
	cvt.s64.s32 	%rd285, %r1018;
	add.s64 	%rd286, %rd637, %rd285;
	st.shared.u64 	[%r125], %rd286;
$L__BB27_171:
	ld.param.u64 	%rd585, [_ZN3cub18CUB_300001_SM_10006detail10radix_sort29DeviceRadixSortOnesweepKernelINS1_5radix10policy_hubImmyE10Policy1000ELNS0_9SortOrderE0EmmyiiNS1_21identity_decomposer_tEEEvPT5_SB_PT3_PKSC_PT1_PKSG_PT2_PKSK_T4_iiT6__param_2];
	setp.gt.u32 	%p116, %r1, 255;
	setp.lt.s32 	%p117, %r5, %r149;
	setp.eq.s64 	%p118, %rd585, 0;
	or.pred  	%p119, %p118, %p117;
	or.pred  	%p120, %p116, %p119;
	@%p120 bra 	$L__BB27_173;
	ld.param.u64 	%rd586, [_ZN3cub18CUB_300001_SM_10006detail10radix_sort29DeviceRadixSortOnesweepKernelINS1_5radix10policy_hubImmyE10Policy1000ELNS0_9SortOrderE0EmmyiiNS1_21identity_decomposer_tEEEvPT5_SB_PT3_PKSC_PT1_PKSG_PT2_PKSK_T4_iiT6__param_2];
	ld.shared.u64 	%rd287, [%r125];
	cvt.s64.s32 	%rd288, %r1272;
	cvt.s64.s32 	%rd289, %r52;
	add.s64 	%rd290, %rd289, %rd288;
	add.s64 	%rd291, %rd290, %rd287;
	cvta.to.global.u64 	%rd292, %rd586;
	shl.b64 	%rd293, %rd58, 3;
	add.s64 	%rd294, %rd292, %rd293;
	st.global.u64 	[%rd294], %rd291;
$L__BB27_173:
	setp.gt.s32 	%p121, %r5, %r149;
	bar.sync 	0;
	@%p121 bra 	$L__BB27_175;
	ld.shared.u64 	%rd295, [%r125+-36864];
	shr.u64 	%rd296, %rd295, %r534;
	cvt.u32.u64 	%r1020, %rd296;
	and.b32  	%r1021, %r1020, %r8;
	shl.b32 	%r1022, %r1021, 3;
	add.s32 	%r1024, %r999, 36864;
	add.s32 	%r1025, %r1024, %r1022;
	ld.shared.u64 	%rd297, [%r1025];
	add.s64 	%rd298, %rd297, %rd58;
	shl.b64 	%rd299, %rd298, 3;
	add.s64 	%rd300, %rd2, %rd299;
	st.global.u64 	[%rd300], %rd295;
	bar.warp.sync 	-1;
	ld.shared.u64 	%rd301, [%r125+-33792];
	shr.u64 	%rd302, %rd301, %r534;
	cvt.u32.u64 	%r1026, %rd302;
	and.b32  	%r1027, %r1026, %r8;
	shl.b32 	%r1028, %r1027, 3;
	add.s32 	%r1029, %r1024, %r1028;
	ld.shared.u64 	%rd303, [%r1029];
	add.s64 	%rd304, %rd303, %rd58;
	shl.b64 	%rd305, %rd304, 3;
	add.s64 	%rd306, %rd2, %rd305;
	st.global.u64 	[%rd306+3072], %rd301;
	bar.warp.sync 	-1;
	ld.shared.u64 	%rd307, [%r125+-30720];
	shr.u64 	%rd308, %rd307, %r534;
	cvt.u32.u64 	%r1030, %rd308;
	and.b32  	%r1031, %r1030, %r8;
	shl.b32 	%r1032, %r1031, 3;
	add.s32 	%r1033, %r1024, %r1032;
	ld.shared.u64 	%rd309, [%r1033];
	add.s64 	%rd310, %rd309, %rd58;
	shl.b64 	%rd311, %rd310, 3;
	add.s64 	%rd312, %rd2, %rd311;
	st.global.u64 	[%rd312+6144], %rd307;
	bar.warp.sync 	-1;
	ld.shared.u64 	%rd313, [%r125+-27648];
	shr.u64 	%rd314, %rd313, %r534;
	cvt.u32.u64 	%r1034, %rd314;
	and.b32  	%r1035, %r1034, %r8;
	shl.b32 	%r1036, %r1035, 3;
	add.s32 	%r1037, %r1024, %r1036;
	ld.shared.u64 	%rd315, [%r1037];
	add.s64 	%rd316, %rd315, %rd58;
	shl.b64 	%rd317, %rd316, 3;
	add.s64 	%rd318, %rd2, %rd317;
	st.global.u64 	[%rd318+9216], %rd313;
	bar.warp.sync 	-1;
	ld.shared.u64 	%rd319, [%r125+-24576];
	shr.u64 	%rd320, %rd319, %r534;
	cvt.u32.u64 	%r1038, %rd320;
	and.b32  	%r1039, %r1038, %r8;
	shl.b32 	%r1040, %r1039, 3;
	add.s32 	%r1041, %r1024, %r1040;
	ld.shared.u64 	%rd321, [%r1041];
	add.s64 	%rd322, %rd321, %rd58;
	shl.b64 	%rd323, %rd322, 3;
	add.s64 	%rd324, %rd2, %rd323;
	st.global.u64 	[%rd324+12288], %rd319;
	bar.warp.sync 	-1;
	ld.shared.u64 	%rd325, [%r125+-21504];
	shr.u64 	%rd326, %rd325, %r534;
	cvt.u32.u64 	%r1042, %rd326;
	and.b32  	%r1043, %r1042, %r8;
	shl.b32 	%r1044, %r1043, 3;
	add.s32 	%r1045, %r1024, %r1044;
	ld.shared.u64 	%rd327, [%r1045];
	add.s64 	%rd328, %rd327, %rd58;
	shl.b64 	%rd329, %rd328, 3;
	add.s64 	%rd330, %rd2, %rd329;
	st.global.u64 	[%rd330+15360], %rd325;
	bar.warp.sync 	-1;
	ld.shared.u64 	%rd331, [%r125+-18432];
	shr.u64 	%rd332, %rd331, %r534;
	cvt.u32.u64 	%r1046, %rd332;
	and.b32  	%r1047, %r1046, %r8;
	shl.b32 	%r1048, %r1047, 3;
	add.s32 	%r1049, %r1024, %r1048;
	ld.shared.u64 	%rd333, [%r1049];
	add.s64 	%rd334, %rd333, %rd58;
	shl.b64 	%rd335, %rd334, 3;
	add.s64 	%rd336, %rd2, %rd335;
	st.global.u64 	[%rd336+18432], %rd331;
	bar.warp.sync 	-1;
	ld.shared.u64 	%rd337, [%r125+-15360];
	shr.u64 	%rd338, %rd337, %r534;
	cvt.u32.u64 	%r1050, %rd338;
	and.b32  	%r1051, %r1050, %r8;
	shl.b32 	%r1052, %r1051, 3;
	add.s32 	%r1053, %r1024, %r1052;
	ld.shared.u64 	%rd339, [%r1053];
	add.s64 	%rd340, %rd339, %rd58;
	shl.b64 	%rd341, %rd340, 3;
	add.s64 	%rd342, %rd2, %rd341;
	st.global.u64 	[%rd342+21504], %rd337;
	bar.warp.sync 	-1;
	ld.shared.u64 	%rd343, [%r125+-12288];
	shr.u64 	%rd344, %rd343, %r534;
	cvt.u32.u64 	%r1054, %rd344;
	and.b32  	%r1055, %r1054, %r8;
	shl.b32 	%r1056, %r1055, 3;
	add.s32 	%r1057, %r1024, %r1056;
	ld.shared.u64 	%rd345, [%r1057];
	add.s64 	%rd346, %rd345, %rd58;
	shl.b64 	%rd347, %rd346, 3;
	add.s64 	%rd348, %rd2, %rd347;
	st.global.u64 	[%rd348+24576], %rd343;
	bar.warp.sync 	-1;
	ld.shared.u64 	%rd349, [%r125+-9216];
	shr.u64 	%rd350, %rd349, %r534;
	cvt.u32.u64 	%r1058, %rd350;
	and.b32  	%r1059, %r1058, %r8;
	shl.b32 	%r1060, %r1059, 3;
	add.s32 	%r1061, %r1024, %r1060;
	ld.shared.u64 	%rd351, [%r1061];
	add.s64 	%rd352, %rd351, %rd58;
	shl.b64 	%rd353, %rd352, 3;
	add.s64 	%rd354, %rd2, %rd353;
	st.global.u64 	[%rd354+27648], %rd349;
	bar.warp.sync 	-1;
	ld.shared.u64 	%rd355, [%r125+-6144];
	shr.u64 	%rd356, %rd355, %r534;
	cvt.u32.u64 	%r1062, %rd356;
	and.b32  	%r1063, %r1062, %r8;
	shl.b32 	%r1064, %r1063, 3;
	add.s32 	%r1065, %r1024, %r1064;
	ld.shared.u64 	%rd357, [%r1065];
	add.s64 	%rd358, %rd357, %rd58;
	shl.b64 	%rd359, %rd358, 3;
	add.s64 	%rd360, %rd2, %rd359;
	st.global.u64 	[%rd360+30720], %rd355;
	bar.warp.sync 	-1;
	ld.shared.u64 	%rd361, [%r125+-3072];
	shr.u64 	%rd362, %rd361, %r534;
	cvt.u32.u64 	%r1066, %rd362;
	and.b32  	%r1067, %r1066, %r8;
	shl.b32 	%r1068, %r1067, 3;
	add.s32 	%r1069, %r1024, %r1068;
	ld.shared.u64 	%rd363, [%r1069];
	add.s64 	%rd364, %rd363, %rd58;
	shl.b64 	%rd365, %rd364, 3;
	add.s64 	%rd366, %rd2, %rd365;
	st.global.u64 	[%rd366+33792], %rd361;
	bar.warp.sync 	-1;
	bra.uni 	$L__BB27_200;
$L__BB27_175:
	mad.lo.s32 	%r134, %r4, -4608, %r149;
	setp.ge.s32 	%p122, %r1, %r134;
	@%p122 bra 	$L__BB27_177;
	ld.shared.u64 	%rd367, [%r125+-36864];
	shr.u64 	%rd368, %rd367, %r534;
	cvt.u32.u64 	%r1071, %rd368;
	and.b32  	%r1072, %r1071, %r8;
	shl.b32 	%r1073, %r1072, 3;
	add.s32 	%r1075, %r999, %r1073;
	ld.shared.u64 	%rd369, [%r1075+36864];
	add.s64 	%rd370, %rd369, %rd58;
	shl.b64 	%rd371, %rd370, 3;
	add.s64 	%rd372, %rd2, %rd371;
	st.global.u64 	[%rd372], %rd367;
$L__BB27_177:
	bar.warp.sync 	-1;
	add.s32 	%r1076, %r1, 384;
	setp.ge.s32 	%p123, %r1076, %r134;
	@%p123 bra 	$L__BB27_179;
	ld.shared.u64 	%rd373, [%r125+-33792];
	shr.u64 	%rd374, %rd373, %r534;
	cvt.u32.u64 	%r1078, %rd374;
	and.b32  	%r1079, %r1078, %r8;
	shl.b32 	%r1080, %r1079, 3;
	add.s32 	%r1082, %r999, %r1080;
	ld.shared.u64 	%rd375, [%r1082+36864];
	add.s64 	%rd376, %rd375, %rd58;
	shl.b64 	%rd377, %rd376, 3;
	add.s64 	%rd378, %rd2, %rd377;
	st.global.u64 	[%rd378+3072], %rd373;
$L__BB27_179:
	bar.warp.sync 	-1;
	add.s32 	%r1083, %r1, 768;
	setp.ge.s32 	%p124, %r1083, %r134;
	@%p124 bra 	$L__BB27_181;
	ld.shared.u64 	%rd379, [%r125+-30720];
	shr.u64 	%rd380, %rd379, %r534;
	cvt.u32.u64 	%r1085, %rd380;
	and.b32  	%r1086, %r1085, %r8;
	shl.b32 	%r1087, %r1086, 3;
	add.s32 	%r1089, %r999, %r1087;
	ld.shared.u64 	%rd381, [%r1089+36864];
	add.s64 	%rd382, %rd381, %rd58;
	shl.b64 	%rd383, %rd382, 3;
	add.s64 	%rd384, %rd2, %rd383;
	st.global.u64 	[%rd384+6144], %rd379;
$L__BB27_181:
	bar.warp.sync 	-1;
	add.s32 	%r1090, %r1, 1152;
	setp.ge.s32 	%p125, %r1090, %r134;
	@%p125 bra 	$L__BB27_183;
	ld.shared.u64 	%rd385, [%r125+-27648];
	shr.u64 	%rd386, %rd385, %r534;
	cvt.u32.u64 	%r1092, %rd386;
	and.b32  	%r1093, %r1092, %r8;
	shl.b32 	%r1094, %r1093, 3;
	add.s32 	%r1096, %r999, %r1094;
	ld.shared.u64 	%rd387, [%r1096+36864];
	add.s64 	%rd388, %rd387, %rd58;
	shl.b64 	%rd389, %rd388, 3;
	add.s64 	%rd390, %rd2, %rd389;
	st.global.u64 	[%rd390+9216], %rd385;
$L__BB27_183:
	bar.warp.sync 	-1;
	add.s32 	%r1097, %r1, 1536;
	setp.ge.s32 	%p126, %r1097, %r134;
	@%p126 bra 	$L__BB27_185;
	ld.shared.u64 	%rd391, [%r125+-24576];
	shr.u64 	%rd392, %rd391, %r534;
	cvt.u32.u64 	%r1099, %rd392;
	and.b32  	%r1100, %r1099, %r8;
	shl.b32 	%r1101, %r1100, 3;
	add.s32 	%r1103, %r999, %r1101;
	ld.shared.u64 	%rd393, [%r1103+36864];
	add.s64 	%rd394, %rd393, %rd58;
	shl.b64 	%rd395, %rd394, 3;
	add.s64 	%rd396, %rd2, %rd395;
	st.global.u64 	[%rd396+12288], %rd391;
$L__BB27_185:
	bar.warp.sync 	-1;
	add.s32 	%r1104, %r1, 1920;
	setp.ge.s32 	%p127, %r1104, %r134;
	@%p127 bra 	$L__BB27_187;
	ld.shared.u64 	%rd397, [%r125+-21504];
	shr.u64 	%rd398, %rd397, %r534;
	cvt.u32.u64 	%r1106, %rd398;
	and.b32  	%r1107, %r1106, %r8;
	shl.b32 	%r1108, %r1107, 3;
	add.s32 	%r1110, %r999, %r1108;
	ld.shared.u64 	%rd399, [%r1110+36864];
	add.s64 	%rd400, %rd399, %rd58;
	shl.b64 	%rd401, %rd400, 3;
	add.s64 	%rd402, %rd2, %rd401;
	st.global.u64 	[%rd402+15360], %rd397;
$L__BB27_187:
	bar.warp.sync 	-1;
	add.s32 	%r1111, %r1, 2304;
	setp.ge.s32 	%p128, %r1111, %r134;
	@%p128 bra 	$L__BB27_189;
	ld.shared.u64 	%rd403, [%r125+-18432];
	shr.u64 	%rd404, %rd403, %r534;
	cvt.u32.u64 	%r1113, %rd404;
	and.b32  	%r1114, %r1113, %r8;
	shl.b32 	%r1115, %r1114, 3;
	add.s32 	%r1117, %r999, %r1115;
	ld.shared.u64 	%rd405, [%r1117+36864];
	add.s64 	%rd406, %rd405, %rd58;
	shl.b64 	%rd407, %rd406, 3;
	add.s64 	%rd408, %rd2, %rd407;
	st.global.u64 	[%rd408+18432], %rd403;
$L__BB27_189:
	bar.warp.sync 	-1;
	add.s32 	%r1118, %r1, 2688;
	setp.ge.s32 	%p129, %r1118, %r134;
	@%p129 bra 	$L__BB27_191;
	ld.shared.u64 	%rd409, [%r125+-15360];
	shr.u64 	%rd410, %rd409, %r534;
	cvt.u32.u64 	%r1120, %rd410;
	and.b32  	%r1121, %r1120, %r8;
	shl.b32 	%r1122, %r1121, 3;
	add.s32 	%r1124, %r999, %r1122;
	ld.shared.u64 	%rd411, [%r1124+36864];
	add.s64 	%rd412, %rd411, %rd58;
	shl.b64 	%rd413, %rd412, 3;
	add.s64 	%rd414, %rd2, %rd413;
	st.global.u64 	[%rd414+21504], %rd409;
$L__BB27_191:
	bar.warp.sync 	-1;
	or.b32  	%r1125, %r1, 3072;
	setp.ge.s32 	%p130, %r1125, %r134;
	@%p130 bra 	$L__BB27_193;
	ld.shared.u64 	%rd415, [%r125+-12288];
	shr.u64 	%rd416, %rd415, %r534;
	cvt.u32.u64 	%r1127, %rd416;
	and.b32  	%r1128, %r1127, %r8;
	shl.b32 	%r1129, %r1128, 3;
	add.s32 	%r1131, %r999, %r1129;
	ld.shared.u64 	%rd417, [%r1131+36864];
	add.s64 	%rd418, %rd417, %rd58;
	shl.b64 	%rd419, %rd418, 3;
	add.s64 	%rd420, %rd2, %rd419;
	st.global.u64 	[%rd420+24576], %rd415;
$L__BB27_193:
	bar.warp.sync 	-1;
	add.s32 	%r1132, %r1, 3456;
	setp.ge.s32 	%p131, %r1132, %r134;
	@%p131 bra 	$L__BB27_195;
	ld.shared.u64 	%rd421, [%r125+-9216];
	shr.u64 	%rd422, %rd421, %r534;
	cvt.u32.u64 	%r1134, %rd422;
	and.b32  	%r1135, %r1134, %r8;
	shl.b32 	%r1136, %r1135, 3;
	add.s32 	%r1138, %r999, %r1136;
	ld.shared.u64 	%rd423, [%r1138+36864];
	add.s64 	%rd424, %rd423, %rd58;
	shl.b64 	%rd425, %rd424, 3;
	add.s64 	%rd426, %rd2, %rd425;
	st.global.u64 	[%rd426+27648], %rd421;
$L__BB27_195:
	bar.warp.sync 	-1;
	add.s32 	%r1139, %r1, 3840;
	setp.ge.s32 	%p132, %r1139, %r134;
	@%p132 bra 	$L__BB27_197;
	ld.shared.u64 	%rd427, [%r125+-6144];
	shr.u64 	%rd428, %rd427, %r534;
	cvt.u32.u64 	%r1141, %rd428;
	and.b32  	%r1142, %r1141, %r8;
	shl.b32 	%r1143, %r1142, 3;
	add.s32 	%r1145, %r999, %r1143;
	ld.shared.u64 	%rd429, [%r1145+36864];
	add.s64 	%rd430, %rd429, %rd58;
	shl.b64 	%rd431, %rd430, 3;
	add.s64 	%rd432, %rd2, %rd431;
	st.global.u64 	[%rd432+30720], %rd427;
$L__BB27_197:
	bar.warp.sync 	-1;
	add.s32 	%r1146, %r1, 4224;
	setp.ge.s32 	%p133, %r1146, %r134;
	@%p133 bra 	$L__BB27_199;
	ld.shared.u64 	%rd433, [%r125+-3072];
	shr.u64 	%rd434, %rd433, %r534;
	cvt.u32.u64 	%r1148, %rd434;
	and.b32  	%r1149, %r1148, %r8;
	shl.b32 	%r1150, %r1149, 3;
	add.s32 	%r1152, %r999, %r1150;
	ld.shared.u64 	%rd435, [%r1152+36864];
	add.s64 	%rd436, %rd435, %rd58;
	shl.b64 	%rd437, %rd436, 3;
	add.s64 	%rd438, %rd2, %rd437;
	st.global.u64 	[%rd438+33792], %rd433;
$L__BB27_199:
	bar.warp.sync 	-1;
$L__BB27_200:
	setp.gt.s32 	%p134, %r5, %r149;
	ld.shared.u64 	%rd439, [%r125+-36864];
	shr.u64 	%rd440, %rd439, %r534;
	cvt.u32.u64 	%r1154, %rd440;
	and.b32  	%r135, %r1154, %r8;
	ld.shared.u64 	%rd441, [%r125+-33792];
	shr.u64 	%rd442, %rd441, %r534;
	cvt.u32.u64 	%r1155, %rd442;
	and.b32  	%r136, %r1155, %r8;
	ld.shared.u64 	%rd443, [%r125+-30720];
	shr.u64 	%rd444, %rd443, %r534;
	cvt.u32.u64 	%r1156, %rd444;
	and.b32  	%r137, %r1156, %r8;
	ld.shared.u64 	%rd445, [%r125+-27648];
	shr.u64 	%rd446, %rd445, %r534;
	cvt.u32.u64 	%r1157, %rd446;
	and.b32  	%r138, %r1157, %r8;
	ld.shared.u64 	%rd447, [%r125+-24576];
	shr.u64 	%rd448, %rd447, %r534;
	cvt.u32.u64 	%r1158, %rd448;
	and.b32  	%r139, %r1158, %r8;
	ld.shared.u64 	%rd449, [%r125+-21504];
	shr.u64 	%rd450, %rd449, %r534;
	cvt.u32.u64 	%r1159, %rd450;
	and.b32  	%r140, %r1159, %r8;
	ld.shared.u64 	%rd451, [%r125+-18432];
	shr.u64 	%rd452, %rd451, %r534;
	cvt.u32.u64 	%r1160, %rd452;
	and.b32  	%r141, %r1160, %r8;
	ld.shared.u64 	%rd453, [%r125+-15360];
	shr.u64 	%rd454, %rd453, %r534;
	cvt.u32.u64 	%r1161, %rd454;
	and.b32  	%r142, %r1161, %r8;
	ld.shared.u64 	%rd455, [%r125+-12288];
	shr.u64 	%rd456, %rd455, %r534;
	cvt.u32.u64 	%r1162, %rd456;
	and.b32  	%r143, %r1162, %r8;
	ld.shared.u64 	%rd457, [%r125+-9216];
	shr.u64 	%rd458, %rd457, %r534;
	cvt.u32.u64 	%r1163, %rd458;
	and.b32  	%r144, %r1163, %r8;
	ld.shared.u64 	%rd459, [%r125+-6144];
	shr.u64 	%rd460, %rd459, %r534;
	cvt.u32.u64 	%r1164, %rd460;
	and.b32  	%r145, %r1164, %r8;
	ld.shared.u64 	%rd461, [%r125+-3072];
	shr.u64 	%rd462, %rd461, %r534;
	cvt.u32.u64 	%r1165, %rd462;
	and.b32  	%r146, %r1165, %r8;
	@%p134 bra 	$L__BB27_202;
	ld.global.u64 	%rd649, [%rd57];
	ld.global.u64 	%rd650, [%rd57+256];
	ld.global.u64 	%rd651, [%rd57+512];
	ld.global.u64 	%rd652, [%rd57+768];
	ld.global.u64 	%rd653, [%rd57+1024];
	ld.global.u64 	%rd654, [%rd57+1280];
	ld.global.u64 	%rd655, [%rd57+1536];
	ld.global.u64 	%rd656, [%rd57+1792];
	ld.global.u64 	%rd657, [%rd57+2048];
	ld.global.u64 	%rd658, [%rd57+2304];
	ld.global.u64 	%rd659, [%rd57+2560];
	ld.global.u64 	%rd660, [%rd57+2816];
	bra.uni 	$L__BB27_226;
$L__BB27_202:
	cvt.u32.u64 	%r1166, %rd56;
	mul.lo.s32 	%r1167, %r4, 4608;
	sub.s32 	%r147, %r149, %r1167;
	setp.ge.s32 	%p135, %r1166, %r147;
	@%p135 bra 	$L__BB27_204;
	ld.global.u64 	%rd649, [%rd57];
$L__BB27_204:
	add.s32 	%r1169, %r1166, 32;
	setp.ge.s32 	%p136, %r1169, %r147;
	@%p136 bra 	$L__BB27_206;
	ld.global.u64 	%rd650, [%rd57+256];
$L__BB27_206:
	add.s32 	%r1171, %r1166, 64;
	setp.ge.s32 	%p137, %r1171, %r147;
	@%p137 bra 	$L__BB27_208;
	ld.global.u64 	%rd651, [%rd57+512];
$L__BB27_208:
	add.s32 	%r1173, %r1166, 96;
	setp.ge.s32 	%p138, %r1173, %r147;
	@%p138 bra 	$L__BB27_210;
	ld.global.u64 	%rd652, [%rd57+768];
$L__BB27_210:
	add.s32 	%r1175, %r1166, 128;
	setp.ge.s32 	%p139, %r1175, %r147;
	@%p139 bra 	$L__BB27_212;
	ld.global.u64 	%rd653, [%rd57+1024];
$L__BB27_212:
	add.s32 	%r1177, %r1166, 160;
	setp.ge.s32 	%p140, %r1177, %r147;
	@%p140 bra 	$L__BB27_214;
	ld.global.u64 	%rd654, [%rd57+1280];
$L__BB27_214:
	add.s32 	%r1179, %r1166, 192;
	setp.ge.s32 	%p141, %r1179, %r147;
	@%p141 bra 	$L__BB27_216;
	ld.global.u64 	%rd655, [%rd57+1536];
$L__BB27_216:
	add.s32 	%r1181, %r1166, 224;
	setp.ge.s32 	%p142, %r1181, %r147;
	@%p142 bra 	$L__BB27_218;
	ld.global.u64 	%rd656, [%rd57+1792];
$L__BB27_218:
	cvt.u32.u64 	%r1182, %rd56;
	add.s32 	%r1183, %r1182, 256;
	setp.ge.s32 	%p143, %r1183, %r147;
	@%p143 bra 	$L__BB27_220;
	ld.global.u64 	%rd657, [%rd57+2048];
$L__BB27_220:
	cvt.u32.u64 	%r1184, %rd56;
	add.s32 	%r1185, %r1184, 288;
	setp.ge.s32 	%p144, %r1185, %r147;
	@%p144 bra 	$L__BB27_222;
	ld.global.u64 	%rd658, [%rd57+2304];
$L__BB27_222:
	cvt.u32.u64 	%r1186, %rd56;
	add.s32 	%r1187, %r1186, 320;
	setp.ge.s32 	%p145, %r1187, %r147;
	@%p145 bra 	$L__BB27_224;
	ld.global.u64 	%rd659, [%rd57+2560];
$L__BB27_224:
	cvt.u32.u64 	%r1188, %rd56;
	add.s32 	%r1189, %r1188, 352;
	setp.ge.s32 	%p146, %r1189, %r147;
	@%p146 bra 	$L__BB27_226;
	ld.global.u64 	%rd660, [%rd57+2816];
$L__BB27_226:
	setp.gt.s32 	%p147, %r5, %r149;
	bar.sync 	0;
	st.shared.u64 	[%r113+-8], %rd649;
	st.shared.u64 	[%r114+-8], %rd650;
	st.shared.u64 	[%r115+-8], %rd651;
	st.shared.u64 	[%r116+-8], %rd652;
	st.shared.u64 	[%r117+-8], %rd653;
	st.shared.u64 	[%r118+-8], %rd654;
	st.shared.u64 	[%r119+-8], %rd655;
	st.shared.u64 	[%r120+-8], %rd656;
	st.shared.u64 	[%r121+-8], %rd657;
	st.shared.u64 	[%r122+-8], %rd658;
	st.shared.u64 	[%r123+-8], %rd659;
	st.shared.u64 	[%r124+-8], %rd660;
	bar.sync 	0;
	@%p147 bra 	$L__BB27_228;
	ld.shared.u64 	%rd475, [%r125+-36864];
	shl.b32 	%r1190, %r135, 3;
	mov.u32 	%r1191, _ZZN3cub18CUB_300001_SM_10006detail10radix_sort29DeviceRadixSortOnesweepKernelINS1_5radix10policy_hubImmyE10Policy1000ELNS0_9SortOrderE0EmmyiiNS1_21identity_decomposer_tEEEvPT5_SB_PT3_PKSC_PT1_PKSG_PT2_PKSK_T4_iiT6_E1s;
	add.s32 	%r1192, %r1191, 36864;
	add.s32 	%r1193, %r1192, %r1190;
	ld.shared.u64 	%rd476, [%r1193];
	add.s64 	%rd477, %rd476, %rd58;
	shl.b64 	%rd478, %rd477, 3;
	add.s64 	%rd479, %rd1, %rd478;
	st.global.u64 	[%rd479], %rd475;
	bar.warp.sync 	-1;
	ld.shared.u64 	%rd480, [%r125+-33792];
	shl.b32 	%r1194, %r136, 3;
	add.s32 	%r1195, %r1192, %r1194;
	ld.shared.u64 	%rd481, [%r1195];
	add.s64 	%rd482, %rd481, %rd58;
	shl.b64 	%rd483, %rd482, 3;
	add.s64 	%rd484, %rd1, %rd483;
	st.global.u64 	[%rd484+3072], %rd480;
	bar.warp.sync 	-1;
	ld.shared.u64 	%rd485, [%r125+-30720];
	shl.b32 	%r1196, %r137, 3;
	add.s32 	%r1197, %r1192, %r1196;
	ld.shared.u64 	%rd486, [%r1197];
	add.s64 	%rd487, %rd486, %rd58;
	shl.b64 	%rd488, %rd487, 3;
	add.s64 	%rd489, %rd1, %rd488;
	st.global.u64 	[%rd489+6144], %rd485;
	bar.warp.sync 	-1;
	ld.shared.u64 	%rd490, [%r125+-27648];
	shl.b32 	%r1198, %r138, 3;
	add.s32 	%r1199, %r1192, %r1198;
	ld.shared.u64 	%rd491, [%r1199];
	add.s64 	%rd492, %rd491, %rd58;
	shl.b64 	%rd493, %rd492, 3;
	add.s64 	%rd494, %rd1, %rd493;
	st.global.u64 	[%rd494+9216], %rd490;
	bar.warp.sync 	-1;
	ld.shared.u64 	%rd495, [%r125+-24576];
	shl.b32 	%r1200, %r139, 3;
	add.s32 	%r1201, %r1192, %r1200;
	ld.shared.u64 	%rd496, [%r1201];
	add.s64 	%rd497, %rd496, %rd58;
	shl.b64 	%rd498, %rd497, 3;
	add.s64 	%rd499, %rd1, %rd498;
	st.global.u64 	[%rd499+12288], %rd495;
	bar.warp.sync 	-1;
	ld.shared.u64 	%rd500, [%r125+-21504];
	shl.b32 	%r1202, %r140, 3;
	add.s32 	%r1203, %r1192, %r1202;
	ld.shared.u64 	%rd501, [%r1203];
	add.s64 	%rd502, %rd501, %rd58;
	shl.b64 	%rd503, %rd502, 3;
	add.s64 	%rd504, %rd1, %rd503;
	st.global.u64 	[%rd504+15360], %rd500;
	bar.warp.sync 	-1;
	ld.shared.u64 	%rd505, [%r125+-18432];
	shl.b32 	%r1204, %r141, 3;
	add.s32 	%r1205, %r1192, %r1204;
	ld.shared.u64 	%rd506, [%r1205];
	add.s64 	%rd507, %rd506, %rd58;
	shl.b64 	%rd508, %rd507, 3;
	add.s64 	%rd509, %rd1, %rd508;
	st.global.u64 	[%rd509+18432], %rd505;
	bar.warp.sync 	-1;
	ld.shared.u64 	%rd510, [%r125+-15360];
	shl.b32 	%r1206, %r142, 3;
	add.s32 	%r1207, %r1192, %r1206;
	ld.shared.u64 	%rd511, [%r1207];
	add.s64 	%rd512, %rd511, %rd58;
	shl.b64 	%rd513, %rd512, 3;
	add.s64 	%rd514, %rd1, %rd513;
	st.global.u64 	[%rd514+21504], %rd510;
	bar.warp.sync 	-1;
	ld.shared.u64 	%rd515, [%r125+-12288];
	shl.b32 	%r1208, %r143, 3;
	add.s32 	%r1209, %r1192, %r1208;
	ld.shared.u64 	%rd516, [%r1209];
	add.s64 	%rd517, %rd516, %rd58;
	shl.b64 	%rd518, %rd517, 3;
	add.s64 	%rd519, %rd1, %rd518;
	st.global.u64 	[%rd519+24576], %rd515;
	bar.warp.sync 	-1;
	ld.shared.u64 	%rd520, [%r125+-9216];
	shl.b32 	%r1210, %r144, 3;
	add.s32 	%r1211, %r1192, %r1210;
	ld.shared.u64 	%rd521, [%r1211];
	add.s64 	%rd522, %rd521, %rd58;
	shl.b64 	%rd523, %rd522, 3;
	add.s64 	%rd524, %rd1, %rd523;
	st.global.u64 	[%rd524+27648], %rd520;
	bar.warp.sync 	-1;
	ld.shared.u64 	%rd525, [%r125+-6144];
	shl.b32 	%r1212, %r145, 3;
	add.s32 	%r1213, %r1192, %r1212;
	ld.shared.u64 	%rd526, [%r1213];
	add.s64 	%rd527, %rd526, %rd58;
	shl.b64 	%rd528, %rd527, 3;
	add.s64 	%rd529, %rd1, %rd528;
	st.global.u64 	[%rd529+30720], %rd525;
	bar.warp.sync 	-1;
	ld.shared.u64 	%rd530, [%r125+-3072];
	shl.b32 	%r1214, %r146, 3;
	add.s32 	%r1215, %r1192, %r1214;
	ld.shared.u64 	%rd531, [%r1215];
	add.s64 	%rd532, %rd531, %rd58;
	shl.b64 	%rd533, %rd532, 3;
	add.s64 	%rd534, %rd1, %rd533;
	st.global.u64 	[%rd534+33792], %rd530;
	bar.warp.sync 	-1;
	bra.uni 	$L__BB27_253;
$L__BB27_228:
	mad.lo.s32 	%r148, %r4, -4608, %r149;
	shl.b32 	%r1216, %r135, 3;
	mov.u32 	%r1217, _ZZN3cub18CUB_300001_SM_10006detail10radix_sort29DeviceRadixSortOnesweepKernelINS1_5radix10policy_hubImmyE10Policy1000ELNS0_9SortOrderE0EmmyiiNS1_21identity_decomposer_tEEEvPT5_SB_PT3_PKSC_PT1_PKSG_PT2_PKSK_T4_iiT6_E1s;
	add.s32 	%r1218, %r1217, %r1216;
	ld.shared.u64 	%rd164, [%r1218+36864];
	setp.ge.s32 	%p148, %r1, %r148;
	@%p148 bra 	$L__BB27_230;
	ld.shared.u64 	%rd535, [%r125+-36864];
	add.s64 	%rd536, %rd164, %rd58;
	shl.b64 	%rd537, %rd536, 3;
	add.s64 	%rd538, %rd1, %rd537;
	st.global.u64 	[%rd538], %rd535;
$L__BB27_230:
	bar.warp.sync 	-1;
	shl.b32 	%r1219, %r136, 3;
	add.s32 	%r1221, %r1217, %r1219;
	ld.shared.u64 	%rd165, [%r1221+36864];
	add.s32 	%r1222, %r1, 384;
	setp.ge.s32 	%p149, %r1222, %r148;
	@%p149 bra 	$L__BB27_232;
	ld.shared.u64 	%rd539, [%r125+-33792];
	add.s64 	%rd540, %rd165, %rd58;
	shl.b64 	%rd541, %rd540, 3;
	add.s64 	%rd542, %rd1, %rd541;
	st.global.u64 	[%rd542+3072], %rd539;
$L__BB27_232:
	bar.warp.sync 	-1;
	shl.b32 	%r1223, %r137, 3;
	add.s32 	%r1225, %r1217, %r1223;
	ld.shared.u64 	%rd166, [%r1225+36864];
	add.s32 	%r1226, %r1, 768;
	setp.ge.s32 	%p150, %r1226, %r148;
	@%p150 bra 	$L__BB27_234;
	ld.shared.u64 	%rd543, [%r125+-30720];
	add.s64 	%rd544, %rd166, %rd58;
	shl.b64 	%rd545, %rd544, 3;
	add.s64 	%rd546, %rd1, %rd545;
	st.global.u64 	[%rd546+6144], %rd543;
$L__BB27_234:
	bar.warp.sync 	-1;
	shl.b32 	%r1227, %r138, 3;
	add.s32 	%r1229, %r1217, %r1227;
	ld.shared.u64 	%rd167, [%r1229+36864];
	add.s32 	%r1230, %r1, 1152;
	setp.ge.s32 	%p151, %r1230, %r148;
	@%p151 bra 	$L__BB27_236;
	ld.shared.u64 	%rd547, [%r125+-27648];
	add.s64 	%rd548, %rd167, %rd58;
	shl.b64 	%rd549, %rd548, 3;
	add.s64 	%rd550, %rd1, %rd549;
	st.global.u64 	[%rd550+9216], %rd547;
$L__BB27_236:
	bar.warp.sync 	-1;
	shl.b32 	%r1231, %r139, 3;
	add.s32 	%r1233, %r1217, %r1231;
	ld.shared.u64 	%rd168, [%r1233+36864];
	add.s32 	%r1234, %r1, 1536;
	setp.ge.s32 	%p152, %r1234, %r148;
	@%p152 bra 	$L__BB27_238;
	ld.shared.u64 	%rd551, [%r125+-24576];
	add.s64 	%rd552, %rd168, %rd58;
	shl.b64 	%rd553, %rd552, 3;
	add.s64 	%rd554, %rd1, %rd553;
	st.global.u64 	[%rd554+12288], %rd551;
$L__BB27_238:
	bar.warp.sync 	-1;
	shl.b32 	%r1235, %r140, 3;
	add.s32 	%r1237, %r1217, %r1235;
	ld.shared.u64 	%rd169, [%r1237+36864];
	add.s32 	%r1238, %r1, 1920;
	setp.ge.s32 	%p153, %r1238, %r148;
	@%p153 bra 	$L__BB27_240;
	ld.shared.u64 	%rd555, [%r125+-21504];
	add.s64 	%rd556, %rd169, %rd58;
	shl.b64 	%rd557, %rd556, 3;
	add.s64 	%rd558, %rd1, %rd557;
	st.global.u64 	[%rd558+15360], %rd555;
$L__BB27_240:
	bar.warp.sync 	-1;
	shl.b32 	%r1239, %r141, 3;
	add.s32 	%r1241, %r1217, %r1239;
	ld.shared.u64 	%rd170, [%r1241+36864];
	add.s32 	%r1242, %r1, 2304;
	setp.ge.s32 	%p154, %r1242, %r148;
	@%p154 bra 	$L__BB27_242;
	ld.shared.u64 	%rd559, [%r125+-18432];
	add.s64 	%rd560, %rd170, %rd58;
	shl.b64 	%rd561, %rd560, 3;
	add.s64 	%rd562, %rd1, %rd561;
	st.global.u64 	[%rd562+18432], %rd559;
$L__BB27_242:
	bar.warp.sync 	-1;
	shl.b32 	%r1243, %r142, 3;
	add.s32 	%r1245, %r1217, %r1243;
	ld.shared.u64 	%rd171, [%r1245+36864];
	add.s32 	%r1246, %r1, 2688;
	setp.ge.s32 	%p155, %r1246, %r148;
	@%p155 bra 	$L__BB27_244;
	ld.shared.u64 	%rd563, [%r125+-15360];
	add.s64 	%rd564, %rd171, %rd58;
	shl.b64 	%rd565, %rd564, 3;
	add.s64 	%rd566, %rd1, %rd565;
	st.global.u64 	[%rd566+21504], %rd563;
$L__BB27_244:
	bar.warp.sync 	-1;
	shl.b32 	%r1247, %r143, 3;
	add.s32 	%r1249, %r1217, %r1247;
	ld.shared.u64 	%rd172, [%r1249+36864];
	or.b32  	%r1250, %r1, 3072;
	setp.ge.s32 	%p156, %r1250, %r148;
	@%p156 bra 	$L__BB27_246;
	ld.shared.u64 	%rd567, [%r125+-12288];
	add.s64 	%rd568, %rd172, %rd58;
	shl.b64 	%rd569, %rd568, 3;
	add.s64 	%rd570, %rd1, %rd569;
	st.global.u64 	[%rd570+24576], %rd567;
$L__BB27_246:
	bar.warp.sync 	-1;
	shl.b32 	%r1251, %r144, 3;
	add.s32 	%r1253, %r1217, %r1251;
	ld.shared.u64 	%rd173, [%r1253+36864];
	add.s32 	%r1254, %r1, 3456;
	setp.ge.s32 	%p157, %r1254, %r148;
	@%p157 bra 	$L__BB27_248;
	ld.shared.u64 	%rd571, [%r125+-9216];
	add.s64 	%rd572, %rd173, %rd58;
	shl.b64 	%rd573, %rd572, 3;
	add.s64 	%rd574, %rd1, %rd573;
	st.global.u64 	[%rd574+27648], %rd571;
$L__BB27_248:
	bar.warp.sync 	-1;
	shl.b32 	%r1255, %r145, 3;
	add.s32 	%r1257, %r1217, %r1255;
	ld.shared.u64 	%rd174, [%r1257+36864];
	add.s32 	%r1258, %r1, 3840;
	setp.ge.s32 	%p158, %r1258, %r148;
	@%p158 bra 	$L__BB27_250;
	ld.shared.u64 	%rd575, [%r125+-6144];
	add.s64 	%rd576, %rd174, %rd58;
	shl.b64 	%rd577, %rd576, 3;
	add.s64 	%rd578, %rd1, %rd577;
	st.global.u64 	[%rd578+30720], %rd575;
$L__BB27_250:
	bar.warp.sync 	-1;
	shl.b32 	%r1259, %r146, 3;
	add.s32 	%r1261, %r1217, %r1259;
	ld.shared.u64 	%rd579, [%r1261+36864];
	add.s64 	%rd175, %rd579, %rd58;
	add.s32 	%r1262, %r1, 4224;
	setp.ge.s32 	%p159, %r1262, %r148;
	@%p159 bra 	$L__BB27_252;
	ld.shared.u64 	%rd580, [%r125+-3072];
	shl.b64 	%rd581, %rd175, 3;
	add.s64 	%rd582, %rd1, %rd581;
	st.global.u64 	[%rd582+33792], %rd580;
$L__BB27_252:
	bar.warp.sync 	-1;
$L__BB27_253:
	ret;

}
.func  (.param .align 16 .b8 func_retval0[16]) __internal_trig_reduction_slowpathd(
	.param .b64 __internal_trig_reduction_slowpathd_param_0
)
{
	.local .align 8 .b8 	__local_depot28[40];
	.reg .b64 	%SP;
	.reg .b64 	%SPL;
	.reg .pred 	%p<10>;
	.reg .b32 	%r<47>;
	.reg .b64 	%rd<74>;
	.reg .b64 	%fd<5>;

	mov.u64 	%SPL, __local_depot28;
	ld.param.f64 	%fd4, [__internal_trig_reduction_slowpathd_param_0];
	add.u64 	%rd1, %SPL, 0;
	{
	.reg .b32 %temp; 
	mov.b64 	{%temp, %r1}, %fd4;
	}
	shr.u32 	%r2, %r1, 20;
	and.b32  	%r3, %r2, 2047;
	setp.eq.s32 	%p1, %r3, 2047;
	mov.b32 	%r46, 0;
	@%p1 bra 	$L__BB28_9;
	add.s32 	%r20, %r3, -1024;
	mov.b64 	%rd20, %fd4;
	shl.b64 	%rd2, %rd20, 11;
	shr.u32 	%r4, %r20, 6;
	sub.s32 	%r45, 15, %r4;
	sub.s32 	%r21, 19, %r4;
	setp.lt.u32 	%p2, %r20, 128;
	selp.b32 	%r6, 18, %r21, %p2;
	setp.ge.s32 	%p3, %r45, %r6;
	mov.b64 	%rd70, 0;
	@%p3 bra 	$L__BB28_4;
	add.s32 	%r23, %r6, %r4;
	neg.s32 	%r43, %r23;
	or.b64  	%rd3, %rd2, -9223372036854775808;
	mov.b64 	%rd70, 0;
	mov.b32 	%r42, 0;
	mov.u64 	%rd25, __cudart_i2opi_d;
	mov.u32 	%r44, %r45;
$L__BB28_3:
	.pragma "nounroll";
	mul.wide.s32 	%rd22, %r42, 8;
	add.s64 	%rd23, %rd1, %rd22;
	mul.wide.s32 	%rd24, %r44, 8;
	add.s64 	%rd26, %rd25, %rd24;
	ld.global.nc.u64 	%rd27, [%rd26];
	{
	.reg .u32 %r0, %r1, %r2, %r3, %alo, %ahi, %blo, %bhi, %clo, %chi;
	mov.b64 	{%alo,%ahi}, %rd27;
	mov.b64 	{%blo,%bhi}, %rd3;
	mov.b64 	{%clo,%chi}, %rd70;
	mad.lo.cc.u32 	%r0, %alo, %blo, %clo;
	madc.hi.cc.u32 	%r1, %alo, %blo, %chi;
	madc.hi.u32 	%r2, %alo, %bhi, 0;
	mad.lo.cc.u32 	%r1, %alo, %bhi, %r1;
	madc.hi.cc.u32 	%r2, %ahi, %blo, %r2;
	madc.hi.u32 	%r3, %ahi, %bhi, 0;
	mad.lo.cc.u32 	%r1, %ahi, %blo, %r1;
	madc.lo.cc.u32 	%r2, %ahi, %bhi, %r2;
	addc.u32 	%r3, %r3, 0;
	mov.b64 	%rd28, {%r0,%r1};
	mov.b64 	%rd70, {%r2,%r3};
	}
	st.local.u64 	[%rd23], %rd28;
	add.s32 	%r44, %r44, 1;
	add.s32 	%r43, %r43, 1;
	add.s32 	%r42, %r42, 1;
	setp.ne.s32 	%p4, %r43, -15;
	mov.u32 	%r45, %r6;
	@%p4 bra 	$L__BB28_3;
$L__BB28_4:
	cvt.s64.s32 	%rd29, %r45;
	cvt.u64.u32 	%rd30, %r4;
	add.s64 	%rd31, %rd30, %rd29;
	shl.b64 	%rd32, %rd31, 3;
	add.s64 	%rd33, %rd1, %rd32;
	st.local.u64 	[%rd33+-120], %rd70;
	and.b32  	%r15, %r2, 63;
	ld.local.u64 	%rd72, [%rd1+16];
	ld.local.u64 	%rd71, [%rd1+24];
	setp.eq.s32 	%p5, %r15, 0;
	@%p5 bra 	$L__BB28_6;
	shl.b64 	%rd34, %rd71, %r15;
	shr.u64 	%rd35, %rd72, 1;
	xor.b32  	%r24, %r15, 63;
	shr.u64 	%rd36, %rd35, %r24;
	or.b64  	%rd71, %rd34, %rd36;
	ld.local.u64 	%rd37, [%rd1+8];
	shl.b64 	%rd38, %rd72, %r15;
	shr.u64 	%rd39, %rd37, 1;
	shr.u64 	%rd40, %rd39, %r24;
	or.b64  	%rd72, %rd38, %rd40;
$L__BB28_6:
	and.b32  	%r25, %r1, -2147483648;
	shr.u64 	%rd41, %rd71, 62;
	cvt.u32.u64 	%r26, %rd41;
	mov.b64 	{%r27, %r28}, %rd71;
	mov.b64 	{%r29, %r30}, %rd72;
	shf.l.wrap.b32 	%r31, %r30, %r27, 2;
	shf.l.wrap.b32 	%r32, %r27, %r28, 2;
	mov.b64 	%rd42, {%r31, %r32};
	shl.b64 	%rd43, %rd72, 2;
	shr.u64 	%rd44, %rd42, 63;
	cvt.u32.u64 	%r33, %rd44;
	add.s32 	%r34, %r33, %r26;
	setp.eq.s32 	%p6, %r25, 0;
	neg.s32 	%r35, %r34;
	selp.b32 	%r46, %r34, %r35, %p6;
	setp.gt.s64 	%p7, %rd42, -1;
	mov.b64 	%rd45, 0;
	{
	.reg .u32 %r0, %r1, %r2, %r3, %a0, %a1, %a2, %a3, %b0, %b1, %b2, %b3;
	mov.b64 	{%a0,%a1}, %rd45;
	mov.b64 	{%a2,%a3}, %rd45;
	mov.b64 	{%b0,%b1}, %rd43;
	mov.b64 	{%b2,%b3}, %rd42;
	sub.cc.u32 	%r0, %a0, %b0;
	subc.cc.u32 	%r1, %a1, %b1;
	subc.cc.u32 	%r2, %a2, %b2;
	subc.u32 	%r3, %a3, %b3;
	mov.b64 	%rd46, {%r0,%r1};
	mov.b64 	%rd47, {%r2,%r3};
	}
	xor.b32  	%r36, %r25, -2147483648;
	selp.b64 	%rd73, %rd42, %rd47, %p7;
	selp.b64 	%rd14, %rd43, %rd46, %p7;
	selp.b32 	%r17, %r25, %r36, %p7;
	clz.b64 	%r37, %rd73;
	cvt.u64.u32 	%rd15, %r37;
	setp.eq.s32 	%p8, %r37, 0;
	@%p8 bra 	$L__BB28_8;
	cvt.u32.u64 	%r38, %rd15;
	and.b32  	%r39, %r38, 63;
	shl.b64 	%rd48, %rd73, %r39;
	shr.u64 	%rd49, %rd14, 1;
	not.b32 	%r40, %r38;
	and.b32  	%r41, %r40, 63;
	shr.u64 	%rd50, %rd49, %r41;
	or.b64  	%rd73, %rd48, %rd50;
$L__BB28_8:
	mov.b64 	%rd51, -3958705157555305931;
	{
	.reg .u32 %r0, %r1, %r2, %r3, %alo, %ahi, %blo, %bhi;
	mov.b64 	{%alo,%ahi}, %rd73;
	mov.b64 	{%blo,%bhi}, %rd51;
	mul.lo.u32 	%r0, %alo, %blo;
	mul.hi.u32 	%r1, %alo, %blo;
	mad.lo.cc.u32 	%r1, %alo, %bhi, %r1;
	madc.hi.u32 	%r2, %alo, %bhi, 0;
	mad.lo.cc.u32 	%r1, %ahi, %blo, %r1;
	madc.hi.cc.u32 	%r2, %ahi, %blo, %r2;
	madc.hi.u32 	%r3, %ahi, %bhi, 0;
	mad.lo.cc.u32 	%r2, %ahi, %bhi, %r2;
	addc.u32 	%r3, %r3, 0;
	mov.b64 	%rd52, {%r0,%r1};
	mov.b64 	%rd53, {%r2,%r3};
	}
	setp.gt.s64 	%p9, %rd53, 0;
	{
	.reg .u32 %r0, %r1, %r2, %r3, %a0, %a1, %a2, %a3, %b0, %b1, %b2, %b3;
	mov.b64 	{%a0,%a1}, %rd52;
	mov.b64 	{%a2,%a3}, %rd53;
	mov.b64 	{%b0,%b1}, %rd52;
	mov.b64 	{%b2,%b3}, %rd53;
	add.cc.u32 	%r0, %a0, %b0;
	addc.cc.u32 	%r1, %a1, %b1;
	addc.cc.u32 	%r2, %a2, %b2;
	addc.u32 	%r3, %a3, %b3;
	mov.b64 	%rd54, {%r0,%r1};
	mov.b64 	%rd55, {%r2,%r3};
	}
	selp.b64 	%rd56, %rd55, %rd53, %p9;
	selp.s64 	%rd57, -1, 0, %p9;
	sub.s64 	%rd58, %rd57, %rd15;
	cvt.u64.u32 	%rd59, %r17;
	shl.b64 	%rd60, %rd59, 32;
	add.s64 	%rd61, %rd56, 1;
	shr.u64 	%rd62, %rd61, 10;
	add.s64 	%rd63, %rd62, 1;
	shr.u64 	%rd64, %rd63, 1;
	shl.b64 	%rd65, %rd58, 52;
	add.s64 	%rd66, %rd65, %rd64;
	add.s64 	%rd67, %rd66, 4602678819172646912;
	or.b64  	%rd68, %rd67, %rd60;
	mov.b64 	%fd4, %rd68;
$L__BB28_9:
	st.param.f64 	[func_retval0], %fd4;
	st.param.b32 	[func_retval0+8], %r46;
	ret;

}


// ===== COMPILED SASS (sm_100) =====

	.target	sm_100

	.elftype	@"ET_EXEC"


//--------------------- .note.nv.tkinfo           --------------------------
	.section	.note.nv.tkinfo,"",@"SHT_NOTE"
	.sectionflags	@"SHF_NOTE_NV_TKINFO"
	.tkinfo
        /*0018*/ 	.word	0x00000002
        /*0030*/ 	.string	""
        /*0030*/ 	.string	"ptxas"
        /*0030*/ 	.string	"Cuda compilation tools, release 13.0, V13.0.88"
        /*0030*/ 	.string	"Build cuda_13.0.r13.0/compiler.36424714_0"
        /*0030*/ 	.string	"-arch sm_100 -m 64 "



//--------------------- .note.nv.cuinfo           --------------------------
	.section	.note.nv.cuinfo,"",@"SHT_NOTE"
	.sectionflags	@"SHF_NOTE_NV_CUINFO"
        /*0018*/ 	.short	0x0002
        /*001a*/ 	.short	0x0064
        /*001c*/ 	.short	0x0082
	.zero		2


//--------------------- .nv.info                  --------------------------
	.section	.nv.info,"",@"SHT_CUDA_INFO"
	.align	4


	//----- nvinfo : EIATTR_REGCOUNT
	.align		4
        /*0000*/ 	.byte	0x04, 0x2f
        /*0002*/ 	.short	(.L_57 - .L_56)
	.align		4
.L_56:
        /*0004*/ 	.word	index@(_Z18init_curand_kernelP17curandStateXORWOWiy)
        /*0008*/ 	.word	0x0000001f


	//----- nvinfo : EIATTR_FRAME_SIZE
	.align		4
.L_57:
        /*000c*/ 	.byte	0x04, 0x11
        /*000e*/ 	.short	(.L_59 - .L_58)
	.align		4
.L_58:
        /*0010*/ 	.word	index@(_Z18init_curand_kernelP17curandStateXORWOWiy)
        /*0014*/ 	.word	0x00000000


	//----- nvinfo : EIATTR_REGCOUNT
	.align		4
.L_59:
        /*0018*/ 	.byte	0x04, 0x2f
        /*001a*/ 	.short	(.L_61 - .L_60)
	.align		4
.L_60:
        /*001c*/ 	.word	index@(_Z18init_weight_kernelP7double2i)
        /*0020*/ 	.word	0x0000000a


	//----- nvinfo : EIATTR_FRAME_SIZE
	.align		4
.L_61:
        /*0024*/ 	.byte	0x04, 0x11
        /*0026*/ 	.short	(.L_63 - .L_62)
	.align		4
.L_62:
        /*0028*/ 	.word	index@(_Z18init_weight_kernelP7double2i)
        /*002c*/ 	.word	0x00000000


	//----- nvinfo : EIATTR_REGCOUNT
	.align		4
.L_63:
        /*0030*/ 	.byte	0x04, 0x2f
        /*0032*/ 	.short	(.L_65 - .L_64)
	.align		4
.L_64:
        /*0034*/ 	.word	index@(_Z8x_kernelPhiii)
        /*0038*/ 	.word	0x00000008


	//----- nvinfo : EIATTR_FRAME_SIZE
	.align		4
.L_65:
        /*003c*/ 	.byte	0x04, 0x11
        /*003e*/ 	.short	(.L_67 - .L_66)
	.align		4
.L_66:
        /*0040*/ 	.word	index@(_Z8x_kernelPhiii)
        /*0044*/ 	.word	0x00000000


	//----- nvinfo : EIATTR_REGCOUNT
	.align		4
.L_67:
        /*0048*/ 	.byte	0x04, 0x2f
        /*004a*/ 	.short	(.L_69 - .L_68)
	.align		4
.L_68:
        /*004c*/ 	.word	index@(_Z9u3_kernelPhP17curandStateXORWOWP7double2iiiddd)
        /*0050*/ 	.word	0x00000030


	//----- nvinfo : EIATTR_FRAME_SIZE
	.align		4
.L_69:
        /*0054*/ 	.byte	0x04, 0x11
        /*0056*/ 	.short	(.L_71 - .L_70)
	.align		4
.L_70:
        /*0058*/ 	.word	index@($_Z9u3_kernelPhP17curandStateXORWOWP7double2iiiddd$__internal_trig_reduction_slowpathd)
        /*005c*/ 	.word	0x00000028


	//----- nvinfo : EIATTR_FRAME_SIZE
	.align		4
.L_71:
        /*0060*/ 	.byte	0x04, 0x11
        /*0062*/ 	.short	(.L_73 - .L_72)
	.align		4
.L_72:
        /*0064*/ 	.word	index@($__internal_2_$__cuda_sm20_dsqrt_rn_f64_mediumpath_v1)
        /*0068*/ 	.word	0x00000028


	//----- nvinfo : EIATTR_FRAME_SIZE
	.align		4
.L_73:
        /*006c*/ 	.byte	0x04, 0x11
        /*006e*/ 	.short	(.L_75 - .L_74)
	.align		4
.L_74:
        /*0070*/ 	.word	index@($__internal_1_$__cuda_sm20_div_rn_f64_full)
        /*0074*/ 	.word	0x00000028


	//----- nvinfo : EIATTR_FRAME_SIZE
	.align		4
.L_75:
        /*0078*/ 	.byte	0x04, 0x11
        /*007a*/ 	.short	(.L_77 - .L_76)
	.align		4
.L_76:
        /*007c*/ 	.word	index@(_Z9u3_kernelPhP17curandStateXORWOWP7double2iiiddd)
        /*0080*/ 	.word	0x00000028


	//----- nvinfo : EIATTR_REGCOUNT
	.align		4
.L_77:
        /*0084*/ 	.byte	0x04, 0x2f
        /*0086*/ 	.short	(.L_79 - .L_78)
	.align		4
.L_78:
        /*0088*/ 	.word	index@(_Z9cx_kernelPhiiii)
        /*008c*/ 	.word	0x0000000e


	//----- nvinfo : EIATTR_FRAME_SIZE
	.align		4
.L_79:
        /*0090*/ 	.byte	0x04, 0x11
        /*0092*/ 	.short	(.L_81 - .L_80)
	.align		4
.L_80:
        /*0094*/ 	.word	index@(_Z9cx_kernelPhiiii)
        /*0098*/ 	.word	0x00000000


	//----- nvinfo : EIATTR_REGCOUNT
	.align		4
.L_81:
        /*009c*/ 	.byte	0x04, 0x2f
        /*009e*/ 	.short	(.L_83 - .L_82)
	.align		4
.L_82:
        /*00a0*/ 	.word	index@(_Z10cu3_kernelPhP17curandStateXORWOWiiiiddd)
        /*00a4*/ 	.word	0x00000020


	//----- nvinfo : EIATTR_FRAME_SIZE
	.align		4
.L_83:
        /*00a8*/ 	.byte	0x04, 0x11
        /*00aa*/ 	.short	(.L_85 - .L_84)
	.align		4
.L_84:
        /*00ac*/ 	.word	index@($_Z10cu3_kernelPhP17curandStateXORWOWiiiiddd$__internal_trig_reduction_slowpathd)
        /*00b0*/ 	.word	0x00000028


	//----- nvinfo : EIATTR_FRAME_SIZE
	.align		4
.L_85:
        /*00b4*/ 	.byte	0x04, 0x11
        /*00b6*/ 	.short	(.L_87 - .L_86)
	.align		4
.L_86:
        /*00b8*/ 	.word	index@($__internal_0_$__cuda_sm20_div_rn_f64_full)
        /*00bc*/ 	.word	0x00000028


	//----- nvinfo : EIATTR_FRAME_SIZE
	.align		4
.L_87:
        /*00c0*/ 	.byte	0x04, 0x11
        /*00c2*/ 	.short	(.L_89 - .L_88)
	.align		4
.L_88:
        /*00c4*/ 	.word	index@(_Z10cu3_kernelPhP17curandStateXORWOWiiiiddd)
        /*00c8*/ 	.word	0x00000028


	//----- nvinfo : EIATTR_REGCOUNT
	.align		4
.L_89:
        /*00cc*/ 	.byte	0x04, 0x2f
        /*00ce*/ 	.short	(.L_91 - .L_90)
	.align		4
.L_90:
        /*00d0*/ 	.word	index@(_Z21pack_to_uint64_kernelPhPmii)
        /*00d4*/ 	.word	0x00000010


	//----- nvinfo : EIATTR_FRAME_SIZE
	.align		4
.L_91:
        /*00d8*/ 	.byte	0x04, 0x11
        /*00da*/ 	.short	(.L_93 - .L_92)
	.align		4
.L_92:
        /*00dc*/ 	.word	index@(_Z21pack_to_uint64_kernelPhPmii)
        /*00e0*/ 	.word	0x00000000


	//----- nvinfo : EIATTR_REGCOUNT
	.align		4
.L_93:
        /*00e4*/ 	.byte	0x04, 0x2f
        /*00e6*/ 	.short	(.L_95 - .L_94)
	.align		4
.L_94:
        /*00e8*/ 	.word	index@(_Z32resample_from_kept_states_kernelPhP17curandStateXORWOWP7double2iiPKmPKdi)
        /*00ec*/ 	.word	0x00000016


	//----- nvinfo : EIATTR_FRAME_SIZE
	.align		4
.L_95:
        /*00f0*/ 	.byte	0x04, 0x11
        /*00f2*/ 	.short	(.L_97 - .L_96)
	.align		4
.L_96:
        /*00f4*/ 	.word	index@(_Z32resample_from_kept_states_kernelPhP17curandStateXORWOWP7double2iiPKmPKdi)
        /*00f8*/ 	.word	0x00000000


	//----- nvinfo : EIATTR_REGCOUNT
	.align		4
.L_97:
        /*00fc*/ 	.byte	0x04, 0x2f
        /*00fe*/ 	.short	(.L_99 - .L_98)
	.align		4
.L_98:
        /*0100*/ 	.word	index@(_ZN6thrust24THRUST_300001_SM_1000_NS8cuda_cub4core6detail13_kernel_agentINS1_15__reduce_by_key9InitAgentIN3cub18CUB_300001_SM_100024ReduceByKeyScanTileStateI7double2iLb0EEEiPiEEJSB_iSC_EEEvDpT0_)
        /*0104*/ 	.word	0x0000000a


	//----- nvinfo : EIATTR_FRAME_SIZE
	.align		4
.L_99:
        /*0108*/ 	.byte	0x04, 0x11
        /*010a*/ 	.short	(.L_101 - .L_100)
	.align		4
.L_100:
        /*010c*/ 	.word	index@(_ZN6thrust24THRUST_300001_SM_1000_NS8cuda_cub4core6detail13_kernel_agentINS1_15__reduce_by_key9InitAgentIN3cub18CUB_300001_SM_100024ReduceByKeyScanTileStateI7double2iLb0EEEiPiEEJSB_iSC_EEEvDpT0_)
        /*0110*/ 	.word	0x00000000


	//----- nvinfo : EIATTR_REGCOUNT
	.align		4
.L_101:
        /*0114*/ 	.byte	0x04, 0x2f
        /*0116*/ 	.short	(.L_103 - .L_102)
	.align		4
.L_102:
        /*0118*/ 	.word	index@(_ZN6thrust24THRUST_300001_SM_1000_NS8cuda_cub4core6detail13_kernel_agentINS1_15__reduce_by_key16ReduceByKeyAgentINS0_6detail15normal_iteratorINS0_10device_ptrImEEEENS9_I7double2EESB_NS8_ISD_EEN4cuda3std3__48equal_toImEEN12Trajectories19cuDoubleComplex_addEPiiEEJSB_SD_SB_SE_SM_N3cub18CUB_300001_SM_100024ReduceByKeyScanTileStateISC_iLb0EEESJ_SL_iiEEEvDpT0_)
        /*011c*/ 	.word	0x0000004e


	//----- nvinfo : EIATTR_FRAME_SIZE
	.align		4
.L_103:
        /*0120*/ 	.byte	0x04, 0x11
        /*0122*/ 	.short	(.L_105 - .L_104)
	.align		4
.L_104:
        /*0124*/ 	.word	index@(_ZN6thrust24THRUST_300001_SM_1000_NS8cuda_cub4core6detail13_kernel_agentINS1_15__reduce_by_key16ReduceByKeyAgentINS0_6detail15normal_iteratorINS0_10device_ptrImEEEENS9_I7double2EESB_NS8_ISD_EEN4cuda3std3__48equal_toImEEN12Trajectories19cuDoubleComplex_addEPiiEEJSB_SD_SB_SE_SM_N3cub18CUB_300001_SM_100024ReduceByKeyScanTileStateISC_iLb0EEESJ_SL_iiEEEvDpT0_)
        /*0128*/ 	.word	0x00000000


	//----- nvinfo : EIATTR_REGCOUNT
	.align		4
.L_105:
        /*012c*/ 	.byte	0x04, 0x2f
        /*012e*/ 	.short	(.L_107 - .L_106)
	.align		4
.L_106:
        /*0130*/ 	.word	index@(_ZN6thrust24THRUST_300001_SM_1000_NS8cuda_cub4core6detail13_kernel_agentINS1_15__reduce_by_key9InitAgentIN3cub18CUB_300001_SM_100024ReduceByKeyScanTileStateI7double2lLb0EEElPlEEJSB_lSC_EEEvDpT0_)
        /*0134*/ 	.word	0x0000000a


	//----- nvinfo : EIATTR_FRAME_SIZE
	.align		4
.L_107:
        /*0138*/ 	.byte	0x04, 0x11
        /*013a*/ 	.short	(.L_109 - .L_108)
	.align		4
.L_108:
        /*013c*/ 	.word	index@(_ZN6thrust24THRUST_300001_SM_1000_NS8cuda_cub4core6detail13_kernel_agentINS1_15__reduce_by_key9InitAgentIN3cub18CUB_300001_SM_100024ReduceByKeyScanTileStateI7double2lLb0EEElPlEEJSB_lSC_EEEvDpT0_)
        /*0140*/ 	.word	0x00000000


	//----- nvinfo : EIATTR_REGCOUNT
	.align		4
.L_109:
        /*0144*/ 	.byte	0x04, 0x2f
        /*0146*/ 	.short	(.L_111 - .L_110)
	.align		4
.L_110:
        /*0148*/ 	.word	index@(_ZN6thrust24THRUST_300001_SM_1000_NS8cuda_cub4core6detail13_kernel_agentINS1_15__reduce_by_key16ReduceByKeyAgentINS0_6detail15normal_iteratorINS0_10device_ptrImEEEENS9_I7double2EESB_NS8_ISD_EEN4cuda3std3__48equal_toImEEN12Trajectories19cuDoubleComplex_addEPllEEJSB_SD_SB_SE_SM_N3cub18CUB_300001_SM_100024ReduceByKeyScanTileStateISC_lLb0EEESJ_SL_llEEEvDpT0_)
        /*014c*/ 	.word	0x0000004b


	//----- nvinfo : EIATTR_FRAME_SIZE
	.align		4
.L_111:
        /*0150*/ 	.byte	0x04, 0x11
        /*0152*/ 	.short	(.L_113 - .L_112)
	.align		4
.L_112:
        /*0154*/ 	.word	index@(_ZN6thrust24THRUST_300001_SM_1000_NS8cuda_cub4core6detail13_kernel_agentINS1_15__reduce_by_key16ReduceByKeyAgentINS0_6detail15normal_iteratorINS0_10device_ptrImEEEENS9_I7double2EESB_NS8_ISD_EEN4cuda3std3__48equal_toImEEN12Trajectories19cuDoubleComplex_addEPllEEJSB_SD_SB_SE_SM_N3cub18CUB_300001_SM_100024ReduceByKeyScanTileStateISC_lLb0EEESJ_SL_llEEEvDpT0_)
        /*0158*/ 	.word	0x00000000


	//----- nvinfo : EIATTR_REGCOUNT
	.align		4
.L_113:
        /*015c*/ 	.byte	0x04, 0x2f
        /*015e*/ 	.short	(.L_115 - .L_114)
	.align		4
.L_114:
        /*0160*/ 	.word	index@(_ZN6thrust24THRUST_300001_SM_1000_NS8cuda_cub4core6detail13_kernel_agentINS1_15__reduce_by_key9InitAgentIN3cub18CUB_300001_SM_100024ReduceByKeyScanTileStateIN4cuda3std3__45tupleIJ7double2iEEEiLb0EEEiPiEEJSG_iSH_EEEvDpT0_)
        /*0164*/ 	.word	0x0000000a


	//----- nvinfo : EIATTR_FRAME_SIZE
	.align		4
.L_115:
        /*0168*/ 	.byte	0x04, 0x11
        /*016a*/ 	.short	(.L_117 - .L_116)
	.align		4
.L_116:
        /*016c*/ 	.word	index@(_ZN6thrust24THRUST_300001_SM_1000_NS8cuda_cub4core6detail13_kernel_agentINS1_15__reduce_by_key9InitAgentIN3cub18CUB_300001_SM_100024ReduceByKeyScanTileStateIN4cuda3std3__45tupleIJ7double2iEEEiLb0EEEiPiEEJSG_iSH_EEEvDpT0_)
        /*0170*/ 	.word	0x00000000


	//----- nvinfo : EIATTR_REGCOUNT
	.align		4
.L_117:
        /*0174*/ 	.byte	0x04, 0x2f
        /*0176*/ 	.short	(.L_119 - .L_118)
	.align		4
.L_118:
        /*0178*/ 	.word	index@(_ZN6thrust24THRUST_300001_SM_1000_NS8cuda_cub4core6detail13_kernel_agentINS1_15__reduce_by_key16ReduceByKeyAgentINS0_6detail15normal_iteratorINS0_10device_ptrImEEEENS0_12zip_iteratorIN4cuda3std3__45tupleIJNS9_I7double2EENS0_17constant_iteratorIiNS0_11use_defaultESK_EEEEEEESB_NSC_INSG_IJNS8_ISI_EENS8_INS9_IiEEEEEEEEENSF_8equal_toImEEN12Trajectories18ComplexIntTupleAddEPiiEEJSB_SN_SB_SS_SX_N3cub18CUB_300001_SM_100024ReduceByKeyScanTileStateINSG_IJSH_iEEEiLb0EEESU_SW_iiEEEvDpT0_)
        /*017c*/ 	.word	0x00000050


	//----- nvinfo : EIATTR_FRAME_SIZE
	.align		4
.L_119:
        /*0180*/ 	.byte	0x04, 0x11
        /*0182*/ 	.short	(.L_121 - .L_120)
	.align		4
.L_120:
        /*0184*/ 	.word	index@(_ZN6thrust24THRUST_300001_SM_1000_NS8cuda_cub4core6detail13_kernel_agentINS1_15__reduce_by_key16ReduceByKeyAgentINS0_6detail15normal_iteratorINS0_10device_ptrImEEEENS0_12zip_iteratorIN4cuda3std3__45tupleIJNS9_I7double2EENS0_17constant_iteratorIiNS0_11use_defaultESK_EEEEEEESB_NSC_INSG_IJNS8_ISI_EENS8_INS9_IiEEEEEEEEENSF_8equal_toImEEN12Trajectories18ComplexIntTupleAddEPiiEEJSB_SN_SB_SS_SX_N3cub18CUB_300001_SM_100024ReduceByKeyScanTileStateINSG_IJSH_iEEEiLb0EEESU_SW_iiEEEvDpT0_)
        /*0188*/ 	.word	0x00000000


	//----- nvinfo : EIATTR_REGCOUNT
	.align		4
.L_121:
        /*018c*/ 	.byte	0x04, 0x2f
        /*018e*/ 	.short	(.L_123 - .L_122)
	.align		4
.L_122:
        /*0190*/ 	.word	index@(_ZN6thrust24THRUST_300001_SM_1000_NS8cuda_cub4core6detail13_kernel_agentINS1_15__reduce_by_key9InitAgentIN3cub18CUB_300001_SM_100024ReduceByKeyScanTileStateIN4cuda3std3__45tupleIJ7double2iEEElLb0EEElPlEEJSG_lSH_EEEvDpT0_)
        /*0194*/ 	.word	0x0000000a


	//----- nvinfo : EIATTR_FRAME_SIZE
	.align		4
.L_123:
        /*0198*/ 	.byte	0x04, 0x11
        /*019a*/ 	.short	(.L_125 - .L_124)
	.align		4
.L_124:
        /*019c*/ 	.word	index@(_ZN6thrust24THRUST_300001_SM_1000_NS8cuda_cub4core6detail13_kernel_agentINS1_15__reduce_by_key9InitAgentIN3cub18CUB_300001_SM_100024ReduceByKeyScanTileStateIN4cuda3std3__45tupleIJ7double2iEEElLb0EEElPlEEJSG_lSH_EEEvDpT0_)
        /*01a0*/ 	.word	0x00000000


	//----- nvinfo : EIATTR_REGCOUNT
	.align		4
.L_125:
        /*01a4*/ 	.byte	0x04, 0x2f
        /*01a6*/ 	.short	(.L_127 - .L_126)
	.align		4
.L_126:
        /*01a8*/ 	.word	index@(_ZN6thrust24THRUST_300001_SM_1000_NS8cuda_cub4core6detail13_kernel_agentINS1_15__reduce_by_key16ReduceByKeyAgentINS0_6detail15normal_iteratorINS0_10device_ptrImEEEENS0_12zip_iteratorIN4cuda3std3__45tupleIJNS9_I7double2EENS0_17constant_iteratorIiNS0_11use_defaultESK_EEEEEEESB_NSC_INSG_IJNS8_ISI_EENS8_INS9_IiEEEEEEEEENSF_8equal_toImEEN12Trajectories18ComplexIntTupleAddEPllEEJSB_SN_SB_SS_SX_N3cub18CUB_300001_SM_100024ReduceByKeyScanTileStateINSG_IJSH_iEEElLb0EEESU_SW_llEEEvDpT0_)
        /*01ac*/ 	.word	0x0000004a


	//----- nvinfo : EIATTR_FRAME_SIZE
	.align		4
.L_127:
        /*01b0*/ 	.byte	0x04, 0x11
        /*01b2*/ 	.short	(.L_129 - .L_128)
	.align		4
.L_128:
        /*01b4*/ 	.word	index@(_ZN6thrust24THRUST_300001_SM_1000_NS8cuda_cub4core6detail13_kernel_agentINS1_15__reduce_by_key16ReduceByKeyAgentINS0_6detail15normal_iteratorINS0_10device_ptrImEEEENS0_12zip_iteratorIN4cuda3std3__45tupleIJNS9_I7double2EENS0_17constant_iteratorIiNS0_11use_defaultESK_EEEEEEESB_NSC_INSG_IJNS8_ISI_EENS8_INS9_IiEEEEEEEEENSF_8equal_toImEEN12Trajectories18ComplexIntTupleAddEPllEEJSB_SN_SB_SS_SX_N3cub18CUB_300001_SM_100024ReduceByKeyScanTileStateINSG_IJSH_iEEElLb0EEESU_SW_llEEEvDpT0_)
        /*01b8*/ 	.word	0x00000000


	//----- nvinfo : EIATTR_REGCOUNT
	.align		4
.L_129:
        /*01bc*/ 	.byte	0x04, 0x2f
        /*01be*/ 	.short	(.L_131 - .L_130)
	.align		4
.L_130:
        /*01c0*/ 	.word	index@(_ZN3cub18CUB_300001_SM_10006detail11EmptyKernelIvEEvv)
        /*01c4*/ 	.word	0x00000004


	//----- nvinfo : EIATTR_FRAME_SIZE
	.align		4
.L_131:
        /*01c8*/ 	.byte	0x04, 0x11
        /*01ca*/ 	.short	(.L_133 - .L_132)
	.align		4
.L_132:
        /*01cc*/ 	.word	index@(_ZN3cub18CUB_300001_SM_10006detail11EmptyKernelIvEEvv)
        /*01d0*/ 	.word	0x00000000


	//----- nvinfo : EIATTR_REGCOUNT
	.align		4
.L_133:
        /*01d4*/ 	.byte	0x04, 0x2f
        /*01d6*/ 	.short	(.L_135 - .L_134)
	.align		4
.L_134:
        /*01d8*/ 	.word	index@(_ZN3cub18CUB_300001_SM_10006detail8for_each13static_kernelINS2_12policy_hub_t12policy_500_tEmN6thrust24THRUST_300001_SM_1000_NS8cuda_cub20__uninitialized_fill7functorINS7_10device_ptrImEEmEEEEvT0_T1_)
        /*01dc*/ 	.word	0x00000009


	//----- nvinfo : EIATTR_FRAME_SIZE
	.align		4
.L_135:
        /*01e0*/ 	.byte	0x04, 0x11
        /*01e2*/ 	.short	(.L_137 - .L_136)
	.align		4
.L_136:
        /*01e4*/ 	.word	index@(_ZN3cub18CUB_300001_SM_10006detail8for_each13static_kernelINS2_12policy_hub_t12policy_500_tEmN6thrust24THRUST_300001_SM_1000_NS8cuda_cub20__uninitialized_fill7functorINS7_10device_ptrImEEmEEEEvT0_T1_)
        /*01e8*/ 	.word	0x00000000


	//----- nvinfo : EIATTR_REGCOUNT
	.align		4
.L_137:
        /*01ec*/ 	.byte	0x04, 0x2f
        /*01ee*/ 	.short	(.L_139 - .L_138)
	.align		4
.L_138:
        /*01f0*/ 	.word	index@(_ZN3cub18CUB_300001_SM_10006detail8for_each13static_kernelINS2_12policy_hub_t12policy_500_tEmN6thrust24THRUST_300001_SM_1000_NS8cuda_cub20__uninitialized_fill7functorINS7_10device_ptrI7double2EESC_EEEEvT0_T1_)
        /*01f4*/ 	.word	0x0000000b


	//----- nvinfo : EIATTR_FRAME_SIZE
	.align		4
.L_139:
        /*01f8*/ 	.byte	0x04, 0x11
        /*01fa*/ 	.short	(.L_141 - .L_140)
	.align		4
.L_140:
        /*01fc*/ 	.word	index@(_ZN3cub18CUB_300001_SM_10006detail8for_each13static_kernelINS2_12policy_hub_t12policy_500_tEmN6thrust24THRUST_300001_SM_1000_NS8cuda_cub20__uninitialized_fill7functorINS7_10device_ptrI7double2EESC_EEEEvT0_T1_)
        /*0200*/ 	.word	0x00000000


	//----- nvinfo : EIATTR_REGCOUNT
	.align		4
.L_141:
        /*0204*/ 	.byte	0x04, 0x2f
        /*0206*/ 	.short	(.L_143 - .L_142)
	.align		4
.L_142:
        /*0208*/ 	.word	index@(_ZN3cub18CUB_300001_SM_10006detail8for_each13static_kernelINS2_12policy_hub_t12policy_500_tEmN6thrust24THRUST_300001_SM_1000_NS8cuda_cub20__uninitialized_fill7functorINS7_10device_ptrIiEEiEEEEvT0_T1_)
        /*020c*/ 	.word	0x00000008


	//----- nvinfo : EIATTR_FRAME_SIZE
	.align		4
.L_143:
        /*0210*/ 	.byte	0x04, 0x11
        /*0212*/ 	.short	(.L_145 - .L_144)
	.align		4
.L_144:
        /*0214*/ 	.word	index@(_ZN3cub18CUB_300001_SM_10006detail8for_each13static_kernelINS2_12policy_hub_t12policy_500_tEmN6thrust24THRUST_300001_SM_1000_NS8cuda_cub20__uninitialized_fill7functorINS7_10device_ptrIiEEiEEEEvT0_T1_)
        /*0218*/ 	.word	0x00000000


	//----- nvinfo : EIATTR_REGCOUNT
	.align		4
.L_145:
        /*021c*/ 	.byte	0x04, 0x2f
        /*021e*/ 	.short	(.L_147 - .L_146)
	.align		4
.L_146:
        /*0220*/ 	.word	index@(_ZN3cub18CUB_300001_SM_10006detail10radix_sort31DeviceRadixSortSingleTileKernelINS1_5radix10policy_hubIm7double2yE10Policy1000ELNS0_9SortOrderE0EmS6_yNS1_21identity_decomposer_tEEEvPKT1_PSB_PKT2_PSF_T3_iiT4_)
        /*0224*/ 	.word	0x0000005f


	//----- nvinfo : EIATTR_FRAME_SIZE
	.align		4
.L_147:
        /*0228*/ 	.byte	0x04, 0x11
        /*022a*/ 	.short	(.L_149 - .L_148)
	.align		4
.L_148:
        /*022c*/ 	.word	index@(_ZN3cub18CUB_300001_SM_10006detail10radix_sort31DeviceRadixSortSingleTileKernelINS1_5radix10policy_hubIm7double2yE10Policy1000ELNS0_9SortOrderE0EmS6_yNS1_21identity_decomposer_tEEEvPKT1_PSB_PKT2_PSF_T3_iiT4_)
        /*0230*/ 	.word	0x00000000


	//----- nvinfo : EIATTR_REGCOUNT
	.align		4
.L_149:
        /*0234*/ 	.byte	0x04, 0x2f
        /*0236*/ 	.short	(.L_151 - .L_150)
	.align		4
.L_150:
        /*0238*/ 	.word	index@(_ZN3cub18CUB_300001_SM_10006detail10radix_sort30DeviceRadixSortHistogramKernelINS1_5radix10policy_hubIm7double2yE10Policy1000ELNS0_9SortOrderE0EmyNS1_21identity_decomposer_tEEEvPT2_PKT1_SB_iiT3_)
        /*023c*/ 	.word	0x00000030


	//----- nvinfo : EIATTR_FRAME_SIZE
	.align		4
.L_151:
        /*0240*/ 	.byte	0x04, 0x11
        /*0242*/ 	.short	(.L_153 - .L_152)
	.align		4
.L_152:
        /*0244*/ 	.word	index@(_ZN3cub18CUB_300001_SM_10006detail10radix_sort30DeviceRadixSortHistogramKernelINS1_5radix10policy_hubIm7double2yE10Policy1000ELNS0_9SortOrderE0EmyNS1_21identity_decomposer_tEEEvPT2_PKT1_SB_iiT3_)
        /*0248*/ 	.word	0x00000000


	//----- nvinfo : EIATTR_REGCOUNT
	.align		4
.L_153:
        /*024c*/ 	.byte	0x04, 0x2f
        /*024e*/ 	.short	(.L_155 - .L_154)
	.align		4
.L_154:
        /*0250*/ 	.word	index@(_ZN3cub18CUB_300001_SM_10006detail10radix_sort33DeviceRadixSortExclusiveSumKernelINS1_5radix10policy_hubIm7double2yE10Policy1000EyEEvPT0_)
        /*0254*/ 	.word	0x00000020


	//----- nvinfo : EIATTR_FRAME_SIZE
	.align		4
.L_155:
        /*0258*/ 	.byte	0x04, 0x11
        /*025a*/ 	.short	(.L_157 - .L_156)
	.align		4
.L_156:
        /*025c*/ 	.word	index@(_ZN3cub18CUB_300001_SM_10006detail10radix_sort33DeviceRadixSortExclusiveSumKernelINS1_5radix10policy_hubIm7double2yE10Policy1000EyEEvPT0_)
        /*0260*/ 	.word	0x00000000


	//----- nvinfo : EIATTR_REGCOUNT
	.align		4
.L_157:
        /*0264*/ 	.byte	0x04, 0x2f
        /*0266*/ 	.short	(.L_159 - .L_158)
	.align		4
.L_158:
        /*0268*/ 	.word	index@(_ZN3cub18CUB_300001_SM_10006detail10radix_sort29DeviceRadixSortOnesweepKernelINS1_5radix10policy_hubIm7double2yE10Policy1000ELNS0_9SortOrderE0EmS6_yiiNS1_21identity_decomposer_tEEEvPT5_SC_PT3_PKSD_PT1_PKSH_PT2_PKSL_T4_iiT6_)
        /*026c*/ 	.word	0x00000042


	//----- nvinfo : EIATTR_FRAME_SIZE
	.align		4
.L_159:
        /*0270*/ 	.byte	0x04, 0x11
        /*0272*/ 	.short	(.L_161 - .L_160)
	.align		4
.L_160:
        /*0274*/ 	.word	index@(_ZN3cub18CUB_300001_SM_10006detail10radix_sort29DeviceRadixSortOnesweepKernelINS1_5radix10policy_hubIm7double2yE10Policy1000ELNS0_9SortOrderE0EmS6_yiiNS1_21identity_decomposer_tEEEvPT5_SC_PT3_PKSD_PT1_PKSH_PT2_PKSL_T4_iiT6_)
        /*0278*/ 	.word	0x00000000


	//----- nvinfo : EIATTR_REGCOUNT
	.align		4
.L_161:
        /*027c*/ 	.byte	0x04, 0x2f
        /*027e*/ 	.short	(.L_163 - .L_162)
	.align		4
.L_162:
        /*0280*/ 	.word	index@(_ZN3cub18CUB_300001_SM_10006detail10radix_sort31DeviceRadixSortSingleTileKernelINS1_5radix10policy_hubImmyE10Policy1000ELNS0_9SortOrderE0EmmyNS1_21identity_decomposer_tEEEvPKT1_PSA_PKT2_PSE_T3_iiT4_)
        /*0284*/ 	.word	0x0000007f


	//----- nvinfo : EIATTR_FRAME_SIZE
	.align		4
.L_163:
        /*0288*/ 	.byte	0x04, 0x11
        /*028a*/ 	.short	(.L_165 - .L_164)
	.align		4
.L_164:
        /*028c*/ 	.word	index@(_ZN3cub18CUB_300001_SM_10006detail10radix_sort31DeviceRadixSortSingleTileKernelINS1_5radix10policy_hubImmyE10Policy1000ELNS0_9SortOrderE0EmmyNS1_21identity_decomposer_tEEEvPKT1_PSA_PKT2_PSE_T3_iiT4_)
        /*0290*/ 	.word	0x00000000


	//----- nvinfo : EIATTR_REGCOUNT
	.align		4
.L_165:
        /*0294*/ 	.byte	0x04, 0x2f
        /*0296*/ 	.short	(.L_167 - .L_166)
	.align		4
.L_166:
        /*0298*/ 	.word	index@(_ZN3cub18CUB_300001_SM_10006detail10radix_sort30DeviceRadixSortHistogramKernelINS1_5radix10policy_hubImmyE10Policy1000ELNS0_9SortOrderE0EmyNS1_21identity_decomposer_tEEEvPT2_PKT1_SA_iiT3_)
        /*029c*/ 	.word	0x00000030


	//----- nvinfo : EIATTR_FRAME_SIZE
	.align		4
.L_167:
        /*02a0*/ 	.byte	0x04, 0x11
        /*02a2*/ 	.short	(.L_169 - .L_168)
	.align		4
.L_168:
        /*02a4*/ 	.word	index@(_ZN3cub18CUB_300001_SM_10006detail10radix_sort30DeviceRadixSortHistogramKernelINS1_5radix10policy_hubImmyE10Policy1000ELNS0_9SortOrderE0EmyNS1_21identity_decomposer_tEEEvPT2_PKT1_SA_iiT3_)
        /*02a8*/ 	.word	0x00000000


	//----- nvinfo : EIATTR_REGCOUNT
	.align		4
.L_169:
        /*02ac*/ 	.byte	0x04, 0x2f
        /*02ae*/ 	.short	(.L_171 - .L_170)
	.align		4
.L_170:
        /*02b0*/ 	.word	index@(_ZN3cub18CUB_300001_SM_10006detail10radix_sort33DeviceRadixSortExclusiveSumKernelINS1_5radix10policy_hubImmyE10Policy1000EyEEvPT0_)
        /*02b4*/ 	.word	0x00000020


	//----- nvinfo : EIATTR_FRAME_SIZE
	.align		4
.L_171:
        /*02b8*/ 	.byte	0x04, 0x11
        /*02ba*/ 	.short	(.L_173 - .L_172)
	.align		4
.L_172:
        /*02bc*/ 	.word	index@(_ZN3cub18CUB_300001_SM_10006detail10radix_sort33DeviceRadixSortExclusiveSumKernelINS1_5radix10policy_hubImmyE10Policy1000EyEEvPT0_)
        /*02c0*/ 	.word	0x00000000


	//----- nvinfo : EIATTR_REGCOUNT
	.align		4
.L_173:
        /*02c4*/ 	.byte	0x04, 0x2f
        /*02c6*/ 	.short	(.L_175 - .L_174)
	.align		4
.L_174:
        /*02c8*/ 	.word	index@(_ZN3cub18CUB_300001_SM_10006detail10radix_sort29DeviceRadixSortOnesweepKernelINS1_5radix10policy_hubImmyE10Policy1000ELNS0_9SortOrderE0EmmyiiNS1_21identity_decomposer_tEEEvPT5_SB_PT3_PKSC_PT1_PKSG_PT2_PKSK_T4_iiT6_)
        /*02cc*/ 	.word	0x0000004f


	//----- nvinfo : EIATTR_FRAME_SIZE
	.align		4
.L_175:
        /*02d0*/ 	.byte	0x04, 0x11
        /*02d2*/ 	.short	(.L_177 - .L_176)
	.align		4
.L_176:
        /*02d4*/ 	.word	index@(_ZN3cub18CUB_300001_SM_10006detail10radix_sort29DeviceRadixSortOnesweepKernelINS1_5radix10policy_hubImmyE10Policy1000ELNS0_9SortOrderE0EmmyiiNS1_21identity_decomposer_tEEEvPT5_SB_PT3_PKSC_PT1_PKSG_PT2_PKSK_T4_iiT6_)
        /*02d8*/ 	.word	0x00000000


	//----- nvinfo : EIATTR_MIN_STACK_SIZE
	.align		4
.L_177:
        /*02dc*/ 	.byte	0x04, 0x12
        /*02de*/ 	.short	(.L_179 - .L_178)
	.align		4
.L_178:
        /*02e0*/ 	.word	index@(_ZN3cub18CUB_300001_SM_10006detail10radix_sort29DeviceRadixSortOnesweepKernelINS1_5radix10policy_hubImmyE10Policy1000ELNS0_9SortOrderE0EmmyiiNS1_21identity_decomposer_tEEEvPT5_SB_PT3_PKSC_PT1_PKSG_PT2_PKSK_T4_iiT6_)
        /*02e4*/ 	.word	0x00000000


	//----- nvinfo : EIATTR_MIN_STACK_SIZE
	.align		4
.L_179:
        /*02e8*/ 	.byte	0x04, 0x12
        /*02ea*/ 	.short	(.L_181 - .L_180)
	.align		4
.L_180:
        /*02ec*/ 	.word	index@(_ZN3cub18CUB_300001_SM_10006detail10radix_sort33DeviceRadixSortExclusiveSumKernelINS1_5radix10policy_hubImmyE10Policy1000EyEEvPT0_)
        /*02f0*/ 	.word	0x00000000


	//----- nvinfo : EIATTR_MIN_STACK_SIZE
	.align		4
.L_181:
        /*02f4*/ 	.byte	0x04, 0x12
        /*02f6*/ 	.short	(.L_183 - .L_182)
	.align		4
.L_182:
        /*02f8*/ 	.word	index@(_ZN3cub18CUB_300001_SM_10006detail10radix_sort30DeviceRadixSortHistogramKernelINS1_5radix10policy_hubImmyE10Policy1000ELNS0_9SortOrderE0EmyNS1_21identity_decomposer_tEEEvPT2_PKT1_SA_iiT3_)
        /*02fc*/ 	.word	0x00000000


	//----- nvinfo : EIATTR_MIN_STACK_SIZE
	.align		4
.L_183:
        /*0300*/ 	.byte	0x04, 0x12
        /*0302*/ 	.short	(.L_185 - .L_184)
	.align		4
.L_184:
        /*0304*/ 	.word	index@(_ZN3cub18CUB_300001_SM_10006detail10radix_sort31DeviceRadixSortSingleTileKernelINS1_5radix10policy_hubImmyE10Policy1000ELNS0_9SortOrderE0EmmyNS1_21identity_decomposer_tEEEvPKT1_PSA_PKT2_PSE_T3_iiT4_)
        /*0308*/ 	.word	0x00000000


	//----- nvinfo : EIATTR_MIN_STACK_SIZE
	.align		4
.L_185:
        /*030c*/ 	.byte	0x04, 0x12
        /*030e*/ 	.short	(.L_187 - .L_186)
	.align		4
.L_186:
        /*0310*/ 	.word	index@(_ZN3cub18CUB_300001_SM_10006detail10radix_sort29DeviceRadixSortOnesweepKernelINS1_5radix10policy_hubIm7double2yE10Policy1000ELNS0_9SortOrderE0EmS6_yiiNS1_21identity_decomposer_tEEEvPT5_SC_PT3_PKSD_PT1_PKSH_PT2_PKSL_T4_iiT6_)
        /*0314*/ 	.word	0x00000000


	//----- nvinfo : EIATTR_MIN_STACK_SIZE
	.align		4
.L_187:
        /*0318*/ 	.byte	0x04, 0x12
        /*031a*/ 	.short	(.L_189 - .L_188)
	.align		4
.L_188:
        /*031c*/ 	.word	index@(_ZN3cub18CUB_300001_SM_10006detail10radix_sort33DeviceRadixSortExclusiveSumKernelINS1_5radix10policy_hubIm7double2yE10Policy1000EyEEvPT0_)
        /*0320*/ 	.word	0x00000000


	//----- nvinfo : EIATTR_MIN_STACK_SIZE
	.align		4
.L_189:
        /*0324*/ 	.byte	0x04, 0x12
        /*0326*/ 	.short	(.L_191 - .L_190)
	.align		4
.L_190:
        /*0328*/ 	.word	index@(_ZN3cub18CUB_300001_SM_10006detail10radix_sort30DeviceRadixSortHistogramKernelINS1_5radix10policy_hubIm7double2yE10Policy1000ELNS0_9SortOrderE0EmyNS1_21identity_decomposer_tEEEvPT2_PKT1_SB_iiT3_)
        /*032c*/ 	.word	0x00000000


	//----- nvinfo : EIATTR_MIN_STACK_SIZE
	.align		4
.L_191:
        /*0330*/ 	.byte	0x04, 0x12
        /*0332*/ 	.short	(.L_193 - .L_192)
	.align		4
.L_192:
        /*0334*/ 	.word	index@(_ZN3cub18CUB_300001_SM_10006detail10radix_sort31DeviceRadixSortSingleTileKernelINS1_5radix10policy_hubIm7double2yE10Policy1000ELNS0_9SortOrderE0EmS6_yNS1_21identity_decomposer_tEEEvPKT1_PSB_PKT2_PSF_T3_iiT4_)
        /*0338*/ 	.word	0x00000000


	//----- nvinfo : EIATTR_MIN_STACK_SIZE
	.align		4
.L_193:
        /*033c*/ 	.byte	0x04, 0x12
        /*033e*/ 	.short	(.L_195 - .L_194)
	.align		4
.L_194:
        /*0340*/ 	.word	index@(_ZN3cub18CUB_300001_SM_10006detail8for_each13static_kernelINS2_12policy_hub_t12policy_500_tEmN6thrust24THRUST_300001_SM_1000_NS8cuda_cub20__uninitialized_fill7functorINS7_10device_ptrIiEEiEEEEvT0_T1_)
        /*0344*/ 	.word	0x00000000


	//----- nvinfo : EIATTR_MIN_STACK_SIZE
	.align		4
.L_195:
        /*0348*/ 	.byte	0x04, 0x12
        /*034a*/ 	.short	(.L_197 - .L_196)
	.align		4
.L_196:
        /*034c*/ 	.word	index@(_ZN3cub18CUB_300001_SM_10006detail8for_each13static_kernelINS2_12policy_hub_t12policy_500_tEmN6thrust24THRUST_300001_SM_1000_NS8cuda_cub20__uninitialized_fill7functorINS7_10device_ptrI7double2EESC_EEEEvT0_T1_)
        /*0350*/ 	.word	0x00000000


	//----- nvinfo : EIATTR_MIN_STACK_SIZE
	.align		4
.L_197:
        /*0354*/ 	.byte	0x04, 0x12
        /*0356*/ 	.short	(.L_199 - .L_198)
	.align		4
.L_198:
        /*0358*/ 	.word	index@(_ZN3cub18CUB_300001_SM_10006detail8for_each13static_kernelINS2_12policy_hub_t12policy_500_tEmN6thrust24THRUST_300001_SM_1000_NS8cuda_cub20__uninitialized_fill7functorINS7_10device_ptrImEEmEEEEvT0_T1_)
        /*035c*/ 	.word	0x00000000


	//----- nvinfo : EIATTR_MIN_STACK_SIZE
	.align		4
.L_199:
        /*0360*/ 	.byte	0x04, 0x12
        /*0362*/ 	.short	(.L_201 - .L_200)
	.align		4
.L_200:
        /*0364*/ 	.word	index@(_ZN3cub18CUB_300001_SM_10006detail11EmptyKernelIvEEvv)
        /*0368*/ 	.word	0x00000000


	//----- nvinfo : EIATTR_MIN_STACK_SIZE
	.align		4
.L_201:
        /*036c*/ 	.byte	0x04, 0x12
        /*036e*/ 	.short	(.L_203 - .L_202)
	.align		4
.L_202:
        /*0370*/ 	.word	index@(_ZN6thrust24THRUST_300001_SM_1000_NS8cuda_cub4core6detail13_kernel_agentINS1_15__reduce_by_key16ReduceByKeyAgentINS0_6detail15normal_iteratorINS0_10device_ptrImEEEENS0_12zip_iteratorIN4cuda3std3__45tupleIJNS9_I7double2EENS0_17constant_iteratorIiNS0_11use_defaultESK_EEEEEEESB_NSC_INSG_IJNS8_ISI_EENS8_INS9_IiEEEEEEEEENSF_8equal_toImEEN12Trajectories18ComplexIntTupleAddEPllEEJSB_SN_SB_SS_SX_N3cub18CUB_300001_SM_100024ReduceByKeyScanTileStateINSG_IJSH_iEEElLb0EEESU_SW_llEEEvDpT0_)
        /*0374*/ 	.word	0x00000000


	//----- nvinfo : EIATTR_MIN_STACK_SIZE
	.align		4
.L_203:
        /*0378*/ 	.byte	0x04, 0x12
        /*037a*/ 	.short	(.L_205 - .L_204)
	.align		4
.L_204:
        /*037c*/ 	.word	index@(_ZN6thrust24THRUST_300001_SM_1000_NS8cuda_cub4core6detail13_kernel_agentINS1_15__reduce_by_key9InitAgentIN3cub18CUB_300001_SM_100024ReduceByKeyScanTileStateIN4cuda3std3__45tupleIJ7double2iEEElLb0EEElPlEEJSG_lSH_EEEvDpT0_)
        /*0380*/ 	.word	0x00000000


	//----- nvinfo : EIATTR_MIN_STACK_SIZE
	.align		4
.L_205:
        /*0384*/ 	.byte	0x04, 0x12
        /*0386*/ 	.short	(.L_207 - .L_206)
	.align		4
.L_206:
        /*0388*/ 	.word	index@(_ZN6thrust24THRUST_300001_SM_1000_NS8cuda_cub4core6detail13_kernel_agentINS1_15__reduce_by_key16ReduceByKeyAgentINS0_6detail15normal_iteratorINS0_10device_ptrImEEEENS0_12zip_iteratorIN4cuda3std3__45tupleIJNS9_I7double2EENS0_17constant_iteratorIiNS0_11use_defaultESK_EEEEEEESB_NSC_INSG_IJNS8_ISI_EENS8_INS9_IiEEEEEEEEENSF_8equal_toImEEN12Trajectories18ComplexIntTupleAddEPiiEEJSB_SN_SB_SS_SX_N3cub18CUB_300001_SM_100024ReduceByKeyScanTileStateINSG_IJSH_iEEEiLb0EEESU_SW_iiEEEvDpT0_)
        /*038c*/ 	.word	0x00000000


	//----- nvinfo : EIATTR_MIN_STACK_SIZE
	.align		4
.L_207:
        /*0390*/ 	.byte	0x04, 0x12
        /*0392*/ 	.short	(.L_209 - .L_208)
	.align		4
.L_208:
        /*0394*/ 	.word	index@(_ZN6thrust24THRUST_300001_SM_1000_NS8cuda_cub4core6detail13_kernel_agentINS1_15__reduce_by_key9InitAgentIN3cub18CUB_300001_SM_100024ReduceByKeyScanTileStateIN4cuda3std3__45tupleIJ7double2iEEEiLb0EEEiPiEEJSG_iSH_EEEvDpT0_)
        /*0398*/ 	.word	0x00000000


	//----- nvinfo : EIATTR_MIN_STACK_SIZE
	.align		4
.L_209:
        /*039c*/ 	.byte	0x04, 0x12
        /*039e*/ 	.short	(.L_211 - .L_210)
	.align		4
.L_210:
        /*03a0*/ 	.word	index@(_ZN6thrust24THRUST_300001_SM_1000_NS8cuda_cub4core6detail13_kernel_agentINS1_15__reduce_by_key16ReduceByKeyAgentINS0_6detail15normal_iteratorINS0_10device_ptrImEEEENS9_I7double2EESB_NS8_ISD_EEN4cuda3std3__48equal_toImEEN12Trajectories19cuDoubleComplex_addEPllEEJSB_SD_SB_SE_SM_N3cub18CUB_300001_SM_100024ReduceByKeyScanTileStateISC_lLb0EEESJ_SL_llEEEvDpT0_)
        /*03a4*/ 	.word	0x00000000


	//----- nvinfo : EIATTR_MIN_STACK_SIZE
	.align		4
.L_211:
        /*03a8*/ 	.byte	0x04, 0x12
        /*03aa*/ 	.short	(.L_213 - .L_212)
	.align		4
.L_212:
        /*03ac*/ 	.word	index@(_ZN6thrust24THRUST_300001_SM_1000_NS8cuda_cub4core6detail13_kernel_agentINS1_15__reduce_by_key9InitAgentIN3cub18CUB_300001_SM_100024ReduceByKeyScanTileStateI7double2lLb0EEElPlEEJSB_lSC_EEEvDpT0_)
        /*03b0*/ 	.word	0x00000000


	//----- nvinfo : EIATTR_MIN_STACK_SIZE
	.align		4
.L_213:
        /*03b4*/ 	.byte	0x04, 0x12
        /*03b6*/ 	.short	(.L_215 - .L_214)
	.align		4
.L_214:
        /*03b8*/ 	.word	index@(_ZN6thrust24THRUST_300001_SM_1000_NS8cuda_cub4core6detail13_kernel_agentINS1_15__reduce_by_key16ReduceByKeyAgentINS0_6detail15normal_iteratorINS0_10device_ptrImEEEENS9_I7double2EESB_NS8_ISD_EEN4cuda3std3__48equal_toImEEN12Trajectories19cuDoubleComplex_addEPiiEEJSB_SD_SB_SE_SM_N3cub18CUB_300001_SM_100024ReduceByKeyScanTileStateISC_iLb0EEESJ_SL_iiEEEvDpT0_)
        /*03bc*/ 	.word	0x00000000


	//----- nvinfo : EIATTR_MIN_STACK_SIZE
	.align		4
.L_215:
        /*03c0*/ 	.byte	0x04, 0x12
        /*03c2*/ 	.short	(.L_217 - .L_216)
	.align		4
.L_216:
        /*03c4*/ 	.word	index@(_ZN6thrust24THRUST_300001_SM_1000_NS8cuda_cub4core6detail13_kernel_agentINS1_15__reduce_by_key9InitAgentIN3cub18CUB_300001_SM_100024ReduceByKeyScanTileStateI7double2iLb0EEEiPiEEJSB_iSC_EEEvDpT0_)
        /*03c8*/ 	.word	0x00000000


	//----- nvinfo : EIATTR_MIN_STACK_SIZE
	.align		4
.L_217:
        /*03cc*/ 	.byte	0x04, 0x12
        /*03ce*/ 	.short	(.L_219 - .L_218)
	.align		4
.L_218:
        /*03d0*/ 	.word	index@(_Z32resample_from_kept_states_kernelPhP17curandStateXORWOWP7double2iiPKmPKdi)
        /*03d4*/ 	.word	0x00000000


	//----- nvinfo : EIATTR_MIN_STACK_SIZE
	.align		4
.L_219:
        /*03d8*/ 	.byte	0x04, 0x12
        /*03da*/ 	.short	(.L_221 - .L_220)
	.align		4
.L_220:
        /*03dc*/ 	.word	index@(_Z21pack_to_uint64_kernelPhPmii)
        /*03e0*/ 	.word	0x00000000


	//----- nvinfo : EIATTR_MIN_STACK_SIZE
	.align		4
.L_221:
        /*03e4*/ 	.byte	0x04, 0x12
        /*03e6*/ 	.short	(.L_223 - .L_222)
	.align		4
.L_222:
        /*03e8*/ 	.word	index@(_Z10cu3_kernelPhP17curandStateXORWOWiiiiddd)
        /*03ec*/ 	.word	0x00000028


	//----- nvinfo : EIATTR_MIN_STACK_SIZE
	.align		4
.L_223:
        /*03f0*/ 	.byte	0x04, 0x12
        /*03f2*/ 	.short	(.L_225 - .L_224)
	.align		4
.L_224:
        /*03f4*/ 	.word	index@(_Z9cx_kernelPhiiii)
        /*03f8*/ 	.word	0x00000000


	//----- nvinfo : EIATTR_MIN_STACK_SIZE
	.align		4
.L_225:
        /*03fc*/ 	.byte	0x04, 0x12
        /*03fe*/ 	.short	(.L_227 - .L_226)
	.align		4
.L_226:
        /*0400*/ 	.word	index@(_Z9u3_kernelPhP17curandStateXORWOWP7double2iiiddd)
        /*0404*/ 	.word	0x00000028


	//----- nvinfo : EIATTR_MIN_STACK_SIZE
	.align		4
.L_227:
        /*0408*/ 	.byte	0x04, 0x12
        /*040a*/ 	.short	(.L_229 - .L_228)
	.align		4
.L_228:
        /*040c*/ 	.word	index@(_Z8x_kernelPhiii)
        /*0410*/ 	.word	0x00000000


	//----- nvinfo : EIATTR_MIN_STACK_SIZE
	.align		4
.L_229:
        /*0414*/ 	.byte	0x04, 0x12
        /*0416*/ 	.short	(.L_231 - .L_230)
	.align		4
.L_230:
        /*0418*/ 	.word	index@(_Z18init_weight_kernelP7double2i)
        /*041c*/ 	.word	0x00000000


	//----- nvinfo : EIATTR_MIN_STACK_SIZE
	.align		4
.L_231:
        /*0420*/ 	.byte	0x04, 0x12
        /*0422*/ 	.short	(.L_233 - .L_232)
	.align		4
.L_232:
        /*0424*/ 	.word	index@(_Z18init_curand_kernelP17curandStateXORWOWiy)
        /*0428*/ 	.word	0x00000000
.L_233:


//--------------------- .nv.compat                --------------------------
	.section	.nv.compat,"",@"SHT_CUDA_COMPAT_INFO"
	.align	4
        /*0000*/ 	.byte	0x02, 0x09, 0x00, 0x00, 0x02, 0x02, 0x01, 0x00, 0x02, 0x05, 0x05, 0x00, 0x03, 0x07, 0x01, 0x01
        /*0010*/ 	.byte	0x02, 0x03, 0x00, 0x00, 0x02, 0x06, 0x01, 0x00, 0x04, 0x0b, 0x08, 0x00, 0x01, 0x00, 0x00, 0x00
        /*0020*/ 	.byte	0x00, 0x00, 0x00, 0x00


//--------------------- .nv.info._ZN3cub18CUB_300001_SM_10006detail10radix_sort29DeviceRadixSortOnesweepKernelINS1_5radix10policy_hubImmyE10Policy1000ELNS0_9SortOrderE0EmmyiiNS1_21identity_decomposer_tEEEvPT5_SB_PT3_PKSC_PT1_PKSG_PT2_PKSK_T4_iiT6_ --------------------------
	.section	.nv.info._ZN3cub18CUB_300001_SM_10006detail10radix_sort29DeviceRadixSortOnesweepKernelINS1_5radix10policy_hubImmyE10Policy1000ELNS0_9SortOrderE0EmmyiiNS1_21identity_decomposer_tEEEvPT5_SB_PT3_PKSC_PT1_PKSG_PT2_PKSK_T4_iiT6_,"",@"SHT_CUDA_INFO"
	.sectionflags	@""
	.align	4


	//----- nvinfo : EIATTR_CUDA_API_VERSION
	.align		4
        /*0000*/ 	.byte	0x04, 0x37
        /*0002*/ 	.short	(.L_235 - .L_234)
.L_234:
        /*0004*/ 	.word	0x00000082


	//----- nvinfo : EIATTR_KPARAM_INFO
	.align		4
.L_235:
        /*0008*/ 	.byte	0x04, 0x17
        /*000a*/ 	.short	(.L_237 - .L_236)
.L_236:
        /*000c*/ 	.word	0x00000000
        /*0010*/ 	.short	0x000b
        /*0012*/ 	.short	0x004c
        /*0014*/ 	.byte	0x00, 0xf0, 0x05, 0x00


	//----- nvinfo : EIATTR_KPARAM_INFO
	.align		4
.L_237:
        /*0018*/ 	.byte	0x04, 0x17
        /*001a*/ 	.short	(.L_239 - .L_238)
.L_238:
        /*001c*/ 	.word	0x00000000
        /*0020*/ 	.short	0x000a
        /*0022*/ 	.short	0x0048
        /*0024*/ 	.byte	0x00, 0xf0, 0x11, 0x00


	//----- nvinfo : EIATTR_KPARAM_INFO
	.align		4
.L_239:
        /*0028*/ 	.byte	0x04, 0x17
        /*002a*/ 	.short	(.L_241 - .L_240)
.L_240:
        /*002c*/ 	.word	0x00000000
        /*0030*/ 	.short	0x0009
        /*0032*/ 	.short	0x0044
        /*0034*/ 	.byte	0x00, 0xf0, 0x11, 0x00


	//----- nvinfo : EIATTR_KPARAM_INFO
	.align		4
.L_241:
        /*0038*/ 	.byte	0x04, 0x17
        /*003a*/ 	.short	(.L_243 - .L_242)
.L_242:
        /*003c*/ 	.word	0x00000000
        /*0040*/ 	.short	0x0008
        /*0042*/ 	.short	0x0040
        /*0044*/ 	.byte	0x00, 0xf0, 0x11, 0x00


	//----- nvinfo : EIATTR_KPARAM_INFO
	.align		4
.L_243:
        /*0048*/ 	.byte	0x04, 0x17
        /*004a*/ 	.short	(.L_245 - .L_244)
.L_244:
        /*004c*/ 	.word	0x00000000
        /*0050*/ 	.short	0x0007
        /*0052*/ 	.short	0x0038
        /*0054*/ 	.byte	0x00, 0xf5, 0x21, 0x00


	//----- nvinfo : EIATTR_KPARAM_INFO
	.align		4
.L_245:
        /*0058*/ 	.byte	0x04, 0x17
        /*005a*/ 	.short	(.L_247 - .L_246)
.L_246:
        /*005c*/ 	.word	0x00000000
        /*0060*/ 	.short	0x0006
        /*0062*/ 	.short	0x0030
        /*0064*/ 	.byte	0x00, 0xf5, 0x21, 0x00


	//----- nvinfo : EIATTR_KPARAM_INFO
	.align		4
.L_247:
        /*0068*/ 	.byte	0x04, 0x17
        /*006a*/ 	.short	(.L_249 - .L_248)
.L_248:
        /*006c*/ 	.word	0x00000000
        /*0070*/ 	.short	0x0005
        /*0072*/ 	.short	0x0028
        /*0074*/ 	.byte	0x00, 0xf5, 0x21, 0x00


	//----- nvinfo : EIATTR_KPARAM_INFO
	.align		4
.L_249:
        /*0078*/ 	.byte	0x04, 0x17
        /*007a*/ 	.short	(.L_251 - .L_250)
.L_250:
        /*007c*/ 	.word	0x00000000
        /*0080*/ 	.short	0x0004
        /*0082*/ 	.short	0x0020
        /*0084*/ 	.byte	0x00, 0xf5, 0x21, 0x00


	//----- nvinfo : EIATTR_KPARAM_INFO
	.align		4
.L_251:
        /*0088*/ 	.byte	0x04, 0x17
        /*008a*/ 	.short	(.L_253 - .L_252)
.L_252:
        /*008c*/ 	.word	0x00000000
        /*0090*/ 	.short	0x0003
        /*0092*/ 	.short	0x0018
        /*0094*/ 	.byte	0x00, 0xf5, 0x21, 0x00


	//----- nvinfo : EIATTR_KPARAM_INFO
	.align		4
.L_253:
        /*0098*/ 	.byte	0x04, 0x17
        /*009a*/ 	.short	(.L_255 - .L_254)
.L_254:
        /*009c*/ 	.word	0x00000000
        /*00a0*/ 	.short	0x0002
        /*00a2*/ 	.short	0x0010
        /*00a4*/ 	.byte	0x00, 0xf5, 0x21, 0x00


	//----- nvinfo : EIATTR_KPARAM_INFO
	.align		4
.L_255:
        /*00a8*/ 	.byte	0x04, 0x17
        /*00aa*/ 	.short	(.L_257 - .L_256)
.L_256:
        /*00ac*/ 	.word	0x00000000
        /*00b0*/ 	.short	0x0001
        /*00b2*/ 	.short	0x0008
        /*00b4*/ 	.byte	0x00, 0xf5, 0x21, 0x00


	//----- nvinfo : EIATTR_KPARAM_INFO
	.align		4
.L_257:
        /*00b8*/ 	.byte	0x04, 0x17
        /*00ba*/ 	.short	(.L_259 - .L_258)
.L_258:
        /*00bc*/ 	.word	0x00000000
        /*00c0*/ 	.short	0x0000
        /*00c2*/ 	.short	0x0000
        /*00c4*/ 	.byte	0x00, 0xf5, 0x21, 0x00


	//----- nvinfo : EIATTR_SPARSE_MMA_MASK
	.align		4
.L_259:
        /*00c8*/ 	.byte	0x03, 0x50
        /*00ca*/ 	.short	0x0000


	//----- nvinfo : EIATTR_MAXREG_COUNT
	.align		4
        /*00cc*/ 	.byte	0x03, 0x1b
        /*00ce*/ 	.short	0x00a8


	//----- nvinfo : EIATTR_NUM_BARRIERS
	.align		4
        /*00d0*/ 	.byte	0x02, 0x4c
        /*00d2*/ 	.byte	0x01
	.zero		1


	//----- nvinfo : EIATTR_MERCURY_ISA_VERSION
	.align		4
        /*00d4*/ 	.byte	0x03, 0x5f
        /*00d6*/ 	.short	0x0101


	//----- nvinfo : EIATTR_COOP_GROUP_MASK_REGIDS
	.align		4
        /*00d8*/ 	.byte	0x04, 0x29
        /*00da*/ 	.short	(.L_261 - .L_260)


	//   ....[0]....
.L_260:
        /*00dc*/ 	.word	0xffffffff


	//   ....[1]....
        /*00e0*/ 	.word	0x05000008


	//   ....[2]....
        /*00e4*/ 	.word	0xffffffff


	//   ....[3]....
        /*00e8*/ 	.word	0xffffffff


	//   ....[4]....
        /*00ec*/ 	.word	0xffffffff


	//   ....[5]....
        /*00f0*/ 	.word	0xffffffff


	//   ....[6]....
        /*00f4*/ 	.word	0xffffffff


	//   ....[7]....
        /*00f8*/ 	.word	0xffffffff


	//   ....[8]....
        /*00fc*/ 	.word	0xffffffff


	//   ....[9]....
        /*0100*/ 	.word	0xffffffff


	//   ....[10]....
        /*0104*/ 	.word	0xffffffff


	//   ....[11]....
        /*0108*/ 	.word	0xffffffff


	//   ....[12]....
        /*010c*/ 	.word	0xffffffff


	//   ....[13]....
        /*0110*/ 	.word	0xffffffff


	//   ....[14]....
        /*0114*/ 	.word	0xffffffff


	//   ....[15]....
        /*0118*/ 	.word	0xffffffff


	//   ....[16]....
        /*011c*/ 	.word	0xffffffff


	//   ....[17]....
        /*0120*/ 	.word	0xffffffff


	//   ....[18]....
        /*0124*/ 	.word	0xffffffff


	//   ....[19]....
        /*0128*/ 	.word	0xffffffff


	//   ....[20]....
        /*012c*/ 	.word	0xffffffff


	//   ....[21]....
        /*0130*/ 	.word	0xffffffff


	//   ....[22]....
        /*0134*/ 	.word	0xffffffff


	//   ....[23]....
        /*0138*/ 	.word	0xffffffff


	//   ....[24]....
        /*013c*/ 	.word	0xffffffff


	//   ....[25]....
        /*0140*/ 	.word	0xffffffff


	//   ....[26]....
        /*0144*/ 	.word	0xffffffff


	//   ....[27]....
        /*0148*/ 	.word	0xffffffff


	//   ....[28]....
        /*014c*/ 	.word	0xffffffff


	//   ....[29]....
        /*0150*/ 	.word	0xffffffff


	//   ....[30]....
        /*0154*/ 	.word	0xffffffff


	//   ....[31]....
        /*0158*/ 	.word	0xffffffff


	//   ....[32]....
        /*015c*/ 	.word	0xffffffff


	//   ....[33]....
        /*0160*/ 	.word	0xffffffff


	//   ....[34]....
        /*0164*/ 	.word	0xffffffff


	//   ....[35]....
        /*0168*/ 	.word	0xffffffff


	//   ....[36]....
        /*016c*/ 	.word	0xffffffff


	//   ....[37]....
        /*0170*/ 	.word	0xffffffff


	//   ....[38]....
        /*0174*/ 	.word	0xffffffff


	//   ....[39]....
        /*0178*/ 	.word	0xffffffff


	//   ....[40]....
        /*017c*/ 	.word	0xffffffff


	//   ....[41]....
        /*0180*/ 	.word	0xffffffff


	//   ....[42]....
        /*0184*/ 	.word	0xffffffff


	//   ....[43]....
        /*0188*/ 	.word	0xffffffff


	//   ....[44]....
        /*018c*/ 	.word	0xffffffff


	//   ....[45]....
        /*0190*/ 	.word	0xffffffff


	//   ....[46]....
        /*0194*/ 	.word	0xffffffff


	//   ....[47]....
        /*0198*/ 	.word	0xffffffff


	//   ....[48]....
        /*019c*/ 	.word	0xffffffff


	//   ....[49]....
        /*01a0*/ 	.word	0xffffffff


	//   ....[50]....
        /*01a4*/ 	.word	0xffffffff


	//   ....[51]....
        /*01a8*/ 	.word	0xffffffff


	//   ....[52]....
        /*01ac*/ 	.word	0xffffffff


	//   ....[53]....
        /*01b0*/ 	.word	0xffffffff


	//   ....[54]....
        /*01b4*/ 	.word	0xffffffff


	//   ....[55]....
        /*01b8*/ 	.word	0xffffffff


	//   ....[56]....
        /*01bc*/ 	.word	0xffffffff


	//   ....[57]....
        /*01c0*/ 	.word	0xffffffff


	//   ....[58]....
        /*01c4*/ 	.word	0xffffffff


	//   ....[59]....
        /*01c8*/ 	.word	0xffffffff


	//   ....[60]....
        /*01cc*/ 	.word	0xffffffff


	//   ....[61]....
        /*01d0*/ 	.word	0xffffffff


	//   ....[62]....
        /*01d4*/ 	.word	0xffffffff


	//   ....[63]....
        /*01d8*/ 	.word	0xffffffff


	//   ....[64]....
        /*01dc*/ 	.word	0xffffffff


	//   ....[65]....
        /*01e0*/ 	.word	0xffffffff


	//   ....[66]....
        /*01e4*/ 	.word	0xffffffff


	//   ....[67]....
        /*01e8*/ 	.word	0xffffffff


	//   ....[68]....
        /*01ec*/ 	.word	0xffffffff


	//   ....[69]....
        /*01f0*/ 	.word	0xffffffff


	//   ....[70]....
        /*01f4*/ 	.word	0xffffffff


	//   ....[71]....
        /*01f8*/ 	.word	0xffffffff


	//   ....[72]....
        /*01fc*/ 	.word	0xffffffff


	//   ....[73]....
        /*0200*/ 	.word	0xffffffff


	//   ....[74]....
        /*0204*/ 	.word	0xffffffff


	//   ....[75]....
        /*0208*/ 	.word	0xffffffff


	//   ....[76]....
        /*020c*/ 	.word	0xffffffff


	//   ....[77]....
        /*0210*/ 	.word	0xffffffff


	//   ....[78]....
        /*0214*/ 	.word	0xffffffff


	//   ....[79]....
        /*0218*/ 	.word	0xffffffff


	//   ....[80]....
        /*021c*/ 	.word	0xffffffff


	//   ....[81]....
        /*0220*/ 	.word	0xffffffff


	//   ....[82]....
        /*0224*/ 	.word	0xffffffff


	//   ....[83]....
        /*0228*/ 	.word	0xffffffff


	//   ....[84]....
        /*022c*/ 	.word	0xffffffff


	//   ....[85]....
        /*0230*/ 	.word	0xffffffff


	//   ....[86]....
        /*0234*/ 	.word	0xffffffff


	//   ....[87]....
        /*0238*/ 	.word	0xffffffff


	//   ....[88]....
        /*023c*/ 	.word	0xffffffff


	//   ....[89]....
        /*0240*/ 	.word	0xffffffff


	//   ....[90]....
        /*0244*/ 	.word	0xffffffff


	//   ....[91]....
        /*0248*/ 	.word	0xffffffff


	//   ....[92]....
        /*024c*/ 	.word	0xffffffff


	//   ....[93]....
        /*0250*/ 	.word	0xffffffff


	//   ....[94]....
        /*0254*/ 	.word	0xffffffff


	//   ....[95]....
        /*0258*/ 	.word	0xffffffff


	//   ....[96]....
        /*025c*/ 	.word	0xffffffff


	//   ....[97]....
        /*0260*/ 	.word	0xffffffff


	//   ....[98]....
        /*0264*/ 	.word	0xffffffff


	//   ....[99]....
        /*0268*/ 	.word	0xffffffff


	//   ....[100]....
        /*026c*/ 	.word	0xffffffff


	//   ....[101]....
        /*0270*/ 	.word	0xffffffff


	//   ....[102]....
        /*0274*/ 	.word	0xffffffff


	//   ....[103]....
        /*0278*/ 	.word	0xffffffff


	//   ....[104]....
        /*027c*/ 	.word	0xffffffff


	//   ....[105]....
        /*0280*/ 	.word	0xffffffff


	//   ....[106]....
        /*0284*/ 	.word	0xffffffff


	//   ....[107]....
        /*0288*/ 	.word	0xffffffff


	//   ....[108]....
        /*028c*/ 	.word	0xffffffff


	//   ....[109]....
        /*0290*/ 	.word	0xffffffff


	//   ....[110]....
        /*0294*/ 	.word	0xffffffff


	//   ....[111]....
        /*0298*/ 	.word	0xffffffff


	//   ....[112]....
        /*029c*/ 	.word	0xffffffff


	//   ....[113]....
        /*02a0*/ 	.word	0xffffffff


	//   ....[114]....
        /*02a4*/ 	.word	0xffffffff


	//   ....[115]....
        /*02a8*/ 	.word	0x05000016


	//   ....[116]....
        /*02ac*/ 	.word	0xffffffff


	//   ....[117]....
        /*02b0*/ 	.word	0xffffffff


	//   ....[118]....
        /*02b4*/ 	.word	0xffffffff


	//   ....[119]....
        /*02b8*/ 	.word	0xffffffff


	//   ....[120]....
        /*02bc*/ 	.word	0xffffffff


	//   ....[121]....
        /*02c0*/ 	.word	0xffffffff


	//   ....[122]....
        /*02c4*/ 	.word	0xffffffff


	//   ....[123]....
        /*02c8*/ 	.word	0xffffffff


	//   ....[124]....
        /*02cc*/ 	.word	0xffffffff


	//   ....[125]....
        /*02d0*/ 	.word	0xffffffff


	//   ....[126]....
        /*02d4*/ 	.word	0xffffffff


	//   ....[127]....
        /*02d8*/ 	.word	0xffffffff


	//   ....[128]....
        /*02dc*/ 	.word	0xffffffff


	//   ....[129]....
        /*02e0*/ 	.word	0xffffffff


	//   ....[130]....
        /*02e4*/ 	.word	0xffffffff


	//   ....[131]....
        /*02e8*/ 	.word	0xffffffff


	//   ....[132]....
        /*02ec*/ 	.word	0xffffffff


	//   ....[133]....
        /*02f0*/ 	.word	0xffffffff


	//   ....[134]....
        /*02f4*/ 	.word	0xffffffff


	//   ....[135]....
        /*02f8*/ 	.word	0xffffffff


	//   ....[136]....
        /*02fc*/ 	.word	0xffffffff


	//   ....[137]....
        /*0300*/ 	.word	0xffffffff


	//   ....[138]....
        /*0304*/ 	.word	0xffffffff


	//   ....[139]....
        /*0308*/ 	.word	0xffffffff


	//   ....[140]....
        /*030c*/ 	.word	0xffffffff


	//   ....[141]....
        /*0310*/ 	.word	0xffffffff


	//   ....[142]....
        /*0314*/ 	.word	0xffffffff


	//   ....[143]....
        /*0318*/ 	.word	0xffffffff


	//   ....[144]....
        /*031c*/ 	.word	0xffffffff


	//   ....[145]....
        /*0320*/ 	.word	0xffffffff


	//   ....[146]....
        /*0324*/ 	.word	0xffffffff


	//   ....[147]....
        /*0328*/ 	.word	0xffffffff


	//   ....[148]....
        /*032c*/ 	.word	0xffffffff


	//   ....[149]....
        /*0330*/ 	.word	0xffffffff


	//   ....[150]....
        /*0334*/ 	.word	0xffffffff


	//   ....[151]....
        /*0338*/ 	.word	0xffffffff


	//   ....[152]....
        /*033c*/ 	.word	0xffffffff


	//   ....[153]....
        /*0340*/ 	.word	0xffffffff


	//   ....[154]....
        /*0344*/ 	.word	0xffffffff


	//   ....[155]....
        /*0348*/ 	.word	0xffffffff


	//   ....[156]....
        /*034c*/ 	.word	0xffffffff


	//   ....[157]....
        /*0350*/ 	.word	0xffffffff


	//   ....[158]....
        /*0354*/ 	.word	0xffffffff


	//   ....[159]....
        /*0358*/ 	.word	0xffffffff


	//   ....[160]....
        /*035c*/ 	.word	0xffffffff


	//   ....[161]....
        /*0360*/ 	.word	0xffffffff


	//   ....[162]....
        /*0364*/ 	.word	0xffffffff


	//   ....[163]....
        /*0368*/ 	.word	0xffffffff


	//   ....[164]....
        /*036c*/ 	.word	0x05000048


	//   ....[165]....
        /*0370*/ 	.word	0x05000048


	//   ....[166]....
        /*0374*/ 	.word	0x05000048


	//   ....[167]....
        /*0378*/ 	.word	0x05000048


	//   ....[168]....
        /*037c*/ 	.word	0x05000048


	//----- nvinfo : EIATTR_COOP_GROUP_INSTR_OFFSETS
	.align		4
.L_261:
        /*0380*/ 	.byte	0x04, 0x28
        /*0382*/ 	.short	(.L_263 - .L_262)


	//   ....[0]....
.L_262:
        /*0384*/ 	.word	0x00000d30


	//   ....[1]....
        /*0388*/ 	.word	0x00001500


	//   ....[2]....
        /*038c*/ 	.word	0x000023b0


	//   ....[3]....
        /*0390*/ 	.word	0x000023d0


	//   ....[4]....
        /*0394*/ 	.word	0x000023f0


	//   ....[5]....
        /*0398*/ 	.word	0x00002410


	//   ....[6]....
        /*039c*/ 	.word	0x00002430


	//   ....[7]....
        /*03a0*/ 	.word	0x000028c0


	//   ....[8]....
        /*03a4*/ 	.word	0x000028d0


	//   ....[9]....
        /*03a8*/ 	.word	0x000028f0


	//   ....[10]....
        /*03ac*/ 	.word	0x00002910


	//   ....[11]....
        /*03b0*/ 	.word	0x00002970


	//   ....[12]....
        /*03b4*/ 	.word	0x000029b0


	//   ....[13]....
        /*03b8*/ 	.word	0x000029e0


	//   ....[14]....
        /*03bc*/ 	.word	0x00002a10


	//   ....[15]....
        /*03c0*/ 	.word	0x00002af0


	//   ....[16]....
        /*03c4*/ 	.word	0x00002b00


	//   ....[17]....
        /*03c8*/ 	.word	0x00002b30


	//   ....[18]....
        /*03cc*/ 	.word	0x00002b60


	//   ....[19]....
        /*03d0*/ 	.word	0x00002b90


	//   ....[20]....
        /*03d4*/ 	.word	0x00002bd0


	//   ....[21]....
        /*03d8*/ 	.word	0x00002bf0


	//   ....[22]....
        /*03dc*/ 	.word	0x00002c10


	//   ....[23]....
        /*03e0*/ 	.word	0x00002c80


	//   ....[24]....
        /*03e4*/ 	.word	0x00002d30


	//   ....[25]....
        /*03e8*/ 	.word	0x00002d40


	//   ....[26]....
        /*03ec*/ 	.word	0x00002d70


	//   ....[27]....
        /*03f0*/ 	.word	0x00002da0


	//   ....[28]....
        /*03f4*/ 	.word	0x00002dd0


	//   ....[29]....
        /*03f8*/ 	.word	0x00002e10


	//   ....[30]....
        /*03fc*/ 	.word	0x00002e30


	//   ....[31]....
        /*0400*/ 	.word	0x00002e50


	//   ....[32]....
        /*0404*/ 	.word	0x00002eb0


	//   ....[33]....
        /*0408*/ 	.word	0x00002f50


	//   ....[34]....
        /*040c*/ 	.word	0x00002f60


	//   ....[35]....
        /*0410*/ 	.word	0x00002f80


	//   ....[36]....
        /*0414*/ 	.word	0x00002fc0


	//   ....[37]....
        /*0418*/ 	.word	0x00002ff0


	//   ....[38]....
        /*041c*/ 	.word	0x00003030


	//   ....[39]....
        /*0420*/ 	.word	0x00003050


	//   ....[40]....
        /*0424*/ 	.word	0x00003070


	//   ....[41]....
        /*0428*/ 	.word	0x000030b0


	//   ....[42]....
        /*042c*/ 	.word	0x000031b0


	//   ....[43]....
        /*0430*/ 	.word	0x000031e0


	//   ....[44]....
        /*0434*/ 	.word	0x000031f0


	//   ....[45]....
        /*0438*/ 	.word	0x00003210


	//   ....[46]....
        /*043c*/ 	.word	0x00003250


	//   ....[47]....
        /*0440*/ 	.word	0x00003280


	//   ....[48]....
        /*0444*/ 	.word	0x000032c0


	//   ....[49]....
        /*0448*/ 	.word	0x000032e0


	//   ....[50]....
        /*044c*/ 	.word	0x00003300


	//   ....[51]....
        /*0450*/ 	.word	0x00003420


	//   ....[52]....
        /*0454*/ 	.word	0x00003440


	//   ....[53]....
        /*0458*/ 	.word	0x00003450


	//   ....[54]....
        /*045c*/ 	.word	0x00003470


	//   ....[55]....
        /*0460*/ 	.word	0x000034b0


	//   ....[56]....
        /*0464*/ 	.word	0x000034e0


	//   ....[57]....
        /*0468*/ 	.word	0x00003520


	//   ....[58]....
        /*046c*/ 	.word	0x00003540


	//   ....[59]....
        /*0470*/ 	.word	0x00003560


	//   ....[60]....
        /*0474*/ 	.word	0x00003690


	//   ....[61]....
        /*0478*/ 	.word	0x000036c0


	//   ....[62]....
        /*047c*/ 	.word	0x000036d0


	//   ....[63]....
        /*0480*/ 	.word	0x000036f0


	//   ....[64]....
        /*0484*/ 	.word	0x00003730


	//   ....[65]....
        /*0488*/ 	.word	0x00003760


	//   ....[66]....
        /*048c*/ 	.word	0x000037a0


	//   ....[67]....
        /*0490*/ 	.word	0x000037c0


	//   ....[68]....
        /*0494*/ 	.word	0x000037e0


	//   ....[69]....
        /*0498*/ 	.word	0x00003900


	//   ....[70]....
        /*049c*/ 	.word	0x00003930


	//   ....[71]....
        /*04a0*/ 	.word	0x00003940


	//   ....[72]....
        /*04a4*/ 	.word	0x00003970


	//   ....[73]....
        /*04a8*/ 	.word	0x00003990


	//   ....[74]....
        /*04ac*/ 	.word	0x000039e0


	//   ....[75]....
        /*04b0*/ 	.word	0x00003a00


	//   ....[76]....
        /*04b4*/ 	.word	0x00003a40


	//   ....[77]....
        /*04b8*/ 	.word	0x00003a60


	//   ....[78]....
        /*04bc*/ 	.word	0x00003b70


	//   ....[79]....
        /*04c0*/ 	.word	0x00003b90


	//   ....[80]....
        /*04c4*/ 	.word	0x00003ba0


	//   ....[81]....
        /*04c8*/ 	.word	0x00003bd0


	//   ....[82]....
        /*04cc*/ 	.word	0x00003c00


	//   ....[83]....
        /*04d0*/ 	.word	0x00003c50


	//   ....[84]....
        /*04d4*/ 	.word	0x00003c60


	//   ....[85]....
        /*04d8*/ 	.word	0x00003ca0


	//   ....[86]....
        /*04dc*/ 	.word	0x00003cd0


	//   ....[87]....
        /*04e0*/ 	.word	0x00003de0


	//   ....[88]....
        /*04e4*/ 	.word	0x00003e10


	//   ....[89]....
        /*04e8*/ 	.word	0x00003e20


	//   ....[90]....
        /*04ec*/ 	.word	0x00003e70


	//   ....[91]....
        /*04f0*/ 	.word	0x00003ea0


	//   ....[92]....
        /*04f4*/ 	.word	0x00003ed0


	//   ....[93]....
        /*04f8*/ 	.word	0x00003f00


	//   ....[94]....
        /*04fc*/ 	.word	0x00003f30


	//   ....[95]....
        /*0500*/ 	.word	0x00003f60


	//   ....[96]....
        /*0504*/ 	.word	0x00004050


	//   ....[97]....
        /*0508*/ 	.word	0x00004070


	//   ....[98]....
        /*050c*/ 	.word	0x00004080


	//   ....[99]....
        /*0510*/ 	.word	0x000040d0


	//   ....[100]....
        /*0514*/ 	.word	0x00004100


	//   ....[101]....
        /*0518*/ 	.word	0x00004130


	//   ....[102]....
        /*051c*/ 	.word	0x00004160


	//   ....[103]....
        /*0520*/ 	.word	0x00004190


	//   ....[104]....
        /*0524*/ 	.word	0x000041c0


	//   ....[105]....
        /*0528*/ 	.word	0x000042c0


	//   ....[106]....
        /*052c*/ 	.word	0x000042e0


	//   ....[107]....
        /*0530*/ 	.word	0x000042f0


	//   ....[108]....
        /*0534*/ 	.word	0x00004340


	//   ....[109]....
        /*0538*/ 	.word	0x00004370


	//   ....[110]....
        /*053c*/ 	.word	0x000043a0


	//   ....[111]....
        /*0540*/ 	.word	0x000043d0


	//   ....[112]....
        /*0544*/ 	.word	0x00004400


	//   ....[113]....
        /*0548*/ 	.word	0x00004430


	//   ....[114]....
        /*054c*/ 	.word	0x00004580


	//   ....[115]....
        /*0550*/ 	.word	0x00004a10


	//   ....[116]....
        /*0554*/ 	.word	0x00004ce0


	//   ....[117]....
        /*0558*/ 	.word	0x00004d90


	//   ....[118]....
        /*055c*/ 	.word	0x00004e40


	//   ....[119]....
        /*0560*/ 	.word	0x00004ef0


	//   ....[120]....
        /*0564*/ 	.word	0x00004fa0


	//   ....[121]....
        /*0568*/ 	.word	0x00005050


	//   ....[122]....
        /*056c*/ 	.word	0x00005100


	//   ....[123]....
        /*0570*/ 	.word	0x000051b0


	//   ....[124]....
        /*0574*/ 	.word	0x00005260


	//   ....[125]....
        /*0578*/ 	.word	0x00005310


	//   ....[126]....
        /*057c*/ 	.word	0x000053c0


	//   ....[127]....
        /*0580*/ 	.word	0x00005470


	//   ....[128]....
        /*0584*/ 	.word	0x00005650


	//   ....[129]....
        /*0588*/ 	.word	0x00005770


	//   ....[130]....
        /*058c*/ 	.word	0x00005890


	//   ....[131]....
        /*0590*/ 	.word	0x000059b0


	//   ....[132]....
        /*0594*/ 	.word	0x00005ad0


	//   ....[133]....
        /*0598*/ 	.word	0x00005bf0


	//   ....[134]....
        /*059c*/ 	.word	0x00005d00


	//   ....[135]....
        /*05a0*/ 	.word	0x00005e00


	//   ....[136]....
        /*05a4*/ 	.word	0x00005f00


	//   ....[137]....
        /*05a8*/ 	.word	0x00006000


	//   ....[138]....
        /*05ac*/ 	.word	0x00006100


	//   ....[139]....
        /*05b0*/ 	.word	0x00006200


	//   ....[140]....
        /*05b4*/ 	.word	0x00006a30


	//   ....[141]....
        /*05b8*/ 	.word	0x00006ab0


	//   ....[142]....
        /*05bc*/ 	.word	0x00006b30


	//   ....[143]....
        /*05c0*/ 	.word	0x00006bb0


	//   ....[144]....
        /*05c4*/ 	.word	0x00006c30


	//   ....[145]....
        /*05c8*/ 	.word	0x00006cb0


	//   ....[146]....
        /*05cc*/ 	.word	0x00006d30


	//   ....[147]....
        /*05d0*/ 	.word	0x00006db0


	//   ....[148]....
        /*05d4*/ 	.word	0x00006e30


	//   ....[149]....
        /*05d8*/ 	.word	0x00006eb0


	//   ....[150]....
        /*05dc*/ 	.word	0x00006f30


	//   ....[151]....
        /*05e0*/ 	.word	0x00006fb0


	//   ....[152]....
        /*05e4*/ 	.word	0x00007180


	//   ....[153]....
        /*05e8*/ 	.word	0x00007220


	//   ....[154]....
        /*05ec*/ 	.word	0x000072d0


	//   ....[155]....
        /*05f0*/ 	.word	0x00007380


	//   ....[156]....
        /*05f4*/ 	.word	0x00007430


	//   ....[157]....
        /*05f8*/ 	.word	0x000074e0


	//   ....[158]....
        /*05fc*/ 	.word	0x00007590


	//   ....[159]....
        /*0600*/ 	.word	0x00007640


	//   ....[160]....
        /*0604*/ 	.word	0x000076f0


	//   ....[161]....
        /*0608*/ 	.word	0x000077a0


	//   ....[162]....
        /*060c*/ 	.word	0x00007850


	//   ....[163]....
        /*0610*/ 	.word	0x000078f0


	//   ....[164]....
        /*0614*/ 	.word	0x00007960


	//   ....[165]....
        /*0618*/ 	.word	0x000079d0


	//   ....[166]....
        /*061c*/ 	.word	0x00007a40


	//   ....[167]....
        /*0620*/ 	.word	0x00007ab0


	//   ....[168]....
        /*0624*/ 	.word	0x00007b20


	//----- nvinfo : EIATTR_VRC_CTA_INIT_COUNT
	.align		4
.L_263:
        /*0628*/ 	.byte	0x02, 0x4a
	.zero		1
	.zero		1


	//----- nvinfo : EIATTR_EXIT_INSTR_OFFSETS
	.align		4
        /*062c*/ 	.byte	0x04, 0x1c
        /*062e*/ 	.short	(.L_265 - .L_264)


	//   ....[0]....
.L_264:
        /*0630*/ 	.word	0x00001f40


	//   ....[1]....
        /*0634*/ 	.word	0x000021b0


	//   ....[2]....
        /*0638*/ 	.word	0x000021d0


	//   ....[3]....
        /*063c*/ 	.word	0x00006fc0


	//   ....[4]....
        /*0640*/ 	.word	0x00007900


	//----- nvinfo : EIATTR_MAX_THREADS
	.align		4
.L_265:
        /*0644*/ 	.byte	0x04, 0x05
        /*0646*/ 	.short	(.L_267 - .L_266)
.L_266:
        /*0648*/ 	.word	0x00000180
        /*064c*/ 	.word	0x00000001
        /*0650*/ 	.word	0x00000001


	//----- nvinfo : EIATTR_CRS_STACK_SIZE
	.align		4
.L_267:
        /*0654*/ 	.byte	0x04, 0x1e
        /*0656*/ 	.short	(.L_269 - .L_268)
.L_268:
        /*0658*/ 	.word	0x00000000


	//----- nvinfo : EIATTR_CBANK_PARAM_SIZE
	.align		4
.L_269:
        /*065c*/ 	.byte	0x03, 0x19
        /*065e*/ 	.short	0x004d


	//----- nvinfo : EIATTR_PARAM_CBANK
	.align		4
        /*0660*/ 	.byte	0x04, 0x0a
        /*0662*/ 	.short	(.L_271 - .L_270)
	.align		4
.L_270:
        /*0664*/ 	.word	index@(.nv.constant0._ZN3cub18CUB_300001_SM_10006detail10radix_sort29DeviceRadixSortOnesweepKernelINS1_5radix10policy_hubImmyE10Policy1000ELNS0_9SortOrderE0EmmyiiNS1_21identity_decomposer_tEEEvPT5_SB_PT3_PKSC_PT1_PKSG_PT2_PKSK_T4_iiT6_)
        /*0668*/ 	.short	0x0380
        /*066a*/ 	.short	0x004d


	//----- nvinfo : EIATTR_SW_WAR
	.align		4
.L_271:
        /*066c*/ 	.byte	0x04, 0x36
        /*066e*/ 	.short	(.L_273 - .L_272)
.L_272:
        /*0670*/ 	.word	0x00000008
.L_273:


//--------------------- .nv.info._ZN3cub18CUB_300001_SM_10006detail10radix_sort33DeviceRadixSortExclusiveSumKernelINS1_5radix10policy_hubImmyE10Policy1000EyEEvPT0_ --------------------------
	.section	.nv.info._ZN3cub18CUB_300001_SM_10006detail10radix_sort33DeviceRadixSortExclusiveSumKernelINS1_5radix10policy_hubImmyE10Policy1000EyEEvPT0_,"",@"SHT_CUDA_INFO"
	.sectionflags	@""
	.align	4


	//----- nvinfo : EIATTR_CUDA_API_VERSION
	.align		4
        /*0000*/ 	.byte	0x04, 0x37
        /*0002*/ 	.short	(.L_275 - .L_274)
.L_274:
        /*0004*/ 	.word	0x00000082


	//----- nvinfo : EIATTR_KPARAM_INFO
	.align		4
.L_275:
        /*0008*/ 	.byte	0x04, 0x17
        /*000a*/ 	.short	(.L_277 - .L_276)
.L_276:
        /*000c*/ 	.word	0x00000000
        /*0010*/ 	.short	0x0000
        /*0012*/ 	.short	0x0000
        /*0014*/ 	.byte	0x00, 0xf5, 0x21, 0x00


	//----- nvinfo : EIATTR_SPARSE_MMA_MASK
	.align		4
.L_277:
        /*0018*/ 	.byte	0x03, 0x50
        /*001a*/ 	.short	0x0000


	//----- nvinfo : EIATTR_MAXREG_COUNT
	.align		4
        /*001c*/ 	.byte	0x03, 0x1b
        /*001e*/ 	.short	0x00ff


	//----- nvinfo : EIATTR_NUM_BARRIERS
	.align		4
        /*0020*/ 	.byte	0x02, 0x4c
        /*0022*/ 	.byte	0x01
	.zero		1


	//----- nvinfo : EIATTR_MERCURY_ISA_VERSION
	.align		4
        /*0024*/ 	.byte	0x03, 0x5f
        /*0026*/ 	.short	0x0101


	//----- nvinfo : EIATTR_COOP_GROUP_MASK_REGIDS
	.align		4
        /*0028*/ 	.byte	0x04, 0x29
        /*002a*/ 	.short	(.L_279 - .L_278)


	//   ....[0]....
.L_278:
        /*002c*/ 	.word	0xffffffff


	//   ....[1]....
        /*0030*/ 	.word	0xffffffff


	//   ....[2]....
        /*0034*/ 	.word	0xffffffff


	//   ....[3]....
        /*0038*/ 	.word	0xffffffff


	//   ....[4]....
        /*003c*/ 	.word	0xffffffff


	//   ....[5]....
        /*0040*/ 	.word	0xffffffff


	//   ....[6]....
        /*0044*/ 	.word	0xffffffff


	//   ....[7]....
        /*0048*/ 	.word	0xffffffff


	//   ....[8]....
        /*004c*/ 	.word	0xffffffff


	//   ....[9]....
        /*0050*/ 	.word	0xffffffff


	//   ....[10]....
        /*0054*/ 	.word	0x05000015


	//   ....[11]....
        /*0058*/ 	.word	0x05000015


	//   ....[12]....
        /*005c*/ 	.word	0x05000015


	//   ....[13]....
        /*0060*/ 	.word	0x05000015


	//   ....[14]....
        /*0064*/ 	.word	0x05000015


	//   ....[15]....
        /*0068*/ 	.word	0x05000015


	//   ....[16]....
        /*006c*/ 	.word	0x05000015


	//   ....[17]....
        /*0070*/ 	.word	0x05000015


	//   ....[18]....
        /*0074*/ 	.word	0x05000015


	//   ....[19]....
        /*0078*/ 	.word	0x05000015


	//----- nvinfo : EIATTR_COOP_GROUP_INSTR_OFFSETS
	.align		4
.L_279:
        /*007c*/ 	.byte	0x04, 0x28
        /*007e*/ 	.short	(.L_281 - .L_280)


	//   ....[0]....
.L_280:
        /*0080*/ 	.word	0x00000250


	//   ....[1]....
        /*0084*/ 	.word	0x00000260


	//   ....[2]....
        /*0088*/ 	.word	0x000002a0


	//   ....[3]....
        /*008c*/ 	.word	0x000002c0


	//   ....[4]....
        /*0090*/ 	.word	0x00000310


	//   ....[5]....
        /*0094*/ 	.word	0x00000320


	//   ....[6]....
        /*0098*/ 	.word	0x00000360


	//   ....[7]....
        /*009c*/ 	.word	0x00000380


	//   ....[8]....
        /*00a0*/ 	.word	0x000003d0


	//   ....[9]....
        /*00a4*/ 	.word	0x000003e0


	//   ....[10]....
        /*00a8*/ 	.word	0x00000660


	//   ....[11]....
        /*00ac*/ 	.word	0x000006b0


	//   ....[12]....
        /*00b0*/ 	.word	0x00000740


	//   ....[13]....
        /*00b4*/ 	.word	0x00000790


	//   ....[14]....
        /*00b8*/ 	.word	0x00000820


	//   ....[15]....
        /*00bc*/ 	.word	0x00000870


	//   ....[16]....
        /*00c0*/ 	.word	0x00000900


	//   ....[17]....
        /*00c4*/ 	.word	0x00000950


	//   ....[18]....
        /*00c8*/ 	.word	0x000009e0


	//   ....[19]....
        /*00cc*/ 	.word	0x00000a30


	//----- nvinfo : EIATTR_VRC_CTA_INIT_COUNT
	.align		4
.L_281:
        /*00d0*/ 	.byte	0x02, 0x4a
	.zero		1
	.zero		1


	//----- nvinfo : EIATTR_EXIT_INSTR_OFFSETS
	.align		4
        /*00d4*/ 	.byte	0x04, 0x1c
        /*00d6*/ 	.short	(.L_283 - .L_282)


	//   ....[0]....
.L_282:
        /*00d8*/ 	.word	0x000005d0


	//   ....[1]....
        /*00dc*/ 	.word	0x00000600


	//----- nvinfo : EIATTR_CRS_STACK_SIZE
	.align		4
.L_283:
        /*00e0*/ 	.byte	0x04, 0x1e
        /*00e2*/ 	.short	(.L_285 - .L_284)
.L_284:
        /*00e4*/ 	.word	0x00000000


	//----- nvinfo : EIATTR_CBANK_PARAM_SIZE
	.align		4
.L_285:
        /*00e8*/ 	.byte	0x03, 0x19
        /*00ea*/ 	.short	0x0008


	//----- nvinfo : EIATTR_PARAM_CBANK
	.align		4
        /*00ec*/ 	.byte	0x04, 0x0a
        /*00ee*/ 	.short	(.L_287 - .L_286)
	.align		4
.L_286:
        /*00f0*/ 	.word	index@(.nv.constant0._ZN3cub18CUB_300001_SM_10006detail10radix_sort33DeviceRadixSortExclusiveSumKernelINS1_5radix10policy_hubImmyE10Policy1000EyEEvPT0_)
        /*00f4*/ 	.short	0x0380
        /*00f6*/ 	.short	0x0008


	//----- nvinfo : EIATTR_SW_WAR
	.align		4
.L_287:
        /*00f8*/ 	.byte	0x04, 0x36
        /*00fa*/ 	.short	(.L_289 - .L_288)
.L_288:
        /*00fc*/ 	.word	0x00000008
.L_289:


//--------------------- .nv.info._ZN3cub18CUB_300001_SM_10006detail10radix_sort30DeviceRadixSortHistogramKernelINS1_5radix10policy_hubImmyE10Policy1000ELNS0_9SortOrderE0EmyNS1_21identity_decomposer_tEEEvPT2_PKT1_SA_iiT3_ --------------------------
	.section	.nv.info._ZN3cub18CUB_300001_SM_10006detail10radix_sort30DeviceRadixSortHistogramKernelINS1_5radix10policy_hubImmyE10Policy1000ELNS0_9SortOrderE0EmyNS1_21identity_decomposer_tEEEvPT2_PKT1_SA_iiT3_,"",@"SHT_CUDA_INFO"
	.sectionflags	@""
	.align	4


	//----- nvinfo : EIATTR_CUDA_API_VERSION
	.align		4
        /*0000*/ 	.byte	0x04, 0x37
        /*0002*/ 	.short	(.L_291 - .L_290)
.L_290:
        /*0004*/ 	.word	0x00000082


	//----- nvinfo : EIATTR_KPARAM_INFO
	.align		4
.L_291:
        /*0008*/ 	.byte	0x04, 0x17
        /*000a*/ 	.short	(.L_293 - .L_292)
.L_292:
        /*000c*/ 	.word	0x00000000
        /*0010*/ 	.short	0x0005
        /*0012*/ 	.short	0x0020
        /*0014*/ 	.byte	0x00, 0xf0, 0x05, 0x00


	//----- nvinfo : EIATTR_KPARAM_INFO
	.align		4
.L_293:
        /*0018*/ 	.byte	0x04, 0x17
        /*001a*/ 	.short	(.L_295 - .L_294)
.L_294:
        /*001c*/ 	.word	0x00000000
        /*0020*/ 	.short	0x0004
        /*0022*/ 	.short	0x001c
        /*0024*/ 	.byte	0x00, 0xf0, 0x11, 0x00


	//----- nvinfo : EIATTR_KPARAM_INFO
	.align		4
.L_295:
        /*0028*/ 	.byte	0x04, 0x17
        /*002a*/ 	.short	(.L_297 - .L_296)
.L_296:
        /*002c*/ 	.word	0x00000000
        /*0030*/ 	.short	0x0003
        /*0032*/ 	.short	0x0018
        /*0034*/ 	.byte	0x00, 0xf0, 0x11, 0x00


	//----- nvinfo : EIATTR_KPARAM_INFO
	.align		4
.L_297:
        /*0038*/ 	.byte	0x04, 0x17
        /*003a*/ 	.short	(.L_299 - .L_298)
.L_298:
        /*003c*/ 	.word	0x00000000
        /*0040*/ 	.short	0x0002
        /*0042*/ 	.short	0x0010
        /*0044*/ 	.byte	0x00, 0xf0, 0x21, 0x00


	//----- nvinfo : EIATTR_KPARAM_INFO
	.align		4
.L_299:
        /*0048*/ 	.byte	0x04, 0x17
        /*004a*/ 	.short	(.L_301 - .L_300)
.L_300:
        /*004c*/ 	.word	0x00000000
        /*0050*/ 	.short	0x0001
        /*0052*/ 	.short	0x0008
        /*0054*/ 	.byte	0x00, 0xf5, 0x21, 0x00


	//----- nvinfo : EIATTR_KPARAM_INFO
	.align		4
.L_301:
        /*0058*/ 	.byte	0x04, 0x17
        /*005a*/ 	.short	(.L_303 - .L_302)
.L_302:
        /*005c*/ 	.word	0x00000000
        /*0060*/ 	.short	0x0000
        /*0062*/ 	.short	0x0000
        /*0064*/ 	.byte	0x00, 0xf5, 0x21, 0x00


	//----- nvinfo : EIATTR_SPARSE_MMA_MASK
	.align		4
.L_303:
        /*0068*/ 	.byte	0x03, 0x50
        /*006a*/ 	.short	0x0000


	//----- nvinfo : EIATTR_MAXREG_COUNT
	.align		4
        /*006c*/ 	.byte	0x03, 0x1b
        /*006e*/ 	.short	0x00ff


	//----- nvinfo : EIATTR_NUM_BARRIERS
	.align		4
        /*0070*/ 	.byte	0x02, 0x4c
        /*0072*/ 	.byte	0x01
	.zero		1


	//----- nvinfo : EIATTR_MERCURY_ISA_VERSION
	.align		4
        /*0074*/ 	.byte	0x03, 0x5f
        /*0076*/ 	.short	0x0101


	//----- nvinfo : EIATTR_VRC_CTA_INIT_COUNT
	.align		4
        /*0078*/ 	.byte	0x02, 0x4a
	.zero		1
	.zero		1


	//----- nvinfo : EIATTR_EXIT_INSTR_OFFSETS
	.align		4
        /*007c*/ 	.byte	0x04, 0x1c
        /*007e*/ 	.short	(.L_305 - .L_304)


	//   ....[0]....
.L_304:
        /*0080*/ 	.word	0x00000040


	//   ....[1]....
        /*0084*/ 	.word	0x00002fb0


	//----- nvinfo : EIATTR_MAX_THREADS
	.align		4
.L_305:
        /*0088*/ 	.byte	0x04, 0x05
        /*008a*/ 	.short	(.L_307 - .L_306)
.L_306:
        /*008c*/ 	.word	0x00000080
        /*0090*/ 	.word	0x00000001
        /*0094*/ 	.word	0x00000001


	//----- nvinfo : EIATTR_CRS_STACK_SIZE
	.align		4
.L_307:
        /*0098*/ 	.byte	0x04, 0x1e
        /*009a*/ 	.short	(.L_309 - .L_308)
.L_308:
        /*009c*/ 	.word	0x00000000


	//----- nvinfo : EIATTR_CBANK_PARAM_SIZE
	.align		4
.L_309:
        /*00a0*/ 	.byte	0x03, 0x19
        /*00a2*/ 	.short	0x0021


	//----- nvinfo : EIATTR_PARAM_CBANK
	.align		4
        /*00a4*/ 	.byte	0x04, 0x0a
        /*00a6*/ 	.short	(.L_311 - .L_310)
	.align		4
.L_310:
        /*00a8*/ 	.word	index@(.nv.constant0._ZN3cub18CUB_300001_SM_10006detail10radix_sort30DeviceRadixSortHistogramKernelINS1_5radix10policy_hubImmyE10Policy1000ELNS0_9SortOrderE0EmyNS1_21identity_decomposer_tEEEvPT2_PKT1_SA_iiT3_)
        /*00ac*/ 	.short	0x0380
        /*00ae*/ 	.short	0x0021


	//----- nvinfo : EIATTR_SW_WAR
	.align		4
.L_311:
        /*00b0*/ 	.byte	0x04, 0x36
        /*00b2*/ 	.short	(.L_313 - .L_312)
.L_312:
        /*00b4*/ 	.word	0x00000008
.L_313:


//--------------------- .nv.info._ZN3cub18CUB_300001_SM_10006detail10radix_sort31DeviceRadixSortSingleTileKernelINS1_5radix10policy_hubImmyE10Policy1000ELNS0_9SortOrderE0EmmyNS1_21identity_decomposer_tEEEvPKT1_PSA_PKT2_PSE_T3_iiT4_ --------------------------
	.section	.nv.info._ZN3cub18CUB_300001_SM_10006detail10radix_sort31DeviceRadixSortSingleTileKernelINS1_5radix10policy_hubImmyE10Policy1000ELNS0_9SortOrderE0EmmyNS1_21identity_decomposer_tEEEvPKT1_PSA_PKT2_PSE_T3_iiT4_,"",@"SHT_CUDA_INFO"
	.sectionflags	@""
	.align	4


	//----- nvinfo : EIATTR_CUDA_API_VERSION
	.align		4
        /*0000*/ 	.byte	0x04, 0x37
        /*0002*/ 	.short	(.L_315 - .L_314)
.L_314:
        /*0004*/ 	.word	0x00000082


	//----- nvinfo : EIATTR_KPARAM_INFO
	.align		4
.L_315:
        /*0008*/ 	.byte	0x04, 0x17
        /*000a*/ 	.short	(.L_317 - .L_316)
.L_316:
        /*000c*/ 	.word	0x00000000
        /*0010*/ 	.short	0x0007
        /*0012*/ 	.short	0x0030
        /*0014*/ 	.byte	0x00, 0xf0, 0x05, 0x00


	//----- nvinfo : EIATTR_KPARAM_INFO
	.align		4
.L_317:
        /*0018*/ 	.byte	0x04, 0x17
        /*001a*/ 	.short	(.L_319 - .L_318)
.L_318:
        /*001c*/ 	.word	0x00000000
        /*0020*/ 	.short	0x0006
        /*0022*/ 	.short	0x002c
        /*0024*/ 	.byte	0x00, 0xf0, 0x11, 0x00


	//----- nvinfo : EIATTR_KPARAM_INFO
	.align		4
.L_319:
        /*0028*/ 	.byte	0x04, 0x17
        /*002a*/ 	.short	(.L_321 - .L_320)
.L_320:
        /*002c*/ 	.word	0x00000000
        /*0030*/ 	.short	0x0005
        /*0032*/ 	.short	0x0028
        /*0034*/ 	.byte	0x00, 0xf0, 0x11, 0x00


	//----- nvinfo : EIATTR_KPARAM_INFO
	.align		4
.L_321:
        /*0038*/ 	.byte	0x04, 0x17
        /*003a*/ 	.short	(.L_323 - .L_322)
.L_322:
        /*003c*/ 	.word	0x00000000
        /*0040*/ 	.short	0x0004
        /*0042*/ 	.short	0x0020
        /*0044*/ 	.byte	0x00, 0xf0, 0x21, 0x00


	//----- nvinfo : EIATTR_KPARAM_INFO
	.align		4
.L_323:
        /*0048*/ 	.byte	0x04, 0x17
        /*004a*/ 	.short	(.L_325 - .L_324)
.L_324:
        /*004c*/ 	.word	0x00000000
        /*0050*/ 	.short	0x0003
        /*0052*/ 	.short	0x0018
        /*0054*/ 	.byte	0x00, 0xf5, 0x21, 0x00


	//----- nvinfo : EIATTR_KPARAM_INFO
	.align		4
.L_325:
        /*0058*/ 	.byte	0x04, 0x17
        /*005a*/ 	.short	(.L_327 - .L_326)
.L_326:
        /*005c*/ 	.word	0x00000000
        /*0060*/ 	.short	0x0002
        /*0062*/ 	.short	0x0010
        /*0064*/ 	.byte	0x00, 0xf5, 0x21, 0x00


	//----- nvinfo : EIATTR_KPARAM_INFO
	.align		4
.L_327:
        /*0068*/ 	.byte	0x04, 0x17
        /*006a*/ 	.short	(.L_329 - .L_328)
.L_328:
        /*006c*/ 	.word	0x00000000
        /*0070*/ 	.short	0x0001
        /*0072*/ 	.short	0x0008
        /*0074*/ 	.byte	0x00, 0xf5, 0x21, 0x00


	//----- nvinfo : EIATTR_KPARAM_INFO
	.align		4
.L_329:
        /*0078*/ 	.byte	0x04, 0x17
        /*007a*/ 	.short	(.L_331 - .L_330)
.L_330:
        /*007c*/ 	.word	0x00000000
        /*0080*/ 	.short	0x0000
        /*0082*/ 	.short	0x0000
        /*0084*/ 	.byte	0x00, 0xf5, 0x21, 0x00


	//----- nvinfo : EIATTR_SPARSE_MMA_MASK
	.align		4
.L_331:
        /*0088*/ 	.byte	0x03, 0x50
        /*008a*/ 	.short	0x0000


	//----- nvinfo : EIATTR_MAXREG_COUNT
	.align		4
        /*008c*/ 	.byte	0x03, 0x1b
        /*008e*/ 	.short	0x00ff


	//----- nvinfo : EIATTR_NUM_BARRIERS
	.align		4
        /*0090*/ 	.byte	0x02, 0x4c
        /*0092*/ 	.byte	0x01
	.zero		1


	//----- nvinfo : EIATTR_MERCURY_ISA_VERSION
	.align		4
        /*0094*/ 	.byte	0x03, 0x5f
        /*0096*/ 	.short	0x0101


	//----- nvinfo : EIATTR_COOP_GROUP_MASK_REGIDS
	.align		4
        /*0098*/ 	.byte	0x04, 0x29
        /*009a*/ 	.short	(.L_333 - .L_332)


	//   ....[0]....
.L_332:
        /*009c*/ 	.word	0xffffffff


	//   ....[1]....
        /*00a0*/ 	.word	0xffffffff


	//   ....[2]....
        /*00a4*/ 	.word	0xffffffff


	//   ....[3]....
        /*00a8*/ 	.word	0xffffffff


	//   ....[4]....
        /*00ac*/ 	.word	0xffffffff


	//----- nvinfo : EIATTR_COOP_GROUP_INSTR_OFFSETS
	.align		4
.L_333:
        /*00b0*/ 	.byte	0x04, 0x28
        /*00b2*/ 	.short	(.L_335 - .L_334)


	//   ....[0]....
.L_334:
        /*00b4*/ 	.word	0x000011e0


	//   ....[1]....
        /*00b8*/ 	.word	0x00001200


	//   ....[2]....
        /*00bc*/ 	.word	0x00001220


	//   ....[3]....
        /*00c0*/ 	.word	0x00001240


	//   ....[4]....
        /*00c4*/ 	.word	0x00001260


	//----- nvinfo : EIATTR_VRC_CTA_INIT_COUNT
	.align		4
.L_335:
        /*00c8*/ 	.byte	0x02, 0x4a
	.zero		1
	.zero		1


	//----- nvinfo : EIATTR_EXIT_INSTR_OFFSETS
	.align		4
        /*00cc*/ 	.byte	0x04, 0x1c
        /*00ce*/ 	.short	(.L_337 - .L_336)


	//   ....[0]....
.L_336:
        /*00d0*/ 	.word	0x000023a0


	//   ....[1]....
        /*00d4*/ 	.word	0x000023e0


	//----- nvinfo : EIATTR_MAX_THREADS
	.align		4
.L_337:
        /*00d8*/ 	.byte	0x04, 0x05
        /*00da*/ 	.short	(.L_339 - .L_338)
.L_338:
        /*00dc*/ 	.word	0x00000100
        /*00e0*/ 	.word	0x00000001
        /*00e4*/ 	.word	0x00000001


	//----- nvinfo : EIATTR_CBANK_PARAM_SIZE
	.align		4
.L_339:
        /*00e8*/ 	.byte	0x03, 0x19
        /*00ea*/ 	.short	0x0031


	//----- nvinfo : EIATTR_PARAM_CBANK
	.align		4
        /*00ec*/ 	.byte	0x04, 0x0a
        /*00ee*/ 	.short	(.L_341 - .L_340)
	.align		4
.L_340:
        /*00f0*/ 	.word	index@(.nv.constant0._ZN3cub18CUB_300001_SM_10006detail10radix_sort31DeviceRadixSortSingleTileKernelINS1_5radix10policy_hubImmyE10Policy1000ELNS0_9SortOrderE0EmmyNS1_21identity_decomposer_tEEEvPKT1_PSA_PKT2_PSE_T3_iiT4_)
        /*00f4*/ 	.short	0x0380
        /*00f6*/ 	.short	0x0031


	//----- nvinfo : EIATTR_SW_WAR
	.align		4
.L_341:
        /*00f8*/ 	.byte	0x04, 0x36
        /*00fa*/ 	.short	(.L_343 - .L_342)
.L_342:
        /*00fc*/ 	.word	0x00000008
.L_343:


//--------------------- .nv.info._ZN3cub18CUB_300001_SM_10006detail10radix_sort29DeviceRadixSortOnesweepKernelINS1_5radix10policy_hubIm7double2yE10Policy1000ELNS0_9SortOrderE0EmS6_yiiNS1_21identity_decomposer_tEEEvPT5_SC_PT3_PKSD_PT1_PKSH_PT2_PKSL_T4_iiT6_ --------------------------
	.section	.nv.info._ZN3cub18CUB_300001_SM_10006detail10radix_sort29DeviceRadixSortOnesweepKernelINS1_5radix10policy_hubIm7double2yE10Policy1000ELNS0_9SortOrderE0EmS6_yiiNS1_21identity_decomposer_tEEEvPT5_SC_PT3_PKSD_PT1_PKSH_PT2_PKSL_T4_iiT6_,"",@"SHT_CUDA_INFO"
	.sectionflags	@""
	.align	4


	//----- nvinfo : EIATTR_CUDA_API_VERSION
	.align		4
        /*0000*/ 	.byte	0x04, 0x37
        /*0002*/ 	.short	(.L_345 - .L_344)
.L_344:
        /*0004*/ 	.word	0x00000082


	//----- nvinfo : EIATTR_KPARAM_INFO
	.align		4
.L_345:
        /*0008*/ 	.byte	0x04, 0x17
        /*000a*/ 	.short	(.L_347 - .L_346)
.L_346:
        /*000c*/ 	.word	0x00000000
        /*0010*/ 	.short	0x000b
        /*0012*/ 	.short	0x004c
        /*0014*/ 	.byte	0x00, 0xf0, 0x05, 0x00


	//----- nvinfo : EIATTR_KPARAM_INFO
	.align		4
.L_347:
        /*0018*/ 	.byte	0x04, 0x17
        /*001a*/ 	.short	(.L_349 - .L_348)
.L_348:
        /*001c*/ 	.word	0x00000000
        /*0020*/ 	.short	0x000a
        /*0022*/ 	.short	0x0048
        /*0024*/ 	.byte	0x00, 0xf0, 0x11, 0x00


	//----- nvinfo : EIATTR_KPARAM_INFO
	.align		4
.L_349:
        /*0028*/ 	.byte	0x04, 0x17
        /*002a*/ 	.short	(.L_351 - .L_350)
.L_350:
        /*002c*/ 	.word	0x00000000
        /*0030*/ 	.short	0x0009
        /*0032*/ 	.short	0x0044
        /*0034*/ 	.byte	0x00, 0xf0, 0x11, 0x00


	//----- nvinfo : EIATTR_KPARAM_INFO
	.align		4
.L_351:
        /*0038*/ 	.byte	0x04, 0x17
        /*003a*/ 	.short	(.L_353 - .L_352)
.L_352:
        /*003c*/ 	.word	0x00000000
        /*0040*/ 	.short	0x0008
        /*0042*/ 	.short	0x0040
        /*0044*/ 	.byte	0x00, 0xf0, 0x11, 0x00


	//----- nvinfo : EIATTR_KPARAM_INFO
	.align		4
.L_353:
        /*0048*/ 	.byte	0x04, 0x17
        /*004a*/ 	.short	(.L_355 - .L_354)
.L_354:
        /*004c*/ 	.word	0x00000000
        /*0050*/ 	.short	0x0007
        /*0052*/ 	.short	0x0038
        /*0054*/ 	.byte	0x00, 0xf5, 0x21, 0x00


	//----- nvinfo : EIATTR_KPARAM_INFO
	.align		4
.L_355:
        /*0058*/ 	.byte	0x04, 0x17
        /*005a*/ 	.short	(.L_357 - .L_356)
.L_356:
        /*005c*/ 	.word	0x00000000
        /*0060*/ 	.short	0x0006
        /*0062*/ 	.short	0x0030
        /*0064*/ 	.byte	0x00, 0xf5, 0x21, 0x00


	//----- nvinfo : EIATTR_KPARAM_INFO
	.align		4
.L_357:
        /*0068*/ 	.byte	0x04, 0x17
        /*006a*/ 	.short	(.L_359 - .L_358)
.L_358:
        /*006c*/ 	.word	0x00000000
        /*0070*/ 	.short	0x0005
        /*0072*/ 	.short	0x0028
        /*0074*/ 	.byte	0x00, 0xf5, 0x21, 0x00


	//----- nvinfo : EIATTR_KPARAM_INFO
	.align		4
.L_359:
        /*0078*/ 	.byte	0x04, 0x17
        /*007a*/ 	.short	(.L_361 - .L_360)
.L_360:
        /*007c*/ 	.word	0x00000000
        /*0080*/ 	.short	0x0004
        /*0082*/ 	.short	0x0020
        /*0084*/ 	.byte	0x00, 0xf5, 0x21, 0x00


	//----- nvinfo : EIATTR_KPARAM_INFO
	.align		4
.L_361:
        /*0088*/ 	.byte	0x04, 0x17
        /*008a*/ 	.short	(.L_363 - .L_362)
.L_362:
        /*008c*/ 	.word	0x00000000
        /*0090*/ 	.short	0x0003
        /*0092*/ 	.short	0x0018
        /*0094*/ 	.byte	0x00, 0xf5, 0x21, 0x00


	//----- nvinfo : EIATTR_KPARAM_INFO
	.align		4
.L_363:
        /*0098*/ 	.byte	0x04, 0x17
        /*009a*/ 	.short	(.L_365 - .L_364)
.L_364:
        /*009c*/ 	.word	0x00000000
        /*00a0*/ 	.short	0x0002
        /*00a2*/ 	.short	0x0010
        /*00a4*/ 	.byte	0x00, 0xf5, 0x21, 0x00


	//----- nvinfo : EIATTR_KPARAM_INFO
	.align		4
.L_365:
        /*00a8*/ 	.byte	0x04, 0x17
        /*00aa*/ 	.short	(.L_367 - .L_366)
.L_366:
        /*00ac*/ 	.word	0x00000000
        /*00b0*/ 	.short	0x0001
        /*00b2*/ 	.short	0x0008
        /*00b4*/ 	.byte	0x00, 0xf5, 0x21, 0x00


	//----- nvinfo : EIATTR_KPARAM_INFO
	.align		4
.L_367:
        /*00b8*/ 	.byte	0x04, 0x17
        /*00ba*/ 	.short	(.L_369 - .L_368)
.L_368:
        /*00bc*/ 	.word	0x00000000
        /*00c0*/ 	.short	0x0000
        /*00c2*/ 	.short	0x0000
        /*00c4*/ 	.byte	0x00, 0xf5, 0x21, 0x00


	//----- nvinfo : EIATTR_SPARSE_MMA_MASK
	.align		4
.L_369:
        /*00c8*/ 	.byte	0x03, 0x50
        /*00ca*/ 	.short	0x0000


	//----- nvinfo : EIATTR_MAXREG_COUNT
	.align		4
        /*00cc*/ 	.byte	0x03, 0x1b
        /*00ce*/ 	.short	0x00a8


	//----- nvinfo : EIATTR_NUM_BARRIERS
	.align		4
        /*00d0*/ 	.byte	0x02, 0x4c
        /*00d2*/ 	.byte	0x01
	.zero		1


	//----- nvinfo : EIATTR_MERCURY_ISA_VERSION
	.align		4
        /*00d4*/ 	.byte	0x03, 0x5f
        /*00d6*/ 	.short	0x0101


	//----- nvinfo : EIATTR_COOP_GROUP_MASK_REGIDS
	.align		4
        /*00d8*/ 	.byte	0x04, 0x29
        /*00da*/ 	.short	(.L_371 - .L_370)


	//   ....[0]....
.L_370:
        /*00dc*/ 	.word	0xffffffff


	//   ....[1]....
        /*00e0*/ 	.word	0x05000018


	//   ....[2]....
        /*00e4*/ 	.word	0xffffffff


	//   ....[3]....
        /*00e8*/ 	.word	0xffffffff


	//   ....[4]....
        /*00ec*/ 	.word	0xffffffff


	//   ....[5]....
        /*00f0*/ 	.word	0xffffffff


	//   ....[6]....
        /*00f4*/ 	.word	0xffffffff


	//   ....[7]....
        /*00f8*/ 	.word	0xffffffff


	//   ....[8]....
        /*00fc*/ 	.word	0xffffffff


	//   ....[9]....
        /*0100*/ 	.word	0xffffffff


	//   ....[10]....
        /*0104*/ 	.word	0xffffffff


	//   ....[11]....
        /*0108*/ 	.word	0xffffffff


	//   ....[12]....
        /*010c*/ 	.word	0xffffffff


	//   ....[13]....
        /*0110*/ 	.word	0xffffffff


	//   ....[14]....
        /*0114*/ 	.word	0xffffffff


	//   ....[15]....
        /*0118*/ 	.word	0xffffffff


	//   ....[16]....
        /*011c*/ 	.word	0xffffffff


	//   ....[17]....
        /*0120*/ 	.word	0xffffffff


	//   ....[18]....
        /*0124*/ 	.word	0xffffffff


	//   ....[19]....
        /*0128*/ 	.word	0xffffffff


	//   ....[20]....
        /*012c*/ 	.word	0xffffffff


	//   ....[21]....
        /*0130*/ 	.word	0xffffffff


	//   ....[22]....
        /*0134*/ 	.word	0xffffffff


	//   ....[23]....
        /*0138*/ 	.word	0xffffffff


	//   ....[24]....
        /*013c*/ 	.word	0xffffffff


	//   ....[25]....
        /*0140*/ 	.word	0xffffffff


	//   ....[26]....
        /*0144*/ 	.word	0xffffffff


	//   ....[27]....
        /*0148*/ 	.word	0xffffffff


	//   ....[28]....
        /*014c*/ 	.word	0xffffffff


	//   ....[29]....
        /*0150*/ 	.word	0xffffffff


	//   ....[30]....
        /*0154*/ 	.word	0xffffffff


	//   ....[31]....
        /*0158*/ 	.word	0xffffffff


	//   ....[32]....
        /*015c*/ 	.word	0xffffffff


	//   ....[33]....
        /*0160*/ 	.word	0xffffffff


	//   ....[34]....
        /*0164*/ 	.word	0xffffffff


	//   ....[35]....
        /*0168*/ 	.word	0xffffffff


	//   ....[36]....
        /*016c*/ 	.word	0xffffffff


	//   ....[37]....
        /*0170*/ 	.word	0xffffffff


	//   ....[38]....
        /*0174*/ 	.word	0xffffffff


	//   ....[39]....
        /*0178*/ 	.word	0xffffffff


	//   ....[40]....
        /*017c*/ 	.word	0xffffffff


	//   ....[41]....
        /*0180*/ 	.word	0xffffffff


	//   ....[42]....
        /*0184*/ 	.word	0xffffffff


	//   ....[43]....
        /*0188*/ 	.word	0xffffffff


	//   ....[44]....
        /*018c*/ 	.word	0xffffffff


	//   ....[45]....
        /*0190*/ 	.word	0xffffffff


	//   ....[46]....
        /*0194*/ 	.word	0xffffffff


	//   ....[47]....
        /*0198*/ 	.word	0xffffffff


	//   ....[48]....
        /*019c*/ 	.word	0xffffffff


	//   ....[49]....
        /*01a0*/ 	.word	0xffffffff


	//   ....[50]....
        /*01a4*/ 	.word	0xffffffff


	//   ....[51]....
        /*01a8*/ 	.word	0xffffffff


	//   ....[52]....
        /*01ac*/ 	.word	0xffffffff


	//   ....[53]....
        /*01b0*/ 	.word	0xffffffff


	//   ....[54]....
        /*01b4*/ 	.word	0xffffffff


	//   ....[55]....
        /*01b8*/ 	.word	0xffffffff


	//   ....[56]....
        /*01bc*/ 	.word	0xffffffff


	//   ....[57]....
        /*01c0*/ 	.word	0xffffffff


	//   ....[58]....
        /*01c4*/ 	.word	0xffffffff


	//   ....[59]....
        /*01c8*/ 	.word	0xffffffff


	//   ....[60]....
        /*01cc*/ 	.word	0xffffffff


	//   ....[61]....
        /*01d0*/ 	.word	0x05000009


	//   ....[62]....
        /*01d4*/ 	.word	0xffffffff


	//   ....[63]....
        /*01d8*/ 	.word	0xffffffff


	//   ....[64]....
        /*01dc*/ 	.word	0xffffffff


	//   ....[65]....
        /*01e0*/ 	.word	0xffffffff


	//   ....[66]....
        /*01e4*/ 	.word	0xffffffff


	//   ....[67]....
        /*01e8*/ 	.word	0xffffffff


	//   ....[68]....
        /*01ec*/ 	.word	0xffffffff


	//   ....[69]....
        /*01f0*/ 	.word	0xffffffff


	//   ....[70]....
        /*01f4*/ 	.word	0xffffffff


	//   ....[71]....
        /*01f8*/ 	.word	0xffffffff


	//   ....[72]....
        /*01fc*/ 	.word	0xffffffff


	//   ....[73]....
        /*0200*/ 	.word	0xffffffff


	//   ....[74]....
        /*0204*/ 	.word	0xffffffff


	//   ....[75]....
        /*0208*/ 	.word	0xffffffff


	//   ....[76]....
        /*020c*/ 	.word	0xffffffff


	//   ....[77]....
        /*0210*/ 	.word	0xffffffff


	//   ....[78]....
        /*0214*/ 	.word	0xffffffff


	//   ....[79]....
        /*0218*/ 	.word	0xffffffff


	//   ....[80]....
        /*021c*/ 	.word	0xffffffff


	//   ....[81]....
        /*0220*/ 	.word	0xffffffff


	//   ....[82]....
        /*0224*/ 	.word	0xffffffff


	//   ....[83]....
        /*0228*/ 	.word	0xffffffff


	//   ....[84]....
        /*022c*/ 	.word	0xffffffff


	//   ....[85]....
        /*0230*/ 	.word	0xffffffff


	//   ....[86]....
        /*0234*/ 	.word	0x0500003c


	//   ....[87]....
        /*0238*/ 	.word	0x0500003c


	//   ....[88]....
        /*023c*/ 	.word	0x0500003c


	//   ....[89]....
        /*0240*/ 	.word	0x0500003c


	//   ....[90]....
        /*0244*/ 	.word	0x0500003c


	//----- nvinfo : EIATTR_COOP_GROUP_INSTR_OFFSETS
	.align		4
.L_371:
        /*0248*/ 	.byte	0x04, 0x28
        /*024a*/ 	.short	(.L_373 - .L_372)


	//   ....[0]....
.L_372:
        /*024c*/ 	.word	0x00000b00


	//   ....[1]....
        /*0250*/ 	.word	0x00001150


	//   ....[2]....
        /*0254*/ 	.word	0x00001b30


	//   ....[3]....
        /*0258*/ 	.word	0x00001b50


	//   ....[4]....
        /*025c*/ 	.word	0x00001b70


	//   ....[5]....
        /*0260*/ 	.word	0x00001b90


	//   ....[6]....
        /*0264*/ 	.word	0x00001bb0


	//   ....[7]....
        /*0268*/ 	.word	0x00002030


	//   ....[8]....
        /*026c*/ 	.word	0x00002040


	//   ....[9]....
        /*0270*/ 	.word	0x00002060


	//   ....[10]....
        /*0274*/ 	.word	0x00002080


	//   ....[11]....
        /*0278*/ 	.word	0x000020d0


	//   ....[12]....
        /*027c*/ 	.word	0x00002100


	//   ....[13]....
        /*0280*/ 	.word	0x00002140


	//   ....[14]....
        /*0284*/ 	.word	0x00002180


	//   ....[15]....
        /*0288*/ 	.word	0x00002250


	//   ....[16]....
        /*028c*/ 	.word	0x00002270


	//   ....[17]....
        /*0290*/ 	.word	0x00002280


	//   ....[18]....
        /*0294*/ 	.word	0x000022b0


	//   ....[19]....
        /*0298*/ 	.word	0x000022e0


	//   ....[20]....
        /*029c*/ 	.word	0x00002310


	//   ....[21]....
        /*02a0*/ 	.word	0x00002350


	//   ....[22]....
        /*02a4*/ 	.word	0x00002370


	//   ....[23]....
        /*02a8*/ 	.word	0x00002390


	//   ....[24]....
        /*02ac*/ 	.word	0x000024a0


	//   ....[25]....
        /*02b0*/ 	.word	0x000024b0


	//   ....[26]....
        /*02b4*/ 	.word	0x000024e0


	//   ....[27]....
        /*02b8*/ 	.word	0x00002510


	//   ....[28]....
        /*02bc*/ 	.word	0x00002540


	//   ....[29]....
        /*02c0*/ 	.word	0x00002580


	//   ....[30]....
        /*02c4*/ 	.word	0x000025a0


	//   ....[31]....
        /*02c8*/ 	.word	0x000025c0


	//   ....[32]....
        /*02cc*/ 	.word	0x00002620


	//   ....[33]....
        /*02d0*/ 	.word	0x000026c0


	//   ....[34]....
        /*02d4*/ 	.word	0x000026d0


	//   ....[35]....
        /*02d8*/ 	.word	0x00002700


	//   ....[36]....
        /*02dc*/ 	.word	0x00002730


	//   ....[37]....
        /*02e0*/ 	.word	0x00002760


	//   ....[38]....
        /*02e4*/ 	.word	0x000027a0


	//   ....[39]....
        /*02e8*/ 	.word	0x000027c0


	//   ....[40]....
        /*02ec*/ 	.word	0x000027e0


	//   ....[41]....
        /*02f0*/ 	.word	0x00002850


	//   ....[42]....
        /*02f4*/ 	.word	0x00002900


	//   ....[43]....
        /*02f8*/ 	.word	0x00002910


	//   ....[44]....
        /*02fc*/ 	.word	0x00002940


	//   ....[45]....
        /*0300*/ 	.word	0x00002970


	//   ....[46]....
        /*0304*/ 	.word	0x000029a0


	//   ....[47]....
        /*0308*/ 	.word	0x000029e0


	//   ....[48]....
        /*030c*/ 	.word	0x00002a00


	//   ....[49]....
        /*0310*/ 	.word	0x00002a20


	//   ....[50]....
        /*0314*/ 	.word	0x00002a80


	//   ....[51]....
        /*0318*/ 	.word	0x00002b10


	//   ....[52]....
        /*031c*/ 	.word	0x00002b30


	//   ....[53]....
        /*0320*/ 	.word	0x00002b40


	//   ....[54]....
        /*0324*/ 	.word	0x00002b60


	//   ....[55]....
        /*0328*/ 	.word	0x00002ba0


	//   ....[56]....
        /*032c*/ 	.word	0x00002bd0


	//   ....[57]....
        /*0330*/ 	.word	0x00002c10


	//   ....[58]....
        /*0334*/ 	.word	0x00002c30


	//   ....[59]....
        /*0338*/ 	.word	0x00002c50


	//   ....[60]....
        /*033c*/ 	.word	0x00002d30


	//   ....[61]....
        /*0340*/ 	.word	0x00003070


	//   ....[62]....
        /*0344*/ 	.word	0x00003330


	//   ....[63]....
        /*0348*/ 	.word	0x000033e0


	//   ....[64]....
        /*034c*/ 	.word	0x00003490


	//   ....[65]....
        /*0350*/ 	.word	0x00003540


	//   ....[66]....
        /*0354*/ 	.word	0x000035f0


	//   ....[67]....
        /*0358*/ 	.word	0x000036a0


	//   ....[68]....
        /*035c*/ 	.word	0x00003870


	//   ....[69]....
        /*0360*/ 	.word	0x00003970


	//   ....[70]....
        /*0364*/ 	.word	0x00003a70


	//   ....[71]....
        /*0368*/ 	.word	0x00003b70


	//   ....[72]....
        /*036c*/ 	.word	0x00003c70


	//   ....[73]....
        /*0370*/ 	.word	0x00003d70


	//   ....[74]....
        /*0374*/ 	.word	0x000042c0


	//   ....[75]....
        /*0378*/ 	.word	0x00004340


	//   ....[76]....
        /*037c*/ 	.word	0x000043c0


	//   ....[77]....
        /*0380*/ 	.word	0x00004440


	//   ....[78]....
        /*0384*/ 	.word	0x000044d0


	//   ....[79]....
        /*0388*/ 	.word	0x00004550


	//   ....[80]....
        /*038c*/ 	.word	0x00004700


	//   ....[81]....
        /*0390*/ 	.word	0x000047e0


	//   ....[82]....
        /*0394*/ 	.word	0x000048c0


	//   ....[83]....
        /*0398*/ 	.word	0x000049a0


	//   ....[84]....
        /*039c*/ 	.word	0x00004a90


	//   ....[85]....
        /*03a0*/ 	.word	0x00004b30


	//   ....[86]....
        /*03a4*/ 	.word	0x00004ba0


	//   ....[87]....
        /*03a8*/ 	.word	0x00004c10


	//   ....[88]....
        /*03ac*/ 	.word	0x00004c80


	//   ....[89]....
        /*03b0*/ 	.word	0x00004cf0


	//   ....[90]....
        /*03b4*/ 	.word	0x00004d60


	//----- nvinfo : EIATTR_VRC_CTA_INIT_COUNT
	.align		4
.L_373:
        /*03b8*/ 	.byte	0x02, 0x4a
	.zero		1
	.zero		1


	//----- nvinfo : EIATTR_EXIT_INSTR_OFFSETS
	.align		4
        /*03bc*/ 	.byte	0x04, 0x1c
        /*03be*/ 	.short	(.L_375 - .L_374)


	//   ....[0]....
.L_374:
        /*03c0*/ 	.word	0x000017e0


	//   ....[1]....
        /*03c4*/ 	.word	0x00001930


	//   ....[2]....
        /*03c8*/ 	.word	0x00001950


	//   ....[3]....
        /*03cc*/ 	.word	0x00004560


	//   ....[4]....
        /*03d0*/ 	.word	0x00004b40


	//----- nvinfo : EIATTR_MAX_THREADS
	.align		4
.L_375:
        /*03d4*/ 	.byte	0x04, 0x05
        /*03d6*/ 	.short	(.L_377 - .L_376)
.L_376:
        /*03d8*/ 	.word	0x00000180
        /*03dc*/ 	.word	0x00000001
        /*03e0*/ 	.word	0x00000001


	//----- nvinfo : EIATTR_CRS_STACK_SIZE
	.align		4
.L_377:
        /*03e4*/ 	.byte	0x04, 0x1e
        /*03e6*/ 	.short	(.L_379 - .L_378)
.L_378:
        /*03e8*/ 	.word	0x00000000


	//----- nvinfo : EIATTR_CBANK_PARAM_SIZE
	.align		4
.L_379:
        /*03ec*/ 	.byte	0x03, 0x19
        /*03ee*/ 	.short	0x004d


	//----- nvinfo : EIATTR_PARAM_CBANK
	.align		4
        /*03f0*/ 	.byte	0x04, 0x0a
        /*03f2*/ 	.short	(.L_381 - .L_380)
	.align		4
.L_380:
        /*03f4*/ 	.word	index@(.nv.constant0._ZN3cub18CUB_300001_SM_10006detail10radix_sort29DeviceRadixSortOnesweepKernelINS1_5radix10policy_hubIm7double2yE10Policy1000ELNS0_9SortOrderE0EmS6_yiiNS1_21identity_decomposer_tEEEvPT5_SC_PT3_PKSD_PT1_PKSH_PT2_PKSL_T4_iiT6_)
        /*03f8*/ 	.short	0x0380
        /*03fa*/ 	.short	0x004d


	//----- nvinfo : EIATTR_SW_WAR
	.align		4
.L_381:
        /*03fc*/ 	.byte	0x04, 0x36
        /*03fe*/ 	.short	(.L_383 - .L_382)
.L_382:
        /*0400*/ 	.word	0x00000008
.L_383:


//--------------------- .nv.info._ZN3cub18CUB_300001_SM_10006detail10radix_sort33DeviceRadixSortExclusiveSumKernelINS1_5radix10policy_hubIm7double2yE10Policy1000EyEEvPT0_ --------------------------
	.section	.nv.info._ZN3cub18CUB_300001_SM_10006detail10radix_sort33DeviceRadixSortExclusiveSumKernelINS1_5radix10policy_hubIm7double2yE10Policy1000EyEEvPT0_,"",@"SHT_CUDA_INFO"
	.sectionflags	@""
	.align	4


	//----- nvinfo : EIATTR_CUDA_API_VERSION
	.align		4
        /*0000*/ 	.byte	0x04, 0x37
        /*0002*/ 	.short	(.L_385 - .L_384)
.L_384:
        /*0004*/ 	.word	0x00000082


	//----- nvinfo : EIATTR_KPARAM_INFO
	.align		4
.L_385:
        /*0008*/ 	.byte	0x04, 0x17
        /*000a*/ 	.short	(.L_387 - .L_386)
.L_386:
        /*000c*/ 	.word	0x00000000
        /*0010*/ 	.short	0x0000
        /*0012*/ 	.short	0x0000
        /*0014*/ 	.byte	0x00, 0xf5, 0x21, 0x00


	//----- nvinfo : EIATTR_SPARSE_MMA_MASK
	.align		4
.L_387:
        /*0018*/ 	.byte	0x03, 0x50
        /*001a*/ 	.short	0x0000


	//----- nvinfo : EIATTR_MAXREG_COUNT
	.align		4
        /*001c*/ 	.byte	0x03, 0x1b
        /*001e*/ 	.short	0x00ff


	//----- nvinfo : EIATTR_NUM_BARRIERS
	.align		4
        /*0020*/ 	.byte	0x02, 0x4c
        /*0022*/ 	.byte	0x01
	.zero		1


	//----- nvinfo : EIATTR_MERCURY_ISA_VERSION
	.align		4
        /*0024*/ 	.byte	0x03, 0x5f
        /*0026*/ 	.short	0x0101


	//----- nvinfo : EIATTR_COOP_GROUP_MASK_REGIDS
	.align		4
        /*0028*/ 	.byte	0x04, 0x29
        /*002a*/ 	.short	(.L_389 - .L_388)


	//   ....[0]....
.L_388:
        /*002c*/ 	.word	0xffffffff


	//   ....[1]....
        /*0030*/ 	.word	0xffffffff


	//   ....[2]....
        /*0034*/ 	.word	0xffffffff


	//   ....[3]....
        /*0038*/ 	.word	0xffffffff


	//   ....[4]....
        /*003c*/ 	.word	0xffffffff


	//   ....[5]....
        /*0040*/ 	.word	0xffffffff


	//   ....[6]....
        /*0044*/ 	.word	0xffffffff


	//   ....[7]....
        /*0048*/ 	.word	0xffffffff


	//   ....[8]....
        /*004c*/ 	.word	0xffffffff


	//   ....[9]....
        /*0050*/ 	.word	0xffffffff


	//   ....[10]....
        /*0054*/ 	.word	0x05000015


	//   ....[11]....
        /*0058*/ 	.word	0x05000015


	//   ....[12]....
        /*005c*/ 	.word	0x05000015


	//   ....[13]....
        /*0060*/ 	.word	0x05000015


	//   ....[14]....
        /*0064*/ 	.word	0x05000015


	//   ....[15]....
        /*0068*/ 	.word	0x05000015


	//   ....[16]....
        /*006c*/ 	.word	0x05000015


	//   ....[17]....
        /*0070*/ 	.word	0x05000015


	//   ....[18]....
        /*0074*/ 	.word	0x05000015


	//   ....[19]....
        /*0078*/ 	.word	0x05000015


	//----- nvinfo : EIATTR_COOP_GROUP_INSTR_OFFSETS
	.align		4
.L_389:
        /*007c*/ 	.byte	0x04, 0x28
        /*007e*/ 	.short	(.L_391 - .L_390)


	//   ....[0]....
.L_390:
        /*0080*/ 	.word	0x00000250


	//   ....[1]....
        /*0084*/ 	.word	0x00000260


	//   ....[2]....
        /*0088*/ 	.word	0x000002a0


	//   ....[3]....
        /*008c*/ 	.word	0x000002c0


	//   ....[4]....
        /*0090*/ 	.word	0x00000310


	//   ....[5]....
        /*0094*/ 	.word	0x00000320


	//   ....[6]....
        /*0098*/ 	.word	0x00000360


	//   ....[7]....
        /*009c*/ 	.word	0x00000380


	//   ....[8]....
        /*00a0*/ 	.word	0x000003d0


	//   ....[9]....
        /*00a4*/ 	.word	0x000003e0


	//   ....[10]....
        /*00a8*/ 	.word	0x00000660


	//   ....[11]....
        /*00ac*/ 	.word	0x000006b0


	//   ....[12]....
        /*00b0*/ 	.word	0x00000740


	//   ....[13]....
        /*00b4*/ 	.word	0x00000790


	//   ....[14]....
        /*00b8*/ 	.word	0x00000820


	//   ....[15]....
        /*00bc*/ 	.word	0x00000870


	//   ....[16]....
        /*00c0*/ 	.word	0x00000900


	//   ....[17]....
        /*00c4*/ 	.word	0x00000950


	//   ....[18]....
        /*00c8*/ 	.word	0x000009e0


	//   ....[19]....
        /*00cc*/ 	.word	0x00000a30


	//----- nvinfo : EIATTR_VRC_CTA_INIT_COUNT
	.align		4
.L_391:
        /*00d0*/ 	.byte	0x02, 0x4a
	.zero		1
	.zero		1


	//----- nvinfo : EIATTR_EXIT_INSTR_OFFSETS
	.align		4
        /*00d4*/ 	.byte	0x04, 0x1c
        /*00d6*/ 	.short	(.L_393 - .L_392)


	//   ....[0]....
.L_392:
        /*00d8*/ 	.word	0x000005d0


	//   ....[1]....
        /*00dc*/ 	.word	0x00000600


	//----- nvinfo : EIATTR_CRS_STACK_SIZE
	.align		4
.L_393:
        /*00e0*/ 	.byte	0x04, 0x1e
        /*00e2*/ 	.short	(.L_395 - .L_394)
.L_394:
        /*00e4*/ 	.word	0x00000000


	//----- nvinfo : EIATTR_CBANK_PARAM_SIZE
	.align		4
.L_395:
        /*00e8*/ 	.byte	0x03, 0x19
        /*00ea*/ 	.short	0x0008


	//----- nvinfo : EIATTR_PARAM_CBANK
	.align		4
        /*00ec*/ 	.byte	0x04, 0x0a
        /*00ee*/ 	.short	(.L_397 - .L_396)
	.align		4
.L_396:
        /*00f0*/ 	.word	index@(.nv.constant0._ZN3cub18CUB_300001_SM_10006detail10radix_sort33DeviceRadixSortExclusiveSumKernelINS1_5radix10policy_hubIm7double2yE10Policy1000EyEEvPT0_)
        /*00f4*/ 	.short	0x0380
        /*00f6*/ 	.short	0x0008


	//----- nvinfo : EIATTR_SW_WAR
	.align		4
.L_397:
        /*00f8*/ 	.byte	0x04, 0x36
        /*00fa*/ 	.short	(.L_399 - .L_398)
.L_398:
        /*00fc*/ 	.word	0x00000008
.L_399:


//--------------------- .nv.info._ZN3cub18CUB_300001_SM_10006detail10radix_sort30DeviceRadixSortHistogramKernelINS1_5radix10policy_hubIm7double2yE10Policy1000ELNS0_9SortOrderE0EmyNS1_21identity_decomposer_tEEEvPT2_PKT1_SB_iiT3_ --------------------------
	.section	.nv.info._ZN3cub18CUB_300001_SM_10006detail10radix_sort30DeviceRadixSortHistogramKernelINS1_5radix10policy_hubIm7double2yE10Policy1000ELNS0_9SortOrderE0EmyNS1_21identity_decomposer_tEEEvPT2_PKT1_SB_iiT3_,"",@"SHT_CUDA_INFO"
	.sectionflags	@""
	.align	4


	//----- nvinfo : EIATTR_CUDA_API_VERSION
	.align		4
        /*0000*/ 	.byte	0x04, 0x37
        /*0002*/ 	.short	(.L_401 - .L_400)
.L_400:
        /*0004*/ 	.word	0x00000082


	//----- nvinfo : EIATTR_KPARAM_INFO
	.align		4
.L_401:
        /*0008*/ 	.byte	0x04, 0x17
        /*000a*/ 	.short	(.L_403 - .L_402)
.L_402:
        /*000c*/ 	.word	0x00000000
        /*0010*/ 	.short	0x0005
        /*0012*/ 	.short	0x0020
        /*0014*/ 	.byte	0x00, 0xf0, 0x05, 0x00


	//----- nvinfo : EIATTR_KPARAM_INFO
	.align		4
.L_403:
        /*0018*/ 	.byte	0x04, 0x17
        /*001a*/ 	.short	(.L_405 - .L_404)
.L_404:
        /*001c*/ 	.word	0x00000000
        /*0020*/ 	.short	0x0004
        /*0022*/ 	.short	0x001c
        /*0024*/ 	.byte	0x00, 0xf0, 0x11, 0x00


	//----- nvinfo : EIATTR_KPARAM_INFO
	.align		4
.L_405:
        /*0028*/ 	.byte	0x04, 0x17
        /*002a*/ 	.short	(.L_407 - .L_406)
.L_406:
        /*002c*/ 	.word	0x00000000
        /*0030*/ 	.short	0x0003
        /*0032*/ 	.short	0x0018
        /*0034*/ 	.byte	0x00, 0xf0, 0x11, 0x00


	//----- nvinfo : EIATTR_KPARAM_INFO
	.align		4
.L_407:
        /*0038*/ 	.byte	0x04, 0x17
        /*003a*/ 	.short	(.L_409 - .L_408)
.L_408:
        /*003c*/ 	.word	0x00000000
        /*0040*/ 	.short	0x0002
        /*0042*/ 	.short	0x0010
        /*0044*/ 	.byte	0x00, 0xf0, 0x21, 0x00


	//----- nvinfo : EIATTR_KPARAM_INFO
	.align		4
.L_409:
        /*0048*/ 	.byte	0x04, 0x17
        /*004a*/ 	.short	(.L_411 - .L_410)
.L_410:
        /*004c*/ 	.word	0x00000000
        /*0050*/ 	.short	0x0001
        /*0052*/ 	.short	0x0008
        /*0054*/ 	.byte	0x00, 0xf5, 0x21, 0x00


	//----- nvinfo : EIATTR_KPARAM_INFO
	.align		4
.L_411:
        /*0058*/ 	.byte	0x04, 0x17
        /*005a*/ 	.short	(.L_413 - .L_412)
.L_412:
        /*005c*/ 	.word	0x00000000
        /*0060*/ 	.short	0x0000
        /*0062*/ 	.short	0x0000
        /*0064*/ 	.byte	0x00, 0xf5, 0x21, 0x00


	//----- nvinfo : EIATTR_SPARSE_MMA_MASK
	.align		4
.L_413:
        /*0068*/ 	.byte	0x03, 0x50
        /*006a*/ 	.short	0x0000


	//----- nvinfo : EIATTR_MAXREG_COUNT
	.align		4
        /*006c*/ 	.byte	0x03, 0x1b
        /*006e*/ 	.short	0x00ff


	//----- nvinfo : EIATTR_NUM_BARRIERS
	.align		4
        /*0070*/ 	.byte	0x02, 0x4c
        /*0072*/ 	.byte	0x01
	.zero		1


	//----- nvinfo : EIATTR_MERCURY_ISA_VERSION
	.align		4
        /*0074*/ 	.byte	0x03, 0x5f
        /*0076*/ 	.short	0x0101


	//----- nvinfo : EIATTR_VRC_CTA_INIT_COUNT
	.align		4
        /*0078*/ 	.byte	0x02, 0x4a
	.zero		1
	.zero		1


	//----- nvinfo : EIATTR_EXIT_INSTR_OFFSETS
	.align		4
        /*007c*/ 	.byte	0x04, 0x1c
        /*007e*/ 	.short	(.L_415 - .L_414)


	//   ....[0]....
.L_414:
        /*0080*/ 	.word	0x00000040


	//   ....[1]....
        /*0084*/ 	.word	0x00002fb0


	//----- nvinfo : EIATTR_MAX_THREADS
	.align		4
.L_415:
        /*0088*/ 	.byte	0x04, 0x05
        /*008a*/ 	.short	(.L_417 - .L_416)
.L_416:
        /*008c*/ 	.word	0x00000080
        /*0090*/ 	.word	0x00000001
        /*0094*/ 	.word	0x00000001


	//----- nvinfo : EIATTR_CRS_STACK_SIZE
	.align		4
.L_417:
        /*0098*/ 	.byte	0x04, 0x1e
        /*009a*/ 	.short	(.L_419 - .L_418)
.L_418:
        /*009c*/ 	.word	0x00000000


	//----- nvinfo : EIATTR_CBANK_PARAM_SIZE
	.align		4
.L_419:
        /*00a0*/ 	.byte	0x03, 0x19
        /*00a2*/ 	.short	0x0021


	//----- nvinfo : EIATTR_PARAM_CBANK
	.align		4
        /*00a4*/ 	.byte	0x04, 0x0a
        /*00a6*/ 	.short	(.L_421 - .L_420)
	.align		4
.L_420:
        /*00a8*/ 	.word	index@(.nv.constant0._ZN3cub18CUB_300001_SM_10006detail10radix_sort30DeviceRadixSortHistogramKernelINS1_5radix10policy_hubIm7double2yE10Policy1000ELNS0_9SortOrderE0EmyNS1_21identity_decomposer_tEEEvPT2_PKT1_SB_iiT3_)
        /*00ac*/ 	.short	0x0380
        /*00ae*/ 	.short	0x0021


	//----- nvinfo : EIATTR_SW_WAR
	.align		4
.L_421:
        /*00b0*/ 	.byte	0x04, 0x36
        /*00b2*/ 	.short	(.L_423 - .L_422)
.L_422:
        /*00b4*/ 	.word	0x00000008
.L_423:


//--------------------- .nv.info._ZN3cub18CUB_300001_SM_10006detail10radix_sort31DeviceRadixSortSingleTileKernelINS1_5radix10policy_hubIm7double2yE10Policy1000ELNS0_9SortOrderE0EmS6_yNS1_21identity_decomposer_tEEEvPKT1_PSB_PKT2_PSF_T3_iiT4_ --------------------------
	.section	.nv.info._ZN3cub18CUB_300001_SM_10006detail10radix_sort31DeviceRadixSortSingleTileKernelINS1_5radix10policy_hubIm7double2yE10Policy1000ELNS0_9SortOrderE0EmS6_yNS1_21identity_decomposer_tEEEvPKT1_PSB_PKT2_PSF_T3_iiT4_,"",@"SHT_CUDA_INFO"
	.sectionflags	@""
	.align	4


	//----- nvinfo : EIATTR_CUDA_API_VERSION
	.align		4
        /*0000*/ 	.byte	0x04, 0x37
        /*0002*/ 	.short	(.L_425 - .L_424)
.L_424:
        /*0004*/ 	.word	0x00000082


	//----- nvinfo : EIATTR_KPARAM_INFO
	.align		4
.L_425:
        /*0008*/ 	.byte	0x04, 0x17
        /*000a*/ 	.short	(.L_427 - .L_426)
.L_426:
        /*000c*/ 	.word	0x00000000
        /*0010*/ 	.short	0x0007
        /*0012*/ 	.short	0x0030
        /*0014*/ 	.byte	0x00, 0xf0, 0x05, 0x00


	//----- nvinfo : EIATTR_KPARAM_INFO
	.align		4
.L_427:
        /*0018*/ 	.byte	0x04, 0x17
        /*001a*/ 	.short	(.L_429 - .L_428)
.L_428:
        /*001c*/ 	.word	0x00000000
        /*0020*/ 	.short	0x0006
        /*0022*/ 	.short	0x002c
        /*0024*/ 	.byte	0x00, 0xf0, 0x11, 0x00


	//----- nvinfo : EIATTR_KPARAM_INFO
	.align		4
.L_429:
        /*0028*/ 	.byte	0x04, 0x17
        /*002a*/ 	.short	(.L_431 - .L_430)
.L_430:
        /*002c*/ 	.word	0x00000000
        /*0030*/ 	.short	0x0005
        /*0032*/ 	.short	0x0028
        /*0034*/ 	.byte	0x00, 0xf0, 0x11, 0x00


	//----- nvinfo : EIATTR_KPARAM_INFO
	.align		4
.L_431:
        /*0038*/ 	.byte	0x04, 0x17
        /*003a*/ 	.short	(.L_433 - .L_432)
.L_432:
        /*003c*/ 	.word	0x00000000
        /*0040*/ 	.short	0x0004
        /*0042*/ 	.short	0x0020
        /*0044*/ 	.byte	0x00, 0xf0, 0x21, 0x00


	//----- nvinfo : EIATTR_KPARAM_INFO
	.align		4
.L_433:
        /*0048*/ 	.byte	0x04, 0x17
        /*004a*/ 	.short	(.L_435 - .L_434)
.L_434:
        /*004c*/ 	.word	0x00000000
        /*0050*/ 	.short	0x0003
        /*0052*/ 	.short	0x0018
        /*0054*/ 	.byte	0x00, 0xf5, 0x21, 0x00


	//----- nvinfo : EIATTR_KPARAM_INFO
	.align		4
.L_435:
        /*0058*/ 	.byte	0x04, 0x17
        /*005a*/ 	.short	(.L_437 - .L_436)
.L_436:
        /*005c*/ 	.word	0x00000000
        /*0060*/ 	.short	0x0002
        /*0062*/ 	.short	0x0010
        /*0064*/ 	.byte	0x00, 0xf5, 0x21, 0x00


	//----- nvinfo : EIATTR_KPARAM_INFO
	.align		4
.L_437:
        /*0068*/ 	.byte	0x04, 0x17
        /*006a*/ 	.short	(.L_439 - .L_438)
.L_438:
        /*006c*/ 	.word	0x00000000
        /*0070*/ 	.short	0x0001
        /*0072*/ 	.short	0x0008
        /*0074*/ 	.byte	0x00, 0xf5, 0x21, 0x00


	//----- nvinfo : EIATTR_KPARAM_INFO
	.align		4
.L_439:
        /*0078*/ 	.byte	0x04, 0x17
        /*007a*/ 	.short	(.L_441 - .L_440)
.L_440:
        /*007c*/ 	.word	0x00000000
        /*0080*/ 	.short	0x0000
        /*0082*/ 	.short	0x0000
        /*0084*/ 	.byte	0x00, 0xf5, 0x21, 0x00


	//----- nvinfo : EIATTR_SPARSE_MMA_MASK
	.align		4
.L_441:
        /*0088*/ 	.byte	0x03, 0x50
        /*008a*/ 	.short	0x0000


	//----- nvinfo : EIATTR_MAXREG_COUNT
	.align		4
        /*008c*/ 	.byte	0x03, 0x1b
        /*008e*/ 	.short	0x00ff


	//----- nvinfo : EIATTR_NUM_BARRIERS
	.align		4
        /*0090*/ 	.byte	0x02, 0x4c
        /*0092*/ 	.byte	0x01
	.zero		1


	//----- nvinfo : EIATTR_MERCURY_ISA_VERSION
	.align		4
        /*0094*/ 	.byte	0x03, 0x5f
        /*0096*/ 	.short	0x0101


	//----- nvinfo : EIATTR_COOP_GROUP_MASK_REGIDS
	.align		4
        /*0098*/ 	.byte	0x04, 0x29
        /*009a*/ 	.short	(.L_443 - .L_442)


	//   ....[0]....
.L_442:
        /*009c*/ 	.word	0xffffffff


	//   ....[1]....
        /*00a0*/ 	.word	0xffffffff


	//   ....[2]....
        /*00a4*/ 	.word	0xffffffff


	//   ....[3]....
        /*00a8*/ 	.word	0xffffffff


	//   ....[4]....
        /*00ac*/ 	.word	0xffffffff


	//----- nvinfo : EIATTR_COOP_GROUP_INSTR_OFFSETS
	.align		4
.L_443:
        /*00b0*/ 	.byte	0x04, 0x28
        /*00b2*/ 	.short	(.L_445 - .L_444)


	//   ....[0]....
.L_444:
        /*00b4*/ 	.word	0x00000c80


	//   ....[1]....
        /*00b8*/ 	.word	0x00000ca0


	//   ....[2]....
        /*00bc*/ 	.word	0x00000cc0


	//   ....[3]....
        /*00c0*/ 	.word	0x00000ce0


	//   ....[4]....
        /*00c4*/ 	.word	0x00000d00


	//----- nvinfo : EIATTR_VRC_CTA_INIT_COUNT
	.align		4
.L_445:
        /*00c8*/ 	.byte	0x02, 0x4a
	.zero		1
	.zero		1


	//----- nvinfo : EIATTR_EXIT_INSTR_OFFSETS
	.align		4
        /*00cc*/ 	.byte	0x04, 0x1c
        /*00ce*/ 	.short	(.L_447 - .L_446)


	//   ....[0]....
.L_446:
        /*00d0*/ 	.word	0x00001950


	//   ....[1]....
        /*00d4*/ 	.word	0x00001990


	//----- nvinfo : EIATTR_MAX_THREADS
	.align		4
.L_447:
        /*00d8*/ 	.byte	0x04, 0x05
        /*00da*/ 	.short	(.L_449 - .L_448)
.L_448:
        /*00dc*/ 	.word	0x00000100
        /*00e0*/ 	.word	0x00000001
        /*00e4*/ 	.word	0x00000001


	//----- nvinfo : EIATTR_CBANK_PARAM_SIZE
	.align		4
.L_449:
        /*00e8*/ 	.byte	0x03, 0x19
        /*00ea*/ 	.short	0x0031


	//----- nvinfo : EIATTR_PARAM_CBANK
	.align		4
        /*00ec*/ 	.byte	0x04, 0x0a
        /*00ee*/ 	.short	(.L_451 - .L_450)
	.align		4
.L_450:
        /*00f0*/ 	.word	index@(.nv.constant0._ZN3cub18CUB_300001_SM_10006detail10radix_sort31DeviceRadixSortSingleTileKernelINS1_5radix10policy_hubIm7double2yE10Policy1000ELNS0_9SortOrderE0EmS6_yNS1_21identity_decomposer_tEEEvPKT1_PSB_PKT2_PSF_T3_iiT4_)
        /*00f4*/ 	.short	0x0380
        /*00f6*/ 	.short	0x0031


	//----- nvinfo : EIATTR_SW_WAR
	.align		4
.L_451:
        /*00f8*/ 	.byte	0x04, 0x36
        /*00fa*/ 	.short	(.L_453 - .L_452)
.L_452:
        /*00fc*/ 	.word	0x00000008
.L_453:


//--------------------- .nv.info._ZN3cub18CUB_300001_SM_10006detail8for_each13static_kernelINS2_12policy_hub_t12policy_500_tEmN6thrust24THRUST_300001_SM_1000_NS8cuda_cub20__uninitialized_fill7functorINS7_10device_ptrIiEEiEEEEvT0_T1_ --------------------------
	.section	.nv.info._ZN3cub18CUB_300001_SM_10006detail8for_each13static_kernelINS2_12policy_hub_t12policy_500_tEmN6thrust24THRUST_300001_SM_1000_NS8cuda_cub20__uninitialized_fill7functorINS7_10device_ptrIiEEiEEEEvT0_T1_,"",@"SHT_CUDA_INFO"
	.sectionflags	@""
	.align	4


	//----- nvinfo : EIATTR_CUDA_API_VERSION
	.align		4
        /*0000*/ 	.byte	0x04, 0x37
        /*0002*/ 	.short	(.L_455 - .L_454)
.L_454:
        /*0004*/ 	.word	0x00000082


	//----- nvinfo : EIATTR_KPARAM_INFO
	.align		4
.L_455:
        /*0008*/ 	.byte	0x04, 0x17
        /*000a*/ 	.short	(.L_457 - .L_456)
.L_456:
        /*000c*/ 	.word	0x00000000
        /*0010*/ 	.short	0x0001
        /*0012*/ 	.short	0x0008
        /*0014*/ 	.byte	0x00, 0xf0, 0x41, 0x00


	//----- nvinfo : EIATTR_KPARAM_INFO
	.align		4
.L_457:
        /*0018*/ 	.byte	0x04, 0x17
        /*001a*/ 	.short	(.L_459 - .L_458)
.L_458:
        /*001c*/ 	.word	0x00000000
        /*0020*/ 	.short	0x0000
        /*0022*/ 	.short	0x0000
        /*0024*/ 	.byte	0x00, 0xf0, 0x21, 0x00


	//----- nvinfo : EIATTR_SPARSE_MMA_MASK
	.align		4
.L_459:
        /*0028*/ 	.byte	0x03, 0x50
        /*002a*/ 	.short	0x0000


	//----- nvinfo : EIATTR_MAXREG_COUNT
	.align		4
        /*002c*/ 	.byte	0x03, 0x1b
        /*002e*/ 	.short	0x00ff


	//----- nvinfo : EIATTR_MERCURY_ISA_VERSION
	.align		4
        /*0030*/ 	.byte	0x03, 0x5f
        /*0032*/ 	.short	0x0101


	//----- nvinfo : EIATTR_VRC_CTA_INIT_COUNT
	.align		4
        /*0034*/ 	.byte	0x02, 0x4a
	.zero		1
	.zero		1


	//----- nvinfo : EIATTR_EXIT_INSTR_OFFSETS
	.align		4
        /*0038*/ 	.byte	0x04, 0x1c
        /*003a*/ 	.short	(.L_461 - .L_460)


	//   ....[0]....
.L_460:
        /*003c*/ 	.word	0x00000130


	//   ....[1]....
        /*0040*/ 	.word	0x00000230


	//   ....[2]....
        /*0044*/ 	.word	0x00000260


	//----- nvinfo : EIATTR_MAX_THREADS
	.align		4
.L_461:
        /*0048*/ 	.byte	0x04, 0x05
        /*004a*/ 	.short	(.L_463 - .L_462)
.L_462:
        /*004c*/ 	.word	0x00000100
        /*0050*/ 	.word	0x00000001
        /*0054*/ 	.word	0x00000001


	//----- nvinfo : EIATTR_CBANK_PARAM_SIZE
	.align		4
.L_463:
        /*0058*/ 	.byte	0x03, 0x19
        /*005a*/ 	.short	0x0018


	//----- nvinfo : EIATTR_PARAM_CBANK
	.align		4
        /*005c*/ 	.byte	0x04, 0x0a
        /*005e*/ 	.short	(.L_465 - .L_464)
	.align		4
.L_464:
        /*0060*/ 	.word	index@(.nv.constant0._ZN3cub18CUB_300001_SM_10006detail8for_each13static_kernelINS2_12policy_hub_t12policy_500_tEmN6thrust24THRUST_300001_SM_1000_NS8cuda_cub20__uninitialized_fill7functorINS7_10device_ptrIiEEiEEEEvT0_T1_)
        /*0064*/ 	.short	0x0380
        /*0066*/ 	.short	0x0018


	//----- nvinfo : EIATTR_SW_WAR
	.align		4
.L_465:
        /*0068*/ 	.byte	0x04, 0x36
        /*006a*/ 	.short	(.L_467 - .L_466)
.L_466:
        /*006c*/ 	.word	0x00000008
.L_467:


//--------------------- .nv.info._ZN3cub18CUB_300001_SM_10006detail8for_each13static_kernelINS2_12policy_hub_t12policy_500_tEmN6thrust24THRUST_300001_SM_1000_NS8cuda_cub20__uninitialized_fill7functorINS7_10device_ptrI7double2EESC_EEEEvT0_T1_ --------------------------
	.section	.nv.info._ZN3cub18CUB_300001_SM_10006detail8for_each13static_kernelINS2_12policy_hub_t12policy_500_tEmN6thrust24THRUST_300001_SM_1000_NS8cuda_cub20__uninitialized_fill7functorINS7_10device_ptrI7double2EESC_EEEEvT0_T1_,"",@"SHT_CUDA_INFO"
	.sectionflags	@""
	.align	4


	//----- nvinfo : EIATTR_CUDA_API_VERSION
	.align		4
        /*0000*/ 	.byte	0x04, 0x37
        /*0002*/ 	.short	(.L_469 - .L_468)
.L_468:
        /*0004*/ 	.word	0x00000082


	//----- nvinfo : EIATTR_KPARAM_INFO
	.align		4
.L_469:
        /*0008*/ 	.byte	0x04, 0x17
        /*000a*/ 	.short	(.L_471 - .L_470)
.L_470:
        /*000c*/ 	.word	0x00000000
        /*0010*/ 	.short	0x0001
        /*0012*/ 	.short	0x0010
        /*0014*/ 	.byte	0x00, 0xf0, 0x81, 0x00


	//----- nvinfo : EIATTR_KPARAM_INFO
	.align		4
.L_471:
        /*0018*/ 	.byte	0x04, 0x17
        /*001a*/ 	.short	(.L_473 - .L_472)
.L_472:
        /*001c*/ 	.word	0x00000000
        /*0020*/ 	.short	0x0000
        /*0022*/ 	.short	0x0000
        /*0024*/ 	.byte	0x00, 0xf0, 0x21, 0x00


	//----- nvinfo : EIATTR_SPARSE_MMA_MASK
	.align		4
.L_473:
        /*0028*/ 	.byte	0x03, 0x50
        /*002a*/ 	.short	0x0000


	//----- nvinfo : EIATTR_MAXREG_COUNT
	.align		4
        /*002c*/ 	.byte	0x03, 0x1b
        /*002e*/ 	.short	0x00ff


	//----- nvinfo : EIATTR_MERCURY_ISA_VERSION
	.align		4
        /*0030*/ 	.byte	0x03, 0x5f
        /*0032*/ 	.short	0x0101


	//----- nvinfo : EIATTR_VRC_CTA_INIT_COUNT
	.align		4
        /*0034*/ 	.byte	0x02, 0x4a
	.zero		1
	.zero		1


	//----- nvinfo : EIATTR_EXIT_INSTR_OFFSETS
	.align		4
        /*0038*/ 	.byte	0x04, 0x1c
        /*003a*/ 	.short	(.L_475 - .L_474)


	//   ....[0]....
.L_474:
        /*003c*/ 	.word	0x00000140


	//   ....[1]....
        /*0040*/ 	.word	0x00000250


	//   ....[2]....
        /*0044*/ 	.word	0x00000290


	//----- nvinfo : EIATTR_MAX_THREADS
	.align		4
.L_475:
        /*0048*/ 	.byte	0x04, 0x05
        /*004a*/ 	.short	(.L_477 - .L_476)
.L_476:
        /*004c*/ 	.word	0x00000100
        /*0050*/ 	.word	0x00000001
        /*0054*/ 	.word	0x00000001


	//----- nvinfo : EIATTR_CBANK_PARAM_SIZE
	.align		4
.L_477:
        /*0058*/ 	.byte	0x03, 0x19
        /*005a*/ 	.short	0x0030


	//----- nvinfo : EIATTR_PARAM_CBANK
	.align		4
        /*005c*/ 	.byte	0x04, 0x0a
        /*005e*/ 	.short	(.L_479 - .L_478)
	.align		4
.L_478:
        /*0060*/ 	.word	index@(.nv.constant0._ZN3cub18CUB_300001_SM_10006detail8for_each13static_kernelINS2_12policy_hub_t12policy_500_tEmN6thrust24THRUST_300001_SM_1000_NS8cuda_cub20__uninitialized_fill7functorINS7_10device_ptrI7double2EESC_EEEEvT0_T1_)
        /*0064*/ 	.short	0x0380
        /*0066*/ 	.short	0x0030


	//----- nvinfo : EIATTR_SW_WAR
	.align		4
.L_479:
        /*0068*/ 	.byte	0x04, 0x36
        /*006a*/ 	.short	(.L_481 - .L_480)
.L_480:
        /*006c*/ 	.word	0x00000008
.L_481:


//--------------------- .nv.info._ZN3cub18CUB_300001_SM_10006detail8for_each13static_kernelINS2_12policy_hub_t12policy_500_tEmN6thrust24THRUST_300001_SM_1000_NS8cuda_cub20__uninitialized_fill7functorINS7_10device_ptrImEEmEEEEvT0_T1_ --------------------------
	.section	.nv.info._ZN3cub18CUB_300001_SM_10006detail8for_each13static_kernelINS2_12policy_hub_t12policy_500_tEmN6thrust24THRUST_300001_SM_1000_NS8cuda_cub20__uninitialized_fill7functorINS7_10device_ptrImEEmEEEEvT0_T1_,"",@"SHT_CUDA_INFO"
	.sectionflags	@""
	.align	4


	//----- nvinfo : EIATTR_CUDA_API_VERSION
	.align		4
        /*0000*/ 	.byte	0x04, 0x37
        /*0002*/ 	.short	(.L_483 - .L_482)
.L_482:
        /*0004*/ 	.word	0x00000082


	//----- nvinfo : EIATTR_KPARAM_INFO
	.align		4
.L_483:
        /*0008*/ 	.byte	0x04, 0x17
        /*000a*/ 	.short	(.L_485 - .L_484)
.L_484:
        /*000c*/ 	.word	0x00000000
        /*0010*/ 	.short	0x0001
        /*0012*/ 	.short	0x0008
        /*0014*/ 	.byte	0x00, 0xf0, 0x41, 0x00


	//----- nvinfo : EIATTR_KPARAM_INFO
	.align		4
.L_485:
        /*0018*/ 	.byte	0x04, 0x17
        /*001a*/ 	.short	(.L_487 - .L_486)
.L_486:
        /*001c*/ 	.word	0x00000000
        /*0020*/ 	.short	0x0000
        /*0022*/ 	.short	0x0000
        /*0024*/ 	.byte	0x00, 0xf0, 0x21, 0x00


	//----- nvinfo : EIATTR_SPARSE_MMA_MASK
	.align		4
.L_487:
        /*0028*/ 	.byte	0x03, 0x50
        /*002a*/ 	.short	0x0000


	//----- nvinfo : EIATTR_MAXREG_COUNT
	.align		4
        /*002c*/ 	.byte	0x03, 0x1b
        /*002e*/ 	.short	0x00ff


	//----- nvinfo : EIATTR_MERCURY_ISA_VERSION
	.align		4
        /*0030*/ 	.byte	0x03, 0x5f
        /*0032*/ 	.short	0x0101


	//----- nvinfo : EIATTR_VRC_CTA_INIT_COUNT
	.align		4
        /*0034*/ 	.byte	0x02, 0x4a
	.zero		1
	.zero		1


	//----- nvinfo : EIATTR_EXIT_INSTR_OFFSETS
	.align		4
        /*0038*/ 	.byte	0x04, 0x1c
        /*003a*/ 	.short	(.L_489 - .L_488)


	//   ....[0]....
.L_488:
        /*003c*/ 	.word	0x00000130


	//   ....[1]....
        /*0040*/ 	.word	0x00000230


	//   ....[2]....
        /*0044*/ 	.word	0x00000260


	//----- nvinfo : EIATTR_MAX_THREADS
	.align		4
.L_489:
        /*0048*/ 	.byte	0x04, 0x05
        /*004a*/ 	.short	(.L_491 - .L_490)
.L_490:
        /*004c*/ 	.word	0x00000100
        /*0050*/ 	.word	0x00000001
        /*0054*/ 	.word	0x00000001


	//----- nvinfo : EIATTR_CBANK_PARAM_SIZE
	.align		4
.L_491:
        /*0058*/ 	.byte	0x03, 0x19
        /*005a*/ 	.short	0x0018


	//----- nvinfo : EIATTR_PARAM_CBANK
	.align		4
        /*005c*/ 	.byte	0x04, 0x0a
        /*005e*/ 	.short	(.L_493 - .L_492)
	.align		4
.L_492:
        /*0060*/ 	.word	index@(.nv.constant0._ZN3cub18CUB_300001_SM_10006detail8for_each13static_kernelINS2_12policy_hub_t12policy_500_tEmN6thrust24THRUST_300001_SM_1000_NS8cuda_cub20__uninitialized_fill7functorINS7_10device_ptrImEEmEEEEvT0_T1_)
        /*0064*/ 	.short	0x0380
        /*0066*/ 	.short	0x0018


	//----- nvinfo : EIATTR_SW_WAR
	.align		4
.L_493:
        /*0068*/ 	.byte	0x04, 0x36
        /*006a*/ 	.short	(.L_495 - .L_494)
.L_494:
        /*006c*/ 	.word	0x00000008
.L_495:


//--------------------- .nv.info._ZN3cub18CUB_300001_SM_10006detail11EmptyKernelIvEEvv --------------------------
	.section	.nv.info._ZN3cub18CUB_300001_SM_10006detail11EmptyKernelIvEEvv,"",@"SHT_CUDA_INFO"
	.sectionflags	@""
	.align	4


	//----- nvinfo : EIATTR_CUDA_API_VERSION
	.align		4
        /*0000*/ 	.byte	0x04, 0x37
        /*0002*/ 	.short	(.L_497 - .L_496)
.L_496:
        /*0004*/ 	.word	0x00000082


	//----- nvinfo : EIATTR_SPARSE_MMA_MASK
	.align		4
.L_497:
        /*0008*/ 	.byte	0x03, 0x50
        /*000a*/ 	.short	0x0000


	//----- nvinfo : EIATTR_MAXREG_COUNT
	.align		4
        /*000c*/ 	.byte	0x03, 0x1b
        /*000e*/ 	.short	0x00ff


	//----- nvinfo : EIATTR_MERCURY_ISA_VERSION
	.align		4
        /*0010*/ 	.byte	0x03, 0x5f
        /*0012*/ 	.short	0x0101


	//----- nvinfo : EIATTR_VRC_CTA_INIT_COUNT
	.align		4
        /*0014*/ 	.byte	0x02, 0x4a
	.zero		1
	.zero		1


	//----- nvinfo : EIATTR_EXIT_INSTR_OFFSETS
	.align		4
        /*0018*/ 	.byte	0x04, 0x1c
        /*001a*/ 	.short	(.L_499 - .L_498)


	//   ....[0]....
.L_498:
        /*001c*/ 	.word	0x00000010


	//----- nvinfo : EIATTR_SW_WAR
	.align		4
.L_499:
        /*0020*/ 	.byte	0x04, 0x36
        /*0022*/ 	.short	(.L_501 - .L_500)
.L_500:
        /*0024*/ 	.word	0x00000008
.L_501:


//--------------------- .nv.info._ZN6thrust24THRUST_300001_SM_1000_NS8cuda_cub4core6detail13_kernel_agentINS1_15__reduce_by_key16ReduceByKeyAgentINS0_6detail15normal_iteratorINS0_10device_ptrImEEEENS0_12zip_iteratorIN4cuda3std3__45tupleIJNS9_I7double2EENS0_17constant_iteratorIiNS0_11use_defaultESK_EEEEEEESB_NSC_INSG_IJNS8_ISI_EENS8_INS9_IiEEEEEEEEENSF_8equal_toImEEN12Trajectories18ComplexIntTupleAddEPllEEJSB_SN_SB_SS_SX_N3cub18CUB_300001_SM_100024ReduceByKeyScanTileStateINSG_IJSH_iEEElLb0EEESU_SW_llEEEvDpT0_ --------------------------
	.section	.nv.info._ZN6thrust24THRUST_300001_SM_1000_NS8cuda_cub4core6detail13_kernel_agentINS1_15__reduce_by_key16ReduceByKeyAgentINS0_6detail15normal_iteratorINS0_10device_ptrImEEEENS0_12zip_iteratorIN4cuda3std3__45tupleIJNS9_I7double2EENS0_17constant_iteratorIiNS0_11use_defaultESK_EEEEEEESB_NSC_INSG_IJNS8_ISI_EENS8_INS9_IiEEEEEEEEENSF_8equal_toImEEN12Trajectories18ComplexIntTupleAddEPllEEJSB_SN_SB_SS_SX_N3cub18CUB_300001_SM_100024ReduceByKeyScanTileStateINSG_IJSH_iEEElLb0EEESU_SW_llEEEvDpT0_,"",@"SHT_CUDA_INFO"
	.sectionflags	@""
	.align	4


	//----- nvinfo : EIATTR_CUDA_API_VERSION
	.align		4
        /*0000*/ 	.byte	0x04, 0x37
        /*0002*/ 	.short	(.L_503 - .L_502)
.L_502:
        /*0004*/ 	.word	0x00000082


	//----- nvinfo : EIATTR_KPARAM_INFO
	.align		4
.L_503:
        /*0008*/ 	.byte	0x04, 0x17
        /*000a*/ 	.short	(.L_505 - .L_504)
.L_504:
        /*000c*/ 	.word	0x00000000
        /*0010*/ 	.short	0x0009
        /*0012*/ 	.short	0x0068
        /*0014*/ 	.byte	0x00, 0xf0, 0x21, 0x00


	//----- nvinfo : EIATTR_KPARAM_INFO
	.align		4
.L_505:
        /*0018*/ 	.byte	0x04, 0x17
        /*001a*/ 	.short	(.L_507 - .L_506)
.L_506:
        /*001c*/ 	.word	0x00000000
        /*0020*/ 	.short	0x0008
        /*0022*/ 	.short	0x0060
        /*0024*/ 	.byte	0x00, 0xf0, 0x21, 0x00


	//----- nvinfo : EIATTR_KPARAM_INFO
	.align		4
.L_507:
        /*0028*/ 	.byte	0x04, 0x17
        /*002a*/ 	.short	(.L_509 - .L_508)
.L_508:
        /*002c*/ 	.word	0x00000000
        /*0030*/ 	.short	0x0007
        /*0032*/ 	.short	0x0059
        /*0034*/ 	.byte	0x00, 0xf0, 0x05, 0x00


	//----- nvinfo : EIATTR_KPARAM_INFO
	.align		4
.L_509:
        /*0038*/ 	.byte	0x04, 0x17
        /*003a*/ 	.short	(.L_511 - .L_510)
.L_510:
        /*003c*/ 	.word	0x00000000
        /*0040*/ 	.short	0x0006
        /*0042*/ 	.short	0x0058
        /*0044*/ 	.byte	0x00, 0xf0, 0x05, 0x00


	//----- nvinfo : EIATTR_KPARAM_INFO
	.align		4
.L_511:
        /*0048*/ 	.byte	0x04, 0x17
        /*004a*/ 	.short	(.L_513 - .L_512)
.L_512:
        /*004c*/ 	.word	0x00000000
        /*0050*/ 	.short	0x0005
        /*0052*/ 	.short	0x0040
        /*0054*/ 	.byte	0x00, 0xf0, 0x61, 0x00


	//----- nvinfo : EIATTR_KPARAM_INFO
	.align		4
.L_513:
        /*0058*/ 	.byte	0x04, 0x17
        /*005a*/ 	.short	(.L_515 - .L_514)
.L_514:
        /*005c*/ 	.word	0x00000000
        /*0060*/ 	.short	0x0004
        /*0062*/ 	.short	0x0038
        /*0064*/ 	.byte	0x00, 0xf5, 0x21, 0x00


	//----- nvinfo : EIATTR_KPARAM_INFO
	.align		4
.L_515:
        /*0068*/ 	.byte	0x04, 0x17
        /*006a*/ 	.short	(.L_517 - .L_516)
.L_516:
        /*006c*/ 	.word	0x00000000
        /*0070*/ 	.short	0x0003
        /*0072*/ 	.short	0x0028
        /*0074*/ 	.byte	0x00, 0xf0, 0x41, 0x00


	//----- nvinfo : EIATTR_KPARAM_INFO
	.align		4
.L_517:
        /*0078*/ 	.byte	0x04, 0x17
        /*007a*/ 	.short	(.L_519 - .L_518)
.L_518:
        /*007c*/ 	.word	0x00000000
        /*0080*/ 	.short	0x0002
        /*0082*/ 	.short	0x0020
        /*0084*/ 	.byte	0x00, 0xf0, 0x21, 0x00


	//----- nvinfo : EIATTR_KPARAM_INFO
	.align		4
.L_519:
        /*0088*/ 	.byte	0x04, 0x17
        /*008a*/ 	.short	(.L_521 - .L_520)
.L_520:
        /*008c*/ 	.word	0x00000000
        /*0090*/ 	.short	0x0001
        /*0092*/ 	.short	0x0008
        /*0094*/ 	.byte	0x00, 0xf0, 0x61, 0x00


	//----- nvinfo : EIATTR_KPARAM_INFO
	.align		4
.L_521:
        /*0098*/ 	.byte	0x04, 0x17
        /*009a*/ 	.short	(.L_523 - .L_522)
.L_522:
        /*009c*/ 	.word	0x00000000
        /*00a0*/ 	.short	0x0000
        /*00a2*/ 	.short	0x0000
        /*00a4*/ 	.byte	0x00, 0xf0, 0x21, 0x00


	//----- nvinfo : EIATTR_SPARSE_MMA_MASK
	.align		4
.L_523:
        /*00a8*/ 	.byte	0x03, 0x50
        /*00aa*/ 	.short	0x0000


	//----- nvinfo : EIATTR_MAXREG_COUNT
	.align		4
        /*00ac*/ 	.byte	0x03, 0x1b
        /*00ae*/ 	.short	0x00ff


	//----- nvinfo : EIATTR_NUM_BARRIERS
	.align		4
        /*00b0*/ 	.byte	0x02, 0x4c
        /*00b2*/ 	.byte	0x01
	.zero		1


	//----- nvinfo : EIATTR_MERCURY_ISA_VERSION
	.align		4
        /*00b4*/ 	.byte	0x03, 0x5f
        /*00b6*/ 	.short	0x0101


	//----- nvinfo : EIATTR_COOP_GROUP_MASK_REGIDS
	.align		4
        /*00b8*/ 	.byte	0x04, 0x29
        /*00ba*/ 	.short	(.L_525 - .L_524)


	//   ....[0]....
.L_524:
        /*00bc*/ 	.word	0xffffffff


	//   ....[1]....
        /*00c0*/ 	.word	0xffffffff


	//   ....[2]....
        /*00c4*/ 	.word	0xffffffff


	//   ....[3]....
        /*00c8*/ 	.word	0xffffffff


	//   ....[4]....
        /*00cc*/ 	.word	0xffffffff


	//   ....[5]....
        /*00d0*/ 	.word	0xffffffff


	//   ....[6]....
        /*00d4*/ 	.word	0xffffffff


	//   ....[7]....
        /*00d8*/ 	.word	0xffffffff


	//   ....[8]....
        /*00dc*/ 	.word	0xffffffff


	//   ....[9]....
        /*00e0*/ 	.word	0xffffffff


	//   ....[10]....
        /*00e4*/ 	.word	0xffffffff


	//   ....[11]....
        /*00e8*/ 	.word	0xffffffff


	//   ....[12]....
        /*00ec*/ 	.word	0xffffffff


	//   ....[13]....
        /*00f0*/ 	.word	0xffffffff


	//   ....[14]....
        /*00f4*/ 	.word	0xffffffff


	//   ....[15]....
        /*00f8*/ 	.word	0xffffffff


	//   ....[16]....
        /*00fc*/ 	.word	0xffffffff


	//   ....[17]....
        /*0100*/ 	.word	0xffffffff


	//   ....[18]....
        /*0104*/ 	.word	0xffffffff


	//   ....[19]....
        /*0108*/ 	.word	0xffffffff


	//   ....[20]....
        /*010c*/ 	.word	0xffffffff


	//   ....[21]....
        /*0110*/ 	.word	0xffffffff


	//   ....[22]....
        /*0114*/ 	.word	0xffffffff


	//   ....[23]....
        /*0118*/ 	.word	0xffffffff


	//   ....[24]....
        /*011c*/ 	.word	0xffffffff


	//   ....[25]....
        /*0120*/ 	.word	0xffffffff


	//   ....[26]....
        /*0124*/ 	.word	0xffffffff


	//   ....[27]....
        /*0128*/ 	.word	0xffffffff


	//   ....[28]....
        /*012c*/ 	.word	0xffffffff


	//   ....[29]....
        /*0130*/ 	.word	0xffffffff


	//   ....[30]....
        /*0134*/ 	.word	0xffffffff


	//   ....[31]....
        /*0138*/ 	.word	0xffffffff


	//   ....[32]....
        /*013c*/ 	.word	0xffffffff


	//   ....[33]....
        /*0140*/ 	.word	0xffffffff


	//   ....[34]....
        /*0144*/ 	.word	0xffffffff


	//   ....[35]....
        /*0148*/ 	.word	0xffffffff


	//   ....[36]....
        /*014c*/ 	.word	0xffffffff


	//   ....[37]....
        /*0150*/ 	.word	0xffffffff


	//   ....[38]....
        /*0154*/ 	.word	0xffffffff


	//   ....[39]....
        /*0158*/ 	.word	0xffffffff


	//   ....[40]....
        /*015c*/ 	.word	0xffffffff


	//   ....[41]....
        /*0160*/ 	.word	0xffffffff


	//   ....[42]....
        /*0164*/ 	.word	0xffffffff


	//   ....[43]....
        /*0168*/ 	.word	0xffffffff


	//   ....[44]....
        /*016c*/ 	.word	0xffffffff


	//   ....[45]....
        /*0170*/ 	.word	0xffffffff


	//   ....[46]....
        /*0174*/ 	.word	0xffffffff


	//   ....[47]....
        /*0178*/ 	.word	0xffffffff


	//   ....[48]....
        /*017c*/ 	.word	0xffffffff


	//   ....[49]....
        /*0180*/ 	.word	0xffffffff


	//   ....[50]....
        /*0184*/ 	.word	0xffffffff


	//   ....[51]....
        /*0188*/ 	.word	0xffffffff


	//   ....[52]....
        /*018c*/ 	.word	0xffffffff


	//   ....[53]....
        /*0190*/ 	.word	0xffffffff


	//   ....[54]....
        /*0194*/ 	.word	0xffffffff


	//   ....[55]....
        /*0198*/ 	.word	0xffffffff


	//   ....[56]....
        /*019c*/ 	.word	0xffffffff


	//   ....[57]....
        /*01a0*/ 	.word	0xffffffff


	//   ....[58]....
        /*01a4*/ 	.word	0xffffffff


	//   ....[59]....
        /*01a8*/ 	.word	0xffffffff


	//   ....[60]....
        /*01ac*/ 	.word	0xffffffff


	//   ....[61]....
        /*01b0*/ 	.word	0xffffffff


	//   ....[62]....
        /*01b4*/ 	.word	0xffffffff


	//   ....[63]....
        /*01b8*/ 	.word	0xffffffff


	//   ....[64]....
        /*01bc*/ 	.word	0xffffffff


	//   ....[65]....
        /*01c0*/ 	.word	0xffffffff


	//   ....[66]....
        /*01c4*/ 	.word	0xffffffff


	//   ....[67]....
        /*01c8*/ 	.word	0xffffffff


	//   ....[68]....
        /*01cc*/ 	.word	0xffffffff


	//   ....[69]....
        /*01d0*/ 	.word	0xffffffff


	//   ....[70]....
        /*01d4*/ 	.word	0xffffffff


	//   ....[71]....
        /*01d8*/ 	.word	0xffffffff


	//   ....[72]....
        /*01dc*/ 	.word	0xffffffff


	//   ....[73]....
        /*01e0*/ 	.word	0xffffffff


	//   ....[74]....
        /*01e4*/ 	.word	0xffffffff


	//   ....[75]....
        /*01e8*/ 	.word	0xffffffff


	//   ....[76]....
        /*01ec*/ 	.word	0xffffffff


	//   ....[77]....
        /*01f0*/ 	.word	0xffffffff


	//   ....[78]....
        /*01f4*/ 	.word	0xffffffff


	//   ....[79]....
        /*01f8*/ 	.word	0xffffffff


	//   ....[80]....
        /*01fc*/ 	.word	0xffffffff


	//   ....[81]....
        /*0200*/ 	.word	0xffffffff


	//   ....[82]....
        /*0204*/ 	.word	0xffffffff


	//   ....[83]....
        /*0208*/ 	.word	0xffffffff


	//   ....[84]....
        /*020c*/ 	.word	0xffffffff


	//   ....[85]....
        /*0210*/ 	.word	0xffffffff


	//   ....[86]....
        /*0214*/ 	.word	0xffffffff


	//   ....[87]....
        /*0218*/ 	.word	0xffffffff


	//   ....[88]....
        /*021c*/ 	.word	0xffffffff


	//   ....[89]....
        /*0220*/ 	.word	0xffffffff


	//   ....[90]....
        /*0224*/ 	.word	0xffffffff


	//   ....[91]....
        /*0228*/ 	.word	0xffffffff


	//   ....[92]....
        /*022c*/ 	.word	0xffffffff


	//   ....[93]....
        /*0230*/ 	.word	0xffffffff


	//   ....[94]....
        /*0234*/ 	.word	0xffffffff


	//   ....[95]....
        /*0238*/ 	.word	0xffffffff


	//   ....[96]....
        /*023c*/ 	.word	0xffffffff


	//   ....[97]....
        /*0240*/ 	.word	0xffffffff


	//   ....[98]....
        /*0244*/ 	.word	0xffffffff


	//   ....[99]....
        /*0248*/ 	.word	0xffffffff


	//   ....[100]....
        /*024c*/ 	.word	0xffffffff


	//   ....[101]....
        /*0250*/ 	.word	0xffffffff


	//   ....[102]....
        /*0254*/ 	.word	0xffffffff


	//   ....[103]....
        /*0258*/ 	.word	0xffffffff


	//   ....[104]....
        /*025c*/ 	.word	0xffffffff


	//   ....[105]....
        /*0260*/ 	.word	0xffffffff


	//   ....[106]....
        /*0264*/ 	.word	0xffffffff


	//   ....[107]....
        /*0268*/ 	.word	0xffffffff


	//   ....[108]....
        /*026c*/ 	.word	0xffffffff


	//   ....[109]....
        /*0270*/ 	.word	0xffffffff


	//   ....[110]....
        /*0274*/ 	.word	0xffffffff


	//   ....[111]....
        /*0278*/ 	.word	0xffffffff


	//   ....[112]....
        /*027c*/ 	.word	0xffffffff


	//   ....[113]....
        /*0280*/ 	.word	0xffffffff


	//   ....[114]....
        /*0284*/ 	.word	0xffffffff


	//   ....[115]....
        /*0288*/ 	.word	0xffffffff


	//   ....[116]....
        /*028c*/ 	.word	0xffffffff


	//   ....[117]....
        /*0290*/ 	.word	0xffffffff


	//   ....[118]....
        /*0294*/ 	.word	0xffffffff


	//   ....[119]....
        /*0298*/ 	.word	0xffffffff


	//   ....[120]....
        /*029c*/ 	.word	0xffffffff


	//   ....[121]....
        /*02a0*/ 	.word	0xffffffff


	//   ....[122]....
        /*02a4*/ 	.word	0xffffffff


	//   ....[123]....
        /*02a8*/ 	.word	0xffffffff


	//   ....[124]....
        /*02ac*/ 	.word	0xffffffff


	//   ....[125]....
        /*02b0*/ 	.word	0xffffffff


	//   ....[126]....
        /*02b4*/ 	.word	0xffffffff


	//   ....[127]....
        /*02b8*/ 	.word	0xffffffff


	//   ....[128]....
        /*02bc*/ 	.word	0xffffffff


	//   ....[129]....
        /*02c0*/ 	.word	0xffffffff


	//   ....[130]....
        /*02c4*/ 	.word	0xffffffff


	//   ....[131]....
        /*02c8*/ 	.word	0xffffffff


	//   ....[132]....
        /*02cc*/ 	.word	0xffffffff


	//   ....[133]....
        /*02d0*/ 	.word	0xffffffff


	//   ....[134]....
        /*02d4*/ 	.word	0xffffffff


	//   ....[135]....
        /*02d8*/ 	.word	0xffffffff


	//   ....[136]....
        /*02dc*/ 	.word	0xffffffff


	//   ....[137]....
        /*02e0*/ 	.word	0xffffffff


	//   ....[138]....
        /*02e4*/ 	.word	0xffffffff


	//   ....[139]....
        /*02e8*/ 	.word	0xffffffff


	//   ....[140]....
        /*02ec*/ 	.word	0xffffffff


	//   ....[141]....
        /*02f0*/ 	.word	0xffffffff


	//   ....[142]....
        /*02f4*/ 	.word	0xffffffff


	//   ....[143]....
        /*02f8*/ 	.word	0xffffffff


	//   ....[144]....
        /*02fc*/ 	.word	0xffffffff


	//   ....[145]....
        /*0300*/ 	.word	0xffffffff


	//   ....[146]....
        /*0304*/ 	.word	0xffffffff


	//   ....[147]....
        /*0308*/ 	.word	0xffffffff


	//   ....[148]....
        /*030c*/ 	.word	0xffffffff


	//   ....[149]....
        /*0310*/ 	.word	0xffffffff


	//   ....[150]....
        /*0314*/ 	.word	0xffffffff


	//   ....[151]....
        /*0318*/ 	.word	0xffffffff


	//   ....[152]....
        /*031c*/ 	.word	0xffffffff


	//   ....[153]....
        /*0320*/ 	.word	0xffffffff


	//   ....[154]....
        /*0324*/ 	.word	0xffffffff


	//   ....[155]....
        /*0328*/ 	.word	0xffffffff


	//   ....[156]....
        /*032c*/ 	.word	0xffffffff


	//   ....[157]....
        /*0330*/ 	.word	0xffffffff


	//   ....[158]....
        /*0334*/ 	.word	0xffffffff


	//   ....[159]....
        /*0338*/ 	.word	0xffffffff


	//   ....[160]....
        /*033c*/ 	.word	0xffffffff


	//   ....[161]....
        /*0340*/ 	.word	0xffffffff


	//   ....[162]....
        /*0344*/ 	.word	0xffffffff


	//   ....[163]....
        /*0348*/ 	.word	0xffffffff


	//   ....[164]....
        /*034c*/ 	.word	0xffffffff


	//   ....[165]....
        /*0350*/ 	.word	0xffffffff


	//   ....[166]....
        /*0354*/ 	.word	0xffffffff


	//   ....[167]....
        /*0358*/ 	.word	0xffffffff


	//   ....[168]....
        /*035c*/ 	.word	0xffffffff


	//   ....[169]....
        /*0360*/ 	.word	0xffffffff


	//   ....[170]....
        /*0364*/ 	.word	0xffffffff


	//   ....[171]....
        /*0368*/ 	.word	0xffffffff


	//   ....[172]....
        /*036c*/ 	.word	0xffffffff


	//   ....[173]....
        /*0370*/ 	.word	0xffffffff


	//   ....[174]....
        /*0374*/ 	.word	0xffffffff


	//   ....[175]....
        /*0378*/ 	.word	0xffffffff


	//   ....[176]....
        /*037c*/ 	.word	0xffffffff


	//   ....[177]....
        /*0380*/ 	.word	0xffffffff


	//   ....[178]....
        /*0384*/ 	.word	0xffffffff


	//   ....[179]....
        /*0388*/ 	.word	0xffffffff


	//   ....[180]....
        /*038c*/ 	.word	0xffffffff


	//   ....[181]....
        /*0390*/ 	.word	0xffffffff


	//   ....[182]....
        /*0394*/ 	.word	0xffffffff


	//   ....[183]....
        /*0398*/ 	.word	0xffffffff


	//   ....[184]....
        /*039c*/ 	.word	0xffffffff


	//   ....[185]....
        /*03a0*/ 	.word	0xffffffff


	//   ....[186]....
        /*03a4*/ 	.word	0xffffffff


	//   ....[187]....
        /*03a8*/ 	.word	0xffffffff


	//   ....[188]....
        /*03ac*/ 	.word	0xffffffff


	//   ....[189]....
        /*03b0*/ 	.word	0xffffffff


	//   ....[190]....
        /*03b4*/ 	.word	0xffffffff


	//   ....[191]....
        /*03b8*/ 	.word	0xffffffff


	//   ....[192]....
        /*03bc*/ 	.word	0xffffffff


	//   ....[193]....
        /*03c0*/ 	.word	0xffffffff


	//   ....[194]....
        /*03c4*/ 	.word	0xffffffff


	//   ....[195]....
        /*03c8*/ 	.word	0xffffffff


	//   ....[196]....
        /*03cc*/ 	.word	0xffffffff


	//   ....[197]....
        /*03d0*/ 	.word	0xffffffff


	//   ....[198]....
        /*03d4*/ 	.word	0xffffffff


	//   ....[199]....
        /*03d8*/ 	.word	0xffffffff


	//   ....[200]....
        /*03dc*/ 	.word	0xffffffff


	//   ....[201]....
        /*03e0*/ 	.word	0xffffffff


	//   ....[202]....
        /*03e4*/ 	.word	0xffffffff


	//   ....[203]....
        /*03e8*/ 	.word	0xffffffff


	//   ....[204]....
        /*03ec*/ 	.word	0xffffffff


	//   ....[205]....
        /*03f0*/ 	.word	0xffffffff


	//   ....[206]....
        /*03f4*/ 	.word	0xffffffff


	//   ....[207]....
        /*03f8*/ 	.word	0xffffffff


	//   ....[208]....
        /*03fc*/ 	.word	0xffffffff


	//   ....[209]....
        /*0400*/ 	.word	0xffffffff


	//   ....[210]....
        /*0404*/ 	.word	0xffffffff


	//   ....[211]....
        /*0408*/ 	.word	0xffffffff


	//   ....[212]....
        /*040c*/ 	.word	0xffffffff


	//   ....[213]....
        /*0410*/ 	.word	0xffffffff


	//   ....[214]....
        /*0414*/ 	.word	0xffffffff


	//   ....[215]....
        /*0418*/ 	.word	0xffffffff


	//   ....[216]....
        /*041c*/ 	.word	0xffffffff


	//   ....[217]....
        /*0420*/ 	.word	0xffffffff


	//   ....[218]....
        /*0424*/ 	.word	0xffffffff


	//   ....[219]....
        /*0428*/ 	.word	0xffffffff


	//   ....[220]....
        /*042c*/ 	.word	0xffffffff


	//   ....[221]....
        /*0430*/ 	.word	0xffffffff


	//   ....[222]....
        /*0434*/ 	.word	0xffffffff


	//   ....[223]....
        /*0438*/ 	.word	0xffffffff


	//   ....[224]....
        /*043c*/ 	.word	0xffffffff


	//   ....[225]....
        /*0440*/ 	.word	0xffffffff


	//   ....[226]....
        /*0444*/ 	.word	0xffffffff


	//   ....[227]....
        /*0448*/ 	.word	0xffffffff


	//   ....[228]....
        /*044c*/ 	.word	0xffffffff


	//   ....[229]....
        /*0450*/ 	.word	0xffffffff


	//   ....[230]....
        /*0454*/ 	.word	0xffffffff


	//   ....[231]....
        /*0458*/ 	.word	0xffffffff


	//   ....[232]....
        /*045c*/ 	.word	0xffffffff


	//   ....[233]....
        /*0460*/ 	.word	0xffffffff


	//   ....[234]....
        /*0464*/ 	.word	0xffffffff


	//   ....[235]....
        /*0468*/ 	.word	0xffffffff


	//   ....[236]....
        /*046c*/ 	.word	0xffffffff


	//   ....[237]....
        /*0470*/ 	.word	0xffffffff


	//   ....[238]....
        /*0474*/ 	.word	0xffffffff


	//   ....[239]....
        /*0478*/ 	.word	0xffffffff


	//   ....[240]....
        /*047c*/ 	.word	0xffffffff


	//   ....[241]....
        /*0480*/ 	.word	0xffffffff


	//   ....[242]....
        /*0484*/ 	.word	0xffffffff


	//   ....[243]....
        /*0488*/ 	.word	0xffffffff


	//   ....[244]....
        /*048c*/ 	.word	0xffffffff


	//   ....[245]....
        /*0490*/ 	.word	0xffffffff


	//   ....[246]....
        /*0494*/ 	.word	0xffffffff


	//   ....[247]....
        /*0498*/ 	.word	0xffffffff


	//   ....[248]....
        /*049c*/ 	.word	0xffffffff


	//   ....[249]....
        /*04a0*/ 	.word	0xffffffff


	//   ....[250]....
        /*04a4*/ 	.word	0xffffffff


	//   ....[251]....
        /*04a8*/ 	.word	0xffffffff


	//   ....[252]....
        /*04ac*/ 	.word	0xffffffff


	//   ....[253]....
        /*04b0*/ 	.word	0xffffffff


	//   ....[254]....
        /*04b4*/ 	.word	0xffffffff


	//   ....[255]....
        /*04b8*/ 	.word	0xffffffff


	//   ....[0]....
        /*04bc*/ 	.word	0xffffffff


	//   ....[1]....
        /*04c0*/ 	.word	0xffffffff


	//   ....[2]....
        /*04c4*/ 	.word	0xffffffff


	//   ....[3]....
        /*04c8*/ 	.word	0xffffffff


	//   ....[4]....
        /*04cc*/ 	.word	0xffffffff


	//   ....[5]....
        /*04d0*/ 	.word	0xffffffff


	//   ....[6]....
        /*04d4*/ 	.word	0xffffffff


	//   ....[7]....
        /*04d8*/ 	.word	0xffffffff


	//   ....[8]....
        /*04dc*/ 	.word	0xffffffff


	//   ....[9]....
        /*04e0*/ 	.word	0xffffffff


	//   ....[10]....
        /*04e4*/ 	.word	0xffffffff


	//   ....[11]....
        /*04e8*/ 	.word	0xffffffff


	//   ....[12]....
        /*04ec*/ 	.word	0xffffffff


	//   ....[13]....
        /*04f0*/ 	.word	0xffffffff


	//   ....[14]....
        /*04f4*/ 	.word	0xffffffff


	//   ....[15]....
        /*04f8*/ 	.word	0xffffffff


	//   ....[16]....
        /*04fc*/ 	.word	0xffffffff


	//   ....[17]....
        /*0500*/ 	.word	0xffffffff


	//   ....[18]....
        /*0504*/ 	.word	0xffffffff


	//   ....[19]....
        /*0508*/ 	.word	0xffffffff


	//   ....[20]....
        /*050c*/ 	.word	0xffffffff


	//   ....[21]....
        /*0510*/ 	.word	0xffffffff


	//   ....[22]....
        /*0514*/ 	.word	0xffffffff


	//   ....[23]....
        /*0518*/ 	.word	0xffffffff


	//   ....[24]....
        /*051c*/ 	.word	0xffffffff


	//   ....[25]....
        /*0520*/ 	.word	0xffffffff


	//   ....[26]....
        /*0524*/ 	.word	0xffffffff


	//   ....[27]....
        /*0528*/ 	.word	0xffffffff


	//   ....[28]....
        /*052c*/ 	.word	0xffffffff


	//   ....[29]....
        /*0530*/ 	.word	0xffffffff


	//   ....[30]....
        /*0534*/ 	.word	0xffffffff


	//   ....[31]....
        /*0538*/ 	.word	0xffffffff


	//   ....[32]....
        /*053c*/ 	.word	0xffffffff


	//   ....[33]....
        /*0540*/ 	.word	0xffffffff


	//   ....[34]....
        /*0544*/ 	.word	0xffffffff


	//   ....[35]....
        /*0548*/ 	.word	0xffffffff


	//   ....[36]....
        /*054c*/ 	.word	0xffffffff


	//   ....[37]....
        /*0550*/ 	.word	0xffffffff


	//   ....[38]....
        /*0554*/ 	.word	0xffffffff


	//   ....[39]....
        /*0558*/ 	.word	0xffffffff


	//   ....[40]....
        /*055c*/ 	.word	0xffffffff


	//   ....[41]....
        /*0560*/ 	.word	0xffffffff


	//   ....[42]....
        /*0564*/ 	.word	0xffffffff


	//   ....[43]....
        /*0568*/ 	.word	0xffffffff


	//   ....[44]....
        /*056c*/ 	.word	0xffffffff


	//   ....[45]....
        /*0570*/ 	.word	0xffffffff


	//   ....[46]....
        /*0574*/ 	.word	0xffffffff


	//   ....[47]....
        /*0578*/ 	.word	0xffffffff


	//   ....[48]....
        /*057c*/ 	.word	0xffffffff


	//   ....[49]....
        /*0580*/ 	.word	0xffffffff


	//   ....[50]....
        /*0584*/ 	.word	0xffffffff


	//   ....[51]....
        /*0588*/ 	.word	0xffffffff


	//   ....[52]....
        /*058c*/ 	.word	0xffffffff


	//   ....[53]....
        /*0590*/ 	.word	0xffffffff


	//   ....[54]....
        /*0594*/ 	.word	0xffffffff


	//   ....[55]....
        /*0598*/ 	.word	0xffffffff


	//   ....[56]....
        /*059c*/ 	.word	0xffffffff


	//   ....[57]....
        /*05a0*/ 	.word	0xffffffff


	//   ....[58]....
        /*05a4*/ 	.word	0xffffffff


	//   ....[59]....
        /*05a8*/ 	.word	0xffffffff


	//   ....[60]....
        /*05ac*/ 	.word	0xffffffff


	//   ....[61]....
        /*05b0*/ 	.word	0xffffffff


	//   ....[62]....
        /*05b4*/ 	.word	0xffffffff


	//   ....[63]....
        /*05b8*/ 	.word	0xffffffff


	//   ....[64]....
        /*05bc*/ 	.word	0xffffffff


	//   ....[65]....
        /*05c0*/ 	.word	0xffffffff


	//   ....[66]....
        /*05c4*/ 	.word	0xffffffff


	//   ....[67]....
        /*05c8*/ 	.word	0xffffffff


	//   ....[68]....
        /*05cc*/ 	.word	0xffffffff


	//   ....[69]....
        /*05d0*/ 	.word	0xffffffff


	//   ....[70]....
        /*05d4*/ 	.word	0xffffffff


	//   ....[71]....
        /*05d8*/ 	.word	0xffffffff


	//   ....[72]....
        /*05dc*/ 	.word	0x05000028


	//   ....[73]....
        /*05e0*/ 	.word	0x05000028


	//   ....[74]....
        /*05e4*/ 	.word	0x05000028


	//   ....[75]....
        /*05e8*/ 	.word	0x05000028


	//   ....[76]....
        /*05ec*/ 	.word	0x05000028


	//   ....[77]....
        /*05f0*/ 	.word	0x05000028


	//   ....[78]....
        /*05f4*/ 	.word	0x05000028


	//   ....[79]....
        /*05f8*/ 	.word	0x05000028


	//   ....[80]....
        /*05fc*/ 	.word	0x05000028


	//   ....[81]....
        /*0600*/ 	.word	0x05000028


	//   ....[82]....
        /*0604*/ 	.word	0x05000028


	//   ....[83]....
        /*0608*/ 	.word	0x05000028


	//   ....[84]....
        /*060c*/ 	.word	0x05000028


	//   ....[85]....
        /*0610*/ 	.word	0x05000028


	//   ....[86]....
        /*0614*/ 	.word	0x05000028


	//   ....[87]....
        /*0618*/ 	.word	0x05000028


	//   ....[88]....
        /*061c*/ 	.word	0x05000028


	//   ....[89]....
        /*0620*/ 	.word	0x05000028


	//   ....[90]....
        /*0624*/ 	.word	0x05000028


	//   ....[91]....
        /*0628*/ 	.word	0x05000028


	//   ....[92]....
        /*062c*/ 	.word	0x05000028


	//   ....[93]....
        /*0630*/ 	.word	0x05000028


	//   ....[94]....
        /*0634*/ 	.word	0x05000028


	//   ....[95]....
        /*0638*/ 	.word	0x05000028


	//   ....[96]....
        /*063c*/ 	.word	0x05000028


	//   ....[97]....
        /*0640*/ 	.word	0x05000028


	//   ....[98]....
        /*0644*/ 	.word	0x05000028


	//   ....[99]....
        /*0648*/ 	.word	0x05000028


	//   ....[100]....
        /*064c*/ 	.word	0x05000028


	//   ....[101]....
        /*0650*/ 	.word	0x05000028


	//   ....[102]....
        /*0654*/ 	.word	0x05000028


	//   ....[103]....
        /*0658*/ 	.word	0x05000028


	//   ....[104]....
        /*065c*/ 	.word	0x05000028


	//   ....[105]....
        /*0660*/ 	.word	0x05000028


	//   ....[106]....
        /*0664*/ 	.word	0x05000028


	//   ....[107]....
        /*0668*/ 	.word	0x05000028


	//   ....[108]....
        /*066c*/ 	.word	0x05000028


	//   ....[109]....
        /*0670*/ 	.word	0x05000028


	//   ....[110]....
        /*0674*/ 	.word	0x05000028


	//   ....[111]....
        /*0678*/ 	.word	0x05000028


	//   ....[112]....
        /*067c*/ 	.word	0x05000028


	//   ....[113]....
        /*0680*/ 	.word	0x05000028


	//   ....[114]....
        /*0684*/ 	.word	0x05000028


	//   ....[115]....
        /*0688*/ 	.word	0x05000028


	//   ....[116]....
        /*068c*/ 	.word	0x05000028


	//   ....[117]....
        /*0690*/ 	.word	0x05000028


	//   ....[118]....
        /*0694*/ 	.word	0x05000028


	//   ....[119]....
        /*0698*/ 	.word	0x05000028


	//   ....[120]....
        /*069c*/ 	.word	0x05000028


	//   ....[121]....
        /*06a0*/ 	.word	0x05000028


	//   ....[122]....
        /*06a4*/ 	.word	0x05000028


	//   ....[123]....
        /*06a8*/ 	.word	0x05000028


	//   ....[124]....
        /*06ac*/ 	.word	0x05000028


	//   ....[125]....
        /*06b0*/ 	.word	0x05000028


	//   ....[126]....
        /*06b4*/ 	.word	0x05000028


	//   ....[127]....
        /*06b8*/ 	.word	0x05000028


	//   ....[128]....
        /*06bc*/ 	.word	0x05000028


	//   ....[129]....
        /*06c0*/ 	.word	0x05000028


	//   ....[130]....
        /*06c4*/ 	.word	0x05000028


	//   ....[131]....
        /*06c8*/ 	.word	0x05000028


	//   ....[132]....
        /*06cc*/ 	.word	0x05000028


	//   ....[133]....
        /*06d0*/ 	.word	0x05000028


	//   ....[134]....
        /*06d4*/ 	.word	0x05000028


	//   ....[135]....
        /*06d8*/ 	.word	0x05000028


	//   ....[136]....
        /*06dc*/ 	.word	0x05000028


	//   ....[137]....
        /*06e0*/ 	.word	0x05000028


	//   ....[138]....
        /*06e4*/ 	.word	0x05000028


	//   ....[139]....
        /*06e8*/ 	.word	0x05000028


	//   ....[140]....
        /*06ec*/ 	.word	0x05000028


	//   ....[141]....
        /*06f0*/ 	.word	0x05000028


	//   ....[142]....
        /*06f4*/ 	.word	0x05000028


	//   ....[143]....
        /*06f8*/ 	.word	0x05000028


	//   ....[144]....
        /*06fc*/ 	.word	0x05000028


	//   ....[145]....
        /*0700*/ 	.word	0x05000028


	//   ....[146]....
        /*0704*/ 	.word	0x05000028


	//   ....[147]....
        /*0708*/ 	.word	0x05000028


	//   ....[148]....
        /*070c*/ 	.word	0x05000028


	//   ....[149]....
        /*0710*/ 	.word	0x05000028


	//   ....[150]....
        /*0714*/ 	.word	0x05000028


	//   ....[151]....
        /*0718*/ 	.word	0x05000028


	//   ....[152]....
        /*071c*/ 	.word	0x05000028


	//   ....[153]....
        /*0720*/ 	.word	0x05000028


	//   ....[154]....
        /*0724*/ 	.word	0x05000028


	//   ....[155]....
        /*0728*/ 	.word	0x05000028


	//   ....[156]....
        /*072c*/ 	.word	0x05000028


	//   ....[157]....
        /*0730*/ 	.word	0x05000028


	//   ....[158]....
        /*0734*/ 	.word	0x05000028


	//   ....[159]....
        /*0738*/ 	.word	0x05000028


	//   ....[160]....
        /*073c*/ 	.word	0x05000028


	//   ....[161]....
        /*0740*/ 	.word	0x05000028


	//   ....[162]....
        /*0744*/ 	.word	0x05000028


	//   ....[163]....
        /*0748*/ 	.word	0x05000028


	//   ....[164]....
        /*074c*/ 	.word	0x05000028


	//   ....[165]....
        /*0750*/ 	.word	0x05000028


	//   ....[166]....
        /*0754*/ 	.word	0x05000028


	//   ....[167]....
        /*0758*/ 	.word	0x05000028


	//   ....[168]....
        /*075c*/ 	.word	0x05000028


	//   ....[169]....
        /*0760*/ 	.word	0x05000028


	//   ....[170]....
        /*0764*/ 	.word	0x05000028


	//   ....[171]....
        /*0768*/ 	.word	0x05000028


	//   ....[172]....
        /*076c*/ 	.word	0x05000028


	//   ....[173]....
        /*0770*/ 	.word	0x05000028


	//   ....[174]....
        /*0774*/ 	.word	0x05000028


	//   ....[175]....
        /*0778*/ 	.word	0x05000028


	//   ....[176]....
        /*077c*/ 	.word	0x05000028


	//   ....[177]....
        /*0780*/ 	.word	0x05000028


	//   ....[178]....
        /*0784*/ 	.word	0x05000028


	//   ....[179]....
        /*0788*/ 	.word	0x05000028


	//   ....[180]....
        /*078c*/ 	.word	0x05000028


	//   ....[181]....
        /*0790*/ 	.word	0x05000028


	//   ....[182]....
        /*0794*/ 	.word	0x05000028


	//   ....[183]....
        /*0798*/ 	.word	0x05000028


	//   ....[184]....
        /*079c*/ 	.word	0x05000028


	//   ....[185]....
        /*07a0*/ 	.word	0x05000028


	//   ....[186]....
        /*07a4*/ 	.word	0x05000028


	//   ....[187]....
        /*07a8*/ 	.word	0x05000028


	//   ....[188]....
        /*07ac*/ 	.word	0x05000028


	//   ....[189]....
        /*07b0*/ 	.word	0x05000028


	//   ....[190]....
        /*07b4*/ 	.word	0x05000028


	//   ....[191]....
        /*07b8*/ 	.word	0x05000028


	//   ....[192]....
        /*07bc*/ 	.word	0x05000028


	//   ....[193]....
        /*07c0*/ 	.word	0x05000028


	//   ....[194]....
        /*07c4*/ 	.word	0x05000028


	//   ....[195]....
        /*07c8*/ 	.word	0x05000028


	//   ....[196]....
        /*07cc*/ 	.word	0x05000028


	//   ....[197]....
        /*07d0*/ 	.word	0x05000028


	//   ....[198]....
        /*07d4*/ 	.word	0x05000028


	//   ....[199]....
        /*07d8*/ 	.word	0x05000028


	//   ....[200]....
        /*07dc*/ 	.word	0x05000028


	//   ....[201]....
        /*07e0*/ 	.word	0x05000028


	//   ....[202]....
        /*07e4*/ 	.word	0x05000028


	//   ....[203]....
        /*07e8*/ 	.word	0x05000028


	//   ....[204]....
        /*07ec*/ 	.word	0x05000028


	//   ....[205]....
        /*07f0*/ 	.word	0x05000028


	//   ....[206]....
        /*07f4*/ 	.word	0x05000028


	//   ....[207]....
        /*07f8*/ 	.word	0x05000028


	//   ....[208]....
        /*07fc*/ 	.word	0x05000028


	//   ....[209]....
        /*0800*/ 	.word	0x05000028


	//   ....[210]....
        /*0804*/ 	.word	0x05000028


	//   ....[211]....
        /*0808*/ 	.word	0x05000028


	//   ....[212]....
        /*080c*/ 	.word	0x05000028


	//   ....[213]....
        /*0810*/ 	.word	0x05000028


	//   ....[214]....
        /*0814*/ 	.word	0x05000028


	//   ....[215]....
        /*0818*/ 	.word	0x05000028


	//   ....[216]....
        /*081c*/ 	.word	0x05000028


	//   ....[217]....
        /*0820*/ 	.word	0x05000028


	//   ....[218]....
        /*0824*/ 	.word	0x05000028


	//   ....[219]....
        /*0828*/ 	.word	0x05000028


	//   ....[220]....
        /*082c*/ 	.word	0x05000028


	//   ....[221]....
        /*0830*/ 	.word	0x05000028


	//   ....[222]....
        /*0834*/ 	.word	0x05000028


	//   ....[223]....
        /*0838*/ 	.word	0x05000028


	//   ....[224]....
        /*083c*/ 	.word	0x05000028


	//   ....[225]....
        /*0840*/ 	.word	0x05000028


	//   ....[226]....
        /*0844*/ 	.word	0x05000028


	//   ....[227]....
        /*0848*/ 	.word	0x05000028


	//   ....[228]....
        /*084c*/ 	.word	0x05000028


	//   ....[229]....
        /*0850*/ 	.word	0x05000028


	//   ....[230]....
        /*0854*/ 	.word	0x05000028


	//   ....[231]....
        /*0858*/ 	.word	0x05000028


	//   ....[232]....
        /*085c*/ 	.word	0x05000028


	//   ....[233]....
        /*0860*/ 	.word	0x05000028


	//   ....[234]....
        /*0864*/ 	.word	0x05000028


	//   ....[235]....
        /*0868*/ 	.word	0x05000028


	//   ....[236]....
        /*086c*/ 	.word	0x05000028


	//   ....[237]....
        /*0870*/ 	.word	0x05000028


	//   ....[238]....
        /*0874*/ 	.word	0x05000028


	//   ....[239]....
        /*0878*/ 	.word	0x05000028


	//   ....[240]....
        /*087c*/ 	.word	0x05000028


	//   ....[241]....
        /*0880*/ 	.word	0x05000028


	//   ....[242]....
        /*0884*/ 	.word	0x05000028


	//   ....[243]....
        /*0888*/ 	.word	0x05000028


	//   ....[244]....
        /*088c*/ 	.word	0x05000028


	//   ....[245]....
        /*0890*/ 	.word	0x05000028


	//   ....[246]....
        /*0894*/ 	.word	0x05000028


	//   ....[247]....
        /*0898*/ 	.word	0x05000028


	//   ....[248]....
        /*089c*/ 	.word	0x05000028


	//   ....[249]....
        /*08a0*/ 	.word	0x05000028


	//   ....[250]....
        /*08a4*/ 	.word	0x05000028


	//   ....[251]....
        /*08a8*/ 	.word	0x05000028


	//   ....[252]....
        /*08ac*/ 	.word	0x05000028


	//   ....[253]....
        /*08b0*/ 	.word	0x05000028


	//   ....[254]....
        /*08b4*/ 	.word	0x05000028


	//   ....[255]....
        /*08b8*/ 	.word	0x05000028


	//   ....[0]....
        /*08bc*/ 	.word	0x05000028


	//   ....[1]....
        /*08c0*/ 	.word	0x05000028


	//   ....[2]....
        /*08c4*/ 	.word	0x05000028


	//   ....[3]....
        /*08c8*/ 	.word	0x05000028


	//   ....[4]....
        /*08cc*/ 	.word	0x05000028


	//   ....[5]....
        /*08d0*/ 	.word	0x05000028


	//   ....[6]....
        /*08d4*/ 	.word	0x05000028


	//   ....[7]....
        /*08d8*/ 	.word	0x05000028


	//   ....[8]....
        /*08dc*/ 	.word	0x05000028


	//   ....[9]....
        /*08e0*/ 	.word	0x05000028


	//   ....[10]....
        /*08e4*/ 	.word	0x05000028


	//   ....[11]....
        /*08e8*/ 	.word	0x05000028


	//   ....[12]....
        /*08ec*/ 	.word	0x05000028


	//   ....[13]....
        /*08f0*/ 	.word	0x05000028


	//   ....[14]....
        /*08f4*/ 	.word	0x05000028


	//   ....[15]....
        /*08f8*/ 	.word	0x05000028


	//   ....[16]....
        /*08fc*/ 	.word	0x05000028


	//   ....[17]....
        /*0900*/ 	.word	0x05000028


	//   ....[18]....
        /*0904*/ 	.word	0x05000028


	//   ....[19]....
        /*0908*/ 	.word	0x05000028


	//   ....[20]....
        /*090c*/ 	.word	0x05000028


	//   ....[21]....
        /*0910*/ 	.word	0x05000028


	//   ....[22]....
        /*0914*/ 	.word	0x05000028


	//   ....[23]....
        /*0918*/ 	.word	0x05000028


	//   ....[24]....
        /*091c*/ 	.word	0x05000028


	//   ....[25]....
        /*0920*/ 	.word	0x05000028


	//   ....[26]....
        /*0924*/ 	.word	0x05000028


	//   ....[27]....
        /*0928*/ 	.word	0x05000028


	//   ....[28]....
        /*092c*/ 	.word	0x05000028


	//   ....[29]....
        /*0930*/ 	.word	0x05000028


	//   ....[30]....
        /*0934*/ 	.word	0x05000028


	//   ....[31]....
        /*0938*/ 	.word	0x05000028


	//   ....[32]....
        /*093c*/ 	.word	0x05000028


	//   ....[33]....
        /*0940*/ 	.word	0x05000028


	//   ....[34]....
        /*0944*/ 	.word	0x05000028


	//   ....[35]....
        /*0948*/ 	.word	0x05000028


	//   ....[36]....
        /*094c*/ 	.word	0x05000028


	//   ....[37]....
        /*0950*/ 	.word	0x05000028


	//   ....[38]....
        /*0954*/ 	.word	0x05000028


	//   ....[39]....
        /*0958*/ 	.word	0x05000028


	//   ....[40]....
        /*095c*/ 	.word	0x05000028


	//   ....[41]....
        /*0960*/ 	.word	0x05000028


	//   ....[42]....
        /*0964*/ 	.word	0x05000028


	//   ....[43]....
        /*0968*/ 	.word	0x05000028


	//   ....[44]....
        /*096c*/ 	.word	0x05000028


	//   ....[45]....
        /*0970*/ 	.word	0x05000028


	//   ....[46]....
        /*0974*/ 	.word	0x05000028


	//   ....[47]....
        /*0978*/ 	.word	0x05000028


	//   ....[48]....
        /*097c*/ 	.word	0x05000028


	//   ....[49]....
        /*0980*/ 	.word	0x05000028


	//   ....[50]....
        /*0984*/ 	.word	0x05000028


	//   ....[51]....
        /*0988*/ 	.word	0x05000028


	//   ....[52]....
        /*098c*/ 	.word	0x05000028


	//   ....[53]....
        /*0990*/ 	.word	0x05000028


	//   ....[54]....
        /*0994*/ 	.word	0x05000028


	//   ....[55]....
        /*0998*/ 	.word	0x05000028


	//   ....[56]....
        /*099c*/ 	.word	0x05000028


	//   ....[57]....
        /*09a0*/ 	.word	0x05000028


	//   ....[58]....
        /*09a4*/ 	.word	0x05000028


	//   ....[59]....
        /*09a8*/ 	.word	0x05000028


	//   ....[60]....
        /*09ac*/ 	.word	0x05000028


	//   ....[61]....
        /*09b0*/ 	.word	0x05000028


	//   ....[62]....
        /*09b4*/ 	.word	0x05000028


	//   ....[63]....
        /*09b8*/ 	.word	0x05000028


	//   ....[64]....
        /*09bc*/ 	.word	0x05000028


	//   ....[65]....
        /*09c0*/ 	.word	0x05000028


	//   ....[66]....
        /*09c4*/ 	.word	0x05000028


	//   ....[67]....
        /*09c8*/ 	.word	0x05000028


	//----- nvinfo : EIATTR_COOP_GROUP_INSTR_OFFSETS
	.align		4
.L_525:
        /*09cc*/ 	.byte	0x04, 0x28
        /*09ce*/ 	.short	(.L_527 - .L_526)


	//   ....[0]....
.L_526:
        /*09d0*/ 	.word	0x00000240


	//   ....[1]....
        /*09d4*/ 	.word	0x000003f0


	//   ....[2]....
        /*09d8*/ 	.word	0x000004c0


	//   ....[3]....
        /*09dc*/ 	.word	0x00000510


	//   ....[4]....
        /*09e0*/ 	.word	0x00000520


	//   ....[5]....
        /*09e4*/ 	.word	0x00000530


	//   ....[6]....
        /*09e8*/ 	.word	0x000005a0


	//   ....[7]....
        /*09ec*/ 	.word	0x000005f0


	//   ....[8]....
        /*09f0*/ 	.word	0x00000610


	//   ....[9]....
        /*09f4*/ 	.word	0x00000690


	//   ....[10]....
        /*09f8*/ 	.word	0x000006c0


	//   ....[11]....
        /*09fc*/ 	.word	0x00000700


	//   ....[12]....
        /*0a00*/ 	.word	0x00000730


	//   ....[13]....
        /*0a04*/ 	.word	0x00000770


	//   ....[14]....
        /*0a08*/ 	.word	0x000007a0


	//   ....[15]....
        /*0a0c*/ 	.word	0x000007c0


	//   ....[16]....
        /*0a10*/ 	.word	0x00000850


	//   ....[17]....
        /*0a14*/ 	.word	0x00000880


	//   ....[18]....
        /*0a18*/ 	.word	0x000008b0


	//   ....[19]....
        /*0a1c*/ 	.word	0x000008e0


	//   ....[20]....
        /*0a20*/ 	.word	0x00000910


	//   ....[21]....
        /*0a24*/ 	.word	0x00000940


	//   ....[22]....
        /*0a28*/ 	.word	0x00000980


	//   ....[23]....
        /*0a2c*/ 	.word	0x00000a20


	//   ....[24]....
        /*0a30*/ 	.word	0x00000a30


	//   ....[25]....
        /*0a34*/ 	.word	0x00000a60


	//   ....[26]....
        /*0a38*/ 	.word	0x00000a90


	//   ....[27]....
        /*0a3c*/ 	.word	0x00000ac0


	//   ....[28]....
        /*0a40*/ 	.word	0x00000af0


	//   ....[29]....
        /*0a44*/ 	.word	0x00000b20


	//   ....[30]....
        /*0a48*/ 	.word	0x00000bd0


	//   ....[31]....
        /*0a4c*/ 	.word	0x00000c00


	//   ....[32]....
        /*0a50*/ 	.word	0x00000c20


	//   ....[33]....
        /*0a54*/ 	.word	0x00000c60


	//   ....[34]....
        /*0a58*/ 	.word	0x00000ca0


	//   ....[35]....
        /*0a5c*/ 	.word	0x00000cc0


	//   ....[36]....
        /*0a60*/ 	.word	0x00000ce0


	//   ....[37]....
        /*0a64*/ 	.word	0x00000d70


	//   ....[38]....
        /*0a68*/ 	.word	0x00000e60


	//   ....[39]....
        /*0a6c*/ 	.word	0x00000ed0


	//   ....[40]....
        /*0a70*/ 	.word	0x00000ee0


	//   ....[41]....
        /*0a74*/ 	.word	0x00000ef0


	//   ....[42]....
        /*0a78*/ 	.word	0x000013c0


	//   ....[43]....
        /*0a7c*/ 	.word	0x00001880


	//   ....[44]....
        /*0a80*/ 	.word	0x000029e0


	//   ....[45]....
        /*0a84*/ 	.word	0x00002b60


	//   ....[46]....
        /*0a88*/ 	.word	0x00002c60


	//   ....[47]....
        /*0a8c*/ 	.word	0x00002c70


	//   ....[48]....
        /*0a90*/ 	.word	0x00002c80


	//   ....[49]....
        /*0a94*/ 	.word	0x00002c90


	//   ....[50]....
        /*0a98*/ 	.word	0x00002cb0


	//   ....[51]....
        /*0a9c*/ 	.word	0x00002d40


	//   ....[52]....
        /*0aa0*/ 	.word	0x00002d60


	//   ....[53]....
        /*0aa4*/ 	.word	0x00002de0


	//   ....[54]....
        /*0aa8*/ 	.word	0x00002df0


	//   ....[55]....
        /*0aac*/ 	.word	0x00002e10


	//   ....[56]....
        /*0ab0*/ 	.word	0x00002e20


	//   ....[57]....
        /*0ab4*/ 	.word	0x00002e40


	//   ....[58]....
        /*0ab8*/ 	.word	0x00002e80


	//   ....[59]....
        /*0abc*/ 	.word	0x00002ec0


	//   ....[60]....
        /*0ac0*/ 	.word	0x00002f50


	//   ....[61]....
        /*0ac4*/ 	.word	0x00002f70


	//   ....[62]....
        /*0ac8*/ 	.word	0x00002f80


	//   ....[63]....
        /*0acc*/ 	.word	0x00002f90


	//   ....[64]....
        /*0ad0*/ 	.word	0x00002fb0


	//   ....[65]....
        /*0ad4*/ 	.word	0x00002fe0


	//   ....[66]....
        /*0ad8*/ 	.word	0x00003010


	//   ....[67]....
        /*0adc*/ 	.word	0x000030c0


	//   ....[68]....
        /*0ae0*/ 	.word	0x000030e0


	//   ....[69]....
        /*0ae4*/ 	.word	0x00003100


	//   ....[70]....
        /*0ae8*/ 	.word	0x00003110


	//   ....[71]....
        /*0aec*/ 	.word	0x00003140


	//   ....[72]....
        /*0af0*/ 	.word	0x00003160


	//   ....[73]....
        /*0af4*/ 	.word	0x00003170


	//   ....[74]....
        /*0af8*/ 	.word	0x00003240


	//   ....[75]....
        /*0afc*/ 	.word	0x00003280


	//   ....[76]....
        /*0b00*/ 	.word	0x00003290


	//   ....[77]....
        /*0b04*/ 	.word	0x000032a0


	//   ....[78]....
        /*0b08*/ 	.word	0x000032c0


	//   ....[79]....
        /*0b0c*/ 	.word	0x000032d0


	//   ....[80]....
        /*0b10*/ 	.word	0x000032e0


	//   ....[81]....
        /*0b14*/ 	.word	0x00003a50


	//   ....[82]....
        /*0b18*/ 	.word	0x00003d60


	//   ....[83]....
        /*0b1c*/ 	.word	0x00003d90


	//   ....[84]....
        /*0b20*/ 	.word	0x00003db0


	//   ....[85]....
        /*0b24*/ 	.word	0x00003dd0


	//   ....[86]....
        /*0b28*/ 	.word	0x00003e00


	//   ....[87]....
        /*0b2c*/ 	.word	0x00003ee0


	//   ....[88]....
        /*0b30*/ 	.word	0x00004440


	//   ....[89]....
        /*0b34*/ 	.word	0x000049f0


	//   ....[90]....
        /*0b38*/ 	.word	0x00004a40


	//   ....[91]....
        /*0b3c*/ 	.word	0x00004a50


	//   ....[92]....
        /*0b40*/ 	.word	0x00004ac0


	//   ....[93]....
        /*0b44*/ 	.word	0x00004ad0


	//   ....[94]....
        /*0b48*/ 	.word	0x00004ae0


	//   ....[95]....
        /*0b4c*/ 	.word	0x00004af0


	//   ....[96]....
        /*0b50*/ 	.word	0x00004b00


	//   ....[97]....
        /*0b54*/ 	.word	0x00004c90


	//   ....[98]....
        /*0b58*/ 	.word	0x00004ca0


	//   ....[99]....
        /*0b5c*/ 	.word	0x00004d10


	//   ....[100]....
        /*0b60*/ 	.word	0x00004d20


	//   ....[101]....
        /*0b64*/ 	.word	0x00004d30


	//   ....[102]....
        /*0b68*/ 	.word	0x00004d40


	//   ....[103]....
        /*0b6c*/ 	.word	0x00004d50


	//   ....[104]....
        /*0b70*/ 	.word	0x00004ef0


	//   ....[105]....
        /*0b74*/ 	.word	0x00004f00


	//   ....[106]....
        /*0b78*/ 	.word	0x00004f70


	//   ....[107]....
        /*0b7c*/ 	.word	0x00004f80


	//   ....[108]....
        /*0b80*/ 	.word	0x00004f90


	//   ....[109]....
        /*0b84*/ 	.word	0x00004fa0


	//   ....[110]....
        /*0b88*/ 	.word	0x00004fb0


	//   ....[111]....
        /*0b8c*/ 	.word	0x00005150


	//   ....[112]....
        /*0b90*/ 	.word	0x00005160


	//   ....[113]....
        /*0b94*/ 	.word	0x000051d0


	//   ....[114]....
        /*0b98*/ 	.word	0x000051e0


	//   ....[115]....
        /*0b9c*/ 	.word	0x000051f0


	//   ....[116]....
        /*0ba0*/ 	.word	0x00005200


	//   ....[117]....
        /*0ba4*/ 	.word	0x00005210


	//   ....[118]....
        /*0ba8*/ 	.word	0x000053b0


	//   ....[119]....
        /*0bac*/ 	.word	0x000053c0


	//   ....[120]....
        /*0bb0*/ 	.word	0x00005430


	//   ....[121]....
        /*0bb4*/ 	.word	0x00005440


	//   ....[122]....
        /*0bb8*/ 	.word	0x00005450


	//   ....[123]....
        /*0bbc*/ 	.word	0x00005460


	//   ....[124]....
        /*0bc0*/ 	.word	0x00005470


	//   ....[125]....
        /*0bc4*/ 	.word	0x00005620


	//   ....[126]....
        /*0bc8*/ 	.word	0x00005700


	//   ....[127]....
        /*0bcc*/ 	.word	0x00005c60


	//   ....[128]....
        /*0bd0*/ 	.word	0x00005cb0


	//   ....[129]....
        /*0bd4*/ 	.word	0x00005cc0


	//   ....[130]....
        /*0bd8*/ 	.word	0x00005d30


	//   ....[131]....
        /*0bdc*/ 	.word	0x00005d40


	//   ....[132]....
        /*0be0*/ 	.word	0x00005d50


	//   ....[133]....
        /*0be4*/ 	.word	0x00005d60


	//   ....[134]....
        /*0be8*/ 	.word	0x00005d70


	//   ....[135]....
        /*0bec*/ 	.word	0x00005f70


	//   ....[136]....
        /*0bf0*/ 	.word	0x00005f80


	//   ....[137]....
        /*0bf4*/ 	.word	0x00005ff0


	//   ....[138]....
        /*0bf8*/ 	.word	0x00006000


	//   ....[139]....
        /*0bfc*/ 	.word	0x00006010


	//   ....[140]....
        /*0c00*/ 	.word	0x00006020


	//   ....[141]....
        /*0c04*/ 	.word	0x00006030


	//   ....[142]....
        /*0c08*/ 	.word	0x00006220


	//   ....[143]....
        /*0c0c*/ 	.word	0x00006230


	//   ....[144]....
        /*0c10*/ 	.word	0x000062a0


	//   ....[145]....
        /*0c14*/ 	.word	0x000062b0


	//   ....[146]....
        /*0c18*/ 	.word	0x000062c0


	//   ....[147]....
        /*0c1c*/ 	.word	0x000062d0


	//   ....[148]....
        /*0c20*/ 	.word	0x000062e0


	//   ....[149]....
        /*0c24*/ 	.word	0x000064d0


	//   ....[150]....
        /*0c28*/ 	.word	0x000064e0


	//   ....[151]....
        /*0c2c*/ 	.word	0x00006550


	//   ....[152]....
        /*0c30*/ 	.word	0x00006560


	//   ....[153]....
        /*0c34*/ 	.word	0x00006570


	//   ....[154]....
        /*0c38*/ 	.word	0x00006580


	//   ....[155]....
        /*0c3c*/ 	.word	0x00006590


	//   ....[156]....
        /*0c40*/ 	.word	0x00006780


	//   ....[157]....
        /*0c44*/ 	.word	0x00006790


	//   ....[158]....
        /*0c48*/ 	.word	0x00006800


	//   ....[159]....
        /*0c4c*/ 	.word	0x00006810


	//   ....[160]....
        /*0c50*/ 	.word	0x00006820


	//   ....[161]....
        /*0c54*/ 	.word	0x00006830


	//   ....[162]....
        /*0c58*/ 	.word	0x00006840


	//   ....[163]....
        /*0c5c*/ 	.word	0x00006b30


	//   ....[164]....
        /*0c60*/ 	.word	0x000081f0


	//   ....[165]....
        /*0c64*/ 	.word	0x00008410


	//   ....[166]....
        /*0c68*/ 	.word	0x00008540


	//   ....[167]....
        /*0c6c*/ 	.word	0x00008590


	//   ....[168]....
        /*0c70*/ 	.word	0x000085c0


	//   ....[169]....
        /*0c74*/ 	.word	0x000085d0


	//   ....[170]....
        /*0c78*/ 	.word	0x000085e0


	//   ....[171]....
        /*0c7c*/ 	.word	0x00008670


	//   ....[172]....
        /*0c80*/ 	.word	0x000086b0


	//   ....[173]....
        /*0c84*/ 	.word	0x00008710


	//   ....[174]....
        /*0c88*/ 	.word	0x00008750


	//   ....[175]....
        /*0c8c*/ 	.word	0x00008780


	//   ....[176]....
        /*0c90*/ 	.word	0x000087c0


	//   ....[177]....
        /*0c94*/ 	.word	0x00008800


	//   ....[178]....
        /*0c98*/ 	.word	0x00008820


	//   ....[179]....
        /*0c9c*/ 	.word	0x00008840


	//   ....[180]....
        /*0ca0*/ 	.word	0x000088a0


	//   ....[181]....
        /*0ca4*/ 	.word	0x000088c0


	//   ....[182]....
        /*0ca8*/ 	.word	0x000088f0


	//   ....[183]....
        /*0cac*/ 	.word	0x00008940


	//   ....[184]....
        /*0cb0*/ 	.word	0x00008980


	//   ....[185]....
        /*0cb4*/ 	.word	0x000089b0


	//   ....[186]....
        /*0cb8*/ 	.word	0x000089d0


	//   ....[187]....
        /*0cbc*/ 	.word	0x00008a20


	//   ....[188]....
        /*0cc0*/ 	.word	0x00008a80


	//   ....[189]....
        /*0cc4*/ 	.word	0x00008ab0


	//   ....[190]....
        /*0cc8*/ 	.word	0x00008ae0


	//   ....[191]....
        /*0ccc*/ 	.word	0x00008b10


	//   ....[192]....
        /*0cd0*/ 	.word	0x00008b50


	//   ....[193]....
        /*0cd4*/ 	.word	0x00008b80


	//   ....[194]....
        /*0cd8*/ 	.word	0x00008be0


	//   ....[195]....
        /*0cdc*/ 	.word	0x00008bf0


	//   ....[196]....
        /*0ce0*/ 	.word	0x00008c40


	//   ....[197]....
        /*0ce4*/ 	.word	0x00008c70


	//   ....[198]....
        /*0ce8*/ 	.word	0x00008cb0


	//   ....[199]....
        /*0cec*/ 	.word	0x00008cf0


	//   ....[200]....
        /*0cf0*/ 	.word	0x00008d20


	//   ....[201]....
        /*0cf4*/ 	.word	0x00008e80


	//   ....[202]....
        /*0cf8*/ 	.word	0x00008ee0


	//   ....[203]....
        /*0cfc*/ 	.word	0x00008ef0


	//   ....[204]....
        /*0d00*/ 	.word	0x00008f00


	//   ....[205]....
        /*0d04*/ 	.word	0x00008f10


	//   ....[206]....
        /*0d08*/ 	.word	0x00009360


	//   ....[207]....
        /*0d0c*/ 	.word	0x000096d0


	//   ....[208]....
        /*0d10*/ 	.word	0x0000aa30


	//   ....[209]....
        /*0d14*/ 	.word	0x0000ac20


	//   ....[210]....
        /*0d18*/ 	.word	0x0000ad40


	//   ....[211]....
        /*0d1c*/ 	.word	0x0000ad50


	//   ....[212]....
        /*0d20*/ 	.word	0x0000ade0


	//   ....[213]....
        /*0d24*/ 	.word	0x0000ae00


	//   ....[214]....
        /*0d28*/ 	.word	0x0000ae40


	//   ....[215]....
        /*0d2c*/ 	.word	0x0000ae70


	//   ....[216]....
        /*0d30*/ 	.word	0x0000ae80


	//   ....[217]....
        /*0d34*/ 	.word	0x0000af50


	//   ....[218]....
        /*0d38*/ 	.word	0x0000af70


	//   ....[219]....
        /*0d3c*/ 	.word	0x0000af90


	//   ....[220]....
        /*0d40*/ 	.word	0x0000afa0


	//   ....[221]....
        /*0d44*/ 	.word	0x0000afc0


	//   ....[222]....
        /*0d48*/ 	.word	0x0000afd0


	//   ....[223]....
        /*0d4c*/ 	.word	0x0000afe0


	//   ....[224]....
        /*0d50*/ 	.word	0x0000b0b0


	//   ....[225]....
        /*0d54*/ 	.word	0x0000b120


	//   ....[226]....
        /*0d58*/ 	.word	0x0000b130


	//   ....[227]....
        /*0d5c*/ 	.word	0x0000b150


	//   ....[228]....
        /*0d60*/ 	.word	0x0000b160


	//   ....[229]....
        /*0d64*/ 	.word	0x0000b170


	//   ....[230]....
        /*0d68*/ 	.word	0x0000b180


	//   ....[231]....
        /*0d6c*/ 	.word	0x0000b230


	//   ....[232]....
        /*0d70*/ 	.word	0x0000b2b0


	//   ....[233]....
        /*0d74*/ 	.word	0x0000b2d0


	//   ....[234]....
        /*0d78*/ 	.word	0x0000b2f0


	//   ....[235]....
        /*0d7c*/ 	.word	0x0000b300


	//   ....[236]....
        /*0d80*/ 	.word	0x0000b310


	//   ....[237]....
        /*0d84*/ 	.word	0x0000b330


	//   ....[238]....
        /*0d88*/ 	.word	0x0000b3e0


	//   ....[239]....
        /*0d8c*/ 	.word	0x0000b460


	//   ....[240]....
        /*0d90*/ 	.word	0x0000b470


	//   ....[241]....
        /*0d94*/ 	.word	0x0000b490


	//   ....[242]....
        /*0d98*/ 	.word	0x0000b4a0


	//   ....[243]....
        /*0d9c*/ 	.word	0x0000b4c0


	//   ....[244]....
        /*0da0*/ 	.word	0x0000b4d0


	//   ....[245]....
        /*0da4*/ 	.word	0x0000bf20


	//   ....[246]....
        /*0da8*/ 	.word	0x0000bf70


	//   ....[247]....
        /*0dac*/ 	.word	0x0000bfa0


	//   ....[248]....
        /*0db0*/ 	.word	0x0000bfd0


	//   ....[249]....
        /*0db4*/ 	.word	0x0000bff0


	//   ....[250]....
        /*0db8*/ 	.word	0x0000c030


	//   ....[251]....
        /*0dbc*/ 	.word	0x0000c170


	//   ....[252]....
        /*0dc0*/ 	.word	0x0000c610


	//   ....[253]....
        /*0dc4*/ 	.word	0x0000cbe0


	//   ....[254]....
        /*0dc8*/ 	.word	0x0000cc30


	//   ....[255]....
        /*0dcc*/ 	.word	0x0000cc40


	//   ....[0]....
        /*0dd0*/ 	.word	0x0000ccb0


	//   ....[1]....
        /*0dd4*/ 	.word	0x0000ccc0


	//   ....[2]....
        /*0dd8*/ 	.word	0x0000ccd0


	//   ....[3]....
        /*0ddc*/ 	.word	0x0000cce0


	//   ....[4]....
        /*0de0*/ 	.word	0x0000ccf0


	//   ....[5]....
        /*0de4*/ 	.word	0x0000ce90


	//   ....[6]....
        /*0de8*/ 	.word	0x0000cea0


	//   ....[7]....
        /*0dec*/ 	.word	0x0000cf10


	//   ....[8]....
        /*0df0*/ 	.word	0x0000cf20


	//   ....[9]....
        /*0df4*/ 	.word	0x0000cf30


	//   ....[10]....
        /*0df8*/ 	.word	0x0000cf40


	//   ....[11]....
        /*0dfc*/ 	.word	0x0000cf50


	//   ....[12]....
        /*0e00*/ 	.word	0x0000d100


	//   ....[13]....
        /*0e04*/ 	.word	0x0000d110


	//   ....[14]....
        /*0e08*/ 	.word	0x0000d180


	//   ....[15]....
        /*0e0c*/ 	.word	0x0000d190


	//   ....[16]....
        /*0e10*/ 	.word	0x0000d1a0


	//   ....[17]....
        /*0e14*/ 	.word	0x0000d1b0


	//   ....[18]....
        /*0e18*/ 	.word	0x0000d1c0


	//   ....[19]....
        /*0e1c*/ 	.word	0x0000d370


	//   ....[20]....
        /*0e20*/ 	.word	0x0000d380


	//   ....[21]....
        /*0e24*/ 	.word	0x0000d3f0


	//   ....[22]....
        /*0e28*/ 	.word	0x0000d400


	//   ....[23]....
        /*0e2c*/ 	.word	0x0000d410


	//   ....[24]....
        /*0e30*/ 	.word	0x0000d420


	//   ....[25]....
        /*0e34*/ 	.word	0x0000d430


	//   ....[26]....
        /*0e38*/ 	.word	0x0000d5e0


	//   ....[27]....
        /*0e3c*/ 	.word	0x0000d5f0


	//   ....[28]....
        /*0e40*/ 	.word	0x0000d660


	//   ....[29]....
        /*0e44*/ 	.word	0x0000d670


	//   ....[30]....
        /*0e48*/ 	.word	0x0000d680


	//   ....[31]....
        /*0e4c*/ 	.word	0x0000d690


	//   ....[32]....
        /*0e50*/ 	.word	0x0000d6a0


	//   ....[33]....
        /*0e54*/ 	.word	0x0000d870


	//   ....[34]....
        /*0e58*/ 	.word	0x0000d950


	//   ....[35]....
        /*0e5c*/ 	.word	0x0000deb0


	//   ....[36]....
        /*0e60*/ 	.word	0x0000df00


	//   ....[37]....
        /*0e64*/ 	.word	0x0000df10


	//   ....[38]....
        /*0e68*/ 	.word	0x0000df80


	//   ....[39]....
        /*0e6c*/ 	.word	0x0000df90


	//   ....[40]....
        /*0e70*/ 	.word	0x0000dfa0


	//   ....[41]....
        /*0e74*/ 	.word	0x0000dfb0


	//   ....[42]....
        /*0e78*/ 	.word	0x0000dfc0


	//   ....[43]....
        /*0e7c*/ 	.word	0x0000e1b0


	//   ....[44]....
        /*0e80*/ 	.word	0x0000e1c0


	//   ....[45]....
        /*0e84*/ 	.word	0x0000e230


	//   ....[46]....
        /*0e88*/ 	.word	0x0000e240


	//   ....[47]....
        /*0e8c*/ 	.word	0x0000e250


	//   ....[48]....
        /*0e90*/ 	.word	0x0000e260


	//   ....[49]....
        /*0e94*/ 	.word	0x0000e270


	//   ....[50]....
        /*0e98*/ 	.word	0x0000e450


	//   ....[51]....
        /*0e9c*/ 	.word	0x0000e460


	//   ....[52]....
        /*0ea0*/ 	.word	0x0000e4d0


	//   ....[53]....
        /*0ea4*/ 	.word	0x0000e4e0


	//   ....[54]....
        /*0ea8*/ 	.word	0x0000e4f0


	//   ....[55]....
        /*0eac*/ 	.word	0x0000e500


	//   ....[56]....
        /*0eb0*/ 	.word	0x0000e510


	//   ....[57]....
        /*0eb4*/ 	.word	0x0000e6f0


	//   ....[58]....
        /*0eb8*/ 	.word	0x0000e700


	//   ....[59]....
        /*0ebc*/ 	.word	0x0000e770


	//   ....[60]....
        /*0ec0*/ 	.word	0x0000e780


	//   ....[61]....
        /*0ec4*/ 	.word	0x0000e790


	//   ....[62]....
        /*0ec8*/ 	.word	0x0000e7a0


	//   ....[63]....
        /*0ecc*/ 	.word	0x0000e7b0


	//   ....[64]....
        /*0ed0*/ 	.word	0x0000e990


	//   ....[65]....
        /*0ed4*/ 	.word	0x0000e9a0


	//   ....[66]....
        /*0ed8*/ 	.word	0x0000ea10


	//   ....[67]....
        /*0edc*/ 	.word	0x0000ea20


	//   ....[68]....
        /*0ee0*/ 	.word	0x0000ea30


	//   ....[69]....
        /*0ee4*/ 	.word	0x0000ea40


	//   ....[70]....
        /*0ee8*/ 	.word	0x0000ea50


	//   ....[71]....
        /*0eec*/ 	.word	0x0000ed30


	//   ....[72]....
        /*0ef0*/ 	.word	0x00010380


	//   ....[73]....
        /*0ef4*/ 	.word	0x00010420


	//   ....[74]....
        /*0ef8*/ 	.word	0x000104d0


	//   ....[75]....
        /*0efc*/ 	.word	0x00010520


	//   ....[76]....
        /*0f00*/ 	.word	0x000105b0


	//   ....[77]....
        /*0f04*/ 	.word	0x00010640


	//   ....[78]....
        /*0f08*/ 	.word	0x000106d0


	//   ....[79]....
        /*0f0c*/ 	.word	0x00010750


	//   ....[80]....
        /*0f10*/ 	.word	0x000107a0


	//   ....[81]....
        /*0f14*/ 	.word	0x000107f0


	//   ....[82]....
        /*0f18*/ 	.word	0x00010840


	//   ....[83]....
        /*0f1c*/ 	.word	0x000108d0


	//   ....[84]....
        /*0f20*/ 	.word	0x00010960


	//   ....[85]....
        /*0f24*/ 	.word	0x000109f0


	//   ....[86]....
        /*0f28*/ 	.word	0x00010a80


	//   ....[87]....
        /*0f2c*/ 	.word	0x00010b00


	//   ....[88]....
        /*0f30*/ 	.word	0x00010b90


	//   ....[89]....
        /*0f34*/ 	.word	0x00010c20


	//   ....[90]....
        /*0f38*/ 	.word	0x00010cb0


	//   ....[91]....
        /*0f3c*/ 	.word	0x00010d30


	//   ....[92]....
        /*0f40*/ 	.word	0x00010d80


	//   ....[93]....
        /*0f44*/ 	.word	0x00010dd0


	//   ....[94]....
        /*0f48*/ 	.word	0x00010e20


	//   ....[95]....
        /*0f4c*/ 	.word	0x00010eb0


	//   ....[96]....
        /*0f50*/ 	.word	0x00010f40


	//   ....[97]....
        /*0f54*/ 	.word	0x00010fd0


	//   ....[98]....
        /*0f58*/ 	.word	0x00011060


	//   ....[99]....
        /*0f5c*/ 	.word	0x000110e0


	//   ....[100]....
        /*0f60*/ 	.word	0x00011170


	//   ....[101]....
        /*0f64*/ 	.word	0x00011200


	//   ....[102]....
        /*0f68*/ 	.word	0x00011290


	//   ....[103]....
        /*0f6c*/ 	.word	0x00011310


	//   ....[104]....
        /*0f70*/ 	.word	0x00011360


	//   ....[105]....
        /*0f74*/ 	.word	0x000113b0


	//   ....[106]....
        /*0f78*/ 	.word	0x00011400


	//   ....[107]....
        /*0f7c*/ 	.word	0x00011490


	//   ....[108]....
        /*0f80*/ 	.word	0x00011520


	//   ....[109]....
        /*0f84*/ 	.word	0x000115b0


	//   ....[110]....
        /*0f88*/ 	.word	0x00011640


	//   ....[111]....
        /*0f8c*/ 	.word	0x000116c0


	//   ....[112]....
        /*0f90*/ 	.word	0x00011750


	//   ....[113]....
        /*0f94*/ 	.word	0x000117e0


	//   ....[114]....
        /*0f98*/ 	.word	0x00011870


	//   ....[115]....
        /*0f9c*/ 	.word	0x000118f0


	//   ....[116]....
        /*0fa0*/ 	.word	0x00011940


	//   ....[117]....
        /*0fa4*/ 	.word	0x00011990


	//   ....[118]....
        /*0fa8*/ 	.word	0x000119e0


	//   ....[119]....
        /*0fac*/ 	.word	0x00011a70


	//   ....[120]....
        /*0fb0*/ 	.word	0x00011b00


	//   ....[121]....
        /*0fb4*/ 	.word	0x00011b90


	//   ....[122]....
        /*0fb8*/ 	.word	0x00011c20


	//   ....[123]....
        /*0fbc*/ 	.word	0x00011ca0


	//   ....[124]....
        /*0fc0*/ 	.word	0x00011d30


	//   ....[125]....
        /*0fc4*/ 	.word	0x00011dc0


	//   ....[126]....
        /*0fc8*/ 	.word	0x00011e50


	//   ....[127]....
        /*0fcc*/ 	.word	0x00011ed0


	//   ....[128]....
        /*0fd0*/ 	.word	0x00011f20


	//   ....[129]....
        /*0fd4*/ 	.word	0x00011f70


	//   ....[130]....
        /*0fd8*/ 	.word	0x00011fc0


	//   ....[131]....
        /*0fdc*/ 	.word	0x00012050


	//   ....[132]....
        /*0fe0*/ 	.word	0x000120e0


	//   ....[133]....
        /*0fe4*/ 	.word	0x00012170


	//   ....[134]....
        /*0fe8*/ 	.word	0x000121f0


	//   ....[135]....
        /*0fec*/ 	.word	0x00012280


	//   ....[136]....
        /*0ff0*/ 	.word	0x00012310


	//   ....[137]....
        /*0ff4*/ 	.word	0x000123c0


	//   ....[138]....
        /*0ff8*/ 	.word	0x00012410


	//   ....[139]....
        /*0ffc*/ 	.word	0x000124a0


	//   ....[140]....
        /*1000*/ 	.word	0x00012530


	//   ....[141]....
        /*1004*/ 	.word	0x000125c0


	//   ....[142]....
        /*1008*/ 	.word	0x00012640


	//   ....[143]....
        /*100c*/ 	.word	0x00012690


	//   ....[144]....
        /*1010*/ 	.word	0x000126e0


	//   ....[145]....
        /*1014*/ 	.word	0x00012730


	//   ....[146]....
        /*1018*/ 	.word	0x000127c0


	//   ....[147]....
        /*101c*/ 	.word	0x00012850


	//   ....[148]....
        /*1020*/ 	.word	0x000128e0


	//   ....[149]....
        /*1024*/ 	.word	0x00012970


	//   ....[150]....
        /*1028*/ 	.word	0x000129f0


	//   ....[151]....
        /*102c*/ 	.word	0x00012a80


	//   ....[152]....
        /*1030*/ 	.word	0x00012b10


	//   ....[153]....
        /*1034*/ 	.word	0x00012ba0


	//   ....[154]....
        /*1038*/ 	.word	0x00012c20


	//   ....[155]....
        /*103c*/ 	.word	0x00012c70


	//   ....[156]....
        /*1040*/ 	.word	0x00012cc0


	//   ....[157]....
        /*1044*/ 	.word	0x00012d10


	//   ....[158]....
        /*1048*/ 	.word	0x00012da0


	//   ....[159]....
        /*104c*/ 	.word	0x00012e30


	//   ....[160]....
        /*1050*/ 	.word	0x00012ec0


	//   ....[161]....
        /*1054*/ 	.word	0x00012f50


	//   ....[162]....
        /*1058*/ 	.word	0x00012fd0


	//   ....[163]....
        /*105c*/ 	.word	0x00013060


	//   ....[164]....
        /*1060*/ 	.word	0x000130f0


	//   ....[165]....
        /*1064*/ 	.word	0x00013180


	//   ....[166]....
        /*1068*/ 	.word	0x00013200


	//   ....[167]....
        /*106c*/ 	.word	0x00013250


	//   ....[168]....
        /*1070*/ 	.word	0x000132a0


	//   ....[169]....
        /*1074*/ 	.word	0x000132f0


	//   ....[170]....
        /*1078*/ 	.word	0x00013380


	//   ....[171]....
        /*107c*/ 	.word	0x00013410


	//   ....[172]....
        /*1080*/ 	.word	0x000134a0


	//   ....[173]....
        /*1084*/ 	.word	0x00013530


	//   ....[174]....
        /*1088*/ 	.word	0x000135b0


	//   ....[175]....
        /*108c*/ 	.word	0x00013640


	//   ....[176]....
        /*1090*/ 	.word	0x000136d0


	//   ....[177]....
        /*1094*/ 	.word	0x00013760


	//   ....[178]....
        /*1098*/ 	.word	0x000137e0


	//   ....[179]....
        /*109c*/ 	.word	0x00013830


	//   ....[180]....
        /*10a0*/ 	.word	0x00013880


	//   ....[181]....
        /*10a4*/ 	.word	0x000138d0


	//   ....[182]....
        /*10a8*/ 	.word	0x00013960


	//   ....[183]....
        /*10ac*/ 	.word	0x000139f0


	//   ....[184]....
        /*10b0*/ 	.word	0x00013a80


	//   ....[185]....
        /*10b4*/ 	.word	0x00013b10


	//   ....[186]....
        /*10b8*/ 	.word	0x00013b90


	//   ....[187]....
        /*10bc*/ 	.word	0x00013c20


	//   ....[188]....
        /*10c0*/ 	.word	0x00013cb0


	//   ....[189]....
        /*10c4*/ 	.word	0x00013d40


	//   ....[190]....
        /*10c8*/ 	.word	0x00013dc0


	//   ....[191]....
        /*10cc*/ 	.word	0x00013e10


	//   ....[192]....
        /*10d0*/ 	.word	0x00013e60


	//   ....[193]....
        /*10d4*/ 	.word	0x00013eb0


	//   ....[194]....
        /*10d8*/ 	.word	0x00013f40


	//   ....[195]....
        /*10dc*/ 	.word	0x00013fd0


	//   ....[196]....
        /*10e0*/ 	.word	0x00014060


	//   ....[197]....
        /*10e4*/ 	.word	0x000140e0


	//   ....[198]....
        /*10e8*/ 	.word	0x00014170


	//   ....[199]....
        /*10ec*/ 	.word	0x00014200


	//   ....[200]....
        /*10f0*/ 	.word	0x000142b0


	//   ....[201]....
        /*10f4*/ 	.word	0x00014300


	//   ....[202]....
        /*10f8*/ 	.word	0x00014390


	//   ....[203]....
        /*10fc*/ 	.word	0x00014420


	//   ....[204]....
        /*1100*/ 	.word	0x000144b0


	//   ....[205]....
        /*1104*/ 	.word	0x00014530


	//   ....[206]....
        /*1108*/ 	.word	0x00014580


	//   ....[207]....
        /*110c*/ 	.word	0x000145d0


	//   ....[208]....
        /*1110*/ 	.word	0x00014620


	//   ....[209]....
        /*1114*/ 	.word	0x000146b0


	//   ....[210]....
        /*1118*/ 	.word	0x00014740


	//   ....[211]....
        /*111c*/ 	.word	0x000147d0


	//   ....[212]....
        /*1120*/ 	.word	0x00014860


	//   ....[213]....
        /*1124*/ 	.word	0x000148e0


	//   ....[214]....
        /*1128*/ 	.word	0x00014970


	//   ....[215]....
        /*112c*/ 	.word	0x00014a00


	//   ....[216]....
        /*1130*/ 	.word	0x00014a90


	//   ....[217]....
        /*1134*/ 	.word	0x00014b10


	//   ....[218]....
        /*1138*/ 	.word	0x00014b60


	//   ....[219]....
        /*113c*/ 	.word	0x00014bb0


	//   ....[220]....
        /*1140*/ 	.word	0x00014c00


	//   ....[221]....
        /*1144*/ 	.word	0x00014c90


	//   ....[222]....
        /*1148*/ 	.word	0x00014d20


	//   ....[223]....
        /*114c*/ 	.word	0x00014db0


	//   ....[224]....
        /*1150*/ 	.word	0x00014e40


	//   ....[225]....
        /*1154*/ 	.word	0x00014ec0


	//   ....[226]....
        /*1158*/ 	.word	0x00014f50


	//   ....[227]....
        /*115c*/ 	.word	0x00014fe0


	//   ....[228]....
        /*1160*/ 	.word	0x00015070


	//   ....[229]....
        /*1164*/ 	.word	0x000150f0


	//   ....[230]....
        /*1168*/ 	.word	0x00015140


	//   ....[231]....
        /*116c*/ 	.word	0x00015190


	//   ....[232]....
        /*1170*/ 	.word	0x000151e0


	//   ....[233]....
        /*1174*/ 	.word	0x00015270


	//   ....[234]....
        /*1178*/ 	.word	0x00015300


	//   ....[235]....
        /*117c*/ 	.word	0x00015390


	//   ....[236]....
        /*1180*/ 	.word	0x00015420


	//   ....[237]....
        /*1184*/ 	.word	0x000154a0


	//   ....[238]....
        /*1188*/ 	.word	0x00015530


	//   ....[239]....
        /*118c*/ 	.word	0x000155c0


	//   ....[240]....
        /*1190*/ 	.word	0x00015650


	//   ....[241]....
        /*1194*/ 	.word	0x000156d0


	//   ....[242]....
        /*1198*/ 	.word	0x00015720


	//   ....[243]....
        /*119c*/ 	.word	0x00015770


	//   ....[244]....
        /*11a0*/ 	.word	0x000157c0


	//   ....[245]....
        /*11a4*/ 	.word	0x00015850


	//   ....[246]....
        /*11a8*/ 	.word	0x000158e0


	//   ....[247]....
        /*11ac*/ 	.word	0x00015970


	//   ....[248]....
        /*11b0*/ 	.word	0x00015a00


	//   ....[249]....
        /*11b4*/ 	.word	0x00015a80


	//   ....[250]....
        /*11b8*/ 	.word	0x00015b10


	//   ....[251]....
        /*11bc*/ 	.word	0x00015ba0


	//   ....[252]....
        /*11c0*/ 	.word	0x00015c30


	//   ....[253]....
        /*11c4*/ 	.word	0x00015cb0


	//   ....[254]....
        /*11c8*/ 	.word	0x00015d00


	//   ....[255]....
        /*11cc*/ 	.word	0x00015d50


	//   ....[0]....
        /*11d0*/ 	.word	0x00015da0


	//   ....[1]....
        /*11d4*/ 	.word	0x00015e30


	//   ....[2]....
        /*11d8*/ 	.word	0x00015ec0


	//   ....[3]....
        /*11dc*/ 	.word	0x00015f50


	//   ....[4]....
        /*11e0*/ 	.word	0x00015fc0


	//   ....[5]....
        /*11e4*/ 	.word	0x00016040


	//   ....[6]....
        /*11e8*/ 	.word	0x000160c0


	//   ....[7]....
        /*11ec*/ 	.word	0x00016170


	//   ....[8]....
        /*11f0*/ 	.word	0x000161c0


	//   ....[9]....
        /*11f4*/ 	.word	0x00016250


	//   ....[10]....
        /*11f8*/ 	.word	0x000162e0


	//   ....[11]....
        /*11fc*/ 	.word	0x00016370


	//   ....[12]....
        /*1200*/ 	.word	0x000163f0


	//   ....[13]....
        /*1204*/ 	.word	0x00016440


	//   ....[14]....
        /*1208*/ 	.word	0x00016490


	//   ....[15]....
        /*120c*/ 	.word	0x000164e0


	//   ....[16]....
        /*1210*/ 	.word	0x00016570


	//   ....[17]....
        /*1214*/ 	.word	0x00016600


	//   ....[18]....
        /*1218*/ 	.word	0x00016690


	//   ....[19]....
        /*121c*/ 	.word	0x00016720


	//   ....[20]....
        /*1220*/ 	.word	0x000167a0


	//   ....[21]....
        /*1224*/ 	.word	0x00016830


	//   ....[22]....
        /*1228*/ 	.word	0x000168c0


	//   ....[23]....
        /*122c*/ 	.word	0x00016950


	//   ....[24]....
        /*1230*/ 	.word	0x000169d0


	//   ....[25]....
        /*1234*/ 	.word	0x00016a20


	//   ....[26]....
        /*1238*/ 	.word	0x00016a70


	//   ....[27]....
        /*123c*/ 	.word	0x00016ac0


	//   ....[28]....
        /*1240*/ 	.word	0x00016b50


	//   ....[29]....
        /*1244*/ 	.word	0x00016be0


	//   ....[30]....
        /*1248*/ 	.word	0x00016c70


	//   ....[31]....
        /*124c*/ 	.word	0x00016d00


	//   ....[32]....
        /*1250*/ 	.word	0x00016d80


	//   ....[33]....
        /*1254*/ 	.word	0x00016e10


	//   ....[34]....
        /*1258*/ 	.word	0x00016ea0


	//   ....[35]....
        /*125c*/ 	.word	0x00016f30


	//   ....[36]....
        /*1260*/ 	.word	0x00016fb0


	//   ....[37]....
        /*1264*/ 	.word	0x00017000


	//   ....[38]....
        /*1268*/ 	.word	0x00017050


	//   ....[39]....
        /*126c*/ 	.word	0x000170a0


	//   ....[40]....
        /*1270*/ 	.word	0x00017130


	//   ....[41]....
        /*1274*/ 	.word	0x000171c0


	//   ....[42]....
        /*1278*/ 	.word	0x00017250


	//   ....[43]....
        /*127c*/ 	.word	0x000172e0


	//   ....[44]....
        /*1280*/ 	.word	0x00017360


	//   ....[45]....
        /*1284*/ 	.word	0x000173f0


	//   ....[46]....
        /*1288*/ 	.word	0x00017480


	//   ....[47]....
        /*128c*/ 	.word	0x00017510


	//   ....[48]....
        /*1290*/ 	.word	0x00017590


	//   ....[49]....
        /*1294*/ 	.word	0x000175e0


	//   ....[50]....
        /*1298*/ 	.word	0x00017630


	//   ....[51]....
        /*129c*/ 	.word	0x00017680


	//   ....[52]....
        /*12a0*/ 	.word	0x00017710


	//   ....[53]....
        /*12a4*/ 	.word	0x000177a0


	//   ....[54]....
        /*12a8*/ 	.word	0x00017830


	//   ....[55]....
        /*12ac*/ 	.word	0x000178c0


	//   ....[56]....
        /*12b0*/ 	.word	0x00017940


	//   ....[57]....
        /*12b4*/ 	.word	0x000179d0


	//   ....[58]....
        /*12b8*/ 	.word	0x00017a60


	//   ....[59]....
        /*12bc*/ 	.word	0x00017af0


	//   ....[60]....
        /*12c0*/ 	.word	0x00017b70


	//   ....[61]....
        /*12c4*/ 	.word	0x00017bc0


	//   ....[62]....
        /*12c8*/ 	.word	0x00017c10


	//   ....[63]....
        /*12cc*/ 	.word	0x00017c60


	//   ....[64]....
        /*12d0*/ 	.word	0x00017cf0


	//   ....[65]....
        /*12d4*/ 	.word	0x00017d80


	//   ....[66]....
        /*12d8*/ 	.word	0x00017e10


	//   ....[67]....
        /*12dc*/ 	.word	0x00017e80


	//----- nvinfo : EIATTR_VRC_CTA_INIT_COUNT
	.align		4
.L_527:
        /*12e0*/ 	.byte	0x02, 0x4a
	.zero		1
	.zero		1


	//----- nvinfo : EIATTR_EXIT_INSTR_OFFSETS
	.align		4
        /*12e4*/ 	.byte	0x04, 0x1c
        /*12e6*/ 	.short	(.L_529 - .L_528)


	//   ....[0]....
.L_528:
        /*12e8*/ 	.word	0x00001f10


	//   ....[1]....
        /*12ec*/ 	.word	0x00002290


	//   ....[2]....
        /*12f0*/ 	.word	0x00002600


	//   ....[3]....
        /*12f4*/ 	.word	0x00002730


	//   ....[4]....
        /*12f8*/ 	.word	0x000027f0


	//   ....[5]....
        /*12fc*/ 	.word	0x00007760


	//   ....[6]....
        /*1300*/ 	.word	0x00007b00


	//   ....[7]....
        /*1304*/ 	.word	0x00007de0


	//   ....[8]....
        /*1308*/ 	.word	0x00007f10


	//   ....[9]....
        /*130c*/ 	.word	0x00007fd0


	//   ....[10]....
        /*1310*/ 	.word	0x00008000


	//   ....[11]....
        /*1314*/ 	.word	0x0000a6d0


	//   ....[12]....
        /*1318*/ 	.word	0x0000a850


	//   ....[13]....
        /*131c*/ 	.word	0x000101a0


	//   ....[14]....
        /*1320*/ 	.word	0x00010330


	//----- nvinfo : EIATTR_MAX_THREADS
	.align		4
.L_529:
        /*1324*/ 	.byte	0x04, 0x05
        /*1326*/ 	.short	(.L_531 - .L_530)
.L_530:
        /*1328*/ 	.word	0x00000100
        /*132c*/ 	.word	0x00000001
        /*1330*/ 	.word	0x00000001


	//----- nvinfo : EIATTR_CRS_STACK_SIZE
	.align		4
.L_531:
        /*1334*/ 	.byte	0x04, 0x1e
        /*1336*/ 	.short	(.L_533 - .L_532)
.L_532:
        /*1338*/ 	.word	0x00000000


	//----- nvinfo : EIATTR_CBANK_PARAM_SIZE
	.align		4
.L_533:
        /*133c*/ 	.byte	0x03, 0x19
        /*133e*/ 	.short	0x0070


	//----- nvinfo : EIATTR_PARAM_CBANK
	.align		4
        /*1340*/ 	.byte	0x04, 0x0a
        /*1342*/ 	.short	(.L_535 - .L_534)
	.align		4
.L_534:
        /*1344*/ 	.word	index@(.nv.constant0._ZN6thrust24THRUST_300001_SM_1000_NS8cuda_cub4core6detail13_kernel_agentINS1_15__reduce_by_key16ReduceByKeyAgentINS0_6detail15normal_iteratorINS0_10device_ptrImEEEENS0_12zip_iteratorIN4cuda3std3__45tupleIJNS9_I7double2EENS0_17constant_iteratorIiNS0_11use_defaultESK_EEEEEEESB_NSC_INSG_IJNS8_ISI_EENS8_INS9_IiEEEEEEEEENSF_8equal_toImEEN12Trajectories18ComplexIntTupleAddEPllEEJSB_SN_SB_SS_SX_N3cub18CUB_300001_SM_100024ReduceByKeyScanTileStateINSG_IJSH_iEEElLb0EEESU_SW_llEEEvDpT0_)
        /*1348*/ 	.short	0x0380
        /*134a*/ 	.short	0x0070


	//----- nvinfo : EIATTR_SW_WAR
	.align		4
.L_535:
        /*134c*/ 	.byte	0x04, 0x36
        /*134e*/ 	.short	(.L_537 - .L_536)
.L_536:
        /*1350*/ 	.word	0x00000008
.L_537:


//--------------------- .nv.info._ZN6thrust24THRUST_300001_SM_1000_NS8cuda_cub4core6detail13_kernel_agentINS1_15__reduce_by_key9InitAgentIN3cub18CUB_300001_SM_100024ReduceByKeyScanTileStateIN4cuda3std3__45tupleIJ7double2iEEElLb0EEElPlEEJSG_lSH_EEEvDpT0_ --------------------------
	.section	.nv.info._ZN6thrust24THRUST_300001_SM_1000_NS8cuda_cub4core6detail13_kernel_agentINS1_15__reduce_by_key9InitAgentIN3cub18CUB_300001_SM_100024ReduceByKeyScanTileStateIN4cuda3std3__45tupleIJ7double2iEEElLb0EEElPlEEJSG_lSH_EEEvDpT0_,"",@"SHT_CUDA_INFO"
	.sectionflags	@""
	.align	4


	//----- nvinfo : EIATTR_CUDA_API_VERSION
	.align		4
        /*0000*/ 	.byte	0x04, 0x37
        /*0002*/ 	.short	(.L_539 - .L_538)
.L_538:
        /*0004*/ 	.word	0x00000082


	//----- nvinfo : EIATTR_KPARAM_INFO
	.align		4
.L_539:
        /*0008*/ 	.byte	0x04, 0x17
        /*000a*/ 	.short	(.L_541 - .L_540)
.L_540:
        /*000c*/ 	.word	0x00000000
        /*0010*/ 	.short	0x0002
        /*0012*/ 	.short	0x0020
        /*0014*/ 	.byte	0x00, 0xf5, 0x21, 0x00


	//----- nvinfo : EIATTR_KPARAM_INFO
	.align		4
.L_541:
        /*0018*/ 	.byte	0x04, 0x17
        /*001a*/ 	.short	(.L_543 - .L_542)
.L_542:
        /*001c*/ 	.word	0x00000000
        /*0020*/ 	.short	0x0001
        /*0022*/ 	.short	0x0018
        /*0024*/ 	.byte	0x00, 0xf0, 0x21, 0x00


	//----- nvinfo : EIATTR_KPARAM_INFO
	.align		4
.L_543:
        /*0028*/ 	.byte	0x04, 0x17
        /*002a*/ 	.short	(.L_545 - .L_544)
.L_544:
        /*002c*/ 	.word	0x00000000
        /*0030*/ 	.short	0x0000
        /*0032*/ 	.short	0x0000
        /*0034*/ 	.byte	0x00, 0xf0, 0x61, 0x00


	//----- nvinfo : EIATTR_SPARSE_MMA_MASK
	.align		4
.L_545:
        /*0038*/ 	.byte	0x03, 0x50
        /*003a*/ 	.short	0x0000


	//----- nvinfo : EIATTR_MAXREG_COUNT
	.align		4
        /*003c*/ 	.byte	0x03, 0x1b
        /*003e*/ 	.short	0x00ff


	//----- nvinfo : EIATTR_MERCURY_ISA_VERSION
	.align		4
        /*0040*/ 	.byte	0x03, 0x5f
        /*0042*/ 	.short	0x0101


	//----- nvinfo : EIATTR_VRC_CTA_INIT_COUNT
	.align		4
        /*0044*/ 	.byte	0x02, 0x4a
	.zero		1
	.zero		1


	//----- nvinfo : EIATTR_EXIT_INSTR_OFFSETS
	.align		4
        /*0048*/ 	.byte	0x04, 0x1c
        /*004a*/ 	.short	(.L_547 - .L_546)


	//   ....[0]....
.L_546:
        /*004c*/ 	.word	0x00000120


	//   ....[1]....
        /*0050*/ 	.word	0x00000150


	//----- nvinfo : EIATTR_MAX_THREADS
	.align		4
.L_547:
        /*0054*/ 	.byte	0x04, 0x05
        /*0056*/ 	.short	(.L_549 - .L_548)
.L_548:
        /*0058*/ 	.word	0x00000080
        /*005c*/ 	.word	0x00000001
        /*0060*/ 	.word	0x00000001


	//----- nvinfo : EIATTR_CBANK_PARAM_SIZE
	.align		4
.L_549:
        /*0064*/ 	.byte	0x03, 0x19
        /*0066*/ 	.short	0x0028


	//----- nvinfo : EIATTR_PARAM_CBANK
	.align		4
        /*0068*/ 	.byte	0x04, 0x0a
        /*006a*/ 	.short	(.L_551 - .L_550)
	.align		4
.L_550:
        /*006c*/ 	.word	index@(.nv.constant0._ZN6thrust24THRUST_300001_SM_1000_NS8cuda_cub4core6detail13_kernel_agentINS1_15__reduce_by_key9InitAgentIN3cub18CUB_300001_SM_100024ReduceByKeyScanTileStateIN4cuda3std3__45tupleIJ7double2iEEElLb0EEElPlEEJSG_lSH_EEEvDpT0_)
        /*0070*/ 	.short	0x0380
        /*0072*/ 	.short	0x0028


	//----- nvinfo : EIATTR_SW_WAR
	.align		4
.L_551:
        /*0074*/ 	.byte	0x04, 0x36
        /*0076*/ 	.short	(.L_553 - .L_552)
.L_552:
        /*0078*/ 	.word	0x00000008
.L_553:


//--------------------- .nv.info._ZN6thrust24THRUST_300001_SM_1000_NS8cuda_cub4core6detail13_kernel_agentINS1_15__reduce_by_key16ReduceByKeyAgentINS0_6detail15normal_iteratorINS0_10device_ptrImEEEENS0_12zip_iteratorIN4cuda3std3__45tupleIJNS9_I7double2EENS0_17constant_iteratorIiNS0_11use_defaultESK_EEEEEEESB_NSC_INSG_IJNS8_ISI_EENS8_INS9_IiEEEEEEEEENSF_8equal_toImEEN12Trajectories18ComplexIntTupleAddEPiiEEJSB_SN_SB_SS_SX_N3cub18CUB_300001_SM_100024ReduceByKeyScanTileStateINSG_IJSH_iEEEiLb0EEESU_SW_iiEEEvDpT0_ --------------------------
	.section	.nv.info._ZN6thrust24THRUST_300001_SM_1000_NS8cuda_cub4core6detail13_kernel_agentINS1_15__reduce_by_key16ReduceByKeyAgentINS0_6detail15normal_iteratorINS0_10device_ptrImEEEENS0_12zip_iteratorIN4cuda3std3__45tupleIJNS9_I7double2EENS0_17constant_iteratorIiNS0_11use_defaultESK_EEEEEEESB_NSC_INSG_IJNS8_ISI_EENS8_INS9_IiEEEEEEEEENSF_8equal_toImEEN12Trajectories18ComplexIntTupleAddEPiiEEJSB_SN_SB_SS_SX_N3cub18CUB_300001_SM_100024ReduceByKeyScanTileStateINSG_IJSH_iEEEiLb0EEESU_SW_iiEEEvDpT0_,"",@"SHT_CUDA_INFO"
	.sectionflags	@""
	.align	4


	//----- nvinfo : EIATTR_CUDA_API_VERSION
	.align		4
        /*0000*/ 	.byte	0x04, 0x37
        /*0002*/ 	.short	(.L_555 - .L_554)
.L_554:
        /*0004*/ 	.word	0x00000082


	//----- nvinfo : EIATTR_KPARAM_INFO
	.align		4
.L_555:
        /*0008*/ 	.byte	0x04, 0x17
        /*000a*/ 	.short	(.L_557 - .L_556)
.L_556:
        /*000c*/ 	.word	0x00000000
        /*0010*/ 	.short	0x0009
        /*0012*/ 	.short	0x0060
        /*0014*/ 	.byte	0x00, 0xf0, 0x11, 0x00


	//----- nvinfo : EIATTR_KPARAM_INFO
	.align		4
.L_557:
        /*0018*/ 	.byte	0x04, 0x17
        /*001a*/ 	.short	(.L_559 - .L_558)
.L_558:
        /*001c*/ 	.word	0x00000000
        /*0020*/ 	.short	0x0008
        /*0022*/ 	.short	0x005c
        /*0024*/ 	.byte	0x00, 0xf0, 0x11, 0x00


	//----- nvinfo : EIATTR_KPARAM_INFO
	.align		4
.L_559:
        /*0028*/ 	.byte	0x04, 0x17
        /*002a*/ 	.short	(.L_561 - .L_560)
.L_560:
        /*002c*/ 	.word	0x00000000
        /*0030*/ 	.short	0x0007
        /*0032*/ 	.short	0x0059
        /*0034*/ 	.byte	0x00, 0xf0, 0x05, 0x00


	//----- nvinfo : EIATTR_KPARAM_INFO
	.align		4
.L_561:
        /*0038*/ 	.byte	0x04, 0x17
        /*003a*/ 	.short	(.L_563 - .L_562)
.L_562:
        /*003c*/ 	.word	0x00000000
        /*0040*/ 	.short	0x0006
        /*0042*/ 	.short	0x0058
        /*0044*/ 	.byte	0x00, 0xf0, 0x05, 0x00


	//----- nvinfo : EIATTR_KPARAM_INFO
	.align		4
.L_563:
        /*0048*/ 	.byte	0x04, 0x17
        /*004a*/ 	.short	(.L_565 - .L_564)
.L_564:
        /*004c*/ 	.word	0x00000000
        /*0050*/ 	.short	0x0005
        /*0052*/ 	.short	0x0040
        /*0054*/ 	.byte	0x00, 0xf0, 0x61, 0x00


	//----- nvinfo : EIATTR_KPARAM_INFO
	.align		4
.L_565:
        /*0058*/ 	.byte	0x04, 0x17
        /*005a*/ 	.short	(.L_567 - .L_566)
.L_566:
        /*005c*/ 	.word	0x00000000
        /*0060*/ 	.short	0x0004
        /*0062*/ 	.short	0x0038
        /*0064*/ 	.byte	0x00, 0xf5, 0x21, 0x00


	//----- nvinfo : EIATTR_KPARAM_INFO
	.align		4
.L_567:
        /*0068*/ 	.byte	0x04, 0x17
        /*006a*/ 	.short	(.L_569 - .L_568)
.L_568:
        /*006c*/ 	.word	0x00000000
        /*0070*/ 	.short	0x0003
        /*0072*/ 	.short	0x0028
        /*0074*/ 	.byte	0x00, 0xf0, 0x41, 0x00


	//----- nvinfo : EIATTR_KPARAM_INFO
	.align		4
.L_569:
        /*0078*/ 	.byte	0x04, 0x17
        /*007a*/ 	.short	(.L_571 - .L_570)
.L_570:
        /*007c*/ 	.word	0x00000000
        /*0080*/ 	.short	0x0002
        /*0082*/ 	.short	0x0020
        /*0084*/ 	.byte	0x00, 0xf0, 0x21, 0x00


	//----- nvinfo : EIATTR_KPARAM_INFO
	.align		4
.L_571:
        /*0088*/ 	.byte	0x04, 0x17
        /*008a*/ 	.short	(.L_573 - .L_572)
.L_572:
        /*008c*/ 	.word	0x00000000
        /*0090*/ 	.short	0x0001
        /*0092*/ 	.short	0x0008
        /*0094*/ 	.byte	0x00, 0xf0, 0x61, 0x00


	//----- nvinfo : EIATTR_KPARAM_INFO
	.align		4
.L_573:
        /*0098*/ 	.byte	0x04, 0x17
        /*009a*/ 	.short	(.L_575 - .L_574)
.L_574:
        /*009c*/ 	.word	0x00000000
        /*00a0*/ 	.short	0x0000
        /*00a2*/ 	.short	0x0000
        /*00a4*/ 	.byte	0x00, 0xf0, 0x21, 0x00


	//----- nvinfo : EIATTR_SPARSE_MMA_MASK
	.align		4
.L_575:
        /*00a8*/ 	.byte	0x03, 0x50
        /*00aa*/ 	.short	0x0000


	//----- nvinfo : EIATTR_MAXREG_COUNT
	.align		4
        /*00ac*/ 	.byte	0x03, 0x1b
        /*00ae*/ 	.short	0x00ff


	//----- nvinfo : EIATTR_NUM_BARRIERS
	.align		4
        /*00b0*/ 	.byte	0x02, 0x4c
        /*00b2*/ 	.byte	0x01
	.zero		1


	//----- nvinfo : EIATTR_MERCURY_ISA_VERSION
	.align		4
        /*00b4*/ 	.byte	0x03, 0x5f
        /*00b6*/ 	.short	0x0101


	//----- nvinfo : EIATTR_COOP_GROUP_MASK_REGIDS
	.align		4
        /*00b8*/ 	.byte	0x04, 0x29
        /*00ba*/ 	.short	(.L_577 - .L_576)


	//   ....[0]....
.L_576:
        /*00bc*/ 	.word	0xffffffff


	//   ....[1]....
        /*00c0*/ 	.word	0xffffffff


	//   ....[2]....
        /*00c4*/ 	.word	0xffffffff


	//   ....[3]....
        /*00c8*/ 	.word	0xffffffff


	//   ....[4]....
        /*00cc*/ 	.word	0xffffffff


	//   ....[5]....
        /*00d0*/ 	.word	0xffffffff


	//   ....[6]....
        /*00d4*/ 	.word	0xffffffff


	//   ....[7]....
        /*00d8*/ 	.word	0xffffffff


	//   ....[8]....
        /*00dc*/ 	.word	0xffffffff


	//   ....[9]....
        /*00e0*/ 	.word	0xffffffff


	//   ....[10]....
        /*00e4*/ 	.word	0xffffffff


	//   ....[11]....
        /*00e8*/ 	.word	0xffffffff


	//   ....[12]....
        /*00ec*/ 	.word	0xffffffff


	//   ....[13]....
        /*00f0*/ 	.word	0xffffffff


	//   ....[14]....
        /*00f4*/ 	.word	0xffffffff


	//   ....[15]....
        /*00f8*/ 	.word	0xffffffff


	//   ....[16]....
        /*00fc*/ 	.word	0xffffffff


	//   ....[17]....
        /*0100*/ 	.word	0xffffffff


	//   ....[18]....
        /*0104*/ 	.word	0xffffffff


	//   ....[19]....
        /*0108*/ 	.word	0xffffffff


	//   ....[20]....
        /*010c*/ 	.word	0xffffffff


	//   ....[21]....
        /*0110*/ 	.word	0xffffffff


	//   ....[22]....
        /*0114*/ 	.word	0xffffffff


	//   ....[23]....
        /*0118*/ 	.word	0xffffffff


	//   ....[24]....
        /*011c*/ 	.word	0xffffffff


	//   ....[25]....
        /*0120*/ 	.word	0xffffffff


	//   ....[26]....
        /*0124*/ 	.word	0xffffffff


	//   ....[27]....
        /*0128*/ 	.word	0xffffffff


	//   ....[28]....
        /*012c*/ 	.word	0xffffffff


	//   ....[29]....
        /*0130*/ 	.word	0xffffffff


	//   ....[30]....
        /*0134*/ 	.word	0xffffffff


	//   ....[31]....
        /*0138*/ 	.word	0xffffffff


	//   ....[32]....
        /*013c*/ 	.word	0xffffffff


	//   ....[33]....
        /*0140*/ 	.word	0xffffffff


	//   ....[34]....
        /*0144*/ 	.word	0xffffffff


	//   ....[35]....
        /*0148*/ 	.word	0xffffffff


	//   ....[36]....
        /*014c*/ 	.word	0xffffffff


	//   ....[37]....
        /*0150*/ 	.word	0xffffffff


	//   ....[38]....
        /*0154*/ 	.word	0xffffffff


	//   ....[39]....
        /*0158*/ 	.word	0xffffffff


	//   ....[40]....
        /*015c*/ 	.word	0xffffffff


	//   ....[41]....
        /*0160*/ 	.word	0xffffffff


	//   ....[42]....
        /*0164*/ 	.word	0xffffffff


	//   ....[43]....
        /*0168*/ 	.word	0xffffffff


	//   ....[44]....
        /*016c*/ 	.word	0xffffffff


	//   ....[45]....
        /*0170*/ 	.word	0xffffffff


	//   ....[46]....
        /*0174*/ 	.word	0xffffffff


	//   ....[47]....
        /*0178*/ 	.word	0xffffffff


	//   ....[48]....
        /*017c*/ 	.word	0xffffffff


	//   ....[49]....
        /*0180*/ 	.word	0xffffffff


	//   ....[50]....
        /*0184*/ 	.word	0xffffffff


	//   ....[51]....
        /*0188*/ 	.word	0xffffffff


	//   ....[52]....
        /*018c*/ 	.word	0xffffffff


	//   ....[53]....
        /*0190*/ 	.word	0xffffffff


	//   ....[54]....
        /*0194*/ 	.word	0xffffffff


	//   ....[55]....
        /*0198*/ 	.word	0xffffffff


	//   ....[56]....
        /*019c*/ 	.word	0xffffffff


	//   ....[57]....
        /*01a0*/ 	.word	0xffffffff


	//   ....[58]....
        /*01a4*/ 	.word	0xffffffff


	//   ....[59]....
        /*01a8*/ 	.word	0xffffffff


	//   ....[60]....
        /*01ac*/ 	.word	0xffffffff


	//   ....[61]....
        /*01b0*/ 	.word	0xffffffff


	//   ....[62]....
        /*01b4*/ 	.word	0xffffffff


	//   ....[63]....
        /*01b8*/ 	.word	0xffffffff


	//   ....[64]....
        /*01bc*/ 	.word	0xffffffff


	//   ....[65]....
        /*01c0*/ 	.word	0xffffffff


	//   ....[66]....
        /*01c4*/ 	.word	0xffffffff


	//   ....[67]....
        /*01c8*/ 	.word	0xffffffff


	//   ....[68]....
        /*01cc*/ 	.word	0xffffffff


	//   ....[69]....
        /*01d0*/ 	.word	0xffffffff


	//   ....[70]....
        /*01d4*/ 	.word	0xffffffff


	//   ....[71]....
        /*01d8*/ 	.word	0xffffffff


	//   ....[72]....
        /*01dc*/ 	.word	0xffffffff


	//   ....[73]....
        /*01e0*/ 	.word	0xffffffff


	//   ....[74]....
        /*01e4*/ 	.word	0xffffffff


	//   ....[75]....
        /*01e8*/ 	.word	0xffffffff


	//   ....[76]....
        /*01ec*/ 	.word	0xffffffff


	//   ....[77]....
        /*01f0*/ 	.word	0xffffffff


	//   ....[78]....
        /*01f4*/ 	.word	0xffffffff


	//   ....[79]....
        /*01f8*/ 	.word	0xffffffff


	//   ....[80]....
        /*01fc*/ 	.word	0xffffffff


	//   ....[81]....
        /*0200*/ 	.word	0xffffffff


	//   ....[82]....
        /*0204*/ 	.word	0xffffffff


	//   ....[83]....
        /*0208*/ 	.word	0xffffffff


	//   ....[84]....
        /*020c*/ 	.word	0xffffffff


	//   ....[85]....
        /*0210*/ 	.word	0xffffffff


	//   ....[86]....
        /*0214*/ 	.word	0xffffffff


	//   ....[87]....
        /*0218*/ 	.word	0xffffffff


	//   ....[88]....
        /*021c*/ 	.word	0xffffffff


	//   ....[89]....
        /*0220*/ 	.word	0xffffffff


	//   ....[90]....
        /*0224*/ 	.word	0xffffffff


	//   ....[91]....
        /*0228*/ 	.word	0xffffffff


	//   ....[92]....
        /*022c*/ 	.word	0xffffffff


	//   ....[93]....
        /*0230*/ 	.word	0xffffffff


	//   ....[94]....
        /*0234*/ 	.word	0xffffffff


	//   ....[95]....
        /*0238*/ 	.word	0xffffffff


	//   ....[96]....
        /*023c*/ 	.word	0xffffffff


	//   ....[97]....
        /*0240*/ 	.word	0xffffffff


	//   ....[98]....
        /*0244*/ 	.word	0xffffffff


	//   ....[99]....
        /*0248*/ 	.word	0xffffffff


	//   ....[100]....
        /*024c*/ 	.word	0xffffffff


	//   ....[101]....
        /*0250*/ 	.word	0xffffffff


	//   ....[102]....
        /*0254*/ 	.word	0xffffffff


	//   ....[103]....
        /*0258*/ 	.word	0xffffffff


	//   ....[104]....
        /*025c*/ 	.word	0xffffffff


	//   ....[105]....
        /*0260*/ 	.word	0xffffffff


	//   ....[106]....
        /*0264*/ 	.word	0xffffffff


	//   ....[107]....
        /*0268*/ 	.word	0xffffffff


	//   ....[108]....
        /*026c*/ 	.word	0xffffffff


	//   ....[109]....
        /*0270*/ 	.word	0xffffffff


	//   ....[110]....
        /*0274*/ 	.word	0xffffffff


	//   ....[111]....
        /*0278*/ 	.word	0xffffffff


	//   ....[112]....
        /*027c*/ 	.word	0xffffffff


	//   ....[113]....
        /*0280*/ 	.word	0xffffffff


	//   ....[114]....
        /*0284*/ 	.word	0xffffffff


	//   ....[115]....
        /*0288*/ 	.word	0xffffffff


	//   ....[116]....
        /*028c*/ 	.word	0xffffffff


	//   ....[117]....
        /*0290*/ 	.word	0xffffffff


	//   ....[118]....
        /*0294*/ 	.word	0xffffffff


	//   ....[119]....
        /*0298*/ 	.word	0xffffffff


	//   ....[120]....
        /*029c*/ 	.word	0xffffffff


	//   ....[121]....
        /*02a0*/ 	.word	0xffffffff


	//   ....[122]....
        /*02a4*/ 	.word	0xffffffff


	//   ....[123]....
        /*02a8*/ 	.word	0xffffffff


	//   ....[124]....
        /*02ac*/ 	.word	0xffffffff


	//   ....[125]....
        /*02b0*/ 	.word	0xffffffff


	//   ....[126]....
        /*02b4*/ 	.word	0xffffffff


	//   ....[127]....
        /*02b8*/ 	.word	0xffffffff


	//   ....[128]....
        /*02bc*/ 	.word	0xffffffff


	//   ....[129]....
        /*02c0*/ 	.word	0xffffffff


	//   ....[130]....
        /*02c4*/ 	.word	0xffffffff


	//   ....[131]....
        /*02c8*/ 	.word	0xffffffff


	//   ....[132]....
        /*02cc*/ 	.word	0xffffffff


	//   ....[133]....
        /*02d0*/ 	.word	0xffffffff


	//   ....[134]....
        /*02d4*/ 	.word	0xffffffff


	//   ....[135]....
        /*02d8*/ 	.word	0xffffffff


	//   ....[136]....
        /*02dc*/ 	.word	0xffffffff


	//   ....[137]....
        /*02e0*/ 	.word	0xffffffff


	//   ....[138]....
        /*02e4*/ 	.word	0xffffffff


	//   ....[139]....
        /*02e8*/ 	.word	0xffffffff


	//   ....[140]....
        /*02ec*/ 	.word	0xffffffff


	//   ....[141]....
        /*02f0*/ 	.word	0xffffffff


	//   ....[142]....
        /*02f4*/ 	.word	0xffffffff


	//   ....[143]....
        /*02f8*/ 	.word	0xffffffff


	//   ....[144]....
        /*02fc*/ 	.word	0xffffffff


	//   ....[145]....
        /*0300*/ 	.word	0xffffffff


	//   ....[146]....
        /*0304*/ 	.word	0xffffffff


	//   ....[147]....
        /*0308*/ 	.word	0xffffffff


	//   ....[148]....
        /*030c*/ 	.word	0xffffffff


	//   ....[149]....
        /*0310*/ 	.word	0xffffffff


	//   ....[150]....
        /*0314*/ 	.word	0xffffffff


	//   ....[151]....
        /*0318*/ 	.word	0xffffffff


	//   ....[152]....
        /*031c*/ 	.word	0xffffffff


	//   ....[153]....
        /*0320*/ 	.word	0xffffffff


	//   ....[154]....
        /*0324*/ 	.word	0xffffffff


	//   ....[155]....
        /*0328*/ 	.word	0xffffffff


	//   ....[156]....
        /*032c*/ 	.word	0xffffffff


	//   ....[157]....
        /*0330*/ 	.word	0xffffffff


	//   ....[158]....
        /*0334*/ 	.word	0xffffffff


	//   ....[159]....
        /*0338*/ 	.word	0xffffffff


	//   ....[160]....
        /*033c*/ 	.word	0xffffffff


	//   ....[161]....
        /*0340*/ 	.word	0xffffffff


	//   ....[162]....
        /*0344*/ 	.word	0xffffffff


	//   ....[163]....
        /*0348*/ 	.word	0xffffffff


	//   ....[164]....
        /*034c*/ 	.word	0xffffffff


	//   ....[165]....
        /*0350*/ 	.word	0xffffffff


	//   ....[166]....
        /*0354*/ 	.word	0xffffffff


	//   ....[167]....
        /*0358*/ 	.word	0xffffffff


	//   ....[168]....
        /*035c*/ 	.word	0xffffffff


	//   ....[169]....
        /*0360*/ 	.word	0xffffffff


	//   ....[170]....
        /*0364*/ 	.word	0xffffffff


	//   ....[171]....
        /*0368*/ 	.word	0xffffffff


	//   ....[172]....
        /*036c*/ 	.word	0xffffffff


	//   ....[173]....
        /*0370*/ 	.word	0xffffffff


	//   ....[174]....
        /*0374*/ 	.word	0xffffffff


	//   ....[175]....
        /*0378*/ 	.word	0xffffffff


	//   ....[176]....
        /*037c*/ 	.word	0xffffffff


	//   ....[177]....
        /*0380*/ 	.word	0xffffffff


	//   ....[178]....
        /*0384*/ 	.word	0xffffffff


	//   ....[179]....
        /*0388*/ 	.word	0xffffffff


	//   ....[180]....
        /*038c*/ 	.word	0xffffffff


	//   ....[181]....
        /*0390*/ 	.word	0xffffffff


	//   ....[182]....
        /*0394*/ 	.word	0xffffffff


	//   ....[183]....
        /*0398*/ 	.word	0xffffffff


	//   ....[184]....
        /*039c*/ 	.word	0xffffffff


	//   ....[185]....
        /*03a0*/ 	.word	0xffffffff


	//   ....[186]....
        /*03a4*/ 	.word	0xffffffff


	//   ....[187]....
        /*03a8*/ 	.word	0xffffffff


	//   ....[188]....
        /*03ac*/ 	.word	0xffffffff


	//   ....[189]....
        /*03b0*/ 	.word	0xffffffff


	//   ....[190]....
        /*03b4*/ 	.word	0xffffffff


	//   ....[191]....
        /*03b8*/ 	.word	0xffffffff


	//   ....[192]....
        /*03bc*/ 	.word	0xffffffff


	//   ....[193]....
        /*03c0*/ 	.word	0xffffffff


	//   ....[194]....
        /*03c4*/ 	.word	0xffffffff


	//   ....[195]....
        /*03c8*/ 	.word	0xffffffff


	//   ....[196]....
        /*03cc*/ 	.word	0xffffffff


	//   ....[197]....
        /*03d0*/ 	.word	0xffffffff


	//   ....[198]....
        /*03d4*/ 	.word	0xffffffff


	//   ....[199]....
        /*03d8*/ 	.word	0xffffffff


	//   ....[200]....
        /*03dc*/ 	.word	0xffffffff


	//   ....[201]....
        /*03e0*/ 	.word	0xffffffff


	//   ....[202]....
        /*03e4*/ 	.word	0xffffffff


	//   ....[203]....
        /*03e8*/ 	.word	0xffffffff


	//   ....[204]....
        /*03ec*/ 	.word	0xffffffff


	//   ....[205]....
        /*03f0*/ 	.word	0xffffffff


	//   ....[206]....
        /*03f4*/ 	.word	0xffffffff


	//   ....[207]....
        /*03f8*/ 	.word	0xffffffff


	//   ....[208]....
        /*03fc*/ 	.word	0xffffffff


	//   ....[209]....
        /*0400*/ 	.word	0xffffffff


	//   ....[210]....
        /*0404*/ 	.word	0xffffffff


	//   ....[211]....
        /*0408*/ 	.word	0xffffffff


	//   ....[212]....
        /*040c*/ 	.word	0xffffffff


	//   ....[213]....
        /*0410*/ 	.word	0xffffffff


	//   ....[214]....
        /*0414*/ 	.word	0xffffffff


	//   ....[215]....
        /*0418*/ 	.word	0xffffffff


	//   ....[216]....
        /*041c*/ 	.word	0xffffffff


	//   ....[217]....
        /*0420*/ 	.word	0xffffffff


	//   ....[218]....
        /*0424*/ 	.word	0xffffffff


	//   ....[219]....
        /*0428*/ 	.word	0xffffffff


	//   ....[220]....
        /*042c*/ 	.word	0xffffffff


	//   ....[221]....
        /*0430*/ 	.word	0xffffffff


	//   ....[222]....
        /*0434*/ 	.word	0xffffffff


	//   ....[223]....
        /*0438*/ 	.word	0xffffffff


	//   ....[224]....
        /*043c*/ 	.word	0xffffffff


	//   ....[225]....
        /*0440*/ 	.word	0xffffffff


	//   ....[226]....
        /*0444*/ 	.word	0xffffffff


	//   ....[227]....
        /*0448*/ 	.word	0xffffffff


	//   ....[228]....
        /*044c*/ 	.word	0xffffffff


	//   ....[229]....
        /*0450*/ 	.word	0xffffffff


	//   ....[230]....
        /*0454*/ 	.word	0xffffffff


	//   ....[231]....
        /*0458*/ 	.word	0xffffffff


	//   ....[232]....
        /*045c*/ 	.word	0xffffffff


	//   ....[233]....
        /*0460*/ 	.word	0xffffffff


	//   ....[234]....
        /*0464*/ 	.word	0xffffffff


	//   ....[235]....
        /*0468*/ 	.word	0xffffffff


	//   ....[236]....
        /*046c*/ 	.word	0xffffffff


	//   ....[237]....
        /*0470*/ 	.word	0xffffffff


	//   ....[238]....
        /*0474*/ 	.word	0xffffffff


	//   ....[239]....
        /*0478*/ 	.word	0xffffffff


	//   ....[240]....
        /*047c*/ 	.word	0xffffffff


	//   ....[241]....
        /*0480*/ 	.word	0xffffffff


	//   ....[242]....
        /*0484*/ 	.word	0xffffffff


	//   ....[243]....
        /*0488*/ 	.word	0xffffffff


	//   ....[244]....
        /*048c*/ 	.word	0xffffffff


	//   ....[245]....
        /*0490*/ 	.word	0xffffffff


	//   ....[246]....
        /*0494*/ 	.word	0xffffffff


	//   ....[247]....
        /*0498*/ 	.word	0xffffffff


	//   ....[248]....
        /*049c*/ 	.word	0xffffffff


	//   ....[249]....
        /*04a0*/ 	.word	0xffffffff


	//   ....[250]....
        /*04a4*/ 	.word	0xffffffff


	//   ....[251]....
        /*04a8*/ 	.word	0xffffffff


	//   ....[252]....
        /*04ac*/ 	.word	0xffffffff


	//   ....[253]....
        /*04b0*/ 	.word	0xffffffff


	//   ....[254]....
        /*04b4*/ 	.word	0xffffffff


	//   ....[255]....
        /*04b8*/ 	.word	0xffffffff


	//   ....[0]....
        /*04bc*/ 	.word	0xffffffff


	//   ....[1]....
        /*04c0*/ 	.word	0xffffffff


	//   ....[2]....
        /*04c4*/ 	.word	0xffffffff


	//   ....[3]....
        /*04c8*/ 	.word	0xffffffff


	//   ....[4]....
        /*04cc*/ 	.word	0xffffffff


	//   ....[5]....
        /*04d0*/ 	.word	0xffffffff


	//   ....[6]....
        /*04d4*/ 	.word	0xffffffff


	//   ....[7]....
        /*04d8*/ 	.word	0xffffffff


	//   ....[8]....
        /*04dc*/ 	.word	0xffffffff


	//   ....[9]....
        /*04e0*/ 	.word	0xffffffff


	//   ....[10]....
        /*04e4*/ 	.word	0xffffffff


	//   ....[11]....
        /*04e8*/ 	.word	0xffffffff


	//   ....[12]....
        /*04ec*/ 	.word	0xffffffff


	//   ....[13]....
        /*04f0*/ 	.word	0xffffffff


	//   ....[14]....
        /*04f4*/ 	.word	0xffffffff


	//   ....[15]....
        /*04f8*/ 	.word	0xffffffff


	//   ....[16]....
        /*04fc*/ 	.word	0xffffffff


	//   ....[17]....
        /*0500*/ 	.word	0xffffffff


	//   ....[18]....
        /*0504*/ 	.word	0xffffffff


	//   ....[19]....
        /*0508*/ 	.word	0xffffffff


	//   ....[20]....
        /*050c*/ 	.word	0xffffffff


	//   ....[21]....
        /*0510*/ 	.word	0xffffffff


	//   ....[22]....
        /*0514*/ 	.word	0xffffffff


	//   ....[23]....
        /*0518*/ 	.word	0xffffffff


	//   ....[24]....
        /*051c*/ 	.word	0xffffffff


	//   ....[25]....
        /*0520*/ 	.word	0xffffffff


	//   ....[26]....
        /*0524*/ 	.word	0xffffffff


	//   ....[27]....
        /*0528*/ 	.word	0xffffffff


	//   ....[28]....
        /*052c*/ 	.word	0x05000036


	//   ....[29]....
        /*0530*/ 	.word	0x05000036


	//   ....[30]....
        /*0534*/ 	.word	0x05000036


	//   ....[31]....
        /*0538*/ 	.word	0x05000036


	//   ....[32]....
        /*053c*/ 	.word	0x05000036


	//   ....[33]....
        /*0540*/ 	.word	0x05000036


	//   ....[34]....
        /*0544*/ 	.word	0x05000036


	//   ....[35]....
        /*0548*/ 	.word	0x05000036


	//   ....[36]....
        /*054c*/ 	.word	0x05000036


	//   ....[37]....
        /*0550*/ 	.word	0x05000036


	//   ....[38]....
        /*0554*/ 	.word	0x05000036


	//   ....[39]....
        /*0558*/ 	.word	0x05000036


	//   ....[40]....
        /*055c*/ 	.word	0x05000036


	//   ....[41]....
        /*0560*/ 	.word	0x05000036


	//   ....[42]....
        /*0564*/ 	.word	0x05000036


	//   ....[43]....
        /*0568*/ 	.word	0x05000036


	//   ....[44]....
        /*056c*/ 	.word	0x05000036


	//   ....[45]....
        /*0570*/ 	.word	0x05000036


	//   ....[46]....
        /*0574*/ 	.word	0x05000036


	//   ....[47]....
        /*0578*/ 	.word	0x05000036


	//   ....[48]....
        /*057c*/ 	.word	0x05000036


	//   ....[49]....
        /*0580*/ 	.word	0x05000036


	//   ....[50]....
        /*0584*/ 	.word	0x05000036


	//   ....[51]....
        /*0588*/ 	.word	0x05000036


	//   ....[52]....
        /*058c*/ 	.word	0x05000036


	//   ....[53]....
        /*0590*/ 	.word	0x05000036


	//   ....[54]....
        /*0594*/ 	.word	0x05000036


	//   ....[55]....
        /*0598*/ 	.word	0x05000036


	//   ....[56]....
        /*059c*/ 	.word	0x05000036


	//   ....[57]....
        /*05a0*/ 	.word	0x05000036


	//   ....[58]....
        /*05a4*/ 	.word	0x05000036


	//   ....[59]....
        /*05a8*/ 	.word	0x05000036


	//   ....[60]....
        /*05ac*/ 	.word	0x05000036


	//   ....[61]....
        /*05b0*/ 	.word	0x05000036


	//   ....[62]....
        /*05b4*/ 	.word	0x05000036


	//   ....[63]....
        /*05b8*/ 	.word	0x05000036


	//   ....[64]....
        /*05bc*/ 	.word	0x05000036


	//   ....[65]....
        /*05c0*/ 	.word	0x05000036


	//   ....[66]....
        /*05c4*/ 	.word	0x05000036


	//   ....[67]....
        /*05c8*/ 	.word	0x05000036


	//   ....[68]....
        /*05cc*/ 	.word	0x05000036


	//   ....[69]....
        /*05d0*/ 	.word	0x05000036


	//   ....[70]....
        /*05d4*/ 	.word	0x05000036


	//   ....[71]....
        /*05d8*/ 	.word	0x05000036


	//   ....[72]....
        /*05dc*/ 	.word	0x05000036


	//   ....[73]....
        /*05e0*/ 	.word	0x05000036


	//   ....[74]....
        /*05e4*/ 	.word	0x05000036


	//   ....[75]....
        /*05e8*/ 	.word	0x05000036


	//   ....[76]....
        /*05ec*/ 	.word	0x05000036


	//   ....[77]....
        /*05f0*/ 	.word	0x05000036


	//   ....[78]....
        /*05f4*/ 	.word	0x05000036


	//   ....[79]....
        /*05f8*/ 	.word	0x05000036


	//   ....[80]....
        /*05fc*/ 	.word	0x05000036


	//   ....[81]....
        /*0600*/ 	.word	0x05000036


	//   ....[82]....
        /*0604*/ 	.word	0x05000036


	//   ....[83]....
        /*0608*/ 	.word	0x05000036


	//   ....[84]....
        /*060c*/ 	.word	0x05000036


	//   ....[85]....
        /*0610*/ 	.word	0x05000036


	//   ....[86]....
        /*0614*/ 	.word	0x05000036


	//   ....[87]....
        /*0618*/ 	.word	0x05000036


	//   ....[88]....
        /*061c*/ 	.word	0x05000036


	//   ....[89]....
        /*0620*/ 	.word	0x05000036


	//   ....[90]....
        /*0624*/ 	.word	0x05000036


	//   ....[91]....
        /*0628*/ 	.word	0x05000036


	//   ....[92]....
        /*062c*/ 	.word	0x05000036


	//   ....[93]....
        /*0630*/ 	.word	0x05000036


	//   ....[94]....
        /*0634*/ 	.word	0x05000036


	//   ....[95]....
        /*0638*/ 	.word	0x05000036


	//   ....[96]....
        /*063c*/ 	.word	0x05000036


	//   ....[97]....
        /*0640*/ 	.word	0x05000036


	//   ....[98]....
        /*0644*/ 	.word	0x05000036


	//   ....[99]....
        /*0648*/ 	.word	0x05000036


	//   ....[100]....
        /*064c*/ 	.word	0x05000036


	//   ....[101]....
        /*0650*/ 	.word	0x05000036


	//   ....[102]....
        /*0654*/ 	.word	0x05000036


	//   ....[103]....
        /*0658*/ 	.word	0x05000036


	//   ....[104]....
        /*065c*/ 	.word	0x05000036


	//   ....[105]....
        /*0660*/ 	.word	0x05000036


	//   ....[106]....
        /*0664*/ 	.word	0x05000036


	//   ....[107]....
        /*0668*/ 	.word	0x05000036


	//   ....[108]....
        /*066c*/ 	.word	0x05000036


	//   ....[109]....
        /*0670*/ 	.word	0x05000036


	//   ....[110]....
        /*0674*/ 	.word	0x05000036


	//   ....[111]....
        /*0678*/ 	.word	0x05000036


	//   ....[112]....
        /*067c*/ 	.word	0x05000036


	//   ....[113]....
        /*0680*/ 	.word	0x05000036


	//   ....[114]....
        /*0684*/ 	.word	0x05000036


	//   ....[115]....
        /*0688*/ 	.word	0x05000036


	//   ....[116]....
        /*068c*/ 	.word	0x05000036


	//   ....[117]....
        /*0690*/ 	.word	0x05000036


	//   ....[118]....
        /*0694*/ 	.word	0x05000036


	//   ....[119]....
        /*0698*/ 	.word	0x05000036


	//   ....[120]....
        /*069c*/ 	.word	0x05000036


	//   ....[121]....
        /*06a0*/ 	.word	0x05000036


	//   ....[122]....
        /*06a4*/ 	.word	0x05000036


	//   ....[123]....
        /*06a8*/ 	.word	0x05000036


	//   ....[124]....
        /*06ac*/ 	.word	0x05000036


	//   ....[125]....
        /*06b0*/ 	.word	0x05000036


	//   ....[126]....
        /*06b4*/ 	.word	0x05000036


	//   ....[127]....
        /*06b8*/ 	.word	0x05000036


	//   ....[128]....
        /*06bc*/ 	.word	0x05000036


	//   ....[129]....
        /*06c0*/ 	.word	0x05000036


	//   ....[130]....
        /*06c4*/ 	.word	0x05000036


	//   ....[131]....
        /*06c8*/ 	.word	0x05000036


	//   ....[132]....
        /*06cc*/ 	.word	0x05000036


	//   ....[133]....
        /*06d0*/ 	.word	0x05000036


	//   ....[134]....
        /*06d4*/ 	.word	0x05000036


	//   ....[135]....
        /*06d8*/ 	.word	0x05000036


	//   ....[136]....
        /*06dc*/ 	.word	0x05000036


	//   ....[137]....
        /*06e0*/ 	.word	0x05000036


	//   ....[138]....
        /*06e4*/ 	.word	0x05000036


	//   ....[139]....
        /*06e8*/ 	.word	0x05000036


	//   ....[140]....
        /*06ec*/ 	.word	0x05000036


	//   ....[141]....
        /*06f0*/ 	.word	0x05000036


	//   ....[142]....
        /*06f4*/ 	.word	0x05000036


	//   ....[143]....
        /*06f8*/ 	.word	0x05000036


	//   ....[144]....
        /*06fc*/ 	.word	0x05000036


	//   ....[145]....
        /*0700*/ 	.word	0x05000036


	//   ....[146]....
        /*0704*/ 	.word	0x05000036


	//   ....[147]....
        /*0708*/ 	.word	0x05000036


	//   ....[148]....
        /*070c*/ 	.word	0x05000036


	//   ....[149]....
        /*0710*/ 	.word	0x05000036


	//   ....[150]....
        /*0714*/ 	.word	0x05000036


	//   ....[151]....
        /*0718*/ 	.word	0x05000036


	//   ....[152]....
        /*071c*/ 	.word	0x05000036


	//   ....[153]....
        /*0720*/ 	.word	0x05000036


	//   ....[154]....
        /*0724*/ 	.word	0x05000036


	//   ....[155]....
        /*0728*/ 	.word	0x05000036


	//   ....[156]....
        /*072c*/ 	.word	0x05000036


	//   ....[157]....
        /*0730*/ 	.word	0x05000036


	//   ....[158]....
        /*0734*/ 	.word	0x05000036


	//   ....[159]....
        /*0738*/ 	.word	0x05000036


	//   ....[160]....
        /*073c*/ 	.word	0x05000036


	//   ....[161]....
        /*0740*/ 	.word	0x05000036


	//   ....[162]....
        /*0744*/ 	.word	0x05000036


	//   ....[163]....
        /*0748*/ 	.word	0x05000036


	//   ....[164]....
        /*074c*/ 	.word	0x05000036


	//   ....[165]....
        /*0750*/ 	.word	0x05000036


	//   ....[166]....
        /*0754*/ 	.word	0x05000036


	//   ....[167]....
        /*0758*/ 	.word	0x05000036


	//   ....[168]....
        /*075c*/ 	.word	0x05000036


	//   ....[169]....
        /*0760*/ 	.word	0x05000036


	//   ....[170]....
        /*0764*/ 	.word	0x05000036


	//   ....[171]....
        /*0768*/ 	.word	0x05000036


	//   ....[172]....
        /*076c*/ 	.word	0x05000036


	//   ....[173]....
        /*0770*/ 	.word	0x05000036


	//   ....[174]....
        /*0774*/ 	.word	0x05000036


	//   ....[175]....
        /*0778*/ 	.word	0x05000036


	//   ....[176]....
        /*077c*/ 	.word	0x05000036


	//   ....[177]....
        /*0780*/ 	.word	0x05000036


	//   ....[178]....
        /*0784*/ 	.word	0x05000036


	//   ....[179]....
        /*0788*/ 	.word	0x05000036


	//   ....[180]....
        /*078c*/ 	.word	0x05000036


	//   ....[181]....
        /*0790*/ 	.word	0x05000036


	//   ....[182]....
        /*0794*/ 	.word	0x05000036


	//   ....[183]....
        /*0798*/ 	.word	0x05000036


	//   ....[184]....
        /*079c*/ 	.word	0x05000036


	//   ....[185]....
        /*07a0*/ 	.word	0x05000036


	//   ....[186]....
        /*07a4*/ 	.word	0x05000036


	//   ....[187]....
        /*07a8*/ 	.word	0x05000036


	//   ....[188]....
        /*07ac*/ 	.word	0x05000036


	//   ....[189]....
        /*07b0*/ 	.word	0x05000036


	//   ....[190]....
        /*07b4*/ 	.word	0x05000036


	//   ....[191]....
        /*07b8*/ 	.word	0x05000036


	//   ....[192]....
        /*07bc*/ 	.word	0x05000036


	//   ....[193]....
        /*07c0*/ 	.word	0x05000036


	//   ....[194]....
        /*07c4*/ 	.word	0x05000036


	//   ....[195]....
        /*07c8*/ 	.word	0x05000036


	//   ....[196]....
        /*07cc*/ 	.word	0x05000036


	//   ....[197]....
        /*07d0*/ 	.word	0x05000036


	//   ....[198]....
        /*07d4*/ 	.word	0x05000036


	//   ....[199]....
        /*07d8*/ 	.word	0x05000036


	//   ....[200]....
        /*07dc*/ 	.word	0x05000036


	//   ....[201]....
        /*07e0*/ 	.word	0x05000036


	//   ....[202]....
        /*07e4*/ 	.word	0x05000036


	//   ....[203]....
        /*07e8*/ 	.word	0x05000036


	//   ....[204]....
        /*07ec*/ 	.word	0x05000036


	//   ....[205]....
        /*07f0*/ 	.word	0x05000036


	//   ....[206]....
        /*07f4*/ 	.word	0x05000036


	//   ....[207]....
        /*07f8*/ 	.word	0x05000036


	//   ....[208]....
        /*07fc*/ 	.word	0x05000036


	//   ....[209]....
        /*0800*/ 	.word	0x05000036


	//   ....[210]....
        /*0804*/ 	.word	0x05000036


	//   ....[211]....
        /*0808*/ 	.word	0x05000036


	//   ....[212]....
        /*080c*/ 	.word	0x05000036


	//   ....[213]....
        /*0810*/ 	.word	0x05000036


	//   ....[214]....
        /*0814*/ 	.word	0x05000036


	//   ....[215]....
        /*0818*/ 	.word	0x05000036


	//   ....[216]....
        /*081c*/ 	.word	0x05000036


	//   ....[217]....
        /*0820*/ 	.word	0x05000036


	//   ....[218]....
        /*0824*/ 	.word	0x05000036


	//   ....[219]....
        /*0828*/ 	.word	0x05000036


	//   ....[220]....
        /*082c*/ 	.word	0x05000036


	//   ....[221]....
        /*0830*/ 	.word	0x05000036


	//   ....[222]....
        /*0834*/ 	.word	0x05000036


	//   ....[223]....
        /*0838*/ 	.word	0x05000036


	//   ....[224]....
        /*083c*/ 	.word	0x05000036


	//   ....[225]....
        /*0840*/ 	.word	0x05000036


	//   ....[226]....
        /*0844*/ 	.word	0x05000036


	//   ....[227]....
        /*0848*/ 	.word	0x05000036


	//   ....[228]....
        /*084c*/ 	.word	0x05000036


	//   ....[229]....
        /*0850*/ 	.word	0x05000036


	//   ....[230]....
        /*0854*/ 	.word	0x05000036


	//   ....[231]....
        /*0858*/ 	.word	0x05000036


	//   ....[232]....
        /*085c*/ 	.word	0x05000036


	//   ....[233]....
        /*0860*/ 	.word	0x05000036


	//   ....[234]....
        /*0864*/ 	.word	0x05000036


	//   ....[235]....
        /*0868*/ 	.word	0x05000036


	//   ....[236]....
        /*086c*/ 	.word	0x05000036


	//   ....[237]....
        /*0870*/ 	.word	0x05000036


	//   ....[238]....
        /*0874*/ 	.word	0x05000036


	//   ....[239]....
        /*0878*/ 	.word	0x05000036


	//   ....[240]....
        /*087c*/ 	.word	0x05000036


	//   ....[241]....
        /*0880*/ 	.word	0x05000036


	//   ....[242]....
        /*0884*/ 	.word	0x05000036


	//   ....[243]....
        /*0888*/ 	.word	0x05000036


	//   ....[244]....
        /*088c*/ 	.word	0x05000036


	//   ....[245]....
        /*0890*/ 	.word	0x05000036


	//   ....[246]....
        /*0894*/ 	.word	0x05000036


	//   ....[247]....
        /*0898*/ 	.word	0x05000036


	//   ....[248]....
        /*089c*/ 	.word	0x05000036


	//   ....[249]....
        /*08a0*/ 	.word	0x05000036


	//   ....[250]....
        /*08a4*/ 	.word	0x05000036


	//   ....[251]....
        /*08a8*/ 	.word	0x05000036


	//   ....[252]....
        /*08ac*/ 	.word	0x05000036


	//   ....[253]....
        /*08b0*/ 	.word	0x05000036


	//   ....[254]....
        /*08b4*/ 	.word	0x05000036


	//   ....[255]....
        /*08b8*/ 	.word	0x05000036


	//   ....[0]....
        /*08bc*/ 	.word	0x05000036


	//   ....[1]....
        /*08c0*/ 	.word	0x05000036


	//   ....[2]....
        /*08c4*/ 	.word	0x05000036


	//   ....[3]....
        /*08c8*/ 	.word	0x05000036


	//   ....[4]....
        /*08cc*/ 	.word	0x05000036


	//   ....[5]....
        /*08d0*/ 	.word	0x05000036


	//   ....[6]....
        /*08d4*/ 	.word	0x05000036


	//   ....[7]....
        /*08d8*/ 	.word	0x05000036


	//   ....[8]....
        /*08dc*/ 	.word	0x05000036


	//   ....[9]....
        /*08e0*/ 	.word	0x05000036


	//   ....[10]....
        /*08e4*/ 	.word	0x05000036


	//   ....[11]....
        /*08e8*/ 	.word	0x05000036


	//   ....[12]....
        /*08ec*/ 	.word	0x05000036


	//   ....[13]....
        /*08f0*/ 	.word	0x05000036


	//   ....[14]....
        /*08f4*/ 	.word	0x05000036


	//   ....[15]....
        /*08f8*/ 	.word	0x05000036


	//   ....[16]....
        /*08fc*/ 	.word	0x05000036


	//   ....[17]....
        /*0900*/ 	.word	0x05000036


	//   ....[18]....
        /*0904*/ 	.word	0x05000036


	//   ....[19]....
        /*0908*/ 	.word	0x05000036


	//   ....[20]....
        /*090c*/ 	.word	0x05000036


	//   ....[21]....
        /*0910*/ 	.word	0x05000036


	//   ....[22]....
        /*0914*/ 	.word	0x05000036


	//   ....[23]....
        /*0918*/ 	.word	0x05000036


	//----- nvinfo : EIATTR_COOP_GROUP_INSTR_OFFSETS
	.align		4
.L_577:
        /*091c*/ 	.byte	0x04, 0x28
        /*091e*/ 	.short	(.L_579 - .L_578)


	//   ....[0]....
.L_578:
        /*0920*/ 	.word	0x000001f0


	//   ....[1]....
        /*0924*/ 	.word	0x000003b0


	//   ....[2]....
        /*0928*/ 	.word	0x000004a0


	//   ....[3]....
        /*092c*/ 	.word	0x000004e0


	//   ....[4]....
        /*0930*/ 	.word	0x00000500


	//   ....[5]....
        /*0934*/ 	.word	0x00000520


	//   ....[6]....
        /*0938*/ 	.word	0x00000530


	//   ....[7]....
        /*093c*/ 	.word	0x000005d0


	//   ....[8]....
        /*0940*/ 	.word	0x00000620


	//   ....[9]....
        /*0944*/ 	.word	0x00000650


	//   ....[10]....
        /*0948*/ 	.word	0x00000660


	//   ....[11]....
        /*094c*/ 	.word	0x00000670


	//   ....[12]....
        /*0950*/ 	.word	0x000006d0


	//   ....[13]....
        /*0954*/ 	.word	0x000006f0


	//   ....[14]....
        /*0958*/ 	.word	0x00000740


	//   ....[15]....
        /*095c*/ 	.word	0x00000770


	//   ....[16]....
        /*0960*/ 	.word	0x000007a0


	//   ....[17]....
        /*0964*/ 	.word	0x000007d0


	//   ....[18]....
        /*0968*/ 	.word	0x00000820


	//   ....[19]....
        /*096c*/ 	.word	0x00000830


	//   ....[20]....
        /*0970*/ 	.word	0x00000880


	//   ....[21]....
        /*0974*/ 	.word	0x000008a0


	//   ....[22]....
        /*0978*/ 	.word	0x000008e0


	//   ....[23]....
        /*097c*/ 	.word	0x00000910


	//   ....[24]....
        /*0980*/ 	.word	0x00000940


	//   ....[25]....
        /*0984*/ 	.word	0x00000960


	//   ....[26]....
        /*0988*/ 	.word	0x000009c0


	//   ....[27]....
        /*098c*/ 	.word	0x000009e0


	//   ....[28]....
        /*0990*/ 	.word	0x00000a10


	//   ....[29]....
        /*0994*/ 	.word	0x00000a40


	//   ....[30]....
        /*0998*/ 	.word	0x00000a70


	//   ....[31]....
        /*099c*/ 	.word	0x00000a90


	//   ....[32]....
        /*09a0*/ 	.word	0x00000b10


	//   ....[33]....
        /*09a4*/ 	.word	0x00000c00


	//   ....[34]....
        /*09a8*/ 	.word	0x00000c10


	//   ....[35]....
        /*09ac*/ 	.word	0x00000c20


	//   ....[36]....
        /*09b0*/ 	.word	0x00000fe0


	//   ....[37]....
        /*09b4*/ 	.word	0x000010e0


	//   ....[38]....
        /*09b8*/ 	.word	0x00002ed0


	//   ....[39]....
        /*09bc*/ 	.word	0x00003050


	//   ....[40]....
        /*09c0*/ 	.word	0x00003120


	//   ....[41]....
        /*09c4*/ 	.word	0x00003130


	//   ....[42]....
        /*09c8*/ 	.word	0x00003170


	//   ....[43]....
        /*09cc*/ 	.word	0x00003190


	//   ....[44]....
        /*09d0*/ 	.word	0x000031e0


	//   ....[45]....
        /*09d4*/ 	.word	0x00003240


	//   ....[46]....
        /*09d8*/ 	.word	0x000032b0


	//   ....[47]....
        /*09dc*/ 	.word	0x000032d0


	//   ....[48]....
        /*09e0*/ 	.word	0x000032e0


	//   ....[49]....
        /*09e4*/ 	.word	0x00003300


	//   ....[50]....
        /*09e8*/ 	.word	0x00003310


	//   ....[51]....
        /*09ec*/ 	.word	0x00003380


	//   ....[52]....
        /*09f0*/ 	.word	0x000033e0


	//   ....[53]....
        /*09f4*/ 	.word	0x00003410


	//   ....[54]....
        /*09f8*/ 	.word	0x00003430


	//   ....[55]....
        /*09fc*/ 	.word	0x00003450


	//   ....[56]....
        /*0a00*/ 	.word	0x00003470


	//   ....[57]....
        /*0a04*/ 	.word	0x000034c0


	//   ....[58]....
        /*0a08*/ 	.word	0x00003560


	//   ....[59]....
        /*0a0c*/ 	.word	0x00003580


	//   ....[60]....
        /*0a10*/ 	.word	0x00003590


	//   ....[61]....
        /*0a14*/ 	.word	0x000035a0


	//   ....[62]....
        /*0a18*/ 	.word	0x000035c0


	//   ....[63]....
        /*0a1c*/ 	.word	0x000035e0


	//   ....[64]....
        /*0a20*/ 	.word	0x000036b0


	//   ....[65]....
        /*0a24*/ 	.word	0x000036e0


	//   ....[66]....
        /*0a28*/ 	.word	0x000036f0


	//   ....[67]....
        /*0a2c*/ 	.word	0x00003700


	//   ....[68]....
        /*0a30*/ 	.word	0x00003720


	//   ....[69]....
        /*0a34*/ 	.word	0x00003730


	//   ....[70]....
        /*0a38*/ 	.word	0x00003f90


	//   ....[71]....
        /*0a3c*/ 	.word	0x00004040


	//   ....[72]....
        /*0a40*/ 	.word	0x00004080


	//   ....[73]....
        /*0a44*/ 	.word	0x000040a0


	//   ....[74]....
        /*0a48*/ 	.word	0x000041b0


	//   ....[75]....
        /*0a4c*/ 	.word	0x00004220


	//   ....[76]....
        /*0a50*/ 	.word	0x000046b0


	//   ....[77]....
        /*0a54*/ 	.word	0x00004d00


	//   ....[78]....
        /*0a58*/ 	.word	0x00004d50


	//   ....[79]....
        /*0a5c*/ 	.word	0x00004de0


	//   ....[80]....
        /*0a60*/ 	.word	0x00004df0


	//   ....[81]....
        /*0a64*/ 	.word	0x00004e00


	//   ....[82]....
        /*0a68*/ 	.word	0x00004e10


	//   ....[83]....
        /*0a6c*/ 	.word	0x00004e20


	//   ....[84]....
        /*0a70*/ 	.word	0x00004f90


	//   ....[85]....
        /*0a74*/ 	.word	0x00005020


	//   ....[86]....
        /*0a78*/ 	.word	0x00005030


	//   ....[87]....
        /*0a7c*/ 	.word	0x00005040


	//   ....[88]....
        /*0a80*/ 	.word	0x00005050


	//   ....[89]....
        /*0a84*/ 	.word	0x00005060


	//   ....[90]....
        /*0a88*/ 	.word	0x000051e0


	//   ....[91]....
        /*0a8c*/ 	.word	0x00005270


	//   ....[92]....
        /*0a90*/ 	.word	0x00005280


	//   ....[93]....
        /*0a94*/ 	.word	0x00005290


	//   ....[94]....
        /*0a98*/ 	.word	0x000052a0


	//   ....[95]....
        /*0a9c*/ 	.word	0x000052b0


	//   ....[96]....
        /*0aa0*/ 	.word	0x00005430


	//   ....[97]....
        /*0aa4*/ 	.word	0x000054c0


	//   ....[98]....
        /*0aa8*/ 	.word	0x000054d0


	//   ....[99]....
        /*0aac*/ 	.word	0x000054e0


	//   ....[100]....
        /*0ab0*/ 	.word	0x000054f0


	//   ....[101]....
        /*0ab4*/ 	.word	0x00005500


	//   ....[102]....
        /*0ab8*/ 	.word	0x00005680


	//   ....[103]....
        /*0abc*/ 	.word	0x00005710


	//   ....[104]....
        /*0ac0*/ 	.word	0x00005720


	//   ....[105]....
        /*0ac4*/ 	.word	0x00005730


	//   ....[106]....
        /*0ac8*/ 	.word	0x00005740


	//   ....[107]....
        /*0acc*/ 	.word	0x00005750


	//   ....[108]....
        /*0ad0*/ 	.word	0x00005910


	//   ....[109]....
        /*0ad4*/ 	.word	0x000059f0


	//   ....[110]....
        /*0ad8*/ 	.word	0x00005ff0


	//   ....[111]....
        /*0adc*/ 	.word	0x00006040


	//   ....[112]....
        /*0ae0*/ 	.word	0x000060d0


	//   ....[113]....
        /*0ae4*/ 	.word	0x000060e0


	//   ....[114]....
        /*0ae8*/ 	.word	0x000060f0


	//   ....[115]....
        /*0aec*/ 	.word	0x00006100


	//   ....[116]....
        /*0af0*/ 	.word	0x00006110


	//   ....[117]....
        /*0af4*/ 	.word	0x000062e0


	//   ....[118]....
        /*0af8*/ 	.word	0x00006370


	//   ....[119]....
        /*0afc*/ 	.word	0x00006380


	//   ....[120]....
        /*0b00*/ 	.word	0x00006390


	//   ....[121]....
        /*0b04*/ 	.word	0x000063a0


	//   ....[122]....
        /*0b08*/ 	.word	0x000063b0


	//   ....[123]....
        /*0b0c*/ 	.word	0x00006580


	//   ....[124]....
        /*0b10*/ 	.word	0x00006610


	//   ....[125]....
        /*0b14*/ 	.word	0x00006620


	//   ....[126]....
        /*0b18*/ 	.word	0x00006630


	//   ....[127]....
        /*0b1c*/ 	.word	0x00006640


	//   ....[128]....
        /*0b20*/ 	.word	0x00006650


	//   ....[129]....
        /*0b24*/ 	.word	0x00006820


	//   ....[130]....
        /*0b28*/ 	.word	0x000068b0


	//   ....[131]....
        /*0b2c*/ 	.word	0x000068c0


	//   ....[132]....
        /*0b30*/ 	.word	0x000068d0


	//   ....[133]....
        /*0b34*/ 	.word	0x000068e0


	//   ....[134]....
        /*0b38*/ 	.word	0x000068f0


	//   ....[135]....
        /*0b3c*/ 	.word	0x00006ac0


	//   ....[136]....
        /*0b40*/ 	.word	0x00006b50


	//   ....[137]....
        /*0b44*/ 	.word	0x00006b60


	//   ....[138]....
        /*0b48*/ 	.word	0x00006b70


	//   ....[139]....
        /*0b4c*/ 	.word	0x00006b80


	//   ....[140]....
        /*0b50*/ 	.word	0x00006b90


	//   ....[141]....
        /*0b54*/ 	.word	0x00006e20


	//   ....[142]....
        /*0b58*/ 	.word	0x00008f00


	//   ....[143]....
        /*0b5c*/ 	.word	0x00009130


	//   ....[144]....
        /*0b60*/ 	.word	0x000091f0


	//   ....[145]....
        /*0b64*/ 	.word	0x00009230


	//   ....[146]....
        /*0b68*/ 	.word	0x00009260


	//   ....[147]....
        /*0b6c*/ 	.word	0x00009270


	//   ....[148]....
        /*0b70*/ 	.word	0x00009280


	//   ....[149]....
        /*0b74*/ 	.word	0x00009320


	//   ....[150]....
        /*0b78*/ 	.word	0x00009370


	//   ....[151]....
        /*0b7c*/ 	.word	0x000093a0


	//   ....[152]....
        /*0b80*/ 	.word	0x000093c0


	//   ....[153]....
        /*0b84*/ 	.word	0x000093e0


	//   ....[154]....
        /*0b88*/ 	.word	0x00009400


	//   ....[155]....
        /*0b8c*/ 	.word	0x00009430


	//   ....[156]....
        /*0b90*/ 	.word	0x000094a0


	//   ....[157]....
        /*0b94*/ 	.word	0x000094c0


	//   ....[158]....
        /*0b98*/ 	.word	0x000094f0


	//   ....[159]....
        /*0b9c*/ 	.word	0x00009520


	//   ....[160]....
        /*0ba0*/ 	.word	0x00009550


	//   ....[161]....
        /*0ba4*/ 	.word	0x00009570


	//   ....[162]....
        /*0ba8*/ 	.word	0x000095d0


	//   ....[163]....
        /*0bac*/ 	.word	0x000095f0


	//   ....[164]....
        /*0bb0*/ 	.word	0x00009620


	//   ....[165]....
        /*0bb4*/ 	.word	0x00009650


	//   ....[166]....
        /*0bb8*/ 	.word	0x00009680


	//   ....[167]....
        /*0bbc*/ 	.word	0x000096a0


	//   ....[168]....
        /*0bc0*/ 	.word	0x00009700


	//   ....[169]....
        /*0bc4*/ 	.word	0x00009720


	//   ....[170]....
        /*0bc8*/ 	.word	0x00009760


	//   ....[171]....
        /*0bcc*/ 	.word	0x00009790


	//   ....[172]....
        /*0bd0*/ 	.word	0x000097c0


	//   ....[173]....
        /*0bd4*/ 	.word	0x000097d0


	//   ....[174]....
        /*0bd8*/ 	.word	0x00009980


	//   ....[175]....
        /*0bdc*/ 	.word	0x00009990


	//   ....[176]....
        /*0be0*/ 	.word	0x000099a0


	//   ....[177]....
        /*0be4*/ 	.word	0x000099b0


	//   ....[178]....
        /*0be8*/ 	.word	0x00009da0


	//   ....[179]....
        /*0bec*/ 	.word	0x00009e00


	//   ....[180]....
        /*0bf0*/ 	.word	0x0000bc20


	//   ....[181]....
        /*0bf4*/ 	.word	0x0000be00


	//   ....[182]....
        /*0bf8*/ 	.word	0x0000bf10


	//   ....[183]....
        /*0bfc*/ 	.word	0x0000bf30


	//   ....[184]....
        /*0c00*/ 	.word	0x0000bf60


	//   ....[185]....
        /*0c04*/ 	.word	0x0000bf70


	//   ....[186]....
        /*0c08*/ 	.word	0x0000bfe0


	//   ....[187]....
        /*0c0c*/ 	.word	0x0000c030


	//   ....[188]....
        /*0c10*/ 	.word	0x0000c080


	//   ....[189]....
        /*0c14*/ 	.word	0x0000c0a0


	//   ....[190]....
        /*0c18*/ 	.word	0x0000c0e0


	//   ....[191]....
        /*0c1c*/ 	.word	0x0000c0f0


	//   ....[192]....
        /*0c20*/ 	.word	0x0000c130


	//   ....[193]....
        /*0c24*/ 	.word	0x0000c160


	//   ....[194]....
        /*0c28*/ 	.word	0x0000c1c0


	//   ....[195]....
        /*0c2c*/ 	.word	0x0000c1e0


	//   ....[196]....
        /*0c30*/ 	.word	0x0000c220


	//   ....[197]....
        /*0c34*/ 	.word	0x0000c240


	//   ....[198]....
        /*0c38*/ 	.word	0x0000c270


	//   ....[199]....
        /*0c3c*/ 	.word	0x0000c290


	//   ....[200]....
        /*0c40*/ 	.word	0x0000c300


	//   ....[201]....
        /*0c44*/ 	.word	0x0000c320


	//   ....[202]....
        /*0c48*/ 	.word	0x0000c370


	//   ....[203]....
        /*0c4c*/ 	.word	0x0000c390


	//   ....[204]....
        /*0c50*/ 	.word	0x0000c3b0


	//   ....[205]....
        /*0c54*/ 	.word	0x0000c3c0


	//   ....[206]....
        /*0c58*/ 	.word	0x0000c440


	//   ....[207]....
        /*0c5c*/ 	.word	0x0000c460


	//   ....[208]....
        /*0c60*/ 	.word	0x0000c4c0


	//   ....[209]....
        /*0c64*/ 	.word	0x0000c4e0


	//   ....[210]....
        /*0c68*/ 	.word	0x0000c4f0


	//   ....[211]....
        /*0c6c*/ 	.word	0x0000c500


	//   ....[212]....
        /*0c70*/ 	.word	0x0000cd50


	//   ....[213]....
        /*0c74*/ 	.word	0x0000ce00


	//   ....[214]....
        /*0c78*/ 	.word	0x0000ce40


	//   ....[215]....
        /*0c7c*/ 	.word	0x0000ce60


	//   ....[216]....
        /*0c80*/ 	.word	0x0000ce80


	//   ....[217]....
        /*0c84*/ 	.word	0x0000cec0


	//   ....[218]....
        /*0c88*/ 	.word	0x0000d4a0


	//   ....[219]....
        /*0c8c*/ 	.word	0x0000daf0


	//   ....[220]....
        /*0c90*/ 	.word	0x0000db40


	//   ....[221]....
        /*0c94*/ 	.word	0x0000dbd0


	//   ....[222]....
        /*0c98*/ 	.word	0x0000dbe0


	//   ....[223]....
        /*0c9c*/ 	.word	0x0000dbf0


	//   ....[224]....
        /*0ca0*/ 	.word	0x0000dc00


	//   ....[225]....
        /*0ca4*/ 	.word	0x0000dc10


	//   ....[226]....
        /*0ca8*/ 	.word	0x0000dd80


	//   ....[227]....
        /*0cac*/ 	.word	0x0000de10


	//   ....[228]....
        /*0cb0*/ 	.word	0x0000de20


	//   ....[229]....
        /*0cb4*/ 	.word	0x0000de30


	//   ....[230]....
        /*0cb8*/ 	.word	0x0000de40


	//   ....[231]....
        /*0cbc*/ 	.word	0x0000de50


	//   ....[232]....
        /*0cc0*/ 	.word	0x0000dfd0


	//   ....[233]....
        /*0cc4*/ 	.word	0x0000e060


	//   ....[234]....
        /*0cc8*/ 	.word	0x0000e070


	//   ....[235]....
        /*0ccc*/ 	.word	0x0000e080


	//   ....[236]....
        /*0cd0*/ 	.word	0x0000e090


	//   ....[237]....
        /*0cd4*/ 	.word	0x0000e0a0


	//   ....[238]....
        /*0cd8*/ 	.word	0x0000e220


	//   ....[239]....
        /*0cdc*/ 	.word	0x0000e2b0


	//   ....[240]....
        /*0ce0*/ 	.word	0x0000e2c0


	//   ....[241]....
        /*0ce4*/ 	.word	0x0000e2d0


	//   ....[242]....
        /*0ce8*/ 	.word	0x0000e2e0


	//   ....[243]....
        /*0cec*/ 	.word	0x0000e2f0


	//   ....[244]....
        /*0cf0*/ 	.word	0x0000e470


	//   ....[245]....
        /*0cf4*/ 	.word	0x0000e500


	//   ....[246]....
        /*0cf8*/ 	.word	0x0000e510


	//   ....[247]....
        /*0cfc*/ 	.word	0x0000e520


	//   ....[248]....
        /*0d00*/ 	.word	0x0000e530


	//   ....[249]....
        /*0d04*/ 	.word	0x0000e540


	//   ....[250]....
        /*0d08*/ 	.word	0x0000e6f0


	//   ....[251]....
        /*0d0c*/ 	.word	0x0000e7d0


	//   ....[252]....
        /*0d10*/ 	.word	0x0000edf0


	//   ....[253]....
        /*0d14*/ 	.word	0x0000ee40


	//   ....[254]....
        /*0d18*/ 	.word	0x0000eed0


	//   ....[255]....
        /*0d1c*/ 	.word	0x0000eee0


	//   ....[0]....
        /*0d20*/ 	.word	0x0000eef0


	//   ....[1]....
        /*0d24*/ 	.word	0x0000ef00


	//   ....[2]....
        /*0d28*/ 	.word	0x0000ef10


	//   ....[3]....
        /*0d2c*/ 	.word	0x0000f0b0


	//   ....[4]....
        /*0d30*/ 	.word	0x0000f140


	//   ....[5]....
        /*0d34*/ 	.word	0x0000f150


	//   ....[6]....
        /*0d38*/ 	.word	0x0000f160


	//   ....[7]....
        /*0d3c*/ 	.word	0x0000f170


	//   ....[8]....
        /*0d40*/ 	.word	0x0000f180


	//   ....[9]....
        /*0d44*/ 	.word	0x0000f350


	//   ....[10]....
        /*0d48*/ 	.word	0x0000f3e0


	//   ....[11]....
        /*0d4c*/ 	.word	0x0000f3f0


	//   ....[12]....
        /*0d50*/ 	.word	0x0000f400


	//   ....[13]....
        /*0d54*/ 	.word	0x0000f410


	//   ....[14]....
        /*0d58*/ 	.word	0x0000f420


	//   ....[15]....
        /*0d5c*/ 	.word	0x0000f5f0


	//   ....[16]....
        /*0d60*/ 	.word	0x0000f680


	//   ....[17]....
        /*0d64*/ 	.word	0x0000f690


	//   ....[18]....
        /*0d68*/ 	.word	0x0000f6a0


	//   ....[19]....
        /*0d6c*/ 	.word	0x0000f6b0


	//   ....[20]....
        /*0d70*/ 	.word	0x0000f6c0


	//   ....[21]....
        /*0d74*/ 	.word	0x0000f890


	//   ....[22]....
        /*0d78*/ 	.word	0x0000f920


	//   ....[23]....
        /*0d7c*/ 	.word	0x0000f930


	//   ....[24]....
        /*0d80*/ 	.word	0x0000f940


	//   ....[25]....
        /*0d84*/ 	.word	0x0000f950


	//   ....[26]....
        /*0d88*/ 	.word	0x0000f960


	//   ....[27]....
        /*0d8c*/ 	.word	0x0000fbc0


	//   ....[28]....
        /*0d90*/ 	.word	0x00011b60


	//   ....[29]....
        /*0d94*/ 	.word	0x00011c00


	//   ....[30]....
        /*0d98*/ 	.word	0x00011cb0


	//   ....[31]....
        /*0d9c*/ 	.word	0x00011d40


	//   ....[32]....
        /*0da0*/ 	.word	0x00011dd0


	//   ....[33]....
        /*0da4*/ 	.word	0x00011e60


	//   ....[34]....
        /*0da8*/ 	.word	0x00011ef0


	//   ....[35]....
        /*0dac*/ 	.word	0x00011f70


	//   ....[36]....
        /*0db0*/ 	.word	0x00011fc0


	//   ....[37]....
        /*0db4*/ 	.word	0x00012010


	//   ....[38]....
        /*0db8*/ 	.word	0x00012060


	//   ....[39]....
        /*0dbc*/ 	.word	0x000120f0


	//   ....[40]....
        /*0dc0*/ 	.word	0x00012180


	//   ....[41]....
        /*0dc4*/ 	.word	0x00012210


	//   ....[42]....
        /*0dc8*/ 	.word	0x000122a0


	//   ....[43]....
        /*0dcc*/ 	.word	0x00012340


	//   ....[44]....
        /*0dd0*/ 	.word	0x000123d0


	//   ....[45]....
        /*0dd4*/ 	.word	0x00012460


	//   ....[46]....
        /*0dd8*/ 	.word	0x000124f0


	//   ....[47]....
        /*0ddc*/ 	.word	0x00012570


	//   ....[48]....
        /*0de0*/ 	.word	0x000125c0


	//   ....[49]....
        /*0de4*/ 	.word	0x00012610


	//   ....[50]....
        /*0de8*/ 	.word	0x00012660


	//   ....[51]....
        /*0dec*/ 	.word	0x000126f0


	//   ....[52]....
        /*0df0*/ 	.word	0x00012780


	//   ....[53]....
        /*0df4*/ 	.word	0x00012810


	//   ....[54]....
        /*0df8*/ 	.word	0x000128a0


	//   ....[55]....
        /*0dfc*/ 	.word	0x00012940


	//   ....[56]....
        /*0e00*/ 	.word	0x000129d0


	//   ....[57]....
        /*0e04*/ 	.word	0x00012a60


	//   ....[58]....
        /*0e08*/ 	.word	0x00012af0


	//   ....[59]....
        /*0e0c*/ 	.word	0x00012b70


	//   ....[60]....
        /*0e10*/ 	.word	0x00012bc0


	//   ....[61]....
        /*0e14*/ 	.word	0x00012c10


	//   ....[62]....
        /*0e18*/ 	.word	0x00012c60


	//   ....[63]....
        /*0e1c*/ 	.word	0x00012cf0


	//   ....[64]....
        /*0e20*/ 	.word	0x00012d80


	//   ....[65]....
        /*0e24*/ 	.word	0x00012e10


	//   ....[66]....
        /*0e28*/ 	.word	0x00012ea0


	//   ....[67]....
        /*0e2c*/ 	.word	0x00012f40


	//   ....[68]....
        /*0e30*/ 	.word	0x00012fd0


	//   ....[69]....
        /*0e34*/ 	.word	0x00013060


	//   ....[70]....
        /*0e38*/ 	.word	0x000130f0


	//   ....[71]....
        /*0e3c*/ 	.word	0x00013170


	//   ....[72]....
        /*0e40*/ 	.word	0x000131c0


	//   ....[73]....
        /*0e44*/ 	.word	0x00013210


	//   ....[74]....
        /*0e48*/ 	.word	0x00013260


	//   ....[75]....
        /*0e4c*/ 	.word	0x000132f0


	//   ....[76]....
        /*0e50*/ 	.word	0x00013380


	//   ....[77]....
        /*0e54*/ 	.word	0x00013410


	//   ....[78]....
        /*0e58*/ 	.word	0x000134a0


	//   ....[79]....
        /*0e5c*/ 	.word	0x00013540


	//   ....[80]....
        /*0e60*/ 	.word	0x000135d0


	//   ....[81]....
        /*0e64*/ 	.word	0x00013660


	//   ....[82]....
        /*0e68*/ 	.word	0x000136f0


	//   ....[83]....
        /*0e6c*/ 	.word	0x00013770


	//   ....[84]....
        /*0e70*/ 	.word	0x000137c0


	//   ....[85]....
        /*0e74*/ 	.word	0x00013810


	//   ....[86]....
        /*0e78*/ 	.word	0x00013860


	//   ....[87]....
        /*0e7c*/ 	.word	0x000138f0


	//   ....[88]....
        /*0e80*/ 	.word	0x00013980


	//   ....[89]....
        /*0e84*/ 	.word	0x00013a10


	//   ....[90]....
        /*0e88*/ 	.word	0x00013a90


	//   ....[91]....
        /*0e8c*/ 	.word	0x00013b20


	//   ....[92]....
        /*0e90*/ 	.word	0x00013bb0


	//   ....[93]....
        /*0e94*/ 	.word	0x00013c60


	//   ....[94]....
        /*0e98*/ 	.word	0x00013cf0


	//   ....[95]....
        /*0e9c*/ 	.word	0x00013d80


	//   ....[96]....
        /*0ea0*/ 	.word	0x00013e10


	//   ....[97]....
        /*0ea4*/ 	.word	0x00013ea0


	//   ....[98]....
        /*0ea8*/ 	.word	0x00013f20


	//   ....[99]....
        /*0eac*/ 	.word	0x00013f70


	//   ....[100]....
        /*0eb0*/ 	.word	0x00013fc0


	//   ....[101]....
        /*0eb4*/ 	.word	0x00014010


	//   ....[102]....
        /*0eb8*/ 	.word	0x000140a0


	//   ....[103]....
        /*0ebc*/ 	.word	0x00014130


	//   ....[104]....
        /*0ec0*/ 	.word	0x000141c0


	//   ....[105]....
        /*0ec4*/ 	.word	0x00014250


	//   ....[106]....
        /*0ec8*/ 	.word	0x000142f0


	//   ....[107]....
        /*0ecc*/ 	.word	0x00014380


	//   ....[108]....
        /*0ed0*/ 	.word	0x00014410


	//   ....[109]....
        /*0ed4*/ 	.word	0x000144a0


	//   ....[110]....
        /*0ed8*/ 	.word	0x00014520


	//   ....[111]....
        /*0edc*/ 	.word	0x00014570


	//   ....[112]....
        /*0ee0*/ 	.word	0x000145c0


	//   ....[113]....
        /*0ee4*/ 	.word	0x00014610


	//   ....[114]....
        /*0ee8*/ 	.word	0x000146a0


	//   ....[115]....
        /*0eec*/ 	.word	0x00014730


	//   ....[116]....
        /*0ef0*/ 	.word	0x000147c0


	//   ....[117]....
        /*0ef4*/ 	.word	0x00014850


	//   ....[118]....
        /*0ef8*/ 	.word	0x000148f0


	//   ....[119]....
        /*0efc*/ 	.word	0x00014980


	//   ....[120]....
        /*0f00*/ 	.word	0x00014a10


	//   ....[121]....
        /*0f04*/ 	.word	0x00014aa0


	//   ....[122]....
        /*0f08*/ 	.word	0x00014b20


	//   ....[123]....
        /*0f0c*/ 	.word	0x00014b70


	//   ....[124]....
        /*0f10*/ 	.word	0x00014bc0


	//   ....[125]....
        /*0f14*/ 	.word	0x00014c10


	//   ....[126]....
        /*0f18*/ 	.word	0x00014ca0


	//   ....[127]....
        /*0f1c*/ 	.word	0x00014d30


	//   ....[128]....
        /*0f20*/ 	.word	0x00014dc0


	//   ....[129]....
        /*0f24*/ 	.word	0x00014e50


	//   ....[130]....
        /*0f28*/ 	.word	0x00014ef0


	//   ....[131]....
        /*0f2c*/ 	.word	0x00014f80


	//   ....[132]....
        /*0f30*/ 	.word	0x00015010


	//   ....[133]....
        /*0f34*/ 	.word	0x000150a0


	//   ....[134]....
        /*0f38*/ 	.word	0x00015120


	//   ....[135]....
        /*0f3c*/ 	.word	0x00015170


	//   ....[136]....
        /*0f40*/ 	.word	0x000151c0


	//   ....[137]....
        /*0f44*/ 	.word	0x00015210


	//   ....[138]....
        /*0f48*/ 	.word	0x000152a0


	//   ....[139]....
        /*0f4c*/ 	.word	0x00015330


	//   ....[140]....
        /*0f50*/ 	.word	0x000153c0


	//   ....[141]....
        /*0f54*/ 	.word	0x00015450


	//   ....[142]....
        /*0f58*/ 	.word	0x000154f0


	//   ....[143]....
        /*0f5c*/ 	.word	0x00015580


	//   ....[144]....
        /*0f60*/ 	.word	0x00015610


	//   ....[145]....
        /*0f64*/ 	.word	0x000156a0


	//   ....[146]....
        /*0f68*/ 	.word	0x00015720


	//   ....[147]....
        /*0f6c*/ 	.word	0x00015770


	//   ....[148]....
        /*0f70*/ 	.word	0x000157c0


	//   ....[149]....
        /*0f74*/ 	.word	0x00015810


	//   ....[150]....
        /*0f78*/ 	.word	0x000158a0


	//   ....[151]....
        /*0f7c*/ 	.word	0x00015930


	//   ....[152]....
        /*0f80*/ 	.word	0x000159c0


	//   ....[153]....
        /*0f84*/ 	.word	0x00015a40


	//   ....[154]....
        /*0f88*/ 	.word	0x00015ad0


	//   ....[155]....
        /*0f8c*/ 	.word	0x00015b60


	//   ....[156]....
        /*0f90*/ 	.word	0x00015c10


	//   ....[157]....
        /*0f94*/ 	.word	0x00015ca0


	//   ....[158]....
        /*0f98*/ 	.word	0x00015d30


	//   ....[159]....
        /*0f9c*/ 	.word	0x00015dc0


	//   ....[160]....
        /*0fa0*/ 	.word	0x00015e50


	//   ....[161]....
        /*0fa4*/ 	.word	0x00015ed0


	//   ....[162]....
        /*0fa8*/ 	.word	0x00015f20


	//   ....[163]....
        /*0fac*/ 	.word	0x00015f70


	//   ....[164]....
        /*0fb0*/ 	.word	0x00015fc0


	//   ....[165]....
        /*0fb4*/ 	.word	0x00016050


	//   ....[166]....
        /*0fb8*/ 	.word	0x000160e0


	//   ....[167]....
        /*0fbc*/ 	.word	0x00016170


	//   ....[168]....
        /*0fc0*/ 	.word	0x00016200


	//   ....[169]....
        /*0fc4*/ 	.word	0x000162a0


	//   ....[170]....
        /*0fc8*/ 	.word	0x00016330


	//   ....[171]....
        /*0fcc*/ 	.word	0x000163c0


	//   ....[172]....
        /*0fd0*/ 	.word	0x00016450


	//   ....[173]....
        /*0fd4*/ 	.word	0x000164d0


	//   ....[174]....
        /*0fd8*/ 	.word	0x00016520


	//   ....[175]....
        /*0fdc*/ 	.word	0x00016570


	//   ....[176]....
        /*0fe0*/ 	.word	0x000165c0


	//   ....[177]....
        /*0fe4*/ 	.word	0x00016650


	//   ....[178]....
        /*0fe8*/ 	.word	0x000166e0


	//   ....[179]....
        /*0fec*/ 	.word	0x00016770


	//   ....[180]....
        /*0ff0*/ 	.word	0x00016800


	//   ....[181]....
        /*0ff4*/ 	.word	0x000168a0


	//   ....[182]....
        /*0ff8*/ 	.word	0x00016930


	//   ....[183]....
        /*0ffc*/ 	.word	0x000169c0


	//   ....[184]....
        /*1000*/ 	.word	0x00016a50


	//   ....[185]....
        /*1004*/ 	.word	0x00016ad0


	//   ....[186]....
        /*1008*/ 	.word	0x00016b20


	//   ....[187]....
        /*100c*/ 	.word	0x00016b70


	//   ....[188]....
        /*1010*/ 	.word	0x00016bc0


	//   ....[189]....
        /*1014*/ 	.word	0x00016c50


	//   ....[190]....
        /*1018*/ 	.word	0x00016ce0


	//   ....[191]....
        /*101c*/ 	.word	0x00016d70


	//   ....[192]....
        /*1020*/ 	.word	0x00016e00


	//   ....[193]....
        /*1024*/ 	.word	0x00016ea0


	//   ....[194]....
        /*1028*/ 	.word	0x00016f30


	//   ....[195]....
        /*102c*/ 	.word	0x00016fc0


	//   ....[196]....
        /*1030*/ 	.word	0x00017050


	//   ....[197]....
        /*1034*/ 	.word	0x000170d0


	//   ....[198]....
        /*1038*/ 	.word	0x00017120


	//   ....[199]....
        /*103c*/ 	.word	0x00017170


	//   ....[200]....
        /*1040*/ 	.word	0x000171c0


	//   ....[201]....
        /*1044*/ 	.word	0x00017250


	//   ....[202]....
        /*1048*/ 	.word	0x000172e0


	//   ....[203]....
        /*104c*/ 	.word	0x00017370


	//   ....[204]....
        /*1050*/ 	.word	0x00017400


	//   ....[205]....
        /*1054*/ 	.word	0x000174a0


	//   ....[206]....
        /*1058*/ 	.word	0x00017530


	//   ....[207]....
        /*105c*/ 	.word	0x000175c0


	//   ....[208]....
        /*1060*/ 	.word	0x00017650


	//   ....[209]....
        /*1064*/ 	.word	0x000176d0


	//   ....[210]....
        /*1068*/ 	.word	0x00017720


	//   ....[211]....
        /*106c*/ 	.word	0x00017770


	//   ....[212]....
        /*1070*/ 	.word	0x000177c0


	//   ....[213]....
        /*1074*/ 	.word	0x00017850


	//   ....[214]....
        /*1078*/ 	.word	0x000178e0


	//   ....[215]....
        /*107c*/ 	.word	0x00017970


	//   ....[216]....
        /*1080*/ 	.word	0x000179e0


	//   ....[217]....
        /*1084*/ 	.word	0x00017a60


	//   ....[218]....
        /*1088*/ 	.word	0x00017ae0


	//   ....[219]....
        /*108c*/ 	.word	0x00017b90


	//   ....[220]....
        /*1090*/ 	.word	0x00017c20


	//   ....[221]....
        /*1094*/ 	.word	0x00017cb0


	//   ....[222]....
        /*1098*/ 	.word	0x00017d40


	//   ....[223]....
        /*109c*/ 	.word	0x00017dd0


	//   ....[224]....
        /*10a0*/ 	.word	0x00017e50


	//   ....[225]....
        /*10a4*/ 	.word	0x00017ea0


	//   ....[226]....
        /*10a8*/ 	.word	0x00017ef0


	//   ....[227]....
        /*10ac*/ 	.word	0x00017f40


	//   ....[228]....
        /*10b0*/ 	.word	0x00017fd0


	//   ....[229]....
        /*10b4*/ 	.word	0x00018060


	//   ....[230]....
        /*10b8*/ 	.word	0x000180f0


	//   ....[231]....
        /*10bc*/ 	.word	0x00018180


	//   ....[232]....
        /*10c0*/ 	.word	0x00018220


	//   ....[233]....
        /*10c4*/ 	.word	0x000182b0


	//   ....[234]....
        /*10c8*/ 	.word	0x00018340


	//   ....[235]....
        /*10cc*/ 	.word	0x000183d0


	//   ....[236]....
        /*10d0*/ 	.word	0x00018450


	//   ....[237]....
        /*10d4*/ 	.word	0x000184a0


	//   ....[238]....
        /*10d8*/ 	.word	0x000184f0


	//   ....[239]....
        /*10dc*/ 	.word	0x00018540


	//   ....[240]....
        /*10e0*/ 	.word	0x000185d0


	//   ....[241]....
        /*10e4*/ 	.word	0x00018660


	//   ....[242]....
        /*10e8*/ 	.word	0x000186f0


	//   ....[243]....
        /*10ec*/ 	.word	0x00018780


	//   ....[244]....
        /*10f0*/ 	.word	0x00018820


	//   ....[245]....
        /*10f4*/ 	.word	0x000188b0


	//   ....[246]....
        /*10f8*/ 	.word	0x00018940


	//   ....[247]....
        /*10fc*/ 	.word	0x000189d0


	//   ....[248]....
        /*1100*/ 	.word	0x00018a50


	//   ....[249]....
        /*1104*/ 	.word	0x00018aa0


	//   ....[250]....
        /*1108*/ 	.word	0x00018af0


	//   ....[251]....
        /*110c*/ 	.word	0x00018b40


	//   ....[252]....
        /*1110*/ 	.word	0x00018bd0


	//   ....[253]....
        /*1114*/ 	.word	0x00018c60


	//   ....[254]....
        /*1118*/ 	.word	0x00018cf0


	//   ....[255]....
        /*111c*/ 	.word	0x00018d80


	//   ....[0]....
        /*1120*/ 	.word	0x00018e20


	//   ....[1]....
        /*1124*/ 	.word	0x00018eb0


	//   ....[2]....
        /*1128*/ 	.word	0x00018f40


	//   ....[3]....
        /*112c*/ 	.word	0x00018fd0


	//   ....[4]....
        /*1130*/ 	.word	0x00019050


	//   ....[5]....
        /*1134*/ 	.word	0x000190a0


	//   ....[6]....
        /*1138*/ 	.word	0x000190f0


	//   ....[7]....
        /*113c*/ 	.word	0x00019140


	//   ....[8]....
        /*1140*/ 	.word	0x000191d0


	//   ....[9]....
        /*1144*/ 	.word	0x00019260


	//   ....[10]....
        /*1148*/ 	.word	0x000192f0


	//   ....[11]....
        /*114c*/ 	.word	0x00019380


	//   ....[12]....
        /*1150*/ 	.word	0x00019420


	//   ....[13]....
        /*1154*/ 	.word	0x000194b0


	//   ....[14]....
        /*1158*/ 	.word	0x00019540


	//   ....[15]....
        /*115c*/ 	.word	0x000195d0


	//   ....[16]....
        /*1160*/ 	.word	0x00019650


	//   ....[17]....
        /*1164*/ 	.word	0x000196a0


	//   ....[18]....
        /*1168*/ 	.word	0x000196f0


	//   ....[19]....
        /*116c*/ 	.word	0x00019740


	//   ....[20]....
        /*1170*/ 	.word	0x000197d0


	//   ....[21]....
        /*1174*/ 	.word	0x00019860


	//   ....[22]....
        /*1178*/ 	.word	0x000198f0


	//   ....[23]....
        /*117c*/ 	.word	0x00019960


	//----- nvinfo : EIATTR_VRC_CTA_INIT_COUNT
	.align		4
.L_579:
        /*1180*/ 	.byte	0x02, 0x4a
	.zero		1
	.zero		1


	//----- nvinfo : EIATTR_EXIT_INSTR_OFFSETS
	.align		4
        /*1184*/ 	.byte	0x04, 0x1c
        /*1186*/ 	.short	(.L_581 - .L_580)


	//   ....[0]....
.L_580:
        /*1188*/ 	.word	0x00001a30


	//   ....[1]....
        /*118c*/ 	.word	0x00001d60


	//   ....[2]....
        /*1190*/ 	.word	0x00002a20


	//   ....[3]....
        /*1194*/ 	.word	0x00002bb0


	//   ....[4]....
        /*1198*/ 	.word	0x00002c80


	//   ....[5]....
        /*119c*/ 	.word	0x00002d20


	//   ....[6]....
        /*11a0*/ 	.word	0x00007a50


	//   ....[7]....
        /*11a4*/ 	.word	0x00007c80


	//   ....[8]....
        /*11a8*/ 	.word	0x00008970


	//   ....[9]....
        /*11ac*/ 	.word	0x00008b30


	//   ....[10]....
        /*11b0*/ 	.word	0x00008c40


	//   ....[11]....
        /*11b4*/ 	.word	0x00008ce0


	//   ....[12]....
        /*11b8*/ 	.word	0x00008d00


	//   ....[13]....
        /*11bc*/ 	.word	0x0000b930


	//   ....[14]....
        /*11c0*/ 	.word	0x0000ba20


	//   ....[15]....
        /*11c4*/ 	.word	0x000119f0


	//   ....[16]....
        /*11c8*/ 	.word	0x00011b10


	//----- nvinfo : EIATTR_MAX_THREADS
	.align		4
.L_581:
        /*11cc*/ 	.byte	0x04, 0x05
        /*11ce*/ 	.short	(.L_583 - .L_582)
.L_582:
        /*11d0*/ 	.word	0x00000100
        /*11d4*/ 	.word	0x00000001
        /*11d8*/ 	.word	0x00000001


	//----- nvinfo : EIATTR_CRS_STACK_SIZE
	.align		4
.L_583:
        /*11dc*/ 	.byte	0x04, 0x1e
        /*11de*/ 	.short	(.L_585 - .L_584)
.L_584:
        /*11e0*/ 	.word	0x00000000


	//----- nvinfo : EIATTR_CBANK_PARAM_SIZE
	.align		4
.L_585:
        /*11e4*/ 	.byte	0x03, 0x19
        /*11e6*/ 	.short	0x0064


	//----- nvinfo : EIATTR_PARAM_CBANK
	.align		4
        /*11e8*/ 	.byte	0x04, 0x0a
        /*11ea*/ 	.short	(.L_587 - .L_586)
	.align		4
.L_586:
        /*11ec*/ 	.word	index@(.nv.constant0._ZN6thrust24THRUST_300001_SM_1000_NS8cuda_cub4core6detail13_kernel_agentINS1_15__reduce_by_key16ReduceByKeyAgentINS0_6detail15normal_iteratorINS0_10device_ptrImEEEENS0_12zip_iteratorIN4cuda3std3__45tupleIJNS9_I7double2EENS0_17constant_iteratorIiNS0_11use_defaultESK_EEEEEEESB_NSC_INSG_IJNS8_ISI_EENS8_INS9_IiEEEEEEEEENSF_8equal_toImEEN12Trajectories18ComplexIntTupleAddEPiiEEJSB_SN_SB_SS_SX_N3cub18CUB_300001_SM_100024ReduceByKeyScanTileStateINSG_IJSH_iEEEiLb0EEESU_SW_iiEEEvDpT0_)
        /*11f0*/ 	.short	0x0380
        /*11f2*/ 	.short	0x0064


	//----- nvinfo : EIATTR_SW_WAR
	.align		4
.L_587:
        /*11f4*/ 	.byte	0x04, 0x36
        /*11f6*/ 	.short	(.L_589 - .L_588)
.L_588:
        /*11f8*/ 	.word	0x00000008
.L_589:


//--------------------- .nv.info._ZN6thrust24THRUST_300001_SM_1000_NS8cuda_cub4core6detail13_kernel_agentINS1_15__reduce_by_key9InitAgentIN3cub18CUB_300001_SM_100024ReduceByKeyScanTileStateIN4cuda3std3__45tupleIJ7double2iEEEiLb0EEEiPiEEJSG_iSH_EEEvDpT0_ --------------------------
	.section	.nv.info._ZN6thrust24THRUST_300001_SM_1000_NS8cuda_cub4core6detail13_kernel_agentINS1_15__reduce_by_key9InitAgentIN3cub18CUB_300001_SM_100024ReduceByKeyScanTileStateIN4cuda3std3__45tupleIJ7double2iEEEiLb0EEEiPiEEJSG_iSH_EEEvDpT0_,"",@"SHT_CUDA_INFO"
	.sectionflags	@""
	.align	4


	//----- nvinfo : EIATTR_CUDA_API_VERSION
	.align		4
        /*0000*/ 	.byte	0x04, 0x37
        /*0002*/ 	.short	(.L_591 - .L_590)
.L_590:
        /*0004*/ 	.word	0x00000082


	//----- nvinfo : EIATTR_KPARAM_INFO
	.align		4
.L_591:
        /*0008*/ 	.byte	0x04, 0x17
        /*000a*/ 	.short	(.L_593 - .L_592)
.L_592:
        /*000c*/ 	.word	0x00000000
        /*0010*/ 	.short	0x0002
        /*0012*/ 	.short	0x0020
        /*0014*/ 	.byte	0x00, 0xf5, 0x21, 0x00


	//----- nvinfo : EIATTR_KPARAM_INFO
	.align		4
.L_593:
        /*0018*/ 	.byte	0x04, 0x17
        /*001a*/ 	.short	(.L_595 - .L_594)
.L_594:
        /*001c*/ 	.word	0x00000000
        /*0020*/ 	.short	0x0001
        /*0022*/ 	.short	0x0018
        /*0024*/ 	.byte	0x00, 0xf0, 0x11, 0x00


	//----- nvinfo : EIATTR_KPARAM_INFO
	.align		4
.L_595:
        /*0028*/ 	.byte	0x04, 0x17
        /*002a*/ 	.short	(.L_597 - .L_596)
.L_596:
        /*002c*/ 	.word	0x00000000
        /*0030*/ 	.short	0x0000
        /*0032*/ 	.short	0x0000
        /*0034*/ 	.byte	0x00, 0xf0, 0x61, 0x00


	//----- nvinfo : EIATTR_SPARSE_MMA_MASK
	.align		4
.L_597:
        /*0038*/ 	.byte	0x03, 0x50
        /*003a*/ 	.short	0x0000


	//----- nvinfo : EIATTR_MAXREG_COUNT
	.align		4
        /*003c*/ 	.byte	0x03, 0x1b
        /*003e*/ 	.short	0x00ff


	//----- nvinfo : EIATTR_MERCURY_ISA_VERSION
	.align		4
        /*0040*/ 	.byte	0x03, 0x5f
        /*0042*/ 	.short	0x0101


	//----- nvinfo : EIATTR_VRC_CTA_INIT_COUNT
	.align		4
        /*0044*/ 	.byte	0x02, 0x4a
	.zero		1
	.zero		1


	//----- nvinfo : EIATTR_EXIT_INSTR_OFFSETS
	.align		4
        /*0048*/ 	.byte	0x04, 0x1c
        /*004a*/ 	.short	(.L_599 - .L_598)


	//   ....[0]....
.L_598:
        /*004c*/ 	.word	0x00000120


	//   ....[1]....
        /*0050*/ 	.word	0x00000150


	//----- nvinfo : EIATTR_MAX_THREADS
	.align		4
.L_599:
        /*0054*/ 	.byte	0x04, 0x05
        /*0056*/ 	.short	(.L_601 - .L_600)
.L_600:
        /*0058*/ 	.word	0x00000080
        /*005c*/ 	.word	0x00000001
        /*0060*/ 	.word	0x00000001


	//----- nvinfo : EIATTR_CBANK_PARAM_SIZE
	.align		4
.L_601:
        /*0064*/ 	.byte	0x03, 0x19
        /*0066*/ 	.short	0x0028


	//----- nvinfo : EIATTR_PARAM_CBANK
	.align		4
        /*0068*/ 	.byte	0x04, 0x0a
        /*006a*/ 	.short	(.L_603 - .L_602)
	.align		4
.L_602:
        /*006c*/ 	.word	index@(.nv.constant0._ZN6thrust24THRUST_300001_SM_1000_NS8cuda_cub4core6detail13_kernel_agentINS1_15__reduce_by_key9InitAgentIN3cub18CUB_300001_SM_100024ReduceByKeyScanTileStateIN4cuda3std3__45tupleIJ7double2iEEEiLb0EEEiPiEEJSG_iSH_EEEvDpT0_)
        /*0070*/ 	.short	0x0380
        /*0072*/ 	.short	0x0028


	//----- nvinfo : EIATTR_SW_WAR
	.align		4
.L_603:
        /*0074*/ 	.byte	0x04, 0x36
        /*0076*/ 	.short	(.L_605 - .L_604)
.L_604:
        /*0078*/ 	.word	0x00000008
.L_605:


//--------------------- .nv.info._ZN6thrust24THRUST_300001_SM_1000_NS8cuda_cub4core6detail13_kernel_agentINS1_15__reduce_by_key16ReduceByKeyAgentINS0_6detail15normal_iteratorINS0_10device_ptrImEEEENS9_I7double2EESB_NS8_ISD_EEN4cuda3std3__48equal_toImEEN12Trajectories19cuDoubleComplex_addEPllEEJSB_SD_SB_SE_SM_N3cub18CUB_300001_SM_100024ReduceByKeyScanTileStateISC_lLb0EEESJ_SL_llEEEvDpT0_ --------------------------
	.section	.nv.info._ZN6thrust24THRUST_300001_SM_1000_NS8cuda_cub4core6detail13_kernel_agentINS1_15__reduce_by_key16ReduceByKeyAgentINS0_6detail15normal_iteratorINS0_10device_ptrImEEEENS9_I7double2EESB_NS8_ISD_EEN4cuda3std3__48equal_toImEEN12Trajectories19cuDoubleComplex_addEPllEEJSB_SD_SB_SE_SM_N3cub18CUB_300001_SM_100024ReduceByKeyScanTileStateISC_lLb0EEESJ_SL_llEEEvDpT0_,"",@"SHT_CUDA_INFO"
	.sectionflags	@""
	.align	4


	//----- nvinfo : EIATTR_CUDA_API_VERSION
	.align		4
        /*0000*/ 	.byte	0x04, 0x37
        /*0002*/ 	.short	(.L_607 - .L_606)
.L_606:
        /*0004*/ 	.word	0x00000082


	//----- nvinfo : EIATTR_KPARAM_INFO
	.align		4
.L_607:
        /*0008*/ 	.byte	0x04, 0x17
        /*000a*/ 	.short	(.L_609 - .L_608)
.L_608:
        /*000c*/ 	.word	0x00000000
        /*0010*/ 	.short	0x0009
        /*0012*/ 	.short	0x0050
        /*0014*/ 	.byte	0x00, 0xf0, 0x21, 0x00


	//----- nvinfo : EIATTR_KPARAM_INFO
	.align		4
.L_609:
        /*0018*/ 	.byte	0x04, 0x17
        /*001a*/ 	.short	(.L_611 - .L_610)
.L_610:
        /*001c*/ 	.word	0x00000000
        /*0020*/ 	.short	0x0008
        /*0022*/ 	.short	0x0048
        /*0024*/ 	.byte	0x00, 0xf0, 0x21, 0x00


	//----- nvinfo : EIATTR_KPARAM_INFO
	.align		4
.L_611:
        /*0028*/ 	.byte	0x04, 0x17
        /*002a*/ 	.short	(.L_613 - .L_612)
.L_612:
        /*002c*/ 	.word	0x00000000
        /*0030*/ 	.short	0x0007
        /*0032*/ 	.short	0x0041
        /*0034*/ 	.byte	0x00, 0xf0, 0x05, 0x00


	//----- nvinfo : EIATTR_KPARAM_INFO
	.align		4
.L_613:
        /*0038*/ 	.byte	0x04, 0x17
        /*003a*/ 	.short	(.L_615 - .L_614)
.L_614:
        /*003c*/ 	.word	0x00000000
        /*0040*/ 	.short	0x0006
        /*0042*/ 	.short	0x0040
        /*0044*/ 	.byte	0x00, 0xf0, 0x05, 0x00


	//----- nvinfo : EIATTR_KPARAM_INFO
	.align		4
.L_615:
        /*0048*/ 	.byte	0x04, 0x17
        /*004a*/ 	.short	(.L_617 - .L_616)
.L_616:
        /*004c*/ 	.word	0x00000000
        /*0050*/ 	.short	0x0005
        /*0052*/ 	.short	0x0028
        /*0054*/ 	.byte	0x00, 0xf0, 0x61, 0x00


	//----- nvinfo : EIATTR_KPARAM_INFO
	.align		4
.L_617:
        /*0058*/ 	.byte	0x04, 0x17
        /*005a*/ 	.short	(.L_619 - .L_618)
.L_618:
        /*005c*/ 	.word	0x00000000
        /*0060*/ 	.short	0x0004
        /*0062*/ 	.short	0x0020
        /*0064*/ 	.byte	0x00, 0xf5, 0x21, 0x00


	//----- nvinfo : EIATTR_KPARAM_INFO
	.align		4
.L_619:
        /*0068*/ 	.byte	0x04, 0x17
        /*006a*/ 	.short	(.L_621 - .L_620)
.L_620:
        /*006c*/ 	.word	0x00000000
        /*0070*/ 	.short	0x0003
        /*0072*/ 	.short	0x0018
        /*0074*/ 	.byte	0x00, 0xf0, 0x21, 0x00


	//----- nvinfo : EIATTR_KPARAM_INFO
	.align		4
.L_621:
        /*0078*/ 	.byte	0x04, 0x17
        /*007a*/ 	.short	(.L_623 - .L_622)
.L_622:
        /*007c*/ 	.word	0x00000000
        /*0080*/ 	.short	0x0002
        /*0082*/ 	.short	0x0010
        /*0084*/ 	.byte	0x00, 0xf0, 0x21, 0x00


	//----- nvinfo : EIATTR_KPARAM_INFO
	.align		4
.L_623:
        /*0088*/ 	.byte	0x04, 0x17
        /*008a*/ 	.short	(.L_625 - .L_624)
.L_624:
        /*008c*/ 	.word	0x00000000
        /*0090*/ 	.short	0x0001
        /*0092*/ 	.short	0x0008
        /*0094*/ 	.byte	0x00, 0xf0, 0x21, 0x00


	//----- nvinfo : EIATTR_KPARAM_INFO
	.align		4
.L_625:
        /*0098*/ 	.byte	0x04, 0x17
        /*009a*/ 	.short	(.L_627 - .L_626)
.L_626:
        /*009c*/ 	.word	0x00000000
        /*00a0*/ 	.short	0x0000
        /*00a2*/ 	.short	0x0000
        /*00a4*/ 	.byte	0x00, 0xf0, 0x21, 0x00


	//----- nvinfo : EIATTR_SPARSE_MMA_MASK
	.align		4
.L_627:
        /*00a8*/ 	.byte	0x03, 0x50
        /*00aa*/ 	.short	0x0000


	//----- nvinfo : EIATTR_MAXREG_COUNT
	.align		4
        /*00ac*/ 	.byte	0x03, 0x1b
        /*00ae*/ 	.short	0x00ff


	//----- nvinfo : EIATTR_NUM_BARRIERS
	.align		4
        /*00b0*/ 	.byte	0x02, 0x4c
        /*00b2*/ 	.byte	0x01
	.zero		1


	//----- nvinfo : EIATTR_MERCURY_ISA_VERSION
	.align		4
        /*00b4*/ 	.byte	0x03, 0x5f
        /*00b6*/ 	.short	0x0101


	//----- nvinfo : EIATTR_COOP_GROUP_MASK_REGIDS
	.align		4
        /*00b8*/ 	.byte	0x04, 0x29
        /*00ba*/ 	.short	(.L_629 - .L_628)


	//   ....[0]....
.L_628:
        /*00bc*/ 	.word	0xffffffff


	//   ....[1]....
        /*00c0*/ 	.word	0xffffffff


	//   ....[2]....
        /*00c4*/ 	.word	0xffffffff


	//   ....[3]....
        /*00c8*/ 	.word	0xffffffff


	//   ....[4]....
        /*00cc*/ 	.word	0xffffffff


	//   ....[5]....
        /*00d0*/ 	.word	0xffffffff


	//   ....[6]....
        /*00d4*/ 	.word	0xffffffff


	//   ....[7]....
        /*00d8*/ 	.word	0xffffffff


	//   ....[8]....
        /*00dc*/ 	.word	0xffffffff


	//   ....[9]....
        /*00e0*/ 	.word	0xffffffff


	//   ....[10]....
        /*00e4*/ 	.word	0xffffffff


	//   ....[11]....
        /*00e8*/ 	.word	0xffffffff


	//   ....[12]....
        /*00ec*/ 	.word	0xffffffff


	//   ....[13]....
        /*00f0*/ 	.word	0xffffffff


	//   ....[14]....
        /*00f4*/ 	.word	0xffffffff


	//   ....[15]....
        /*00f8*/ 	.word	0xffffffff


	//   ....[16]....
        /*00fc*/ 	.word	0xffffffff


	//   ....[17]....
        /*0100*/ 	.word	0xffffffff


	//   ....[18]....
        /*0104*/ 	.word	0xffffffff


	//   ....[19]....
        /*0108*/ 	.word	0xffffffff


	//   ....[20]....
        /*010c*/ 	.word	0xffffffff


	//   ....[21]....
        /*0110*/ 	.word	0xffffffff


	//   ....[22]....
        /*0114*/ 	.word	0xffffffff


	//   ....[23]....
        /*0118*/ 	.word	0xffffffff


	//   ....[24]....
        /*011c*/ 	.word	0xffffffff


	//   ....[25]....
        /*0120*/ 	.word	0xffffffff


	//   ....[26]....
        /*0124*/ 	.word	0xffffffff


	//   ....[27]....
        /*0128*/ 	.word	0xffffffff


	//   ....[28]....
        /*012c*/ 	.word	0xffffffff


	//   ....[29]....
        /*0130*/ 	.word	0xffffffff


	//   ....[30]....
        /*0134*/ 	.word	0xffffffff


	//   ....[31]....
        /*0138*/ 	.word	0xffffffff


	//   ....[32]....
        /*013c*/ 	.word	0xffffffff


	//   ....[33]....
        /*0140*/ 	.word	0xffffffff


	//   ....[34]....
        /*0144*/ 	.word	0xffffffff


	//   ....[35]....
        /*0148*/ 	.word	0xffffffff


	//   ....[36]....
        /*014c*/ 	.word	0xffffffff


	//   ....[37]....
        /*0150*/ 	.word	0xffffffff


	//   ....[38]....
        /*0154*/ 	.word	0xffffffff


	//   ....[39]....
        /*0158*/ 	.word	0xffffffff


	//   ....[40]....
        /*015c*/ 	.word	0xffffffff


	//   ....[41]....
        /*0160*/ 	.word	0xffffffff


	//   ....[42]....
        /*0164*/ 	.word	0xffffffff


	//   ....[43]....
        /*0168*/ 	.word	0xffffffff


	//   ....[44]....
        /*016c*/ 	.word	0xffffffff


	//   ....[45]....
        /*0170*/ 	.word	0xffffffff


	//   ....[46]....
        /*0174*/ 	.word	0xffffffff


	//   ....[47]....
        /*0178*/ 	.word	0xffffffff


	//   ....[48]....
        /*017c*/ 	.word	0xffffffff


	//   ....[49]....
        /*0180*/ 	.word	0xffffffff


	//   ....[50]....
        /*0184*/ 	.word	0xffffffff


	//   ....[51]....
        /*0188*/ 	.word	0xffffffff


	//   ....[52]....
        /*018c*/ 	.word	0xffffffff


	//   ....[53]....
        /*0190*/ 	.word	0xffffffff


	//   ....[54]....
        /*0194*/ 	.word	0xffffffff


	//   ....[55]....
        /*0198*/ 	.word	0xffffffff


	//   ....[56]....
        /*019c*/ 	.word	0xffffffff


	//   ....[57]....
        /*01a0*/ 	.word	0xffffffff


	//   ....[58]....
        /*01a4*/ 	.word	0xffffffff


	//   ....[59]....
        /*01a8*/ 	.word	0xffffffff


	//   ....[60]....
        /*01ac*/ 	.word	0xffffffff


	//   ....[61]....
        /*01b0*/ 	.word	0xffffffff


	//   ....[62]....
        /*01b4*/ 	.word	0xffffffff


	//   ....[63]....
        /*01b8*/ 	.word	0xffffffff


	//   ....[64]....
        /*01bc*/ 	.word	0xffffffff


	//   ....[65]....
        /*01c0*/ 	.word	0xffffffff


	//   ....[66]....
        /*01c4*/ 	.word	0xffffffff


	//   ....[67]....
        /*01c8*/ 	.word	0xffffffff


	//   ....[68]....
        /*01cc*/ 	.word	0xffffffff


	//   ....[69]....
        /*01d0*/ 	.word	0xffffffff


	//   ....[70]....
        /*01d4*/ 	.word	0xffffffff


	//   ....[71]....
        /*01d8*/ 	.word	0xffffffff


	//   ....[72]....
        /*01dc*/ 	.word	0xffffffff


	//   ....[73]....
        /*01e0*/ 	.word	0xffffffff


	//   ....[74]....
        /*01e4*/ 	.word	0xffffffff


	//   ....[75]....
        /*01e8*/ 	.word	0xffffffff


	//   ....[76]....
        /*01ec*/ 	.word	0xffffffff


	//   ....[77]....
        /*01f0*/ 	.word	0xffffffff


	//   ....[78]....
        /*01f4*/ 	.word	0xffffffff


	//   ....[79]....
        /*01f8*/ 	.word	0xffffffff


	//   ....[80]....
        /*01fc*/ 	.word	0xffffffff


	//   ....[81]....
        /*0200*/ 	.word	0xffffffff


	//   ....[82]....
        /*0204*/ 	.word	0xffffffff


	//   ....[83]....
        /*0208*/ 	.word	0xffffffff


	//   ....[84]....
        /*020c*/ 	.word	0xffffffff


	//   ....[85]....
        /*0210*/ 	.word	0xffffffff


	//   ....[86]....
        /*0214*/ 	.word	0xffffffff


	//   ....[87]....
        /*0218*/ 	.word	0xffffffff


	//   ....[88]....
        /*021c*/ 	.word	0xffffffff


	//   ....[89]....
        /*0220*/ 	.word	0xffffffff


	//   ....[90]....
        /*0224*/ 	.word	0xffffffff


	//   ....[91]....
        /*0228*/ 	.word	0xffffffff


	//   ....[92]....
        /*022c*/ 	.word	0xffffffff


	//   ....[93]....
        /*0230*/ 	.word	0xffffffff


	//   ....[94]....
        /*0234*/ 	.word	0xffffffff


	//   ....[95]....
        /*0238*/ 	.word	0xffffffff


	//   ....[96]....
        /*023c*/ 	.word	0xffffffff


	//   ....[97]....
        /*0240*/ 	.word	0xffffffff


	//   ....[98]....
        /*0244*/ 	.word	0xffffffff


	//   ....[99]....
        /*0248*/ 	.word	0xffffffff


	//   ....[100]....
        /*024c*/ 	.word	0xffffffff


	//   ....[101]....
        /*0250*/ 	.word	0xffffffff


	//   ....[102]....
        /*0254*/ 	.word	0xffffffff


	//   ....[103]....
        /*0258*/ 	.word	0xffffffff


	//   ....[104]....
        /*025c*/ 	.word	0xffffffff


	//   ....[105]....
        /*0260*/ 	.word	0xffffffff


	//   ....[106]....
        /*0264*/ 	.word	0xffffffff


	//   ....[107]....
        /*0268*/ 	.word	0xffffffff


	//   ....[108]....
        /*026c*/ 	.word	0xffffffff


	//   ....[109]....
        /*0270*/ 	.word	0xffffffff


	//   ....[110]....
        /*0274*/ 	.word	0xffffffff


	//   ....[111]....
        /*0278*/ 	.word	0xffffffff


	//   ....[112]....
        /*027c*/ 	.word	0xffffffff


	//   ....[113]....
        /*0280*/ 	.word	0xffffffff


	//   ....[114]....
        /*0284*/ 	.word	0xffffffff


	//   ....[115]....
        /*0288*/ 	.word	0xffffffff


	//   ....[116]....
        /*028c*/ 	.word	0xffffffff


	//   ....[117]....
        /*0290*/ 	.word	0xffffffff


	//   ....[118]....
        /*0294*/ 	.word	0xffffffff


	//   ....[119]....
        /*0298*/ 	.word	0xffffffff


	//   ....[120]....
        /*029c*/ 	.word	0xffffffff


	//   ....[121]....
        /*02a0*/ 	.word	0xffffffff


	//   ....[122]....
        /*02a4*/ 	.word	0xffffffff


	//   ....[123]....
        /*02a8*/ 	.word	0xffffffff


	//   ....[124]....
        /*02ac*/ 	.word	0xffffffff


	//   ....[125]....
        /*02b0*/ 	.word	0xffffffff


	//   ....[126]....
        /*02b4*/ 	.word	0xffffffff


	//   ....[127]....
        /*02b8*/ 	.word	0xffffffff


	//   ....[128]....
        /*02bc*/ 	.word	0xffffffff


	//   ....[129]....
        /*02c0*/ 	.word	0xffffffff


	//   ....[130]....
        /*02c4*/ 	.word	0xffffffff


	//   ....[131]....
        /*02c8*/ 	.word	0xffffffff


	//   ....[132]....
        /*02cc*/ 	.word	0xffffffff


	//   ....[133]....
        /*02d0*/ 	.word	0xffffffff


	//   ....[134]....
        /*02d4*/ 	.word	0xffffffff


	//   ....[135]....
        /*02d8*/ 	.word	0xffffffff


	//   ....[136]....
        /*02dc*/ 	.word	0xffffffff


	//   ....[137]....
        /*02e0*/ 	.word	0xffffffff


	//   ....[138]....
        /*02e4*/ 	.word	0xffffffff


	//   ....[139]....
        /*02e8*/ 	.word	0xffffffff


	//   ....[140]....
        /*02ec*/ 	.word	0xffffffff


	//   ....[141]....
        /*02f0*/ 	.word	0xffffffff


	//   ....[142]....
        /*02f4*/ 	.word	0xffffffff


	//   ....[143]....
        /*02f8*/ 	.word	0xffffffff


	//   ....[144]....
        /*02fc*/ 	.word	0xffffffff


	//   ....[145]....
        /*0300*/ 	.word	0xffffffff


	//   ....[146]....
        /*0304*/ 	.word	0xffffffff


	//   ....[147]....
        /*0308*/ 	.word	0xffffffff


	//   ....[148]....
        /*030c*/ 	.word	0xffffffff


	//   ....[149]....
        /*0310*/ 	.word	0xffffffff


	//   ....[150]....
        /*0314*/ 	.word	0xffffffff


	//   ....[151]....
        /*0318*/ 	.word	0xffffffff


	//   ....[152]....
        /*031c*/ 	.word	0xffffffff


	//   ....[153]....
        /*0320*/ 	.word	0xffffffff


	//   ....[154]....
        /*0324*/ 	.word	0xffffffff


	//   ....[155]....
        /*0328*/ 	.word	0xffffffff


	//   ....[156]....
        /*032c*/ 	.word	0xffffffff


	//   ....[157]....
        /*0330*/ 	.word	0xffffffff


	//   ....[158]....
        /*0334*/ 	.word	0xffffffff


	//   ....[159]....
        /*0338*/ 	.word	0xffffffff


	//   ....[160]....
        /*033c*/ 	.word	0xffffffff


	//   ....[161]....
        /*0340*/ 	.word	0xffffffff


	//   ....[162]....
        /*0344*/ 	.word	0xffffffff


	//   ....[163]....
        /*0348*/ 	.word	0xffffffff


	//   ....[164]....
        /*034c*/ 	.word	0xffffffff


	//   ....[165]....
        /*0350*/ 	.word	0xffffffff


	//   ....[166]....
        /*0354*/ 	.word	0xffffffff


	//   ....[167]....
        /*0358*/ 	.word	0xffffffff


	//   ....[168]....
        /*035c*/ 	.word	0xffffffff


	//   ....[169]....
        /*0360*/ 	.word	0xffffffff


	//   ....[170]....
        /*0364*/ 	.word	0xffffffff


	//   ....[171]....
        /*0368*/ 	.word	0xffffffff


	//   ....[172]....
        /*036c*/ 	.word	0xffffffff


	//   ....[173]....
        /*0370*/ 	.word	0xffffffff


	//   ....[174]....
        /*0374*/ 	.word	0xffffffff


	//   ....[175]....
        /*0378*/ 	.word	0xffffffff


	//   ....[176]....
        /*037c*/ 	.word	0xffffffff


	//   ....[177]....
        /*0380*/ 	.word	0xffffffff


	//   ....[178]....
        /*0384*/ 	.word	0xffffffff


	//   ....[179]....
        /*0388*/ 	.word	0xffffffff


	//   ....[180]....
        /*038c*/ 	.word	0xffffffff


	//   ....[181]....
        /*0390*/ 	.word	0xffffffff


	//   ....[182]....
        /*0394*/ 	.word	0xffffffff


	//   ....[183]....
        /*0398*/ 	.word	0xffffffff


	//   ....[184]....
        /*039c*/ 	.word	0xffffffff


	//   ....[185]....
        /*03a0*/ 	.word	0xffffffff


	//   ....[186]....
        /*03a4*/ 	.word	0xffffffff


	//   ....[187]....
        /*03a8*/ 	.word	0xffffffff


	//   ....[188]....
        /*03ac*/ 	.word	0xffffffff


	//   ....[189]....
        /*03b0*/ 	.word	0xffffffff


	//   ....[190]....
        /*03b4*/ 	.word	0xffffffff


	//   ....[191]....
        /*03b8*/ 	.word	0xffffffff


	//   ....[192]....
        /*03bc*/ 	.word	0xffffffff


	//   ....[193]....
        /*03c0*/ 	.word	0xffffffff


	//   ....[194]....
        /*03c4*/ 	.word	0xffffffff


	//   ....[195]....
        /*03c8*/ 	.word	0xffffffff


	//   ....[196]....
        /*03cc*/ 	.word	0xffffffff


	//   ....[197]....
        /*03d0*/ 	.word	0xffffffff


	//   ....[198]....
        /*03d4*/ 	.word	0xffffffff


	//   ....[199]....
        /*03d8*/ 	.word	0xffffffff


	//   ....[200]....
        /*03dc*/ 	.word	0xffffffff


	//   ....[201]....
        /*03e0*/ 	.word	0xffffffff


	//   ....[202]....
        /*03e4*/ 	.word	0xffffffff


	//   ....[203]....
        /*03e8*/ 	.word	0xffffffff


	//   ....[204]....
        /*03ec*/ 	.word	0xffffffff


	//   ....[205]....
        /*03f0*/ 	.word	0xffffffff


	//   ....[206]....
        /*03f4*/ 	.word	0xffffffff


	//   ....[207]....
        /*03f8*/ 	.word	0xffffffff


	//   ....[208]....
        /*03fc*/ 	.word	0xffffffff


	//   ....[209]....
        /*0400*/ 	.word	0xffffffff


	//   ....[210]....
        /*0404*/ 	.word	0xffffffff


	//   ....[211]....
        /*0408*/ 	.word	0xffffffff


	//   ....[212]....
        /*040c*/ 	.word	0xffffffff


	//   ....[213]....
        /*0410*/ 	.word	0xffffffff


	//   ....[214]....
        /*0414*/ 	.word	0xffffffff


	//   ....[215]....
        /*0418*/ 	.word	0xffffffff


	//   ....[216]....
        /*041c*/ 	.word	0xffffffff


	//   ....[217]....
        /*0420*/ 	.word	0xffffffff


	//   ....[218]....
        /*0424*/ 	.word	0xffffffff


	//   ....[219]....
        /*0428*/ 	.word	0xffffffff


	//   ....[220]....
        /*042c*/ 	.word	0xffffffff


	//   ....[221]....
        /*0430*/ 	.word	0xffffffff


	//   ....[222]....
        /*0434*/ 	.word	0xffffffff


	//   ....[223]....
        /*0438*/ 	.word	0xffffffff


	//   ....[224]....
        /*043c*/ 	.word	0xffffffff


	//   ....[225]....
        /*0440*/ 	.word	0xffffffff


	//   ....[226]....
        /*0444*/ 	.word	0xffffffff


	//   ....[227]....
        /*0448*/ 	.word	0xffffffff


	//   ....[228]....
        /*044c*/ 	.word	0xffffffff


	//   ....[229]....
        /*0450*/ 	.word	0xffffffff


	//   ....[230]....
        /*0454*/ 	.word	0xffffffff


	//   ....[231]....
        /*0458*/ 	.word	0xffffffff


	//   ....[232]....
        /*045c*/ 	.word	0xffffffff


	//   ....[233]....
        /*0460*/ 	.word	0xffffffff


	//   ....[234]....
        /*0464*/ 	.word	0xffffffff


	//   ....[235]....
        /*0468*/ 	.word	0xffffffff


	//   ....[236]....
        /*046c*/ 	.word	0xffffffff


	//   ....[237]....
        /*0470*/ 	.word	0xffffffff


	//   ....[238]....
        /*0474*/ 	.word	0xffffffff


	//   ....[239]....
        /*0478*/ 	.word	0xffffffff


	//   ....[240]....
        /*047c*/ 	.word	0xffffffff


	//   ....[241]....
        /*0480*/ 	.word	0xffffffff


	//   ....[242]....
        /*0484*/ 	.word	0xffffffff


	//   ....[243]....
        /*0488*/ 	.word	0xffffffff


	//   ....[244]....
        /*048c*/ 	.word	0xffffffff


	//   ....[245]....
        /*0490*/ 	.word	0xffffffff


	//   ....[246]....
        /*0494*/ 	.word	0xffffffff


	//   ....[247]....
        /*0498*/ 	.word	0xffffffff


	//   ....[248]....
        /*049c*/ 	.word	0xffffffff


	//   ....[249]....
        /*04a0*/ 	.word	0xffffffff


	//   ....[250]....
        /*04a4*/ 	.word	0xffffffff


	//   ....[251]....
        /*04a8*/ 	.word	0xffffffff


	//   ....[252]....
        /*04ac*/ 	.word	0xffffffff


	//   ....[253]....
        /*04b0*/ 	.word	0xffffffff


	//   ....[254]....
        /*04b4*/ 	.word	0xffffffff


	//   ....[255]....
        /*04b8*/ 	.word	0xffffffff


	//   ....[0]....
        /*04bc*/ 	.word	0xffffffff


	//   ....[1]....
        /*04c0*/ 	.word	0xffffffff


	//   ....[2]....
        /*04c4*/ 	.word	0xffffffff


	//   ....[3]....
        /*04c8*/ 	.word	0xffffffff


	//   ....[4]....
        /*04cc*/ 	.word	0xffffffff


	//   ....[5]....
        /*04d0*/ 	.word	0xffffffff


	//   ....[6]....
        /*04d4*/ 	.word	0xffffffff


	//   ....[7]....
        /*04d8*/ 	.word	0xffffffff


	//   ....[8]....
        /*04dc*/ 	.word	0xffffffff


	//   ....[9]....
        /*04e0*/ 	.word	0xffffffff


	//   ....[10]....
        /*04e4*/ 	.word	0xffffffff


	//   ....[11]....
        /*04e8*/ 	.word	0xffffffff


	//   ....[12]....
        /*04ec*/ 	.word	0xffffffff


	//   ....[13]....
        /*04f0*/ 	.word	0xffffffff


	//   ....[14]....
        /*04f4*/ 	.word	0xffffffff


	//   ....[15]....
        /*04f8*/ 	.word	0xffffffff


	//   ....[16]....
        /*04fc*/ 	.word	0xffffffff


	//   ....[17]....
        /*0500*/ 	.word	0xffffffff


	//   ....[18]....
        /*0504*/ 	.word	0xffffffff


	//   ....[19]....
        /*0508*/ 	.word	0xffffffff


	//   ....[20]....
        /*050c*/ 	.word	0xffffffff


	//   ....[21]....
        /*0510*/ 	.word	0xffffffff


	//   ....[22]....
        /*0514*/ 	.word	0xffffffff


	//   ....[23]....
        /*0518*/ 	.word	0xffffffff


	//   ....[24]....
        /*051c*/ 	.word	0xffffffff


	//   ....[25]....
        /*0520*/ 	.word	0xffffffff


	//   ....[26]....
        /*0524*/ 	.word	0xffffffff


	//   ....[27]....
        /*0528*/ 	.word	0xffffffff


	//   ....[28]....
        /*052c*/ 	.word	0x0500003e


	//   ....[29]....
        /*0530*/ 	.word	0x0500003e


	//   ....[30]....
        /*0534*/ 	.word	0x0500003e


	//   ....[31]....
        /*0538*/ 	.word	0x0500003e


	//   ....[32]....
        /*053c*/ 	.word	0x0500003e


	//   ....[33]....
        /*0540*/ 	.word	0x0500003e


	//   ....[34]....
        /*0544*/ 	.word	0x0500003e


	//   ....[35]....
        /*0548*/ 	.word	0x0500003e


	//   ....[36]....
        /*054c*/ 	.word	0x0500003e


	//   ....[37]....
        /*0550*/ 	.word	0x0500003e


	//   ....[38]....
        /*0554*/ 	.word	0x0500003e


	//   ....[39]....
        /*0558*/ 	.word	0x0500003e


	//   ....[40]....
        /*055c*/ 	.word	0x0500003e


	//   ....[41]....
        /*0560*/ 	.word	0x0500003e


	//   ....[42]....
        /*0564*/ 	.word	0x0500003e


	//   ....[43]....
        /*0568*/ 	.word	0x0500003e


	//   ....[44]....
        /*056c*/ 	.word	0x0500003e


	//   ....[45]....
        /*0570*/ 	.word	0x0500003e


	//   ....[46]....
        /*0574*/ 	.word	0x0500003e


	//   ....[47]....
        /*0578*/ 	.word	0x0500003e


	//   ....[48]....
        /*057c*/ 	.word	0x0500003e


	//   ....[49]....
        /*0580*/ 	.word	0x0500003e


	//   ....[50]....
        /*0584*/ 	.word	0x0500003e


	//   ....[51]....
        /*0588*/ 	.word	0x0500003e


	//   ....[52]....
        /*058c*/ 	.word	0x0500003e


	//   ....[53]....
        /*0590*/ 	.word	0x0500003e


	//   ....[54]....
        /*0594*/ 	.word	0x0500003e


	//   ....[55]....
        /*0598*/ 	.word	0x0500003e


	//   ....[56]....
        /*059c*/ 	.word	0x0500003e


	//   ....[57]....
        /*05a0*/ 	.word	0x0500003e


	//   ....[58]....
        /*05a4*/ 	.word	0x0500003e


	//   ....[59]....
        /*05a8*/ 	.word	0x0500003e


	//   ....[60]....
        /*05ac*/ 	.word	0x0500003e


	//   ....[61]....
        /*05b0*/ 	.word	0x0500003e


	//   ....[62]....
        /*05b4*/ 	.word	0x0500003e


	//   ....[63]....
        /*05b8*/ 	.word	0x0500003e


	//   ....[64]....
        /*05bc*/ 	.word	0x0500003e


	//   ....[65]....
        /*05c0*/ 	.word	0x0500003e


	//   ....[66]....
        /*05c4*/ 	.word	0x0500003e


	//   ....[67]....
        /*05c8*/ 	.word	0x0500003e


	//   ....[68]....
        /*05cc*/ 	.word	0x0500003e


	//   ....[69]....
        /*05d0*/ 	.word	0x0500003e


	//   ....[70]....
        /*05d4*/ 	.word	0x0500003e


	//   ....[71]....
        /*05d8*/ 	.word	0x0500003e


	//   ....[72]....
        /*05dc*/ 	.word	0x0500003e


	//   ....[73]....
        /*05e0*/ 	.word	0x0500003e


	//   ....[74]....
        /*05e4*/ 	.word	0x0500003e


	//   ....[75]....
        /*05e8*/ 	.word	0x0500003e


	//   ....[76]....
        /*05ec*/ 	.word	0x0500003e


	//   ....[77]....
        /*05f0*/ 	.word	0x0500003e


	//   ....[78]....
        /*05f4*/ 	.word	0x0500003e


	//   ....[79]....
        /*05f8*/ 	.word	0x0500003e


	//   ....[80]....
        /*05fc*/ 	.word	0x0500003e


	//   ....[81]....
        /*0600*/ 	.word	0x0500003e


	//   ....[82]....
        /*0604*/ 	.word	0x0500003e


	//   ....[83]....
        /*0608*/ 	.word	0x0500003e


	//   ....[84]....
        /*060c*/ 	.word	0x0500003e


	//   ....[85]....
        /*0610*/ 	.word	0x0500003e


	//   ....[86]....
        /*0614*/ 	.word	0x0500003e


	//   ....[87]....
        /*0618*/ 	.word	0x0500003e


	//   ....[88]....
        /*061c*/ 	.word	0x0500003e


	//   ....[89]....
        /*0620*/ 	.word	0x0500003e


	//   ....[90]....
        /*0624*/ 	.word	0x0500003e


	//   ....[91]....
        /*0628*/ 	.word	0x0500003e


	//   ....[92]....
        /*062c*/ 	.word	0x0500003e


	//   ....[93]....
        /*0630*/ 	.word	0x0500003e


	//   ....[94]....
        /*0634*/ 	.word	0x0500003e


	//   ....[95]....
        /*0638*/ 	.word	0x0500003e


	//   ....[96]....
        /*063c*/ 	.word	0x0500003e


	//   ....[97]....
        /*0640*/ 	.word	0x0500003e


	//   ....[98]....
        /*0644*/ 	.word	0x0500003e


	//   ....[99]....
        /*0648*/ 	.word	0x0500003e


	//   ....[100]....
        /*064c*/ 	.word	0x0500003e


	//   ....[101]....
        /*0650*/ 	.word	0x0500003e


	//   ....[102]....
        /*0654*/ 	.word	0x0500003e


	//   ....[103]....
        /*0658*/ 	.word	0x0500003e


	//   ....[104]....
        /*065c*/ 	.word	0x0500003e


	//   ....[105]....
        /*0660*/ 	.word	0x0500003e


	//   ....[106]....
        /*0664*/ 	.word	0x0500003e


	//   ....[107]....
        /*0668*/ 	.word	0x0500003e


	//   ....[108]....
        /*066c*/ 	.word	0x0500003e


	//   ....[109]....
        /*0670*/ 	.word	0x0500003e


	//   ....[110]....
        /*0674*/ 	.word	0x0500003e


	//   ....[111]....
        /*0678*/ 	.word	0x0500003e


	//   ....[112]....
        /*067c*/ 	.word	0x0500003e


	//   ....[113]....
        /*0680*/ 	.word	0x0500003e


	//   ....[114]....
        /*0684*/ 	.word	0x0500003e


	//   ....[115]....
        /*0688*/ 	.word	0x0500003e


	//   ....[116]....
        /*068c*/ 	.word	0x0500003e


	//   ....[117]....
        /*0690*/ 	.word	0x0500003e


	//   ....[118]....
        /*0694*/ 	.word	0x0500003e


	//   ....[119]....
        /*0698*/ 	.word	0x0500003e


	//   ....[120]....
        /*069c*/ 	.word	0x0500003e


	//   ....[121]....
        /*06a0*/ 	.word	0x0500003e


	//   ....[122]....
        /*06a4*/ 	.word	0x0500003e


	//   ....[123]....
        /*06a8*/ 	.word	0x0500003e


	//   ....[124]....
        /*06ac*/ 	.word	0x0500003e


	//   ....[125]....
        /*06b0*/ 	.word	0x0500003e


	//   ....[126]....
        /*06b4*/ 	.word	0x0500003e


	//   ....[127]....
        /*06b8*/ 	.word	0x0500003e


	//   ....[128]....
        /*06bc*/ 	.word	0x0500003e


	//   ....[129]....
        /*06c0*/ 	.word	0x0500003e


	//   ....[130]....
        /*06c4*/ 	.word	0x0500003e


	//   ....[131]....
        /*06c8*/ 	.word	0x0500003e


	//   ....[132]....
        /*06cc*/ 	.word	0x0500003e


	//   ....[133]....
        /*06d0*/ 	.word	0x0500003e


	//   ....[134]....
        /*06d4*/ 	.word	0x0500003e


	//   ....[135]....
        /*06d8*/ 	.word	0x0500003e


	//   ....[136]....
        /*06dc*/ 	.word	0x0500003e


	//   ....[137]....
        /*06e0*/ 	.word	0x0500003e


	//   ....[138]....
        /*06e4*/ 	.word	0x0500003e


	//   ....[139]....
        /*06e8*/ 	.word	0x0500003e


	//   ....[140]....
        /*06ec*/ 	.word	0x0500003e


	//   ....[141]....
        /*06f0*/ 	.word	0x0500003e


	//   ....[142]....
        /*06f4*/ 	.word	0x0500003e


	//   ....[143]....
        /*06f8*/ 	.word	0x0500003e


	//   ....[144]....
        /*06fc*/ 	.word	0x0500003e


	//   ....[145]....
        /*0700*/ 	.word	0x0500003e


	//   ....[146]....
        /*0704*/ 	.word	0x0500003e


	//   ....[147]....
        /*0708*/ 	.word	0x0500003e


	//   ....[148]....
        /*070c*/ 	.word	0x0500003e


	//   ....[149]....
        /*0710*/ 	.word	0x0500003e


	//   ....[150]....
        /*0714*/ 	.word	0x0500003e


	//   ....[151]....
        /*0718*/ 	.word	0x0500003e


	//   ....[152]....
        /*071c*/ 	.word	0x0500003e


	//   ....[153]....
        /*0720*/ 	.word	0x0500003e


	//   ....[154]....
        /*0724*/ 	.word	0x0500003e


	//   ....[155]....
        /*0728*/ 	.word	0x0500003e


	//   ....[156]....
        /*072c*/ 	.word	0x0500003e


	//   ....[157]....
        /*0730*/ 	.word	0x0500003e


	//   ....[158]....
        /*0734*/ 	.word	0x0500003e


	//   ....[159]....
        /*0738*/ 	.word	0x0500003e


	//   ....[160]....
        /*073c*/ 	.word	0x0500003e


	//   ....[161]....
        /*0740*/ 	.word	0x0500003e


	//   ....[162]....
        /*0744*/ 	.word	0x0500003e


	//   ....[163]....
        /*0748*/ 	.word	0x0500003e


	//   ....[164]....
        /*074c*/ 	.word	0x0500003e


	//   ....[165]....
        /*0750*/ 	.word	0x0500003e


	//   ....[166]....
        /*0754*/ 	.word	0x0500003e


	//   ....[167]....
        /*0758*/ 	.word	0x0500003e


	//   ....[168]....
        /*075c*/ 	.word	0x0500003e


	//   ....[169]....
        /*0760*/ 	.word	0x0500003e


	//   ....[170]....
        /*0764*/ 	.word	0x0500003e


	//   ....[171]....
        /*0768*/ 	.word	0x0500003e


	//   ....[172]....
        /*076c*/ 	.word	0x0500003e


	//   ....[173]....
        /*0770*/ 	.word	0x0500003e


	//   ....[174]....
        /*0774*/ 	.word	0x0500003e


	//   ....[175]....
        /*0778*/ 	.word	0x0500003e


	//   ....[176]....
        /*077c*/ 	.word	0x0500003e


	//   ....[177]....
        /*0780*/ 	.word	0x0500003e


	//   ....[178]....
        /*0784*/ 	.word	0x0500003e


	//   ....[179]....
        /*0788*/ 	.word	0x0500003e


	//   ....[180]....
        /*078c*/ 	.word	0x0500003e


	//   ....[181]....
        /*0790*/ 	.word	0x0500003e


	//   ....[182]....
        /*0794*/ 	.word	0x0500003e


	//   ....[183]....
        /*0798*/ 	.word	0x0500003e


	//   ....[184]....
        /*079c*/ 	.word	0x0500003e


	//   ....[185]....
        /*07a0*/ 	.word	0x0500003e


	//   ....[186]....
        /*07a4*/ 	.word	0x0500003e


	//   ....[187]....
        /*07a8*/ 	.word	0x0500003e


	//   ....[188]....
        /*07ac*/ 	.word	0x0500003e


	//   ....[189]....
        /*07b0*/ 	.word	0x0500003e


	//   ....[190]....
        /*07b4*/ 	.word	0x0500003e


	//   ....[191]....
        /*07b8*/ 	.word	0x0500003e


	//   ....[192]....
        /*07bc*/ 	.word	0x0500003e


	//   ....[193]....
        /*07c0*/ 	.word	0x0500003e


	//   ....[194]....
        /*07c4*/ 	.word	0x0500003e


	//   ....[195]....
        /*07c8*/ 	.word	0x0500003e


	//   ....[196]....
        /*07cc*/ 	.word	0x0500003e


	//   ....[197]....
        /*07d0*/ 	.word	0x0500003e


	//   ....[198]....
        /*07d4*/ 	.word	0x0500003e


	//   ....[199]....
        /*07d8*/ 	.word	0x0500003e


	//----- nvinfo : EIATTR_COOP_GROUP_INSTR_OFFSETS
	.align		4
.L_629:
        /*07dc*/ 	.byte	0x04, 0x28
        /*07de*/ 	.short	(.L_631 - .L_630)


	//   ....[0]....
.L_630:
        /*07e0*/ 	.word	0x00000300


	//   ....[1]....
        /*07e4*/ 	.word	0x00000380


	//   ....[2]....
        /*07e8*/ 	.word	0x00000520


	//   ....[3]....
        /*07ec*/ 	.word	0x00000560


	//   ....[4]....
        /*07f0*/ 	.word	0x00000570


	//   ....[5]....
        /*07f4*/ 	.word	0x00000580


	//   ....[6]....
        /*07f8*/ 	.word	0x00000600


	//   ....[7]....
        /*07fc*/ 	.word	0x00000620


	//   ....[8]....
        /*0800*/ 	.word	0x00000690


	//   ....[9]....
        /*0804*/ 	.word	0x000006a0


	//   ....[10]....
        /*0808*/ 	.word	0x000006b0


	//   ....[11]....
        /*080c*/ 	.word	0x000006d0


	//   ....[12]....
        /*0810*/ 	.word	0x00000710


	//   ....[13]....
        /*0814*/ 	.word	0x00000740


	//   ....[14]....
        /*0818*/ 	.word	0x000007b0


	//   ....[15]....
        /*081c*/ 	.word	0x000007e0


	//   ....[16]....
        /*0820*/ 	.word	0x00000810


	//   ....[17]....
        /*0824*/ 	.word	0x00000840


	//   ....[18]....
        /*0828*/ 	.word	0x00000870


	//   ....[19]....
        /*082c*/ 	.word	0x00000890


	//   ....[20]....
        /*0830*/ 	.word	0x000008f0


	//   ....[21]....
        /*0834*/ 	.word	0x00000930


	//   ....[22]....
        /*0838*/ 	.word	0x00000960


	//   ....[23]....
        /*083c*/ 	.word	0x00000980


	//   ....[24]....
        /*0840*/ 	.word	0x000009b0


	//   ....[25]....
        /*0844*/ 	.word	0x000009d0


	//   ....[26]....
        /*0848*/ 	.word	0x00000a30


	//   ....[27]....
        /*084c*/ 	.word	0x00000a70


	//   ....[28]....
        /*0850*/ 	.word	0x00000ab0


	//   ....[29]....
        /*0854*/ 	.word	0x00000ae0


	//   ....[30]....
        /*0858*/ 	.word	0x00000b00


	//   ....[31]....
        /*085c*/ 	.word	0x00000b20


	//   ....[32]....
        /*0860*/ 	.word	0x00000c70


	//   ....[33]....
        /*0864*/ 	.word	0x00000c90


	//   ....[34]....
        /*0868*/ 	.word	0x00000cb0


	//   ....[35]....
        /*086c*/ 	.word	0x00000cc0


	//   ....[36]....
        /*0870*/ 	.word	0x00000d50


	//   ....[37]....
        /*0874*/ 	.word	0x00000d60


	//   ....[38]....
        /*0878*/ 	.word	0x000024a0


	//   ....[39]....
        /*087c*/ 	.word	0x00002520


	//   ....[40]....
        /*0880*/ 	.word	0x000026b0


	//   ....[41]....
        /*0884*/ 	.word	0x000026e0


	//   ....[42]....
        /*0888*/ 	.word	0x00002700


	//   ....[43]....
        /*088c*/ 	.word	0x00002710


	//   ....[44]....
        /*0890*/ 	.word	0x000027d0


	//   ....[45]....
        /*0894*/ 	.word	0x00002800


	//   ....[46]....
        /*0898*/ 	.word	0x00002840


	//   ....[47]....
        /*089c*/ 	.word	0x00002860


	//   ....[48]....
        /*08a0*/ 	.word	0x00002870


	//   ....[49]....
        /*08a4*/ 	.word	0x00002890


	//   ....[50]....
        /*08a8*/ 	.word	0x00002900


	//   ....[51]....
        /*08ac*/ 	.word	0x00002930


	//   ....[52]....
        /*08b0*/ 	.word	0x00002970


	//   ....[53]....
        /*08b4*/ 	.word	0x00002990


	//   ....[54]....
        /*08b8*/ 	.word	0x000029b0


	//   ....[55]....
        /*08bc*/ 	.word	0x000029d0


	//   ....[56]....
        /*08c0*/ 	.word	0x00002a40


	//   ....[57]....
        /*08c4*/ 	.word	0x00002a60


	//   ....[58]....
        /*08c8*/ 	.word	0x00002ab0


	//   ....[59]....
        /*08cc*/ 	.word	0x00002af0


	//   ....[60]....
        /*08d0*/ 	.word	0x00002b20


	//   ....[61]....
        /*08d4*/ 	.word	0x00002b40


	//   ....[62]....
        /*08d8*/ 	.word	0x00002b70


	//   ....[63]....
        /*08dc*/ 	.word	0x00002b90


	//   ....[64]....
        /*08e0*/ 	.word	0x00002bf0


	//   ....[65]....
        /*08e4*/ 	.word	0x00002c30


	//   ....[66]....
        /*08e8*/ 	.word	0x00002c60


	//   ....[67]....
        /*08ec*/ 	.word	0x00002c80


	//   ....[68]....
        /*08f0*/ 	.word	0x00002cb0


	//   ....[69]....
        /*08f4*/ 	.word	0x00002cd0


	//   ....[70]....
        /*08f8*/ 	.word	0x00002e10


	//   ....[71]....
        /*08fc*/ 	.word	0x00002e20


	//   ....[72]....
        /*0900*/ 	.word	0x00002e30


	//   ....[73]....
        /*0904*/ 	.word	0x00002e40


	//   ....[74]....
        /*0908*/ 	.word	0x00003570


	//   ....[75]....
        /*090c*/ 	.word	0x000035a0


	//   ....[76]....
        /*0910*/ 	.word	0x00003aa0


	//   ....[77]....
        /*0914*/ 	.word	0x00003d60


	//   ....[78]....
        /*0918*/ 	.word	0x00003db0


	//   ....[79]....
        /*091c*/ 	.word	0x00003dc0


	//   ....[80]....
        /*0920*/ 	.word	0x00003e30


	//   ....[81]....
        /*0924*/ 	.word	0x00003e40


	//   ....[82]....
        /*0928*/ 	.word	0x00003e50


	//   ....[83]....
        /*092c*/ 	.word	0x00003e60


	//   ....[84]....
        /*0930*/ 	.word	0x00003f90


	//   ....[85]....
        /*0934*/ 	.word	0x00003fa0


	//   ....[86]....
        /*0938*/ 	.word	0x00004010


	//   ....[87]....
        /*093c*/ 	.word	0x00004020


	//   ....[88]....
        /*0940*/ 	.word	0x00004030


	//   ....[89]....
        /*0944*/ 	.word	0x00004040


	//   ....[90]....
        /*0948*/ 	.word	0x00004180


	//   ....[91]....
        /*094c*/ 	.word	0x00004190


	//   ....[92]....
        /*0950*/ 	.word	0x00004200


	//   ....[93]....
        /*0954*/ 	.word	0x00004210


	//   ....[94]....
        /*0958*/ 	.word	0x00004220


	//   ....[95]....
        /*095c*/ 	.word	0x00004230


	//   ....[96]....
        /*0960*/ 	.word	0x00004370


	//   ....[97]....
        /*0964*/ 	.word	0x00004380


	//   ....[98]....
        /*0968*/ 	.word	0x000043f0


	//   ....[99]....
        /*096c*/ 	.word	0x00004400


	//   ....[100]....
        /*0970*/ 	.word	0x00004410


	//   ....[101]....
        /*0974*/ 	.word	0x00004420


	//   ....[102]....
        /*0978*/ 	.word	0x00004560


	//   ....[103]....
        /*097c*/ 	.word	0x00004570


	//   ....[104]....
        /*0980*/ 	.word	0x000045e0


	//   ....[105]....
        /*0984*/ 	.word	0x000045f0


	//   ....[106]....
        /*0988*/ 	.word	0x00004600


	//   ....[107]....
        /*098c*/ 	.word	0x00004610


	//   ....[108]....
        /*0990*/ 	.word	0x00004760


	//   ....[109]....
        /*0994*/ 	.word	0x00004840


	//   ....[110]....
        /*0998*/ 	.word	0x00004af0


	//   ....[111]....
        /*099c*/ 	.word	0x00004b40


	//   ....[112]....
        /*09a0*/ 	.word	0x00004b50


	//   ....[113]....
        /*09a4*/ 	.word	0x00004bc0


	//   ....[114]....
        /*09a8*/ 	.word	0x00004bd0


	//   ....[115]....
        /*09ac*/ 	.word	0x00004be0


	//   ....[116]....
        /*09b0*/ 	.word	0x00004bf0


	//   ....[117]....
        /*09b4*/ 	.word	0x00004d60


	//   ....[118]....
        /*09b8*/ 	.word	0x00004d70


	//   ....[119]....
        /*09bc*/ 	.word	0x00004de0


	//   ....[120]....
        /*09c0*/ 	.word	0x00004df0


	//   ....[121]....
        /*09c4*/ 	.word	0x00004e00


	//   ....[122]....
        /*09c8*/ 	.word	0x00004e10


	//   ....[123]....
        /*09cc*/ 	.word	0x00004f40


	//   ....[124]....
        /*09d0*/ 	.word	0x00004f50


	//   ....[125]....
        /*09d4*/ 	.word	0x00004fc0


	//   ....[126]....
        /*09d8*/ 	.word	0x00004fd0


	//   ....[127]....
        /*09dc*/ 	.word	0x00004fe0


	//   ....[128]....
        /*09e0*/ 	.word	0x00004ff0


	//   ....[129]....
        /*09e4*/ 	.word	0x00005120


	//   ....[130]....
        /*09e8*/ 	.word	0x00005130


	//   ....[131]....
        /*09ec*/ 	.word	0x000051a0


	//   ....[132]....
        /*09f0*/ 	.word	0x000051b0


	//   ....[133]....
        /*09f4*/ 	.word	0x000051c0


	//   ....[134]....
        /*09f8*/ 	.word	0x000051d0


	//   ....[135]....
        /*09fc*/ 	.word	0x00005300


	//   ....[136]....
        /*0a00*/ 	.word	0x00005310


	//   ....[137]....
        /*0a04*/ 	.word	0x00005380


	//   ....[138]....
        /*0a08*/ 	.word	0x00005390


	//   ....[139]....
        /*0a0c*/ 	.word	0x000053a0


	//   ....[140]....
        /*0a10*/ 	.word	0x000053b0


	//   ....[141]....
        /*0a14*/ 	.word	0x000055a0


	//   ....[142]....
        /*0a18*/ 	.word	0x000068f0


	//   ....[143]....
        /*0a1c*/ 	.word	0x00006970


	//   ....[144]....
        /*0a20*/ 	.word	0x00006b20


	//   ....[145]....
        /*0a24*/ 	.word	0x00006b40


	//   ....[146]....
        /*0a28*/ 	.word	0x00006b50


	//   ....[147]....
        /*0a2c*/ 	.word	0x00006b60


	//   ....[148]....
        /*0a30*/ 	.word	0x00006c70


	//   ....[149]....
        /*0a34*/ 	.word	0x00006cb0


	//   ....[150]....
        /*0a38*/ 	.word	0x00006cf0


	//   ....[151]....
        /*0a3c*/ 	.word	0x00006d10


	//   ....[152]....
        /*0a40*/ 	.word	0x00006d20


	//   ....[153]....
        /*0a44*/ 	.word	0x00006d30


	//   ....[154]....
        /*0a48*/ 	.word	0x00006da0


	//   ....[155]....
        /*0a4c*/ 	.word	0x00006dd0


	//   ....[156]....
        /*0a50*/ 	.word	0x00006e20


	//   ....[157]....
        /*0a54*/ 	.word	0x00006e40


	//   ....[158]....
        /*0a58*/ 	.word	0x00006e70


	//   ....[159]....
        /*0a5c*/ 	.word	0x00006e80


	//   ....[160]....
        /*0a60*/ 	.word	0x00006ec0


	//   ....[161]....
        /*0a64*/ 	.word	0x00006ef0


	//   ....[162]....
        /*0a68*/ 	.word	0x00006f70


	//   ....[163]....
        /*0a6c*/ 	.word	0x00006f90


	//   ....[164]....
        /*0a70*/ 	.word	0x00006fc0


	//   ....[165]....
        /*0a74*/ 	.word	0x00006fe0


	//   ....[166]....
        /*0a78*/ 	.word	0x00007000


	//   ....[167]....
        /*0a7c*/ 	.word	0x00007020


	//   ....[168]....
        /*0a80*/ 	.word	0x000070b0


	//   ....[169]....
        /*0a84*/ 	.word	0x000070e0


	//   ....[170]....
        /*0a88*/ 	.word	0x00007120


	//   ....[171]....
        /*0a8c*/ 	.word	0x00007130


	//   ....[172]....
        /*0a90*/ 	.word	0x00007140


	//   ....[173]....
        /*0a94*/ 	.word	0x00007150


	//   ....[174]....
        /*0a98*/ 	.word	0x00007940


	//   ....[175]....
        /*0a9c*/ 	.word	0x00007960


	//   ....[176]....
        /*0aa0*/ 	.word	0x00007970


	//   ....[177]....
        /*0aa4*/ 	.word	0x00007980


	//   ....[178]....
        /*0aa8*/ 	.word	0x00007a20


	//   ....[179]....
        /*0aac*/ 	.word	0x00007a60


	//   ....[180]....
        /*0ab0*/ 	.word	0x00008c50


	//   ....[181]....
        /*0ab4*/ 	.word	0x00008cd0


	//   ....[182]....
        /*0ab8*/ 	.word	0x00008ee0


	//   ....[183]....
        /*0abc*/ 	.word	0x00008f10


	//   ....[184]....
        /*0ac0*/ 	.word	0x00008f40


	//   ....[185]....
        /*0ac4*/ 	.word	0x00008f50


	//   ....[186]....
        /*0ac8*/ 	.word	0x00008f90


	//   ....[187]....
        /*0acc*/ 	.word	0x00008fa0


	//   ....[188]....
        /*0ad0*/ 	.word	0x00009030


	//   ....[189]....
        /*0ad4*/ 	.word	0x00009060


	//   ....[190]....
        /*0ad8*/ 	.word	0x00009090


	//   ....[191]....
        /*0adc*/ 	.word	0x000090a0


	//   ....[192]....
        /*0ae0*/ 	.word	0x000090c0


	//   ....[193]....
        /*0ae4*/ 	.word	0x000090d0


	//   ....[194]....
        /*0ae8*/ 	.word	0x00009190


	//   ....[195]....
        /*0aec*/ 	.word	0x000091c0


	//   ....[196]....
        /*0af0*/ 	.word	0x000091e0


	//   ....[197]....
        /*0af4*/ 	.word	0x000091f0


	//   ....[198]....
        /*0af8*/ 	.word	0x00009200


	//   ....[199]....
        /*0afc*/ 	.word	0x00009210


	//   ....[200]....
        /*0b00*/ 	.word	0x000092e0


	//   ....[201]....
        /*0b04*/ 	.word	0x00009310


	//   ....[202]....
        /*0b08*/ 	.word	0x00009320


	//   ....[203]....
        /*0b0c*/ 	.word	0x00009330


	//   ....[204]....
        /*0b10*/ 	.word	0x00009340


	//   ....[205]....
        /*0b14*/ 	.word	0x00009350


	//   ....[206]....
        /*0b18*/ 	.word	0x000093d0


	//   ....[207]....
        /*0b1c*/ 	.word	0x00009420


	//   ....[208]....
        /*0b20*/ 	.word	0x00009460


	//   ....[209]....
        /*0b24*/ 	.word	0x00009470


	//   ....[210]....
        /*0b28*/ 	.word	0x00009480


	//   ....[211]....
        /*0b2c*/ 	.word	0x00009490


	//   ....[212]....
        /*0b30*/ 	.word	0x00009cb0


	//   ....[213]....
        /*0b34*/ 	.word	0x00009cd0


	//   ....[214]....
        /*0b38*/ 	.word	0x00009cf0


	//   ....[215]....
        /*0b3c*/ 	.word	0x00009d10


	//   ....[216]....
        /*0b40*/ 	.word	0x00009dd0


	//   ....[217]....
        /*0b44*/ 	.word	0x00009e80


	//   ....[218]....
        /*0b48*/ 	.word	0x0000a2f0


	//   ....[219]....
        /*0b4c*/ 	.word	0x0000a5f0


	//   ....[220]....
        /*0b50*/ 	.word	0x0000a640


	//   ....[221]....
        /*0b54*/ 	.word	0x0000a650


	//   ....[222]....
        /*0b58*/ 	.word	0x0000a6c0


	//   ....[223]....
        /*0b5c*/ 	.word	0x0000a6d0


	//   ....[224]....
        /*0b60*/ 	.word	0x0000a6e0


	//   ....[225]....
        /*0b64*/ 	.word	0x0000a6f0


	//   ....[226]....
        /*0b68*/ 	.word	0x0000a7f0


	//   ....[227]....
        /*0b6c*/ 	.word	0x0000a800


	//   ....[228]....
        /*0b70*/ 	.word	0x0000a870


	//   ....[229]....
        /*0b74*/ 	.word	0x0000a880


	//   ....[230]....
        /*0b78*/ 	.word	0x0000a890


	//   ....[231]....
        /*0b7c*/ 	.word	0x0000a8a0


	//   ....[232]....
        /*0b80*/ 	.word	0x0000a9c0


	//   ....[233]....
        /*0b84*/ 	.word	0x0000a9d0


	//   ....[234]....
        /*0b88*/ 	.word	0x0000aa40


	//   ....[235]....
        /*0b8c*/ 	.word	0x0000aa50


	//   ....[236]....
        /*0b90*/ 	.word	0x0000aa60


	//   ....[237]....
        /*0b94*/ 	.word	0x0000aa70


	//   ....[238]....
        /*0b98*/ 	.word	0x0000ab90


	//   ....[239]....
        /*0b9c*/ 	.word	0x0000aba0


	//   ....[240]....
        /*0ba0*/ 	.word	0x0000ac10


	//   ....[241]....
        /*0ba4*/ 	.word	0x0000ac20


	//   ....[242]....
        /*0ba8*/ 	.word	0x0000ac30


	//   ....[243]....
        /*0bac*/ 	.word	0x0000ac40


	//   ....[244]....
        /*0bb0*/ 	.word	0x0000ad60


	//   ....[245]....
        /*0bb4*/ 	.word	0x0000ad70


	//   ....[246]....
        /*0bb8*/ 	.word	0x0000ade0


	//   ....[247]....
        /*0bbc*/ 	.word	0x0000adf0


	//   ....[248]....
        /*0bc0*/ 	.word	0x0000ae00


	//   ....[249]....
        /*0bc4*/ 	.word	0x0000ae10


	//   ....[250]....
        /*0bc8*/ 	.word	0x0000af40


	//   ....[251]....
        /*0bcc*/ 	.word	0x0000b020


	//   ....[252]....
        /*0bd0*/ 	.word	0x0000b330


	//   ....[253]....
        /*0bd4*/ 	.word	0x0000b380


	//   ....[254]....
        /*0bd8*/ 	.word	0x0000b390


	//   ....[255]....
        /*0bdc*/ 	.word	0x0000b400


	//   ....[0]....
        /*0be0*/ 	.word	0x0000b410


	//   ....[1]....
        /*0be4*/ 	.word	0x0000b420


	//   ....[2]....
        /*0be8*/ 	.word	0x0000b430


	//   ....[3]....
        /*0bec*/ 	.word	0x0000b5a0


	//   ....[4]....
        /*0bf0*/ 	.word	0x0000b5b0


	//   ....[5]....
        /*0bf4*/ 	.word	0x0000b620


	//   ....[6]....
        /*0bf8*/ 	.word	0x0000b630


	//   ....[7]....
        /*0bfc*/ 	.word	0x0000b640


	//   ....[8]....
        /*0c00*/ 	.word	0x0000b650


	//   ....[9]....
        /*0c04*/ 	.word	0x0000b770


	//   ....[10]....
        /*0c08*/ 	.word	0x0000b780


	//   ....[11]....
        /*0c0c*/ 	.word	0x0000b7f0


	//   ....[12]....
        /*0c10*/ 	.word	0x0000b800


	//   ....[13]....
        /*0c14*/ 	.word	0x0000b810


	//   ....[14]....
        /*0c18*/ 	.word	0x0000b820


	//   ....[15]....
        /*0c1c*/ 	.word	0x0000b940


	//   ....[16]....
        /*0c20*/ 	.word	0x0000b950


	//   ....[17]....
        /*0c24*/ 	.word	0x0000b9c0


	//   ....[18]....
        /*0c28*/ 	.word	0x0000b9d0


	//   ....[19]....
        /*0c2c*/ 	.word	0x0000b9e0


	//   ....[20]....
        /*0c30*/ 	.word	0x0000b9f0


	//   ....[21]....
        /*0c34*/ 	.word	0x0000bb10


	//   ....[22]....
        /*0c38*/ 	.word	0x0000bb20


	//   ....[23]....
        /*0c3c*/ 	.word	0x0000bb90


	//   ....[24]....
        /*0c40*/ 	.word	0x0000bba0


	//   ....[25]....
        /*0c44*/ 	.word	0x0000bbb0


	//   ....[26]....
        /*0c48*/ 	.word	0x0000bbc0


	//   ....[27]....
        /*0c4c*/ 	.word	0x0000bd90


	//   ....[28]....
        /*0c50*/ 	.word	0x0000cdc0


	//   ....[29]....
        /*0c54*/ 	.word	0x0000ce60


	//   ....[30]....
        /*0c58*/ 	.word	0x0000cf10


	//   ....[31]....
        /*0c5c*/ 	.word	0x0000cf60


	//   ....[32]....
        /*0c60*/ 	.word	0x0000cff0


	//   ....[33]....
        /*0c64*/ 	.word	0x0000d080


	//   ....[34]....
        /*0c68*/ 	.word	0x0000d110


	//   ....[35]....
        /*0c6c*/ 	.word	0x0000d190


	//   ....[36]....
        /*0c70*/ 	.word	0x0000d1e0


	//   ....[37]....
        /*0c74*/ 	.word	0x0000d230


	//   ....[38]....
        /*0c78*/ 	.word	0x0000d2b0


	//   ....[39]....
        /*0c7c*/ 	.word	0x0000d330


	//   ....[40]....
        /*0c80*/ 	.word	0x0000d3c0


	//   ....[41]....
        /*0c84*/ 	.word	0x0000d450


	//   ....[42]....
        /*0c88*/ 	.word	0x0000d4e0


	//   ....[43]....
        /*0c8c*/ 	.word	0x0000d560


	//   ....[44]....
        /*0c90*/ 	.word	0x0000d5b0


	//   ....[45]....
        /*0c94*/ 	.word	0x0000d600


	//   ....[46]....
        /*0c98*/ 	.word	0x0000d680


	//   ....[47]....
        /*0c9c*/ 	.word	0x0000d700


	//   ....[48]....
        /*0ca0*/ 	.word	0x0000d790


	//   ....[49]....
        /*0ca4*/ 	.word	0x0000d820


	//   ....[50]....
        /*0ca8*/ 	.word	0x0000d8b0


	//   ....[51]....
        /*0cac*/ 	.word	0x0000d930


	//   ....[52]....
        /*0cb0*/ 	.word	0x0000d980


	//   ....[53]....
        /*0cb4*/ 	.word	0x0000d9d0


	//   ....[54]....
        /*0cb8*/ 	.word	0x0000da50


	//   ....[55]....
        /*0cbc*/ 	.word	0x0000dad0


	//   ....[56]....
        /*0cc0*/ 	.word	0x0000db60


	//   ....[57]....
        /*0cc4*/ 	.word	0x0000dbf0


	//   ....[58]....
        /*0cc8*/ 	.word	0x0000dc80


	//   ....[59]....
        /*0ccc*/ 	.word	0x0000dd00


	//   ....[60]....
        /*0cd0*/ 	.word	0x0000dd50


	//   ....[61]....
        /*0cd4*/ 	.word	0x0000dda0


	//   ....[62]....
        /*0cd8*/ 	.word	0x0000de20


	//   ....[63]....
        /*0cdc*/ 	.word	0x0000dea0


	//   ....[64]....
        /*0ce0*/ 	.word	0x0000df30


	//   ....[65]....
        /*0ce4*/ 	.word	0x0000dfc0


	//   ....[66]....
        /*0ce8*/ 	.word	0x0000e050


	//   ....[67]....
        /*0cec*/ 	.word	0x0000e0d0


	//   ....[68]....
        /*0cf0*/ 	.word	0x0000e120


	//   ....[69]....
        /*0cf4*/ 	.word	0x0000e170


	//   ....[70]....
        /*0cf8*/ 	.word	0x0000e1e0


	//   ....[71]....
        /*0cfc*/ 	.word	0x0000e270


	//   ....[72]....
        /*0d00*/ 	.word	0x0000e300


	//   ....[73]....
        /*0d04*/ 	.word	0x0000e3b0


	//   ....[74]....
        /*0d08*/ 	.word	0x0000e400


	//   ....[75]....
        /*0d0c*/ 	.word	0x0000e490


	//   ....[76]....
        /*0d10*/ 	.word	0x0000e520


	//   ....[77]....
        /*0d14*/ 	.word	0x0000e5b0


	//   ....[78]....
        /*0d18*/ 	.word	0x0000e630


	//   ....[79]....
        /*0d1c*/ 	.word	0x0000e680


	//   ....[80]....
        /*0d20*/ 	.word	0x0000e6d0


	//   ....[81]....
        /*0d24*/ 	.word	0x0000e750


	//   ....[82]....
        /*0d28*/ 	.word	0x0000e7d0


	//   ....[83]....
        /*0d2c*/ 	.word	0x0000e860


	//   ....[84]....
        /*0d30*/ 	.word	0x0000e8f0


	//   ....[85]....
        /*0d34*/ 	.word	0x0000e980


	//   ....[86]....
        /*0d38*/ 	.word	0x0000ea00


	//   ....[87]....
        /*0d3c*/ 	.word	0x0000ea50


	//   ....[88]....
        /*0d40*/ 	.word	0x0000eaa0


	//   ....[89]....
        /*0d44*/ 	.word	0x0000eb20


	//   ....[90]....
        /*0d48*/ 	.word	0x0000eba0


	//   ....[91]....
        /*0d4c*/ 	.word	0x0000ec30


	//   ....[92]....
        /*0d50*/ 	.word	0x0000ecc0


	//   ....[93]....
        /*0d54*/ 	.word	0x0000ed50


	//   ....[94]....
        /*0d58*/ 	.word	0x0000edd0


	//   ....[95]....
        /*0d5c*/ 	.word	0x0000ee20


	//   ....[96]....
        /*0d60*/ 	.word	0x0000ee70


	//   ....[97]....
        /*0d64*/ 	.word	0x0000eef0


	//   ....[98]....
        /*0d68*/ 	.word	0x0000ef70


	//   ....[99]....
        /*0d6c*/ 	.word	0x0000f000


	//   ....[100]....
        /*0d70*/ 	.word	0x0000f090


	//   ....[101]....
        /*0d74*/ 	.word	0x0000f120


	//   ....[102]....
        /*0d78*/ 	.word	0x0000f1a0


	//   ....[103]....
        /*0d7c*/ 	.word	0x0000f1f0


	//   ....[104]....
        /*0d80*/ 	.word	0x0000f240


	//   ....[105]....
        /*0d84*/ 	.word	0x0000f2c0


	//   ....[106]....
        /*0d88*/ 	.word	0x0000f340


	//   ....[107]....
        /*0d8c*/ 	.word	0x0000f3d0


	//   ....[108]....
        /*0d90*/ 	.word	0x0000f460


	//   ....[109]....
        /*0d94*/ 	.word	0x0000f4f0


	//   ....[110]....
        /*0d98*/ 	.word	0x0000f570


	//   ....[111]....
        /*0d9c*/ 	.word	0x0000f5c0


	//   ....[112]....
        /*0da0*/ 	.word	0x0000f610


	//   ....[113]....
        /*0da4*/ 	.word	0x0000f680


	//   ....[114]....
        /*0da8*/ 	.word	0x0000f710


	//   ....[115]....
        /*0dac*/ 	.word	0x0000f7a0


	//   ....[116]....
        /*0db0*/ 	.word	0x0000f850


	//   ....[117]....
        /*0db4*/ 	.word	0x0000f8a0


	//   ....[118]....
        /*0db8*/ 	.word	0x0000f930


	//   ....[119]....
        /*0dbc*/ 	.word	0x0000f9c0


	//   ....[120]....
        /*0dc0*/ 	.word	0x0000fa50


	//   ....[121]....
        /*0dc4*/ 	.word	0x0000fad0


	//   ....[122]....
        /*0dc8*/ 	.word	0x0000fb20


	//   ....[123]....
        /*0dcc*/ 	.word	0x0000fb70


	//   ....[124]....
        /*0dd0*/ 	.word	0x0000fbf0


	//   ....[125]....
        /*0dd4*/ 	.word	0x0000fc70


	//   ....[126]....
        /*0dd8*/ 	.word	0x0000fd00


	//   ....[127]....
        /*0ddc*/ 	.word	0x0000fd90


	//   ....[128]....
        /*0de0*/ 	.word	0x0000fe20


	//   ....[129]....
        /*0de4*/ 	.word	0x0000fea0


	//   ....[130]....
        /*0de8*/ 	.word	0x0000fef0


	//   ....[131]....
        /*0dec*/ 	.word	0x0000ff40


	//   ....[132]....
        /*0df0*/ 	.word	0x0000ffc0


	//   ....[133]....
        /*0df4*/ 	.word	0x00010040


	//   ....[134]....
        /*0df8*/ 	.word	0x000100d0


	//   ....[135]....
        /*0dfc*/ 	.word	0x00010160


	//   ....[136]....
        /*0e00*/ 	.word	0x000101f0


	//   ....[137]....
        /*0e04*/ 	.word	0x00010270


	//   ....[138]....
        /*0e08*/ 	.word	0x000102c0


	//   ....[139]....
        /*0e0c*/ 	.word	0x00010310


	//   ....[140]....
        /*0e10*/ 	.word	0x00010390


	//   ....[141]....
        /*0e14*/ 	.word	0x00010410


	//   ....[142]....
        /*0e18*/ 	.word	0x000104a0


	//   ....[143]....
        /*0e1c*/ 	.word	0x00010530


	//   ....[144]....
        /*0e20*/ 	.word	0x000105c0


	//   ....[145]....
        /*0e24*/ 	.word	0x00010640


	//   ....[146]....
        /*0e28*/ 	.word	0x00010690


	//   ....[147]....
        /*0e2c*/ 	.word	0x000106e0


	//   ....[148]....
        /*0e30*/ 	.word	0x00010760


	//   ....[149]....
        /*0e34*/ 	.word	0x000107e0


	//   ....[150]....
        /*0e38*/ 	.word	0x00010870


	//   ....[151]....
        /*0e3c*/ 	.word	0x00010900


	//   ....[152]....
        /*0e40*/ 	.word	0x00010990


	//   ....[153]....
        /*0e44*/ 	.word	0x00010a10


	//   ....[154]....
        /*0e48*/ 	.word	0x00010a60


	//   ....[155]....
        /*0e4c*/ 	.word	0x00010ab0


	//   ....[156]....
        /*0e50*/ 	.word	0x00010b10


	//   ....[157]....
        /*0e54*/ 	.word	0x00010b90


	//   ....[158]....
        /*0e58*/ 	.word	0x00010c10


	//   ....[159]....
        /*0e5c*/ 	.word	0x00010cc0


	//   ....[160]....
        /*0e60*/ 	.word	0x00010d10


	//   ....[161]....
        /*0e64*/ 	.word	0x00010da0


	//   ....[162]....
        /*0e68*/ 	.word	0x00010e30


	//   ....[163]....
        /*0e6c*/ 	.word	0x00010ec0


	//   ....[164]....
        /*0e70*/ 	.word	0x00010f40


	//   ....[165]....
        /*0e74*/ 	.word	0x00010f90


	//   ....[166]....
        /*0e78*/ 	.word	0x00010fe0


	//   ....[167]....
        /*0e7c*/ 	.word	0x00011060


	//   ....[168]....
        /*0e80*/ 	.word	0x000110e0


	//   ....[169]....
        /*0e84*/ 	.word	0x00011170


	//   ....[170]....
        /*0e88*/ 	.word	0x00011200


	//   ....[171]....
        /*0e8c*/ 	.word	0x00011290


	//   ....[172]....
        /*0e90*/ 	.word	0x00011310


	//   ....[173]....
        /*0e94*/ 	.word	0x00011360


	//   ....[174]....
        /*0e98*/ 	.word	0x000113b0


	//   ....[175]....
        /*0e9c*/ 	.word	0x00011430


	//   ....[176]....
        /*0ea0*/ 	.word	0x000114b0


	//   ....[177]....
        /*0ea4*/ 	.word	0x00011540


	//   ....[178]....
        /*0ea8*/ 	.word	0x000115d0


	//   ....[179]....
        /*0eac*/ 	.word	0x00011660


	//   ....[180]....
        /*0eb0*/ 	.word	0x000116e0


	//   ....[181]....
        /*0eb4*/ 	.word	0x00011730


	//   ....[182]....
        /*0eb8*/ 	.word	0x00011780


	//   ....[183]....
        /*0ebc*/ 	.word	0x00011800


	//   ....[184]....
        /*0ec0*/ 	.word	0x00011880


	//   ....[185]....
        /*0ec4*/ 	.word	0x00011910


	//   ....[186]....
        /*0ec8*/ 	.word	0x000119a0


	//   ....[187]....
        /*0ecc*/ 	.word	0x00011a30


	//   ....[188]....
        /*0ed0*/ 	.word	0x00011ab0


	//   ....[189]....
        /*0ed4*/ 	.word	0x00011b00


	//   ....[190]....
        /*0ed8*/ 	.word	0x00011b50


	//   ....[191]....
        /*0edc*/ 	.word	0x00011bd0


	//   ....[192]....
        /*0ee0*/ 	.word	0x00011c50


	//   ....[193]....
        /*0ee4*/ 	.word	0x00011ce0


	//   ....[194]....
        /*0ee8*/ 	.word	0x00011d70


	//   ....[195]....
        /*0eec*/ 	.word	0x00011e00


	//   ....[196]....
        /*0ef0*/ 	.word	0x00011e80


	//   ....[197]....
        /*0ef4*/ 	.word	0x00011ed0


	//   ....[198]....
        /*0ef8*/ 	.word	0x00011f20


	//   ....[199]....
        /*0efc*/ 	.word	0x00011f80


	//----- nvinfo : EIATTR_VRC_CTA_INIT_COUNT
	.align		4
.L_631:
        /*0f00*/ 	.byte	0x02, 0x4a
	.zero		1
	.zero		1


	//----- nvinfo : EIATTR_EXIT_INSTR_OFFSETS
	.align		4
        /*0f04*/ 	.byte	0x04, 0x1c
        /*0f06*/ 	.short	(.L_633 - .L_632)


	//   ....[0]....
.L_632:
        /*0f08*/ 	.word	0x00001a60


	//   ....[1]....
        /*0f0c*/ 	.word	0x00001d50


	//   ....[2]....
        /*0f10*/ 	.word	0x00001fc0


	//   ....[3]....
        /*0f14*/ 	.word	0x00002170


	//   ....[4]....
        /*0f18*/ 	.word	0x000021f0


	//   ....[5]....
        /*0f1c*/ 	.word	0x00005d90


	//   ....[6]....
        /*0f20*/ 	.word	0x000060a0


	//   ....[7]....
        /*0f24*/ 	.word	0x000062c0


	//   ....[8]....
        /*0f28*/ 	.word	0x00006470


	//   ....[9]....
        /*0f2c*/ 	.word	0x000064f0


	//   ....[10]....
        /*0f30*/ 	.word	0x00006520


	//   ....[11]....
        /*0f34*/ 	.word	0x00008750


	//   ....[12]....
        /*0f38*/ 	.word	0x00008890


	//   ....[13]....
        /*0f3c*/ 	.word	0x0000cc70


	//   ....[14]....
        /*0f40*/ 	.word	0x0000cd70


	//----- nvinfo : EIATTR_MAX_THREADS
	.align		4
.L_633:
        /*0f44*/ 	.byte	0x04, 0x05
        /*0f46*/ 	.short	(.L_635 - .L_634)
.L_634:
        /*0f48*/ 	.word	0x00000100
        /*0f4c*/ 	.word	0x00000001
        /*0f50*/ 	.word	0x00000001


	//----- nvinfo : EIATTR_CRS_STACK_SIZE
	.align		4
.L_635:
        /*0f54*/ 	.byte	0x04, 0x1e
        /*0f56*/ 	.short	(.L_637 - .L_636)
.L_636:
        /*0f58*/ 	.word	0x00000000


	//----- nvinfo : EIATTR_CBANK_PARAM_SIZE
	.align		4
.L_637:
        /*0f5c*/ 	.byte	0x03, 0x19
        /*0f5e*/ 	.short	0x0058


	//----- nvinfo : EIATTR_PARAM_CBANK
	.align		4
        /*0f60*/ 	.byte	0x04, 0x0a
        /*0f62*/ 	.short	(.L_639 - .L_638)
	.align		4
.L_638:
        /*0f64*/ 	.word	index@(.nv.constant0._ZN6thrust24THRUST_300001_SM_1000_NS8cuda_cub4core6detail13_kernel_agentINS1_15__reduce_by_key16ReduceByKeyAgentINS0_6detail15normal_iteratorINS0_10device_ptrImEEEENS9_I7double2EESB_NS8_ISD_EEN4cuda3std3__48equal_toImEEN12Trajectories19cuDoubleComplex_addEPllEEJSB_SD_SB_SE_SM_N3cub18CUB_300001_SM_100024ReduceByKeyScanTileStateISC_lLb0EEESJ_SL_llEEEvDpT0_)
        /*0f68*/ 	.short	0x0380
        /*0f6a*/ 	.short	0x0058


	//----- nvinfo : EIATTR_SW_WAR
	.align		4
.L_639:
        /*0f6c*/ 	.byte	0x04, 0x36
        /*0f6e*/ 	.short	(.L_641 - .L_640)
.L_640:
        /*0f70*/ 	.word	0x00000008
.L_641:


//--------------------- .nv.info._ZN6thrust24THRUST_300001_SM_1000_NS8cuda_cub4core6detail13_kernel_agentINS1_15__reduce_by_key9InitAgentIN3cub18CUB_300001_SM_100024ReduceByKeyScanTileStateI7double2lLb0EEElPlEEJSB_lSC_EEEvDpT0_ --------------------------
	.section	.nv.info._ZN6thrust24THRUST_300001_SM_1000_NS8cuda_cub4core6detail13_kernel_agentINS1_15__reduce_by_key9InitAgentIN3cub18CUB_300001_SM_100024ReduceByKeyScanTileStateI7double2lLb0EEElPlEEJSB_lSC_EEEvDpT0_,"",@"SHT_CUDA_INFO"
	.sectionflags	@""
	.align	4


	//----- nvinfo : EIATTR_CUDA_API_VERSION
	.align		4
        /*0000*/ 	.byte	0x04, 0x37
        /*0002*/ 	.short	(.L_643 - .L_642)
.L_642:
        /*0004*/ 	.word	0x00000082


	//----- nvinfo : EIATTR_KPARAM_INFO
	.align		4
.L_643:
        /*0008*/ 	.byte	0x04, 0x17
        /*000a*/ 	.short	(.L_645 - .L_644)
.L_644:
        /*000c*/ 	.word	0x00000000
        /*0010*/ 	.short	0x0002
        /*0012*/ 	.short	0x0020
        /*0014*/ 	.byte	0x00, 0xf5, 0x21, 0x00


	//----- nvinfo : EIATTR_KPARAM_INFO
	.align		4
.L_645:
        /*0018*/ 	.byte	0x04, 0x17
        /*001a*/ 	.short	(.L_647 - .L_646)
.L_646:
        /*001c*/ 	.word	0x00000000
        /*0020*/ 	.short	0x0001
        /*0022*/ 	.short	0x0018
        /*0024*/ 	.byte	0x00, 0xf0, 0x21, 0x00


	//----- nvinfo : EIATTR_KPARAM_INFO
	.align		4
.L_647:
        /*0028*/ 	.byte	0x04, 0x17
        /*002a*/ 	.short	(.L_649 - .L_648)
.L_648:
        /*002c*/ 	.word	0x00000000
        /*0030*/ 	.short	0x0000
        /*0032*/ 	.short	0x0000
        /*0034*/ 	.byte	0x00, 0xf0, 0x61, 0x00


	//----- nvinfo : EIATTR_SPARSE_MMA_MASK
	.align		4
.L_649:
        /*0038*/ 	.byte	0x03, 0x50
        /*003a*/ 	.short	0x0000


	//----- nvinfo : EIATTR_MAXREG_COUNT
	.align		4
        /*003c*/ 	.byte	0x03, 0x1b
        /*003e*/ 	.short	0x00ff


	//----- nvinfo : EIATTR_MERCURY_ISA_VERSION
	.align		4
        /*0040*/ 	.byte	0x03, 0x5f
        /*0042*/ 	.short	0x0101


	//----- nvinfo : EIATTR_VRC_CTA_INIT_COUNT
	.align		4
        /*0044*/ 	.byte	0x02, 0x4a
	.zero		1
	.zero		1


	//----- nvinfo : EIATTR_EXIT_INSTR_OFFSETS
	.align		4
        /*0048*/ 	.byte	0x04, 0x1c
        /*004a*/ 	.short	(.L_651 - .L_650)


	//   ....[0]....
.L_650:
        /*004c*/ 	.word	0x00000120


	//   ....[1]....
        /*0050*/ 	.word	0x00000150


	//----- nvinfo : EIATTR_MAX_THREADS
	.align		4
.L_651:
        /*0054*/ 	.byte	0x04, 0x05
        /*0056*/ 	.short	(.L_653 - .L_652)
.L_652:
        /*0058*/ 	.word	0x00000080
        /*005c*/ 	.word	0x00000001
        /*0060*/ 	.word	0x00000001


	//----- nvinfo : EIATTR_CBANK_PARAM_SIZE
	.align		4
.L_653:
        /*0064*/ 	.byte	0x03, 0x19
        /*0066*/ 	.short	0x0028


	//----- nvinfo : EIATTR_PARAM_CBANK
	.align		4
        /*0068*/ 	.byte	0x04, 0x0a
        /*006a*/ 	.short	(.L_655 - .L_654)
	.align		4
.L_654:
        /*006c*/ 	.word	index@(.nv.constant0._ZN6thrust24THRUST_300001_SM_1000_NS8cuda_cub4core6detail13_kernel_agentINS1_15__reduce_by_key9InitAgentIN3cub18CUB_300001_SM_100024ReduceByKeyScanTileStateI7double2lLb0EEElPlEEJSB_lSC_EEEvDpT0_)
        /*0070*/ 	.short	0x0380
        /*0072*/ 	.short	0x0028


	//----- nvinfo : EIATTR_SW_WAR
	.align		4
.L_655:
        /*0074*/ 	.byte	0x04, 0x36
        /*0076*/ 	.short	(.L_657 - .L_656)
.L_656:
        /*0078*/ 	.word	0x00000008
.L_657:


//--------------------- .nv.info._ZN6thrust24THRUST_300001_SM_1000_NS8cuda_cub4core6detail13_kernel_agentINS1_15__reduce_by_key16ReduceByKeyAgentINS0_6detail15normal_iteratorINS0_10device_ptrImEEEENS9_I7double2EESB_NS8_ISD_EEN4cuda3std3__48equal_toImEEN12Trajectories19cuDoubleComplex_addEPiiEEJSB_SD_SB_SE_SM_N3cub18CUB_300001_SM_100024ReduceByKeyScanTileStateISC_iLb0EEESJ_SL_iiEEEvDpT0_ --------------------------
	.section	.nv.info._ZN6thrust24THRUST_300001_SM_1000_NS8cuda_cub4core6detail13_kernel_agentINS1_15__reduce_by_key16ReduceByKeyAgentINS0_6detail15normal_iteratorINS0_10device_ptrImEEEENS9_I7double2EESB_NS8_ISD_EEN4cuda3std3__48equal_toImEEN12Trajectories19cuDoubleComplex_addEPiiEEJSB_SD_SB_SE_SM_N3cub18CUB_300001_SM_100024ReduceByKeyScanTileStateISC_iLb0EEESJ_SL_iiEEEvDpT0_,"",@"SHT_CUDA_INFO"
	.sectionflags	@""
	.align	4


	//----- nvinfo : EIATTR_CUDA_API_VERSION
	.align		4
        /*0000*/ 	.byte	0x04, 0x37
        /*0002*/ 	.short	(.L_659 - .L_658)
.L_658:
        /*0004*/ 	.word	0x00000082


	//----- nvinfo : EIATTR_KPARAM_INFO
	.align		4
.L_659:
        /*0008*/ 	.byte	0x04, 0x17
        /*000a*/ 	.short	(.L_661 - .L_660)
.L_660:
        /*000c*/ 	.word	0x00000000
        /*0010*/ 	.short	0x0009
        /*0012*/ 	.short	0x0048
        /*0014*/ 	.byte	0x00, 0xf0, 0x11, 0x00


	//----- nvinfo : EIATTR_KPARAM_INFO
	.align		4
.L_661:
        /*0018*/ 	.byte	0x04, 0x17
        /*001a*/ 	.short	(.L_663 - .L_662)
.L_662:
        /*001c*/ 	.word	0x00000000
        /*0020*/ 	.short	0x0008
        /*0022*/ 	.short	0x0044
        /*0024*/ 	.byte	0x00, 0xf0, 0x11, 0x00


	//----- nvinfo : EIATTR_KPARAM_INFO
	.align		4
.L_663:
        /*0028*/ 	.byte	0x04, 0x17
        /*002a*/ 	.short	(.L_665 - .L_664)
.L_664:
        /*002c*/ 	.word	0x00000000
        /*0030*/ 	.short	0x0007
        /*0032*/ 	.short	0x0041
        /*0034*/ 	.byte	0x00, 0xf0, 0x05, 0x00


	//----- nvinfo : EIATTR_KPARAM_INFO
	.align		4
.L_665:
        /*0038*/ 	.byte	0x04, 0x17
        /*003a*/ 	.short	(.L_667 - .L_666)
.L_666:
        /*003c*/ 	.word	0x00000000
        /*0040*/ 	.short	0x0006
        /*0042*/ 	.short	0x0040
        /*0044*/ 	.byte	0x00, 0xf0, 0x05, 0x00


	//----- nvinfo : EIATTR_KPARAM_INFO
	.align		4
.L_667:
        /*0048*/ 	.byte	0x04, 0x17
        /*004a*/ 	.short	(.L_669 - .L_668)
.L_668:
        /*004c*/ 	.word	0x00000000
        /*0050*/ 	.short	0x0005
        /*0052*/ 	.short	0x0028
        /*0054*/ 	.byte	0x00, 0xf0, 0x61, 0x00


	//----- nvinfo : EIATTR_KPARAM_INFO
	.align		4
.L_669:
        /*0058*/ 	.byte	0x04, 0x17
        /*005a*/ 	.short	(.L_671 - .L_670)
.L_670:
        /*005c*/ 	.word	0x00000000
        /*0060*/ 	.short	0x0004
        /*0062*/ 	.short	0x0020
        /*0064*/ 	.byte	0x00, 0xf5, 0x21, 0x00


	//----- nvinfo : EIATTR_KPARAM_INFO
	.align		4
.L_671:
        /*0068*/ 	.byte	0x04, 0x17
        /*006a*/ 	.short	(.L_673 - .L_672)
.L_672:
        /*006c*/ 	.word	0x00000000
        /*0070*/ 	.short	0x0003
        /*0072*/ 	.short	0x0018
        /*0074*/ 	.byte	0x00, 0xf0, 0x21, 0x00


	//----- nvinfo : EIATTR_KPARAM_INFO
	.align		4
.L_673:
        /*0078*/ 	.byte	0x04, 0x17
        /*007a*/ 	.short	(.L_675 - .L_674)
.L_674:
        /*007c*/ 	.word	0x00000000
        /*0080*/ 	.short	0x0002
        /*0082*/ 	.short	0x0010
        /*0084*/ 	.byte	0x00, 0xf0, 0x21, 0x00


	//----- nvinfo : EIATTR_KPARAM_INFO
	.align		4
.L_675:
        /*0088*/ 	.byte	0x04, 0x17
        /*008a*/ 	.short	(.L_677 - .L_676)
.L_676:
        /*008c*/ 	.word	0x00000000
        /*0090*/ 	.short	0x0001
        /*0092*/ 	.short	0x0008
        /*0094*/ 	.byte	0x00, 0xf0, 0x21, 0x00


	//----- nvinfo : EIATTR_KPARAM_INFO
	.align		4
.L_677:
        /*0098*/ 	.byte	0x04, 0x17
        /*009a*/ 	.short	(.L_679 - .L_678)
.L_678:
        /*009c*/ 	.word	0x00000000
        /*00a0*/ 	.short	0x0000
        /*00a2*/ 	.short	0x0000
        /*00a4*/ 	.byte	0x00, 0xf0, 0x21, 0x00


	//----- nvinfo : EIATTR_SPARSE_MMA_MASK
	.align		4
.L_679:
        /*00a8*/ 	.byte	0x03, 0x50
        /*00aa*/ 	.short	0x0000


	//----- nvinfo : EIATTR_MAXREG_COUNT
	.align		4
        /*00ac*/ 	.byte	0x03, 0x1b
        /*00ae*/ 	.short	0x00ff


	//----- nvinfo : EIATTR_NUM_BARRIERS
	.align		4
        /*00b0*/ 	.byte	0x02, 0x4c
        /*00b2*/ 	.byte	0x01
	.zero		1


	//----- nvinfo : EIATTR_MERCURY_ISA_VERSION
	.align		4
        /*00b4*/ 	.byte	0x03, 0x5f
        /*00b6*/ 	.short	0x0101


	//----- nvinfo : EIATTR_COOP_GROUP_MASK_REGIDS
	.align		4
        /*00b8*/ 	.byte	0x04, 0x29
        /*00ba*/ 	.short	(.L_681 - .L_680)


	//   ....[0]....
.L_680:
        /*00bc*/ 	.word	0xffffffff


	//   ....[1]....
        /*00c0*/ 	.word	0xffffffff


	//   ....[2]....
        /*00c4*/ 	.word	0xffffffff


	//   ....[3]....
        /*00c8*/ 	.word	0xffffffff


	//   ....[4]....
        /*00cc*/ 	.word	0xffffffff


	//   ....[5]....
        /*00d0*/ 	.word	0xffffffff


	//   ....[6]....
        /*00d4*/ 	.word	0xffffffff


	//   ....[7]....
        /*00d8*/ 	.word	0xffffffff


	//   ....[8]....
        /*00dc*/ 	.word	0xffffffff


	//   ....[9]....
        /*00e0*/ 	.word	0xffffffff


	//   ....[10]....
        /*00e4*/ 	.word	0xffffffff


	//   ....[11]....
        /*00e8*/ 	.word	0xffffffff


	//   ....[12]....
        /*00ec*/ 	.word	0xffffffff


	//   ....[13]....
        /*00f0*/ 	.word	0xffffffff


	//   ....[14]....
        /*00f4*/ 	.word	0xffffffff


	//   ....[15]....
        /*00f8*/ 	.word	0xffffffff


	//   ....[16]....
        /*00fc*/ 	.word	0xffffffff


	//   ....[17]....
        /*0100*/ 	.word	0xffffffff


	//   ....[18]....
        /*0104*/ 	.word	0xffffffff


	//   ....[19]....
        /*0108*/ 	.word	0xffffffff


	//   ....[20]....
        /*010c*/ 	.word	0xffffffff


	//   ....[21]....
        /*0110*/ 	.word	0xffffffff


	//   ....[22]....
        /*0114*/ 	.word	0xffffffff


	//   ....[23]....
        /*0118*/ 	.word	0xffffffff


	//   ....[24]....
        /*011c*/ 	.word	0xffffffff


	//   ....[25]....
        /*0120*/ 	.word	0xffffffff


	//   ....[26]....
        /*0124*/ 	.word	0xffffffff


	//   ....[27]....
        /*0128*/ 	.word	0xffffffff


	//   ....[28]....
        /*012c*/ 	.word	0xffffffff


	//   ....[29]....
        /*0130*/ 	.word	0xffffffff


	//   ....[30]....
        /*0134*/ 	.word	0xffffffff


	//   ....[31]....
        /*0138*/ 	.word	0xffffffff


	//   ....[32]....
        /*013c*/ 	.word	0xffffffff


	//   ....[33]....
        /*0140*/ 	.word	0xffffffff


	//   ....[34]....
        /*0144*/ 	.word	0xffffffff


	//   ....[35]....
        /*0148*/ 	.word	0xffffffff


	//   ....[36]....
        /*014c*/ 	.word	0xffffffff


	//   ....[37]....
        /*0150*/ 	.word	0xffffffff


	//   ....[38]....
        /*0154*/ 	.word	0xffffffff


	//   ....[39]....
        /*0158*/ 	.word	0xffffffff


	//   ....[40]....
        /*015c*/ 	.word	0xffffffff


	//   ....[41]....
        /*0160*/ 	.word	0xffffffff


	//   ....[42]....
        /*0164*/ 	.word	0xffffffff


	//   ....[43]....
        /*0168*/ 	.word	0xffffffff


	//   ....[44]....
        /*016c*/ 	.word	0xffffffff


	//   ....[45]....
        /*0170*/ 	.word	0xffffffff


	//   ....[46]....
        /*0174*/ 	.word	0xffffffff


	//   ....[47]....
        /*0178*/ 	.word	0xffffffff


	//   ....[48]....
        /*017c*/ 	.word	0xffffffff


	//   ....[49]....
        /*0180*/ 	.word	0xffffffff


	//   ....[50]....
        /*0184*/ 	.word	0xffffffff


	//   ....[51]....
        /*0188*/ 	.word	0xffffffff


	//   ....[52]....
        /*018c*/ 	.word	0xffffffff


	//   ....[53]....
        /*0190*/ 	.word	0xffffffff


	//   ....[54]....
        /*0194*/ 	.word	0xffffffff


	//   ....[55]....
        /*0198*/ 	.word	0xffffffff


	//   ....[56]....
        /*019c*/ 	.word	0xffffffff


	//   ....[57]....
        /*01a0*/ 	.word	0xffffffff


	//   ....[58]....
        /*01a4*/ 	.word	0xffffffff


	//   ....[59]....
        /*01a8*/ 	.word	0xffffffff


	//   ....[60]....
        /*01ac*/ 	.word	0xffffffff


	//   ....[61]....
        /*01b0*/ 	.word	0xffffffff


	//   ....[62]....
        /*01b4*/ 	.word	0xffffffff


	//   ....[63]....
        /*01b8*/ 	.word	0xffffffff


	//   ....[64]....
        /*01bc*/ 	.word	0xffffffff


	//   ....[65]....
        /*01c0*/ 	.word	0xffffffff


	//   ....[66]....
        /*01c4*/ 	.word	0xffffffff


	//   ....[67]....
        /*01c8*/ 	.word	0xffffffff


	//   ....[68]....
        /*01cc*/ 	.word	0xffffffff


	//   ....[69]....
        /*01d0*/ 	.word	0xffffffff


	//   ....[70]....
        /*01d4*/ 	.word	0xffffffff


	//   ....[71]....
        /*01d8*/ 	.word	0xffffffff


	//   ....[72]....
        /*01dc*/ 	.word	0xffffffff


	//   ....[73]....
        /*01e0*/ 	.word	0xffffffff


	//   ....[74]....
        /*01e4*/ 	.word	0xffffffff


	//   ....[75]....
        /*01e8*/ 	.word	0xffffffff


	//   ....[76]....
        /*01ec*/ 	.word	0xffffffff


	//   ....[77]....
        /*01f0*/ 	.word	0xffffffff


	//   ....[78]....
        /*01f4*/ 	.word	0xffffffff


	//   ....[79]....
        /*01f8*/ 	.word	0xffffffff


	//   ....[80]....
        /*01fc*/ 	.word	0xffffffff


	//   ....[81]....
        /*0200*/ 	.word	0xffffffff


	//   ....[82]....
        /*0204*/ 	.word	0xffffffff


	//   ....[83]....
        /*0208*/ 	.word	0xffffffff


	//   ....[84]....
        /*020c*/ 	.word	0xffffffff


	//   ....[85]....
        /*0210*/ 	.word	0xffffffff


	//   ....[86]....
        /*0214*/ 	.word	0xffffffff


	//   ....[87]....
        /*0218*/ 	.word	0xffffffff


	//   ....[88]....
        /*021c*/ 	.word	0xffffffff


	//   ....[89]....
        /*0220*/ 	.word	0xffffffff


	//   ....[90]....
        /*0224*/ 	.word	0xffffffff


	//   ....[91]....
        /*0228*/ 	.word	0xffffffff


	//   ....[92]....
        /*022c*/ 	.word	0xffffffff


	//   ....[93]....
        /*0230*/ 	.word	0xffffffff


	//   ....[94]....
        /*0234*/ 	.word	0xffffffff


	//   ....[95]....
        /*0238*/ 	.word	0xffffffff


	//   ....[96]....
        /*023c*/ 	.word	0xffffffff


	//   ....[97]....
        /*0240*/ 	.word	0xffffffff


	//   ....[98]....
        /*0244*/ 	.word	0xffffffff


	//   ....[99]....
        /*0248*/ 	.word	0xffffffff


	//   ....[100]....
        /*024c*/ 	.word	0xffffffff


	//   ....[101]....
        /*0250*/ 	.word	0xffffffff


	//   ....[102]....
        /*0254*/ 	.word	0xffffffff


	//   ....[103]....
        /*0258*/ 	.word	0xffffffff


	//   ....[104]....
        /*025c*/ 	.word	0xffffffff


	//   ....[105]....
        /*0260*/ 	.word	0xffffffff


	//   ....[106]....
        /*0264*/ 	.word	0xffffffff


	//   ....[107]....
        /*0268*/ 	.word	0xffffffff


	//   ....[108]....
        /*026c*/ 	.word	0xffffffff


	//   ....[109]....
        /*0270*/ 	.word	0xffffffff


	//   ....[110]....
        /*0274*/ 	.word	0xffffffff


	//   ....[111]....
        /*0278*/ 	.word	0xffffffff


	//   ....[112]....
        /*027c*/ 	.word	0xffffffff


	//   ....[113]....
        /*0280*/ 	.word	0xffffffff


	//   ....[114]....
        /*0284*/ 	.word	0xffffffff


	//   ....[115]....
        /*0288*/ 	.word	0xffffffff


	//   ....[116]....
        /*028c*/ 	.word	0xffffffff


	//   ....[117]....
        /*0290*/ 	.word	0xffffffff


	//   ....[118]....
        /*0294*/ 	.word	0xffffffff


	//   ....[119]....
        /*0298*/ 	.word	0xffffffff


	//   ....[120]....
        /*029c*/ 	.word	0xffffffff


	//   ....[121]....
        /*02a0*/ 	.word	0xffffffff


	//   ....[122]....
        /*02a4*/ 	.word	0xffffffff


	//   ....[123]....
        /*02a8*/ 	.word	0xffffffff


	//   ....[124]....
        /*02ac*/ 	.word	0xffffffff


	//   ....[125]....
        /*02b0*/ 	.word	0xffffffff


	//   ....[126]....
        /*02b4*/ 	.word	0xffffffff


	//   ....[127]....
        /*02b8*/ 	.word	0xffffffff


	//   ....[128]....
        /*02bc*/ 	.word	0xffffffff


	//   ....[129]....
        /*02c0*/ 	.word	0xffffffff


	//   ....[130]....
        /*02c4*/ 	.word	0xffffffff


	//   ....[131]....
        /*02c8*/ 	.word	0xffffffff


	//   ....[132]....
        /*02cc*/ 	.word	0xffffffff


	//   ....[133]....
        /*02d0*/ 	.word	0xffffffff


	//   ....[134]....
        /*02d4*/ 	.word	0xffffffff


	//   ....[135]....
        /*02d8*/ 	.word	0xffffffff


	//   ....[136]....
        /*02dc*/ 	.word	0xffffffff


	//   ....[137]....
        /*02e0*/ 	.word	0xffffffff


	//   ....[138]....
        /*02e4*/ 	.word	0xffffffff


	//   ....[139]....
        /*02e8*/ 	.word	0xffffffff


	//   ....[140]....
        /*02ec*/ 	.word	0xffffffff


	//   ....[141]....
        /*02f0*/ 	.word	0xffffffff


	//   ....[142]....
        /*02f4*/ 	.word	0xffffffff


	//   ....[143]....
        /*02f8*/ 	.word	0xffffffff


	//   ....[144]....
        /*02fc*/ 	.word	0xffffffff


	//   ....[145]....
        /*0300*/ 	.word	0xffffffff


	//   ....[146]....
        /*0304*/ 	.word	0xffffffff


	//   ....[147]....
        /*0308*/ 	.word	0xffffffff


	//   ....[148]....
        /*030c*/ 	.word	0xffffffff


	//   ....[149]....
        /*0310*/ 	.word	0xffffffff


	//   ....[150]....
        /*0314*/ 	.word	0xffffffff


	//   ....[151]....
        /*0318*/ 	.word	0xffffffff


	//   ....[152]....
        /*031c*/ 	.word	0xffffffff


	//   ....[153]....
        /*0320*/ 	.word	0xffffffff


	//   ....[154]....
        /*0324*/ 	.word	0xffffffff


	//   ....[155]....
        /*0328*/ 	.word	0xffffffff


	//   ....[156]....
        /*032c*/ 	.word	0xffffffff


	//   ....[157]....
        /*0330*/ 	.word	0xffffffff


	//   ....[158]....
        /*0334*/ 	.word	0xffffffff


	//   ....[159]....
        /*0338*/ 	.word	0xffffffff


	//   ....[160]....
        /*033c*/ 	.word	0xffffffff


	//   ....[161]....
        /*0340*/ 	.word	0xffffffff


	//   ....[162]....
        /*0344*/ 	.word	0xffffffff


	//   ....[163]....
        /*0348*/ 	.word	0xffffffff


	//   ....[164]....
        /*034c*/ 	.word	0xffffffff


	//   ....[165]....
        /*0350*/ 	.word	0xffffffff


	//   ....[166]....
        /*0354*/ 	.word	0xffffffff


	//   ....[167]....
        /*0358*/ 	.word	0xffffffff


	//   ....[168]....
        /*035c*/ 	.word	0xffffffff


	//   ....[169]....
        /*0360*/ 	.word	0xffffffff


	//   ....[170]....
        /*0364*/ 	.word	0xffffffff


	//   ....[171]....
        /*0368*/ 	.word	0xffffffff


	//   ....[172]....
        /*036c*/ 	.word	0xffffffff


	//   ....[173]....
        /*0370*/ 	.word	0xffffffff


	//   ....[174]....
        /*0374*/ 	.word	0xffffffff


	//   ....[175]....
        /*0378*/ 	.word	0xffffffff


	//   ....[176]....
        /*037c*/ 	.word	0xffffffff


	//   ....[177]....
        /*0380*/ 	.word	0xffffffff


	//   ....[178]....
        /*0384*/ 	.word	0xffffffff


	//   ....[179]....
        /*0388*/ 	.word	0xffffffff


	//   ....[180]....
        /*038c*/ 	.word	0xffffffff


	//   ....[181]....
        /*0390*/ 	.word	0xffffffff


	//   ....[182]....
        /*0394*/ 	.word	0xffffffff


	//   ....[183]....
        /*0398*/ 	.word	0xffffffff


	//   ....[184]....
        /*039c*/ 	.word	0xffffffff


	//   ....[185]....
        /*03a0*/ 	.word	0xffffffff


	//   ....[186]....
        /*03a4*/ 	.word	0xffffffff


	//   ....[187]....
        /*03a8*/ 	.word	0xffffffff


	//   ....[188]....
        /*03ac*/ 	.word	0xffffffff


	//   ....[189]....
        /*03b0*/ 	.word	0xffffffff


	//   ....[190]....
        /*03b4*/ 	.word	0xffffffff


	//   ....[191]....
        /*03b8*/ 	.word	0xffffffff


	//   ....[192]....
        /*03bc*/ 	.word	0xffffffff


	//   ....[193]....
        /*03c0*/ 	.word	0xffffffff


	//   ....[194]....
        /*03c4*/ 	.word	0xffffffff


	//   ....[195]....
        /*03c8*/ 	.word	0xffffffff


	//   ....[196]....
        /*03cc*/ 	.word	0xffffffff


	//   ....[197]....
        /*03d0*/ 	.word	0xffffffff


	//   ....[198]....
        /*03d4*/ 	.word	0xffffffff


	//   ....[199]....
        /*03d8*/ 	.word	0xffffffff


	//   ....[200]....
        /*03dc*/ 	.word	0xffffffff


	//   ....[201]....
        /*03e0*/ 	.word	0xffffffff


	//   ....[202]....
        /*03e4*/ 	.word	0xffffffff


	//   ....[203]....
        /*03e8*/ 	.word	0xffffffff


	//   ....[204]....
        /*03ec*/ 	.word	0xffffffff


	//   ....[205]....
        /*03f0*/ 	.word	0xffffffff


	//   ....[206]....
        /*03f4*/ 	.word	0xffffffff


	//   ....[207]....
        /*03f8*/ 	.word	0xffffffff


	//   ....[208]....
        /*03fc*/ 	.word	0xffffffff


	//   ....[209]....
        /*0400*/ 	.word	0xffffffff


	//   ....[210]....
        /*0404*/ 	.word	0xffffffff


	//   ....[211]....
        /*0408*/ 	.word	0xffffffff


	//   ....[212]....
        /*040c*/ 	.word	0xffffffff


	//   ....[213]....
        /*0410*/ 	.word	0xffffffff


	//   ....[214]....
        /*0414*/ 	.word	0xffffffff


	//   ....[215]....
        /*0418*/ 	.word	0xffffffff


	//   ....[216]....
        /*041c*/ 	.word	0xffffffff


	//   ....[217]....
        /*0420*/ 	.word	0xffffffff


	//   ....[218]....
        /*0424*/ 	.word	0xffffffff


	//   ....[219]....
        /*0428*/ 	.word	0xffffffff


	//   ....[220]....
        /*042c*/ 	.word	0xffffffff


	//   ....[221]....
        /*0430*/ 	.word	0xffffffff


	//   ....[222]....
        /*0434*/ 	.word	0xffffffff


	//   ....[223]....
        /*0438*/ 	.word	0xffffffff


	//   ....[224]....
        /*043c*/ 	.word	0xffffffff


	//   ....[225]....
        /*0440*/ 	.word	0xffffffff


	//   ....[226]....
        /*0444*/ 	.word	0xffffffff


	//   ....[227]....
        /*0448*/ 	.word	0xffffffff


	//   ....[228]....
        /*044c*/ 	.word	0xffffffff


	//   ....[229]....
        /*0450*/ 	.word	0xffffffff


	//   ....[230]....
        /*0454*/ 	.word	0xffffffff


	//   ....[231]....
        /*0458*/ 	.word	0xffffffff


	//   ....[232]....
        /*045c*/ 	.word	0xffffffff


	//   ....[233]....
        /*0460*/ 	.word	0xffffffff


	//   ....[234]....
        /*0464*/ 	.word	0xffffffff


	//   ....[235]....
        /*0468*/ 	.word	0xffffffff


	//   ....[236]....
        /*046c*/ 	.word	0xffffffff


	//   ....[237]....
        /*0470*/ 	.word	0xffffffff


	//   ....[238]....
        /*0474*/ 	.word	0xffffffff


	//   ....[239]....
        /*0478*/ 	.word	0xffffffff


	//   ....[240]....
        /*047c*/ 	.word	0x0500003a


	//   ....[241]....
        /*0480*/ 	.word	0x0500003a


	//   ....[242]....
        /*0484*/ 	.word	0x0500003a


	//   ....[243]....
        /*0488*/ 	.word	0x0500003a


	//   ....[244]....
        /*048c*/ 	.word	0x0500003a


	//   ....[245]....
        /*0490*/ 	.word	0x0500003a


	//   ....[246]....
        /*0494*/ 	.word	0x0500003a


	//   ....[247]....
        /*0498*/ 	.word	0x0500003a


	//   ....[248]....
        /*049c*/ 	.word	0x0500003a


	//   ....[249]....
        /*04a0*/ 	.word	0x0500003a


	//   ....[250]....
        /*04a4*/ 	.word	0x0500003a


	//   ....[251]....
        /*04a8*/ 	.word	0x0500003a


	//   ....[252]....
        /*04ac*/ 	.word	0x0500003a


	//   ....[253]....
        /*04b0*/ 	.word	0x0500003a


	//   ....[254]....
        /*04b4*/ 	.word	0x0500003a


	//   ....[255]....
        /*04b8*/ 	.word	0x0500003a


	//   ....[0]....
        /*04bc*/ 	.word	0x0500003a


	//   ....[1]....
        /*04c0*/ 	.word	0x0500003a


	//   ....[2]....
        /*04c4*/ 	.word	0x0500003a


	//   ....[3]....
        /*04c8*/ 	.word	0x0500003a


	//   ....[4]....
        /*04cc*/ 	.word	0x0500003a


	//   ....[5]....
        /*04d0*/ 	.word	0x0500003a


	//   ....[6]....
        /*04d4*/ 	.word	0x0500003a


	//   ....[7]....
        /*04d8*/ 	.word	0x0500003a


	//   ....[8]....
        /*04dc*/ 	.word	0x0500003a


	//   ....[9]....
        /*04e0*/ 	.word	0x0500003a


	//   ....[10]....
        /*04e4*/ 	.word	0x0500003a


	//   ....[11]....
        /*04e8*/ 	.word	0x0500003a


	//   ....[12]....
        /*04ec*/ 	.word	0x0500003a


	//   ....[13]....
        /*04f0*/ 	.word	0x0500003a


	//   ....[14]....
        /*04f4*/ 	.word	0x0500003a


	//   ....[15]....
        /*04f8*/ 	.word	0x0500003a


	//   ....[16]....
        /*04fc*/ 	.word	0x0500003a


	//   ....[17]....
        /*0500*/ 	.word	0x0500003a


	//   ....[18]....
        /*0504*/ 	.word	0x0500003a


	//   ....[19]....
        /*0508*/ 	.word	0x0500003a


	//   ....[20]....
        /*050c*/ 	.word	0x0500003a


	//   ....[21]....
        /*0510*/ 	.word	0x0500003a


	//   ....[22]....
        /*0514*/ 	.word	0x0500003a


	//   ....[23]....
        /*0518*/ 	.word	0x0500003a


	//   ....[24]....
        /*051c*/ 	.word	0x0500003a


	//   ....[25]....
        /*0520*/ 	.word	0x0500003a


	//   ....[26]....
        /*0524*/ 	.word	0x0500003a


	//   ....[27]....
        /*0528*/ 	.word	0x0500003a


	//   ....[28]....
        /*052c*/ 	.word	0x0500003a


	//   ....[29]....
        /*0530*/ 	.word	0x0500003a


	//   ....[30]....
        /*0534*/ 	.word	0x0500003a


	//   ....[31]....
        /*0538*/ 	.word	0x0500003a


	//   ....[32]....
        /*053c*/ 	.word	0x0500003a


	//   ....[33]....
        /*0540*/ 	.word	0x0500003a


	//   ....[34]....
        /*0544*/ 	.word	0x0500003a


	//   ....[35]....
        /*0548*/ 	.word	0x0500003a


	//   ....[36]....
        /*054c*/ 	.word	0x0500003a


	//   ....[37]....
        /*0550*/ 	.word	0x0500003a


	//   ....[38]....
        /*0554*/ 	.word	0x0500003a


	//   ....[39]....
        /*0558*/ 	.word	0x0500003a


	//   ....[40]....
        /*055c*/ 	.word	0x0500003a


	//   ....[41]....
        /*0560*/ 	.word	0x0500003a


	//   ....[42]....
        /*0564*/ 	.word	0x0500003a


	//   ....[43]....
        /*0568*/ 	.word	0x0500003a


	//   ....[44]....
        /*056c*/ 	.word	0x0500003a


	//   ....[45]....
        /*0570*/ 	.word	0x0500003a


	//   ....[46]....
        /*0574*/ 	.word	0x0500003a


	//   ....[47]....
        /*0578*/ 	.word	0x0500003a


	//   ....[48]....
        /*057c*/ 	.word	0x0500003a


	//   ....[49]....
        /*0580*/ 	.word	0x0500003a


	//   ....[50]....
        /*0584*/ 	.word	0x0500003a


	//   ....[51]....
        /*0588*/ 	.word	0x0500003a


	//   ....[52]....
        /*058c*/ 	.word	0x0500003a


	//   ....[53]....
        /*0590*/ 	.word	0x0500003a


	//   ....[54]....
        /*0594*/ 	.word	0x0500003a


	//   ....[55]....
        /*0598*/ 	.word	0x0500003a


	//   ....[56]....
        /*059c*/ 	.word	0x0500003a


	//   ....[57]....
        /*05a0*/ 	.word	0x0500003a


	//   ....[58]....
        /*05a4*/ 	.word	0x0500003a


	//   ....[59]....
        /*05a8*/ 	.word	0x0500003a


	//   ....[60]....
        /*05ac*/ 	.word	0x0500003a


	//   ....[61]....
        /*05b0*/ 	.word	0x0500003a


	//   ....[62]....
        /*05b4*/ 	.word	0x0500003a


	//   ....[63]....
        /*05b8*/ 	.word	0x0500003a


	//   ....[64]....
        /*05bc*/ 	.word	0x0500003a


	//   ....[65]....
        /*05c0*/ 	.word	0x0500003a


	//   ....[66]....
        /*05c4*/ 	.word	0x0500003a


	//   ....[67]....
        /*05c8*/ 	.word	0x0500003a


	//   ....[68]....
        /*05cc*/ 	.word	0x0500003a


	//   ....[69]....
        /*05d0*/ 	.word	0x0500003a


	//   ....[70]....
        /*05d4*/ 	.word	0x0500003a


	//   ....[71]....
        /*05d8*/ 	.word	0x0500003a


	//   ....[72]....
        /*05dc*/ 	.word	0x0500003a


	//   ....[73]....
        /*05e0*/ 	.word	0x0500003a


	//   ....[74]....
        /*05e4*/ 	.word	0x0500003a


	//   ....[75]....
        /*05e8*/ 	.word	0x0500003a


	//   ....[76]....
        /*05ec*/ 	.word	0x0500003a


	//   ....[77]....
        /*05f0*/ 	.word	0x0500003a


	//   ....[78]....
        /*05f4*/ 	.word	0x0500003a


	//   ....[79]....
        /*05f8*/ 	.word	0x0500003a


	//   ....[80]....
        /*05fc*/ 	.word	0x0500003a


	//   ....[81]....
        /*0600*/ 	.word	0x0500003a


	//   ....[82]....
        /*0604*/ 	.word	0x0500003a


	//   ....[83]....
        /*0608*/ 	.word	0x0500003a


	//   ....[84]....
        /*060c*/ 	.word	0x0500003a


	//   ....[85]....
        /*0610*/ 	.word	0x0500003a


	//   ....[86]....
        /*0614*/ 	.word	0x0500003a


	//   ....[87]....
        /*0618*/ 	.word	0x0500003a


	//   ....[88]....
        /*061c*/ 	.word	0x0500003a


	//   ....[89]....
        /*0620*/ 	.word	0x0500003a


	//   ....[90]....
        /*0624*/ 	.word	0x0500003a


	//   ....[91]....
        /*0628*/ 	.word	0x0500003a


	//   ....[92]....
        /*062c*/ 	.word	0x0500003a


	//   ....[93]....
        /*0630*/ 	.word	0x0500003a


	//   ....[94]....
        /*0634*/ 	.word	0x0500003a


	//   ....[95]....
        /*0638*/ 	.word	0x0500003a


	//   ....[96]....
        /*063c*/ 	.word	0x0500003a


	//   ....[97]....
        /*0640*/ 	.word	0x0500003a


	//   ....[98]....
        /*0644*/ 	.word	0x0500003a


	//   ....[99]....
        /*0648*/ 	.word	0x0500003a


	//   ....[100]....
        /*064c*/ 	.word	0x0500003a


	//   ....[101]....
        /*0650*/ 	.word	0x0500003a


	//   ....[102]....
        /*0654*/ 	.word	0x0500003a


	//   ....[103]....
        /*0658*/ 	.word	0x0500003a


	//   ....[104]....
        /*065c*/ 	.word	0x0500003a


	//   ....[105]....
        /*0660*/ 	.word	0x0500003a


	//   ....[106]....
        /*0664*/ 	.word	0x0500003a


	//   ....[107]....
        /*0668*/ 	.word	0x0500003a


	//   ....[108]....
        /*066c*/ 	.word	0x0500003a


	//   ....[109]....
        /*0670*/ 	.word	0x0500003a


	//   ....[110]....
        /*0674*/ 	.word	0x0500003a


	//   ....[111]....
        /*0678*/ 	.word	0x0500003a


	//   ....[112]....
        /*067c*/ 	.word	0x0500003a


	//   ....[113]....
        /*0680*/ 	.word	0x0500003a


	//   ....[114]....
        /*0684*/ 	.word	0x0500003a


	//   ....[115]....
        /*0688*/ 	.word	0x0500003a


	//   ....[116]....
        /*068c*/ 	.word	0x0500003a


	//   ....[117]....
        /*0690*/ 	.word	0x0500003a


	//   ....[118]....
        /*0694*/ 	.word	0x0500003a


	//   ....[119]....
        /*0698*/ 	.word	0x0500003a


	//   ....[120]....
        /*069c*/ 	.word	0x0500003a


	//   ....[121]....
        /*06a0*/ 	.word	0x0500003a


	//   ....[122]....
        /*06a4*/ 	.word	0x0500003a


	//   ....[123]....
        /*06a8*/ 	.word	0x0500003a


	//   ....[124]....
        /*06ac*/ 	.word	0x0500003a


	//   ....[125]....
        /*06b0*/ 	.word	0x0500003a


	//   ....[126]....
        /*06b4*/ 	.word	0x0500003a


	//   ....[127]....
        /*06b8*/ 	.word	0x0500003a


	//   ....[128]....
        /*06bc*/ 	.word	0x0500003a


	//   ....[129]....
        /*06c0*/ 	.word	0x0500003a


	//   ....[130]....
        /*06c4*/ 	.word	0x0500003a


	//   ....[131]....
        /*06c8*/ 	.word	0x0500003a


	//   ....[132]....
        /*06cc*/ 	.word	0x0500003a


	//   ....[133]....
        /*06d0*/ 	.word	0x0500003a


	//   ....[134]....
        /*06d4*/ 	.word	0x0500003a


	//   ....[135]....
        /*06d8*/ 	.word	0x0500003a


	//   ....[136]....
        /*06dc*/ 	.word	0x0500003a


	//   ....[137]....
        /*06e0*/ 	.word	0x0500003a


	//   ....[138]....
        /*06e4*/ 	.word	0x0500003a


	//   ....[139]....
        /*06e8*/ 	.word	0x0500003a


	//   ....[140]....
        /*06ec*/ 	.word	0x0500003a


	//   ....[141]....
        /*06f0*/ 	.word	0x0500003a


	//   ....[142]....
        /*06f4*/ 	.word	0x0500003a


	//   ....[143]....
        /*06f8*/ 	.word	0x0500003a


	//   ....[144]....
        /*06fc*/ 	.word	0x0500003a


	//   ....[145]....
        /*0700*/ 	.word	0x0500003a


	//   ....[146]....
        /*0704*/ 	.word	0x0500003a


	//   ....[147]....
        /*0708*/ 	.word	0x0500003a


	//   ....[148]....
        /*070c*/ 	.word	0x0500003a


	//   ....[149]....
        /*0710*/ 	.word	0x0500003a


	//   ....[150]....
        /*0714*/ 	.word	0x0500003a


	//   ....[151]....
        /*0718*/ 	.word	0x0500003a


	//   ....[152]....
        /*071c*/ 	.word	0x0500003a


	//   ....[153]....
        /*0720*/ 	.word	0x0500003a


	//   ....[154]....
        /*0724*/ 	.word	0x0500003a


	//   ....[155]....
        /*0728*/ 	.word	0x0500003a


	//----- nvinfo : EIATTR_COOP_GROUP_INSTR_OFFSETS
	.align		4
.L_681:
        /*072c*/ 	.byte	0x04, 0x28
        /*072e*/ 	.short	(.L_683 - .L_682)


	//   ....[0]....
.L_682:
        /*0730*/ 	.word	0x000002d0


	//   ....[1]....
        /*0734*/ 	.word	0x00000360


	//   ....[2]....
        /*0738*/ 	.word	0x00000500


	//   ....[3]....
        /*073c*/ 	.word	0x00000530


	//   ....[4]....
        /*0740*/ 	.word	0x00000540


	//   ....[5]....
        /*0744*/ 	.word	0x00000550


	//   ....[6]....
        /*0748*/ 	.word	0x00000600


	//   ....[7]....
        /*074c*/ 	.word	0x00000650


	//   ....[8]....
        /*0750*/ 	.word	0x00000680


	//   ....[9]....
        /*0754*/ 	.word	0x00000690


	//   ....[10]....
        /*0758*/ 	.word	0x000006a0


	//   ....[11]....
        /*075c*/ 	.word	0x000006e0


	//   ....[12]....
        /*0760*/ 	.word	0x00000750


	//   ....[13]....
        /*0764*/ 	.word	0x00000780


	//   ....[14]....
        /*0768*/ 	.word	0x000007b0


	//   ....[15]....
        /*076c*/ 	.word	0x000007d0


	//   ....[16]....
        /*0770*/ 	.word	0x000007f0


	//   ....[17]....
        /*0774*/ 	.word	0x00000860


	//   ....[18]....
        /*0778*/ 	.word	0x00000890


	//   ....[19]....
        /*077c*/ 	.word	0x000008d0


	//   ....[20]....
        /*0780*/ 	.word	0x000008f0


	//   ....[21]....
        /*0784*/ 	.word	0x00000900


	//   ....[22]....
        /*0788*/ 	.word	0x00000960


	//   ....[23]....
        /*078c*/ 	.word	0x00000990


	//   ....[24]....
        /*0790*/ 	.word	0x000009d0


	//   ....[25]....
        /*0794*/ 	.word	0x000009f0


	//   ....[26]....
        /*0798*/ 	.word	0x00000a00


	//   ....[27]....
        /*079c*/ 	.word	0x00000ae0


	//   ....[28]....
        /*07a0*/ 	.word	0x00000b60


	//   ....[29]....
        /*07a4*/ 	.word	0x00000b80


	//   ....[30]....
        /*07a8*/ 	.word	0x00000b90


	//   ....[31]....
        /*07ac*/ 	.word	0x00000ba0


	//   ....[32]....
        /*07b0*/ 	.word	0x00002840


	//   ....[33]....
        /*07b4*/ 	.word	0x000028c0


	//   ....[34]....
        /*07b8*/ 	.word	0x00002a30


	//   ....[35]....
        /*07bc*/ 	.word	0x00002a60


	//   ....[36]....
        /*07c0*/ 	.word	0x00002a90


	//   ....[37]....
        /*07c4*/ 	.word	0x00002aa0


	//   ....[38]....
        /*07c8*/ 	.word	0x00002b60


	//   ....[39]....
        /*07cc*/ 	.word	0x00002bb0


	//   ....[40]....
        /*07d0*/ 	.word	0x00002bf0


	//   ....[41]....
        /*07d4*/ 	.word	0x00002c10


	//   ....[42]....
        /*07d8*/ 	.word	0x00002c20


	//   ....[43]....
        /*07dc*/ 	.word	0x00002c70


	//   ....[44]....
        /*07e0*/ 	.word	0x00002cd0


	//   ....[45]....
        /*07e4*/ 	.word	0x00002d00


	//   ....[46]....
        /*07e8*/ 	.word	0x00002d40


	//   ....[47]....
        /*07ec*/ 	.word	0x00002d70


	//   ....[48]....
        /*07f0*/ 	.word	0x00002d90


	//   ....[49]....
        /*07f4*/ 	.word	0x00002e00


	//   ....[50]....
        /*07f8*/ 	.word	0x00002e30


	//   ....[51]....
        /*07fc*/ 	.word	0x00002e70


	//   ....[52]....
        /*0800*/ 	.word	0x00002ea0


	//   ....[53]....
        /*0804*/ 	.word	0x00002ec0


	//   ....[54]....
        /*0808*/ 	.word	0x00002f20


	//   ....[55]....
        /*080c*/ 	.word	0x00002f70


	//   ....[56]....
        /*0810*/ 	.word	0x00002fb0


	//   ....[57]....
        /*0814*/ 	.word	0x00002fd0


	//   ....[58]....
        /*0818*/ 	.word	0x00002fe0


	//   ....[59]....
        /*081c*/ 	.word	0x00003110


	//   ....[60]....
        /*0820*/ 	.word	0x00003150


	//   ....[61]....
        /*0824*/ 	.word	0x000035d0


	//   ....[62]....
        /*0828*/ 	.word	0x00003680


	//   ....[63]....
        /*082c*/ 	.word	0x000036c0


	//   ....[64]....
        /*0830*/ 	.word	0x00003c70


	//   ....[65]....
        /*0834*/ 	.word	0x00003ff0


	//   ....[66]....
        /*0838*/ 	.word	0x00004040


	//   ....[67]....
        /*083c*/ 	.word	0x000040d0


	//   ....[68]....
        /*0840*/ 	.word	0x000040e0


	//   ....[69]....
        /*0844*/ 	.word	0x000040f0


	//   ....[70]....
        /*0848*/ 	.word	0x00004100


	//   ....[71]....
        /*084c*/ 	.word	0x000041d0


	//   ....[72]....
        /*0850*/ 	.word	0x00004260


	//   ....[73]....
        /*0854*/ 	.word	0x00004270


	//   ....[74]....
        /*0858*/ 	.word	0x00004280


	//   ....[75]....
        /*085c*/ 	.word	0x00004290


	//   ....[76]....
        /*0860*/ 	.word	0x00004380


	//   ....[77]....
        /*0864*/ 	.word	0x00004410


	//   ....[78]....
        /*0868*/ 	.word	0x00004420


	//   ....[79]....
        /*086c*/ 	.word	0x00004430


	//   ....[80]....
        /*0870*/ 	.word	0x00004440


	//   ....[81]....
        /*0874*/ 	.word	0x00004530


	//   ....[82]....
        /*0878*/ 	.word	0x000045c0


	//   ....[83]....
        /*087c*/ 	.word	0x000045d0


	//   ....[84]....
        /*0880*/ 	.word	0x000045e0


	//   ....[85]....
        /*0884*/ 	.word	0x000045f0


	//   ....[86]....
        /*0888*/ 	.word	0x000046e0


	//   ....[87]....
        /*088c*/ 	.word	0x00004770


	//   ....[88]....
        /*0890*/ 	.word	0x00004780


	//   ....[89]....
        /*0894*/ 	.word	0x00004790


	//   ....[90]....
        /*0898*/ 	.word	0x000047a0


	//   ....[91]....
        /*089c*/ 	.word	0x000048a0


	//   ....[92]....
        /*08a0*/ 	.word	0x00004980


	//   ....[93]....
        /*08a4*/ 	.word	0x00004d10


	//   ....[94]....
        /*08a8*/ 	.word	0x00004d60


	//   ....[95]....
        /*08ac*/ 	.word	0x00004df0


	//   ....[96]....
        /*08b0*/ 	.word	0x00004e00


	//   ....[97]....
        /*08b4*/ 	.word	0x00004e10


	//   ....[98]....
        /*08b8*/ 	.word	0x00004e20


	//   ....[99]....
        /*08bc*/ 	.word	0x00004f60


	//   ....[100]....
        /*08c0*/ 	.word	0x00004ff0


	//   ....[101]....
        /*08c4*/ 	.word	0x00005000


	//   ....[102]....
        /*08c8*/ 	.word	0x00005010


	//   ....[103]....
        /*08cc*/ 	.word	0x00005020


	//   ....[104]....
        /*08d0*/ 	.word	0x00005110


	//   ....[105]....
        /*08d4*/ 	.word	0x000051a0


	//   ....[106]....
        /*08d8*/ 	.word	0x000051b0


	//   ....[107]....
        /*08dc*/ 	.word	0x000051c0


	//   ....[108]....
        /*08e0*/ 	.word	0x000051d0


	//   ....[109]....
        /*08e4*/ 	.word	0x000052c0


	//   ....[110]....
        /*08e8*/ 	.word	0x00005350


	//   ....[111]....
        /*08ec*/ 	.word	0x00005360


	//   ....[112]....
        /*08f0*/ 	.word	0x00005370


	//   ....[113]....
        /*08f4*/ 	.word	0x00005380


	//   ....[114]....
        /*08f8*/ 	.word	0x00005470


	//   ....[115]....
        /*08fc*/ 	.word	0x00005500


	//   ....[116]....
        /*0900*/ 	.word	0x00005510


	//   ....[117]....
        /*0904*/ 	.word	0x00005520


	//   ....[118]....
        /*0908*/ 	.word	0x00005530


	//   ....[119]....
        /*090c*/ 	.word	0x000056c0


	//   ....[120]....
        /*0910*/ 	.word	0x00006f90


	//   ....[121]....
        /*0914*/ 	.word	0x00007010


	//   ....[122]....
        /*0918*/ 	.word	0x000071e0


	//   ....[123]....
        /*091c*/ 	.word	0x00007200


	//   ....[124]....
        /*0920*/ 	.word	0x00007220


	//   ....[125]....
        /*0924*/ 	.word	0x00007240


	//   ....[126]....
        /*0928*/ 	.word	0x00007300


	//   ....[127]....
        /*092c*/ 	.word	0x00007360


	//   ....[128]....
        /*0930*/ 	.word	0x00007370


	//   ....[129]....
        /*0934*/ 	.word	0x00007380


	//   ....[130]....
        /*0938*/ 	.word	0x00007390


	//   ....[131]....
        /*093c*/ 	.word	0x000073d0


	//   ....[132]....
        /*0940*/ 	.word	0x00007450


	//   ....[133]....
        /*0944*/ 	.word	0x00007460


	//   ....[134]....
        /*0948*/ 	.word	0x00007470


	//   ....[135]....
        /*094c*/ 	.word	0x00007480


	//   ....[136]....
        /*0950*/ 	.word	0x000074b0


	//   ....[137]....
        /*0954*/ 	.word	0x00007540


	//   ....[138]....
        /*0958*/ 	.word	0x00007560


	//   ....[139]....
        /*095c*/ 	.word	0x00007570


	//   ....[140]....
        /*0960*/ 	.word	0x00007580


	//   ....[141]....
        /*0964*/ 	.word	0x000075a0


	//   ....[142]....
        /*0968*/ 	.word	0x00007640


	//   ....[143]....
        /*096c*/ 	.word	0x00007660


	//   ....[144]....
        /*0970*/ 	.word	0x00007670


	//   ....[145]....
        /*0974*/ 	.word	0x00007680


	//   ....[146]....
        /*0978*/ 	.word	0x00007690


	//   ....[147]....
        /*097c*/ 	.word	0x00007c00


	//   ....[148]....
        /*0980*/ 	.word	0x00007cc0


	//   ....[149]....
        /*0984*/ 	.word	0x00007cd0


	//   ....[150]....
        /*0988*/ 	.word	0x00007ce0


	//   ....[151]....
        /*098c*/ 	.word	0x00007d10


	//   ....[152]....
        /*0990*/ 	.word	0x000095a0


	//   ....[153]....
        /*0994*/ 	.word	0x00009620


	//   ....[154]....
        /*0998*/ 	.word	0x000097f0


	//   ....[155]....
        /*099c*/ 	.word	0x00009810


	//   ....[156]....
        /*09a0*/ 	.word	0x00009820


	//   ....[157]....
        /*09a4*/ 	.word	0x00009830


	//   ....[158]....
        /*09a8*/ 	.word	0x000098f0


	//   ....[159]....
        /*09ac*/ 	.word	0x00009940


	//   ....[160]....
        /*09b0*/ 	.word	0x00009950


	//   ....[161]....
        /*09b4*/ 	.word	0x00009960


	//   ....[162]....
        /*09b8*/ 	.word	0x00009970


	//   ....[163]....
        /*09bc*/ 	.word	0x000099c0


	//   ....[164]....
        /*09c0*/ 	.word	0x00009a40


	//   ....[165]....
        /*09c4*/ 	.word	0x00009a50


	//   ....[166]....
        /*09c8*/ 	.word	0x00009a60


	//   ....[167]....
        /*09cc*/ 	.word	0x00009a70


	//   ....[168]....
        /*09d0*/ 	.word	0x00009ac0


	//   ....[169]....
        /*09d4*/ 	.word	0x00009b40


	//   ....[170]....
        /*09d8*/ 	.word	0x00009b50


	//   ....[171]....
        /*09dc*/ 	.word	0x00009b60


	//   ....[172]....
        /*09e0*/ 	.word	0x00009b70


	//   ....[173]....
        /*09e4*/ 	.word	0x00009bb0


	//   ....[174]....
        /*09e8*/ 	.word	0x00009c40


	//   ....[175]....
        /*09ec*/ 	.word	0x00009c60


	//   ....[176]....
        /*09f0*/ 	.word	0x00009c70


	//   ....[177]....
        /*09f4*/ 	.word	0x00009c80


	//   ....[178]....
        /*09f8*/ 	.word	0x00009ca0


	//   ....[179]....
        /*09fc*/ 	.word	0x0000a320


	//   ....[180]....
        /*0a00*/ 	.word	0x0000a330


	//   ....[181]....
        /*0a04*/ 	.word	0x0000a340


	//   ....[182]....
        /*0a08*/ 	.word	0x0000a360


	//   ....[183]....
        /*0a0c*/ 	.word	0x0000a500


	//   ....[184]....
        /*0a10*/ 	.word	0x0000a9b0


	//   ....[185]....
        /*0a14*/ 	.word	0x0000ad30


	//   ....[186]....
        /*0a18*/ 	.word	0x0000ad80


	//   ....[187]....
        /*0a1c*/ 	.word	0x0000ae10


	//   ....[188]....
        /*0a20*/ 	.word	0x0000ae20


	//   ....[189]....
        /*0a24*/ 	.word	0x0000ae30


	//   ....[190]....
        /*0a28*/ 	.word	0x0000ae40


	//   ....[191]....
        /*0a2c*/ 	.word	0x0000af20


	//   ....[192]....
        /*0a30*/ 	.word	0x0000afb0


	//   ....[193]....
        /*0a34*/ 	.word	0x0000afc0


	//   ....[194]....
        /*0a38*/ 	.word	0x0000afd0


	//   ....[195]....
        /*0a3c*/ 	.word	0x0000afe0


	//   ....[196]....
        /*0a40*/ 	.word	0x0000b0d0


	//   ....[197]....
        /*0a44*/ 	.word	0x0000b160


	//   ....[198]....
        /*0a48*/ 	.word	0x0000b170


	//   ....[199]....
        /*0a4c*/ 	.word	0x0000b180


	//   ....[200]....
        /*0a50*/ 	.word	0x0000b190


	//   ....[201]....
        /*0a54*/ 	.word	0x0000b270


	//   ....[202]....
        /*0a58*/ 	.word	0x0000b300


	//   ....[203]....
        /*0a5c*/ 	.word	0x0000b310


	//   ....[204]....
        /*0a60*/ 	.word	0x0000b320


	//   ....[205]....
        /*0a64*/ 	.word	0x0000b330


	//   ....[206]....
        /*0a68*/ 	.word	0x0000b420


	//   ....[207]....
        /*0a6c*/ 	.word	0x0000b4b0


	//   ....[208]....
        /*0a70*/ 	.word	0x0000b4c0


	//   ....[209]....
        /*0a74*/ 	.word	0x0000b4d0


	//   ....[210]....
        /*0a78*/ 	.word	0x0000b4e0


	//   ....[211]....
        /*0a7c*/ 	.word	0x0000b5e0


	//   ....[212]....
        /*0a80*/ 	.word	0x0000b6c0


	//   ....[213]....
        /*0a84*/ 	.word	0x0000ba30


	//   ....[214]....
        /*0a88*/ 	.word	0x0000ba80


	//   ....[215]....
        /*0a8c*/ 	.word	0x0000bb10


	//   ....[216]....
        /*0a90*/ 	.word	0x0000bb20


	//   ....[217]....
        /*0a94*/ 	.word	0x0000bb30


	//   ....[218]....
        /*0a98*/ 	.word	0x0000bb40


	//   ....[219]....
        /*0a9c*/ 	.word	0x0000bc80


	//   ....[220]....
        /*0aa0*/ 	.word	0x0000bd10


	//   ....[221]....
        /*0aa4*/ 	.word	0x0000bd20


	//   ....[222]....
        /*0aa8*/ 	.word	0x0000bd30


	//   ....[223]....
        /*0aac*/ 	.word	0x0000bd40


	//   ....[224]....
        /*0ab0*/ 	.word	0x0000be30


	//   ....[225]....
        /*0ab4*/ 	.word	0x0000bec0


	//   ....[226]....
        /*0ab8*/ 	.word	0x0000bed0


	//   ....[227]....
        /*0abc*/ 	.word	0x0000bee0


	//   ....[228]....
        /*0ac0*/ 	.word	0x0000bef0


	//   ....[229]....
        /*0ac4*/ 	.word	0x0000bfe0


	//   ....[230]....
        /*0ac8*/ 	.word	0x0000c070


	//   ....[231]....
        /*0acc*/ 	.word	0x0000c080


	//   ....[232]....
        /*0ad0*/ 	.word	0x0000c090


	//   ....[233]....
        /*0ad4*/ 	.word	0x0000c0a0


	//   ....[234]....
        /*0ad8*/ 	.word	0x0000c190


	//   ....[235]....
        /*0adc*/ 	.word	0x0000c220


	//   ....[236]....
        /*0ae0*/ 	.word	0x0000c230


	//   ....[237]....
        /*0ae4*/ 	.word	0x0000c240


	//   ....[238]....
        /*0ae8*/ 	.word	0x0000c250


	//   ....[239]....
        /*0aec*/ 	.word	0x0000c3e0


	//   ....[240]....
        /*0af0*/ 	.word	0x0000d950


	//   ....[241]....
        /*0af4*/ 	.word	0x0000d9f0


	//   ....[242]....
        /*0af8*/ 	.word	0x0000daa0


	//   ....[243]....
        /*0afc*/ 	.word	0x0000db30


	//   ....[244]....
        /*0b00*/ 	.word	0x0000dbc0


	//   ....[245]....
        /*0b04*/ 	.word	0x0000dc50


	//   ....[246]....
        /*0b08*/ 	.word	0x0000dce0


	//   ....[247]....
        /*0b0c*/ 	.word	0x0000dd60


	//   ....[248]....
        /*0b10*/ 	.word	0x0000ddb0


	//   ....[249]....
        /*0b14*/ 	.word	0x0000de00


	//   ....[250]....
        /*0b18*/ 	.word	0x0000de80


	//   ....[251]....
        /*0b1c*/ 	.word	0x0000df20


	//   ....[252]....
        /*0b20*/ 	.word	0x0000dfb0


	//   ....[253]....
        /*0b24*/ 	.word	0x0000e040


	//   ....[254]....
        /*0b28*/ 	.word	0x0000e0d0


	//   ....[255]....
        /*0b2c*/ 	.word	0x0000e150


	//   ....[0]....
        /*0b30*/ 	.word	0x0000e1a0


	//   ....[1]....
        /*0b34*/ 	.word	0x0000e1f0


	//   ....[2]....
        /*0b38*/ 	.word	0x0000e270


	//   ....[3]....
        /*0b3c*/ 	.word	0x0000e310


	//   ....[4]....
        /*0b40*/ 	.word	0x0000e3a0


	//   ....[5]....
        /*0b44*/ 	.word	0x0000e430


	//   ....[6]....
        /*0b48*/ 	.word	0x0000e4c0


	//   ....[7]....
        /*0b4c*/ 	.word	0x0000e540


	//   ....[8]....
        /*0b50*/ 	.word	0x0000e590


	//   ....[9]....
        /*0b54*/ 	.word	0x0000e5e0


	//   ....[10]....
        /*0b58*/ 	.word	0x0000e660


	//   ....[11]....
        /*0b5c*/ 	.word	0x0000e700


	//   ....[12]....
        /*0b60*/ 	.word	0x0000e790


	//   ....[13]....
        /*0b64*/ 	.word	0x0000e820


	//   ....[14]....
        /*0b68*/ 	.word	0x0000e8b0


	//   ....[15]....
        /*0b6c*/ 	.word	0x0000e930


	//   ....[16]....
        /*0b70*/ 	.word	0x0000e980


	//   ....[17]....
        /*0b74*/ 	.word	0x0000e9d0


	//   ....[18]....
        /*0b78*/ 	.word	0x0000ea50


	//   ....[19]....
        /*0b7c*/ 	.word	0x0000eaf0


	//   ....[20]....
        /*0b80*/ 	.word	0x0000eb80


	//   ....[21]....
        /*0b84*/ 	.word	0x0000ec10


	//   ....[22]....
        /*0b88*/ 	.word	0x0000eca0


	//   ....[23]....
        /*0b8c*/ 	.word	0x0000ed20


	//   ....[24]....
        /*0b90*/ 	.word	0x0000ed70


	//   ....[25]....
        /*0b94*/ 	.word	0x0000edc0


	//   ....[26]....
        /*0b98*/ 	.word	0x0000ee30


	//   ....[27]....
        /*0b9c*/ 	.word	0x0000eec0


	//   ....[28]....
        /*0ba0*/ 	.word	0x0000ef50


	//   ....[29]....
        /*0ba4*/ 	.word	0x0000f000


	//   ....[30]....
        /*0ba8*/ 	.word	0x0000f090


	//   ....[31]....
        /*0bac*/ 	.word	0x0000f120


	//   ....[32]....
        /*0bb0*/ 	.word	0x0000f1b0


	//   ....[33]....
        /*0bb4*/ 	.word	0x0000f240


	//   ....[34]....
        /*0bb8*/ 	.word	0x0000f2c0


	//   ....[35]....
        /*0bbc*/ 	.word	0x0000f310


	//   ....[36]....
        /*0bc0*/ 	.word	0x0000f360


	//   ....[37]....
        /*0bc4*/ 	.word	0x0000f3e0


	//   ....[38]....
        /*0bc8*/ 	.word	0x0000f480


	//   ....[39]....
        /*0bcc*/ 	.word	0x0000f510


	//   ....[40]....
        /*0bd0*/ 	.word	0x0000f5a0


	//   ....[41]....
        /*0bd4*/ 	.word	0x0000f630


	//   ....[42]....
        /*0bd8*/ 	.word	0x0000f6b0


	//   ....[43]....
        /*0bdc*/ 	.word	0x0000f700


	//   ....[44]....
        /*0be0*/ 	.word	0x0000f750


	//   ....[45]....
        /*0be4*/ 	.word	0x0000f7d0


	//   ....[46]....
        /*0be8*/ 	.word	0x0000f870


	//   ....[47]....
        /*0bec*/ 	.word	0x0000f900


	//   ....[48]....
        /*0bf0*/ 	.word	0x0000f990


	//   ....[49]....
        /*0bf4*/ 	.word	0x0000fa20


	//   ....[50]....
        /*0bf8*/ 	.word	0x0000faa0


	//   ....[51]....
        /*0bfc*/ 	.word	0x0000faf0


	//   ....[52]....
        /*0c00*/ 	.word	0x0000fb40


	//   ....[53]....
        /*0c04*/ 	.word	0x0000fbc0


	//   ....[54]....
        /*0c08*/ 	.word	0x0000fc60


	//   ....[55]....
        /*0c0c*/ 	.word	0x0000fcf0


	//   ....[56]....
        /*0c10*/ 	.word	0x0000fd80


	//   ....[57]....
        /*0c14*/ 	.word	0x0000fe10


	//   ....[58]....
        /*0c18*/ 	.word	0x0000fe90


	//   ....[59]....
        /*0c1c*/ 	.word	0x0000fee0


	//   ....[60]....
        /*0c20*/ 	.word	0x0000ff30


	//   ....[61]....
        /*0c24*/ 	.word	0x0000ffb0


	//   ....[62]....
        /*0c28*/ 	.word	0x00010050


	//   ....[63]....
        /*0c2c*/ 	.word	0x000100e0


	//   ....[64]....
        /*0c30*/ 	.word	0x00010170


	//   ....[65]....
        /*0c34*/ 	.word	0x00010200


	//   ....[66]....
        /*0c38*/ 	.word	0x00010280


	//   ....[67]....
        /*0c3c*/ 	.word	0x000102d0


	//   ....[68]....
        /*0c40*/ 	.word	0x00010320


	//   ....[69]....
        /*0c44*/ 	.word	0x00010390


	//   ....[70]....
        /*0c48*/ 	.word	0x00010420


	//   ....[71]....
        /*0c4c*/ 	.word	0x000104b0


	//   ....[72]....
        /*0c50*/ 	.word	0x00010560


	//   ....[73]....
        /*0c54*/ 	.word	0x000105f0


	//   ....[74]....
        /*0c58*/ 	.word	0x00010680


	//   ....[75]....
        /*0c5c*/ 	.word	0x00010710


	//   ....[76]....
        /*0c60*/ 	.word	0x000107a0


	//   ....[77]....
        /*0c64*/ 	.word	0x00010820


	//   ....[78]....
        /*0c68*/ 	.word	0x00010870


	//   ....[79]....
        /*0c6c*/ 	.word	0x000108c0


	//   ....[80]....
        /*0c70*/ 	.word	0x00010940


	//   ....[81]....
        /*0c74*/ 	.word	0x000109e0


	//   ....[82]....
        /*0c78*/ 	.word	0x00010a70


	//   ....[83]....
        /*0c7c*/ 	.word	0x00010b00


	//   ....[84]....
        /*0c80*/ 	.word	0x00010b90


	//   ....[85]....
        /*0c84*/ 	.word	0x00010c10


	//   ....[86]....
        /*0c88*/ 	.word	0x00010c60


	//   ....[87]....
        /*0c8c*/ 	.word	0x00010cb0


	//   ....[88]....
        /*0c90*/ 	.word	0x00010d30


	//   ....[89]....
        /*0c94*/ 	.word	0x00010dd0


	//   ....[90]....
        /*0c98*/ 	.word	0x00010e60


	//   ....[91]....
        /*0c9c*/ 	.word	0x00010ef0


	//   ....[92]....
        /*0ca0*/ 	.word	0x00010f80


	//   ....[93]....
        /*0ca4*/ 	.word	0x00011000


	//   ....[94]....
        /*0ca8*/ 	.word	0x00011050


	//   ....[95]....
        /*0cac*/ 	.word	0x000110a0


	//   ....[96]....
        /*0cb0*/ 	.word	0x00011120


	//   ....[97]....
        /*0cb4*/ 	.word	0x000111c0


	//   ....[98]....
        /*0cb8*/ 	.word	0x00011250


	//   ....[99]....
        /*0cbc*/ 	.word	0x000112e0


	//   ....[100]....
        /*0cc0*/ 	.word	0x00011370


	//   ....[101]....
        /*0cc4*/ 	.word	0x000113f0


	//   ....[102]....
        /*0cc8*/ 	.word	0x00011440


	//   ....[103]....
        /*0ccc*/ 	.word	0x00011490


	//   ....[104]....
        /*0cd0*/ 	.word	0x00011510


	//   ....[105]....
        /*0cd4*/ 	.word	0x000115b0


	//   ....[106]....
        /*0cd8*/ 	.word	0x00011640


	//   ....[107]....
        /*0cdc*/ 	.word	0x000116d0


	//   ....[108]....
        /*0ce0*/ 	.word	0x00011760


	//   ....[109]....
        /*0ce4*/ 	.word	0x000117e0


	//   ....[110]....
        /*0ce8*/ 	.word	0x00011830


	//   ....[111]....
        /*0cec*/ 	.word	0x00011880


	//   ....[112]....
        /*0cf0*/ 	.word	0x000118e0


	//   ....[113]....
        /*0cf4*/ 	.word	0x00011960


	//   ....[114]....
        /*0cf8*/ 	.word	0x000119e0


	//   ....[115]....
        /*0cfc*/ 	.word	0x00011a90


	//   ....[116]....
        /*0d00*/ 	.word	0x00011b20


	//   ....[117]....
        /*0d04*/ 	.word	0x00011bb0


	//   ....[118]....
        /*0d08*/ 	.word	0x00011c40


	//   ....[119]....
        /*0d0c*/ 	.word	0x00011cd0


	//   ....[120]....
        /*0d10*/ 	.word	0x00011d50


	//   ....[121]....
        /*0d14*/ 	.word	0x00011da0


	//   ....[122]....
        /*0d18*/ 	.word	0x00011df0


	//   ....[123]....
        /*0d1c*/ 	.word	0x00011e70


	//   ....[124]....
        /*0d20*/ 	.word	0x00011f10


	//   ....[125]....
        /*0d24*/ 	.word	0x00011fa0


	//   ....[126]....
        /*0d28*/ 	.word	0x00012030


	//   ....[127]....
        /*0d2c*/ 	.word	0x000120c0


	//   ....[128]....
        /*0d30*/ 	.word	0x00012140


	//   ....[129]....
        /*0d34*/ 	.word	0x00012190


	//   ....[130]....
        /*0d38*/ 	.word	0x000121e0


	//   ....[131]....
        /*0d3c*/ 	.word	0x00012260


	//   ....[132]....
        /*0d40*/ 	.word	0x00012300


	//   ....[133]....
        /*0d44*/ 	.word	0x00012390


	//   ....[134]....
        /*0d48*/ 	.word	0x00012420


	//   ....[135]....
        /*0d4c*/ 	.word	0x000124b0


	//   ....[136]....
        /*0d50*/ 	.word	0x00012530


	//   ....[137]....
        /*0d54*/ 	.word	0x00012580


	//   ....[138]....
        /*0d58*/ 	.word	0x000125d0


	//   ....[139]....
        /*0d5c*/ 	.word	0x00012650


	//   ....[140]....
        /*0d60*/ 	.word	0x000126f0


	//   ....[141]....
        /*0d64*/ 	.word	0x00012780


	//   ....[142]....
        /*0d68*/ 	.word	0x00012810


	//   ....[143]....
        /*0d6c*/ 	.word	0x000128a0


	//   ....[144]....
        /*0d70*/ 	.word	0x00012920


	//   ....[145]....
        /*0d74*/ 	.word	0x00012970


	//   ....[146]....
        /*0d78*/ 	.word	0x000129c0


	//   ....[147]....
        /*0d7c*/ 	.word	0x00012a40


	//   ....[148]....
        /*0d80*/ 	.word	0x00012ae0


	//   ....[149]....
        /*0d84*/ 	.word	0x00012b70


	//   ....[150]....
        /*0d88*/ 	.word	0x00012c00


	//   ....[151]....
        /*0d8c*/ 	.word	0x00012c90


	//   ....[152]....
        /*0d90*/ 	.word	0x00012d10


	//   ....[153]....
        /*0d94*/ 	.word	0x00012d60


	//   ....[154]....
        /*0d98*/ 	.word	0x00012db0


	//   ....[155]....
        /*0d9c*/ 	.word	0x00012e10


	//----- nvinfo : EIATTR_VRC_CTA_INIT_COUNT
	.align		4
.L_683:
        /*0da0*/ 	.byte	0x02, 0x4a
	.zero		1
	.zero		1


	//----- nvinfo : EIATTR_EXIT_INSTR_OFFSETS
	.align		4
        /*0da4*/ 	.byte	0x04, 0x1c
        /*0da6*/ 	.short	(.L_685 - .L_684)


	//   ....[0]....
.L_684:
        /*0da8*/ 	.word	0x00001770


	//   ....[1]....
        /*0dac*/ 	.word	0x00001a00


	//   ....[2]....
        /*0db0*/ 	.word	0x00002300


	//   ....[3]....
        /*0db4*/ 	.word	0x00002410


	//   ....[4]....
        /*0db8*/ 	.word	0x00002530


	//   ....[5]....
        /*0dbc*/ 	.word	0x000025a0


	//   ....[6]....
        /*0dc0*/ 	.word	0x00005dd0


	//   ....[7]....
        /*0dc4*/ 	.word	0x00005fc0


	//   ....[8]....
        /*0dc8*/ 	.word	0x00006900


	//   ....[9]....
        /*0dcc*/ 	.word	0x00006a30


	//   ....[10]....
        /*0dd0*/ 	.word	0x00006b60


	//   ....[11]....
        /*0dd4*/ 	.word	0x00006bd0


	//   ....[12]....
        /*0dd8*/ 	.word	0x00006bf0


	//   ....[13]....
        /*0ddc*/ 	.word	0x00009100


	//   ....[14]....
        /*0de0*/ 	.word	0x000091c0


	//   ....[15]....
        /*0de4*/ 	.word	0x0000d850


	//   ....[16]....
        /*0de8*/ 	.word	0x0000d900


	//----- nvinfo : EIATTR_MAX_THREADS
	.align		4
.L_685:
        /*0dec*/ 	.byte	0x04, 0x05
        /*0dee*/ 	.short	(.L_687 - .L_686)
.L_686:
        /*0df0*/ 	.word	0x00000100
        /*0df4*/ 	.word	0x00000001
        /*0df8*/ 	.word	0x00000001


	//----- nvinfo : EIATTR_CRS_STACK_SIZE
	.align		4
.L_687:
        /*0dfc*/ 	.byte	0x04, 0x1e
        /*0dfe*/ 	.short	(.L_689 - .L_688)
.L_688:
        /*0e00*/ 	.word	0x00000000


	//----- nvinfo : EIATTR_CBANK_PARAM_SIZE
	.align		4
.L_689:
        /*0e04*/ 	.byte	0x03, 0x19
        /*0e06*/ 	.short	0x004c


	//----- nvinfo : EIATTR_PARAM_CBANK
	.align		4
        /*0e08*/ 	.byte	0x04, 0x0a
        /*0e0a*/ 	.short	(.L_691 - .L_690)
	.align		4
.L_690:
        /*0e0c*/ 	.word	index@(.nv.constant0._ZN6thrust24THRUST_300001_SM_1000_NS8cuda_cub4core6detail13_kernel_agentINS1_15__reduce_by_key16ReduceByKeyAgentINS0_6detail15normal_iteratorINS0_10device_ptrImEEEENS9_I7double2EESB_NS8_ISD_EEN4cuda3std3__48equal_toImEEN12Trajectories19cuDoubleComplex_addEPiiEEJSB_SD_SB_SE_SM_N3cub18CUB_300001_SM_100024ReduceByKeyScanTileStateISC_iLb0EEESJ_SL_iiEEEvDpT0_)
        /*0e10*/ 	.short	0x0380
        /*0e12*/ 	.short	0x004c


	//----- nvinfo : EIATTR_SW_WAR
	.align		4
.L_691:
        /*0e14*/ 	.byte	0x04, 0x36
        /*0e16*/ 	.short	(.L_693 - .L_692)
.L_692:
        /*0e18*/ 	.word	0x00000008
.L_693:


//--------------------- .nv.info._ZN6thrust24THRUST_300001_SM_1000_NS8cuda_cub4core6detail13_kernel_agentINS1_15__reduce_by_key9InitAgentIN3cub18CUB_300001_SM_100024ReduceByKeyScanTileStateI7double2iLb0EEEiPiEEJSB_iSC_EEEvDpT0_ --------------------------
	.section	.nv.info._ZN6thrust24THRUST_300001_SM_1000_NS8cuda_cub4core6detail13_kernel_agentINS1_15__reduce_by_key9InitAgentIN3cub18CUB_300001_SM_100024ReduceByKeyScanTileStateI7double2iLb0EEEiPiEEJSB_iSC_EEEvDpT0_,"",@"SHT_CUDA_INFO"
	.sectionflags	@""
	.align	4


	//----- nvinfo : EIATTR_CUDA_API_VERSION
	.align		4
        /*0000*/ 	.byte	0x04, 0x37
        /*0002*/ 	.short	(.L_695 - .L_694)
.L_694:
        /*0004*/ 	.word	0x00000082


	//----- nvinfo : EIATTR_KPARAM_INFO
	.align		4
.L_695:
        /*0008*/ 	.byte	0x04, 0x17
        /*000a*/ 	.short	(.L_697 - .L_696)
.L_696:
        /*000c*/ 	.word	0x00000000
        /*0010*/ 	.short	0x0002
        /*0012*/ 	.short	0x0020
        /*0014*/ 	.byte	0x00, 0xf5, 0x21, 0x00


	//----- nvinfo : EIATTR_KPARAM_INFO
	.align		4
.L_697:
        /*0018*/ 	.byte	0x04, 0x17
        /*001a*/ 	.short	(.L_699 - .L_698)
.L_698:
        /*001c*/ 	.word	0x00000000
        /*0020*/ 	.short	0x0001
        /*0022*/ 	.short	0x0018
        /*0024*/ 	.byte	0x00, 0xf0, 0x11, 0x00


	//----- nvinfo : EIATTR_KPARAM_INFO
	.align		4
.L_699:
        /*0028*/ 	.byte	0x04, 0x17
        /*002a*/ 	.short	(.L_701 - .L_700)
.L_700:
        /*002c*/ 	.word	0x00000000
        /*0030*/ 	.short	0x0000
        /*0032*/ 	.short	0x0000
        /*0034*/ 	.byte	0x00, 0xf0, 0x61, 0x00


	//----- nvinfo : EIATTR_SPARSE_MMA_MASK
	.align		4
.L_701:
        /*0038*/ 	.byte	0x03, 0x50
        /*003a*/ 	.short	0x0000


	//----- nvinfo : EIATTR_MAXREG_COUNT
	.align		4
        /*003c*/ 	.byte	0x03, 0x1b
        /*003e*/ 	.short	0x00ff


	//----- nvinfo : EIATTR_MERCURY_ISA_VERSION
	.align		4
        /*0040*/ 	.byte	0x03, 0x5f
        /*0042*/ 	.short	0x0101


	//----- nvinfo : EIATTR_VRC_CTA_INIT_COUNT
	.align		4
        /*0044*/ 	.byte	0x02, 0x4a
	.zero		1
	.zero		1


	//----- nvinfo : EIATTR_EXIT_INSTR_OFFSETS
	.align		4
        /*0048*/ 	.byte	0x04, 0x1c
        /*004a*/ 	.short	(.L_703 - .L_702)


	//   ....[0]....
.L_702:
        /*004c*/ 	.word	0x00000120


	//   ....[1]....
        /*0050*/ 	.word	0x00000150


	//----- nvinfo : EIATTR_MAX_THREADS
	.align		4
.L_703:
        /*0054*/ 	.byte	0x04, 0x05
        /*0056*/ 	.short	(.L_705 - .L_704)
.L_704:
        /*0058*/ 	.word	0x00000080
        /*005c*/ 	.word	0x00000001
        /*0060*/ 	.word	0x00000001


	//----- nvinfo : EIATTR_CBANK_PARAM_SIZE
	.align		4
.L_705:
        /*0064*/ 	.byte	0x03, 0x19
        /*0066*/ 	.short	0x0028


	//----- nvinfo : EIATTR_PARAM_CBANK
	.align		4
        /*0068*/ 	.byte	0x04, 0x0a
        /*006a*/ 	.short	(.L_707 - .L_706)
	.align		4
.L_706:
        /*006c*/ 	.word	index@(.nv.constant0._ZN6thrust24THRUST_300001_SM_1000_NS8cuda_cub4core6detail13_kernel_agentINS1_15__reduce_by_key9InitAgentIN3cub18CUB_300001_SM_100024ReduceByKeyScanTileStateI7double2iLb0EEEiPiEEJSB_iSC_EEEvDpT0_)
        /*0070*/ 	.short	0x0380
        /*0072*/ 	.short	0x0028


	//----- nvinfo : EIATTR_SW_WAR
	.align		4
.L_707:
        /*0074*/ 	.byte	0x04, 0x36
        /*0076*/ 	.short	(.L_709 - .L_708)
.L_708:
        /*0078*/ 	.word	0x00000008
.L_709:


//--------------------- .nv.info._Z32resample_from_kept_states_kernelPhP17curandStateXORWOWP7double2iiPKmPKdi --------------------------
	.section	.nv.info._Z32resample_from_kept_states_kernelPhP17curandStateXORWOWP7double2iiPKmPKdi,"",@"SHT_CUDA_INFO"
	.sectionflags	@""
	.align	4


	//----- nvinfo : EIATTR_CUDA_API_VERSION
	.align		4
        /*0000*/ 	.byte	0x04, 0x37
        /*0002*/ 	.short	(.L_711 - .L_710)
.L_710:
        /*0004*/ 	.word	0x00000082


	//----- nvinfo : EIATTR_KPARAM_INFO
	.align		4
.L_711:
        /*0008*/ 	.byte	0x04, 0x17
        /*000a*/ 	.short	(.L_713 - .L_712)
.L_712:
        /*000c*/ 	.word	0x00000000
        /*0010*/ 	.short	0x0007
        /*0012*/ 	.short	0x0030
        /*0014*/ 	.byte	0x00, 0xf0, 0x11, 0x00


	//----- nvinfo : EIATTR_KPARAM_INFO
	.align		4
.L_713:
        /*0018*/ 	.byte	0x04, 0x17
        /*001a*/ 	.short	(.L_715 - .L_714)
.L_714:
        /*001c*/ 	.word	0x00000000
        /*0020*/ 	.short	0x0006
        /*0022*/ 	.short	0x0028
        /*0024*/ 	.byte	0x00, 0xf5, 0x21, 0x00


	//----- nvinfo : EIATTR_KPARAM_INFO
	.align		4
.L_715:
        /*0028*/ 	.byte	0x04, 0x17
        /*002a*/ 	.short	(.L_717 - .L_716)
.L_716:
        /*002c*/ 	.word	0x00000000
        /*0030*/ 	.short	0x0005
        /*0032*/ 	.short	0x0020
        /*0034*/ 	.byte	0x00, 0xf5, 0x21, 0x00


	//----- nvinfo : EIATTR_KPARAM_INFO
	.align		4
.L_717:
        /*0038*/ 	.byte	0x04, 0x17
        /*003a*/ 	.short	(.L_719 - .L_718)
.L_718:
        /*003c*/ 	.word	0x00000000
        /*0040*/ 	.short	0x0004
        /*0042*/ 	.short	0x001c
        /*0044*/ 	.byte	0x00, 0xf0, 0x11, 0x00


	//----- nvinfo : EIATTR_KPARAM_INFO
	.align		4
.L_719:
        /*0048*/ 	.byte	0x04, 0x17
        /*004a*/ 	.short	(.L_721 - .L_720)
.L_720:
        /*004c*/ 	.word	0x00000000
        /*0050*/ 	.short	0x0003
        /*0052*/ 	.short	0x0018
        /*0054*/ 	.byte	0x00, 0xf0, 0x11, 0x00


	//----- nvinfo : EIATTR_KPARAM_INFO
	.align		4
.L_721:
        /*0058*/ 	.byte	0x04, 0x17
        /*005a*/ 	.short	(.L_723 - .L_722)
.L_722:
        /*005c*/ 	.word	0x00000000
        /*0060*/ 	.short	0x0002
        /*0062*/ 	.short	0x0010
        /*0064*/ 	.byte	0x00, 0xf5, 0x21, 0x00


	//----- nvinfo : EIATTR_KPARAM_INFO
	.align		4
.L_723:
        /*0068*/ 	.byte	0x04, 0x17
        /*006a*/ 	.short	(.L_725 - .L_724)
.L_724:
        /*006c*/ 	.word	0x00000000
        /*0070*/ 	.short	0x0001
        /*0072*/ 	.short	0x0008
        /*0074*/ 	.byte	0x00, 0xf5, 0x21, 0x00


	//----- nvinfo : EIATTR_KPARAM_INFO
	.align		4
.L_725:
        /*0078*/ 	.byte	0x04, 0x17
        /*007a*/ 	.short	(.L_727 - .L_726)
.L_726:
        /*007c*/ 	.word	0x00000000
        /*0080*/ 	.short	0x0000
        /*0082*/ 	.short	0x0000
        /*0084*/ 	.byte	0x00, 0xf5, 0x21, 0x00


	//----- nvinfo : EIATTR_SPARSE_MMA_MASK
	.align		4
.L_727:
        /*0088*/ 	.byte	0x03, 0x50
        /*008a*/ 	.short	0x0000


	//----- nvinfo : EIATTR_MAXREG_COUNT
	.align		4
        /*008c*/ 	.byte	0x03, 0x1b
        /*008e*/ 	.short	0x00ff


	//----- nvinfo : EIATTR_MERCURY_ISA_VERSION
	.align		4
        /*0090*/ 	.byte	0x03, 0x5f
        /*0092*/ 	.short	0x0101


	//----- nvinfo : EIATTR_VRC_CTA_INIT_COUNT
	.align		4
        /*0094*/ 	.byte	0x02, 0x4a
	.zero		1
	.zero		1


	//----- nvinfo : EIATTR_EXIT_INSTR_OFFSETS
	.align		4
        /*0098*/ 	.byte	0x04, 0x1c
        /*009a*/ 	.short	(.L_729 - .L_728)


	//   ....[0]....
.L_728:
        /*009c*/ 	.word	0x00000070


	//   ....[1]....
        /*00a0*/ 	.word	0x00000a10


	//----- nvinfo : EIATTR_CRS_STACK_SIZE
	.align		4
.L_729:
        /*00a4*/ 	.byte	0x04, 0x1e
        /*00a6*/ 	.short	(.L_731 - .L_730)
.L_730:
        /*00a8*/ 	.word	0x00000000


	//----- nvinfo : EIATTR_CBANK_PARAM_SIZE
	.align		4
.L_731:
        /*00ac*/ 	.byte	0x03, 0x19
        /*00ae*/ 	.short	0x0034


	//----- nvinfo : EIATTR_PARAM_CBANK
	.align		4
        /*00b0*/ 	.byte	0x04, 0x0a
        /*00b2*/ 	.short	(.L_733 - .L_732)
	.align		4
.L_732:
        /*00b4*/ 	.word	index@(.nv.constant0._Z32resample_from_kept_states_kernelPhP17curandStateXORWOWP7double2iiPKmPKdi)
        /*00b8*/ 	.short	0x0380
        /*00ba*/ 	.short	0x0034


	//----- nvinfo : EIATTR_SW_WAR
	.align		4
.L_733:
        /*00bc*/ 	.byte	0x04, 0x36
        /*00be*/ 	.short	(.L_735 - .L_734)
.L_734:
        /*00c0*/ 	.word	0x00000008
.L_735:


//--------------------- .nv.info._Z21pack_to_uint64_kernelPhPmii --------------------------
	.section	.nv.info._Z21pack_to_uint64_kernelPhPmii,"",@"SHT_CUDA_INFO"
	.sectionflags	@""
	.align	4


	//----- nvinfo : EIATTR_CUDA_API_VERSION
	.align		4
        /*0000*/ 	.byte	0x04, 0x37
        /*0002*/ 	.short	(.L_737 - .L_736)
.L_736:
        /*0004*/ 	.word	0x00000082


	//----- nvinfo : EIATTR_KPARAM_INFO
	.align		4
.L_737:
        /*0008*/ 	.byte	0x04, 0x17
        /*000a*/ 	.short	(.L_739 - .L_738)
.L_738:
        /*000c*/ 	.word	0x00000000
        /*0010*/ 	.short	0x0003
        /*0012*/ 	.short	0x0014
        /*0014*/ 	.byte	0x00, 0xf0, 0x11, 0x00


	//----- nvinfo : EIATTR_KPARAM_INFO
	.align		4
.L_739:
        /*0018*/ 	.byte	0x04, 0x17
        /*001a*/ 	.short	(.L_741 - .L_740)
.L_740:
        /*001c*/ 	.word	0x00000000
        /*0020*/ 	.short	0x0002
        /*0022*/ 	.short	0x0010
        /*0024*/ 	.byte	0x00, 0xf0, 0x11, 0x00


	//----- nvinfo : EIATTR_KPARAM_INFO
	.align		4
.L_741:
        /*0028*/ 	.byte	0x04, 0x17
        /*002a*/ 	.short	(.L_743 - .L_742)
.L_742:
        /*002c*/ 	.word	0x00000000
        /*0030*/ 	.short	0x0001
        /*0032*/ 	.short	0x0008
        /*0034*/ 	.byte	0x00, 0xf5, 0x21, 0x00


	//----- nvinfo : EIATTR_KPARAM_INFO
	.align		4
.L_743:
        /*0038*/ 	.byte	0x04, 0x17
        /*003a*/ 	.short	(.L_745 - .L_744)
.L_744:
        /*003c*/ 	.word	0x00000000
        /*0040*/ 	.short	0x0000
        /*0042*/ 	.short	0x0000
        /*0044*/ 	.byte	0x00, 0xf5, 0x21, 0x00


	//----- nvinfo : EIATTR_SPARSE_MMA_MASK
	.align		4
.L_745:
        /*0048*/ 	.byte	0x03, 0x50
        /*004a*/ 	.short	0x0000


	//----- nvinfo : EIATTR_MAXREG_COUNT
	.align		4
        /*004c*/ 	.byte	0x03, 0x1b
        /*004e*/ 	.short	0x00ff


	//----- nvinfo : EIATTR_MERCURY_ISA_VERSION
	.align		4
        /*0050*/ 	.byte	0x03, 0x5f
        /*0052*/ 	.short	0x0101


	//----- nvinfo : EIATTR_VRC_CTA_INIT_COUNT
	.align		4
        /*0054*/ 	.byte	0x02, 0x4a
	.zero		1
	.zero		1


	//----- nvinfo : EIATTR_EXIT_INSTR_OFFSETS
	.align		4
        /*0058*/ 	.byte	0x04, 0x1c
        /*005a*/ 	.short	(.L_747 - .L_746)


	//   ....[0]....
.L_746:
        /*005c*/ 	.word	0x00000070


	//   ....[1]....
        /*0060*/ 	.word	0x000007d0


	//----- nvinfo : EIATTR_CBANK_PARAM_SIZE
	.align		4
.L_747:
        /*0064*/ 	.byte	0x03, 0x19
        /*0066*/ 	.short	0x0018


	//----- nvinfo : EIATTR_PARAM_CBANK
	.align		4
        /*0068*/ 	.byte	0x04, 0x0a
        /*006a*/ 	.short	(.L_749 - .L_748)
	.align		4
.L_748:
        /*006c*/ 	.word	index@(.nv.constant0._Z21pack_to_uint64_kernelPhPmii)
        /*0070*/ 	.short	0x0380
        /*0072*/ 	.short	0x0018


	//----- nvinfo : EIATTR_SW_WAR
	.align		4
.L_749:
        /*0074*/ 	.byte	0x04, 0x36
        /*0076*/ 	.short	(.L_751 - .L_750)
.L_750:
        /*0078*/ 	.word	0x00000008
.L_751:


//--------------------- .nv.info._Z10cu3_kernelPhP17curandStateXORWOWiiiiddd --------------------------
	.section	.nv.info._Z10cu3_kernelPhP17curandStateXORWOWiiiiddd,"",@"SHT_CUDA_INFO"
	.sectionflags	@""
	.align	4


	//----- nvinfo : EIATTR_CUDA_API_VERSION
	.align		4
        /*0000*/ 	.byte	0x04, 0x37
        /*0002*/ 	.short	(.L_753 - .L_752)
.L_752:
        /*0004*/ 	.word	0x00000082


	//----- nvinfo : EIATTR_KPARAM_INFO
	.align		4
.L_753:
        /*0008*/ 	.byte	0x04, 0x17
        /*000a*/ 	.short	(.L_755 - .L_754)
.L_754:
        /*000c*/ 	.word	0x00000000
        /*0010*/ 	.short	0x0008
        /*0012*/ 	.short	0x0030
        /*0014*/ 	.byte	0x00, 0xf0, 0x21, 0x00


	//----- nvinfo : EIATTR_KPARAM_INFO
	.align		4
.L_755:
        /*0018*/ 	.byte	0x04, 0x17
        /*001a*/ 	.short	(.L_757 - .L_756)
.L_756:
        /*001c*/ 	.word	0x00000000
        /*0020*/ 	.short	0x0007
        /*0022*/ 	.short	0x0028
        /*0024*/ 	.byte	0x00, 0xf0, 0x21, 0x00


	//----- nvinfo : EIATTR_KPARAM_INFO
	.align		4
.L_757:
        /*0028*/ 	.byte	0x04, 0x17
        /*002a*/ 	.short	(.L_759 - .L_758)
.L_758:
        /*002c*/ 	.word	0x00000000
        /*0030*/ 	.short	0x0006
        /*0032*/ 	.short	0x0020
        /*0034*/ 	.byte	0x00, 0xf0, 0x21, 0x00


	//----- nvinfo : EIATTR_KPARAM_INFO
	.align		4
.L_759:
        /*0038*/ 	.byte	0x04, 0x17
        /*003a*/ 	.short	(.L_761 - .L_760)
.L_760:
        /*003c*/ 	.word	0x00000000
        /*0040*/ 	.short	0x0005
        /*0042*/ 	.short	0x001c
        /*0044*/ 	.byte	0x00, 0xf0, 0x11, 0x00


	//----- nvinfo : EIATTR_KPARAM_INFO
	.align		4
.L_761:
        /*0048*/ 	.byte	0x04, 0x17
        /*004a*/ 	.short	(.L_763 - .L_762)
.L_762:
        /*004c*/ 	.word	0x00000000
        /*0050*/ 	.short	0x0004
        /*0052*/ 	.short	0x0018
        /*0054*/ 	.byte	0x00, 0xf0, 0x11, 0x00


	//----- nvinfo : EIATTR_KPARAM_INFO
	.align		4
.L_763:
        /*0058*/ 	.byte	0x04, 0x17
        /*005a*/ 	.short	(.L_765 - .L_764)
.L_764:
        /*005c*/ 	.word	0x00000000
        /*0060*/ 	.short	0x0003
        /*0062*/ 	.short	0x0014
        /*0064*/ 	.byte	0x00, 0xf0, 0x11, 0x00


	//----- nvinfo : EIATTR_KPARAM_INFO
	.align		4
.L_765:
        /*0068*/ 	.byte	0x04, 0x17
        /*006a*/ 	.short	(.L_767 - .L_766)
.L_766:
        /*006c*/ 	.word	0x00000000
        /*0070*/ 	.short	0x0002
        /*0072*/ 	.short	0x0010
        /*0074*/ 	.byte	0x00, 0xf0, 0x11, 0x00


	//----- nvinfo : EIATTR_KPARAM_INFO
	.align		4
.L_767:
        /*0078*/ 	.byte	0x04, 0x17
        /*007a*/ 	.short	(.L_769 - .L_768)
.L_768:
        /*007c*/ 	.word	0x00000000
        /*0080*/ 	.short	0x0001
        /*0082*/ 	.short	0x0008
        /*0084*/ 	.byte	0x00, 0xf5, 0x21, 0x00


	//----- nvinfo : EIATTR_KPARAM_INFO
	.align		4
.L_769:
        /*0088*/ 	.byte	0x04, 0x17
        /*008a*/ 	.short	(.L_771 - .L_770)
.L_770:
        /*008c*/ 	.word	0x00000000
        /*0090*/ 	.short	0x0000
        /*0092*/ 	.short	0x0000
        /*0094*/ 	.byte	0x00, 0xf5, 0x21, 0x00


	//----- nvinfo : EIATTR_SPARSE_MMA_MASK
	.align		4
.L_771:
        /*0098*/ 	.byte	0x03, 0x50
        /*009a*/ 	.short	0x0000


	//----- nvinfo : EIATTR_MAXREG_COUNT
	.align		4
        /*009c*/ 	.byte	0x03, 0x1b
        /*009e*/ 	.short	0x00ff


	//----- nvinfo : EIATTR_MERCURY_ISA_VERSION
	.align		4
        /*00a0*/ 	.byte	0x03, 0x5f
        /*00a2*/ 	.short	0x0101


	//----- nvinfo : EIATTR_VRC_CTA_INIT_COUNT
	.align		4
        /*00a4*/ 	.byte	0x02, 0x4a
	.zero		1
	.zero		1


	//----- nvinfo : EIATTR_EXIT_INSTR_OFFSETS
	.align		4
        /*00a8*/ 	.byte	0x04, 0x1c
        /*00aa*/ 	.short	(.L_773 - .L_772)


	//   ....[0]....
.L_772:
        /*00ac*/ 	.word	0x000000a0


	//   ....[1]....
        /*00b0*/ 	.word	0x000001a0


	//   ....[2]....
        /*00b4*/ 	.word	0x00000d20


	//----- nvinfo : EIATTR_CRS_STACK_SIZE
	.align		4
.L_773:
        /*00b8*/ 	.byte	0x04, 0x1e
        /*00ba*/ 	.short	(.L_775 - .L_774)
.L_774:
        /*00bc*/ 	.word	0x00000000


	//----- nvinfo : EIATTR_CBANK_PARAM_SIZE
	.align		4
.L_775:
        /*00c0*/ 	.byte	0x03, 0x19
        /*00c2*/ 	.short	0x0038


	//----- nvinfo : EIATTR_PARAM_CBANK
	.align		4
        /*00c4*/ 	.byte	0x04, 0x0a
        /*00c6*/ 	.short	(.L_777 - .L_776)
	.align		4
.L_776:
        /*00c8*/ 	.word	index@(.nv.constant0._Z10cu3_kernelPhP17curandStateXORWOWiiiiddd)
        /*00cc*/ 	.short	0x0380
        /*00ce*/ 	.short	0x0038


	//----- nvinfo : EIATTR_SW_WAR
	.align		4
.L_777:
        /*00d0*/ 	.byte	0x04, 0x36
        /*00d2*/ 	.short	(.L_779 - .L_778)
.L_778:
        /*00d4*/ 	.word	0x00000008
.L_779:


//--------------------- .nv.info._Z9cx_kernelPhiiii --------------------------
	.section	.nv.info._Z9cx_kernelPhiiii,"",@"SHT_CUDA_INFO"
	.sectionflags	@""
	.align	4


	//----- nvinfo : EIATTR_CUDA_API_VERSION
	.align		4
        /*0000*/ 	.byte	0x04, 0x37
        /*0002*/ 	.short	(.L_781 - .L_780)
.L_780:
        /*0004*/ 	.word	0x00000082


	//----- nvinfo : EIATTR_KPARAM_INFO
	.align		4
.L_781:
        /*0008*/ 	.byte	0x04, 0x17
        /*000a*/ 	.short	(.L_783 - .L_782)
.L_782:
        /*000c*/ 	.word	0x00000000
        /*0010*/ 	.short	0x0004
        /*0012*/ 	.short	0x0014
        /*0014*/ 	.byte	0x00, 0xf0, 0x11, 0x00


	//----- nvinfo : EIATTR_KPARAM_INFO
	.align		4
.L_783:
        /*0018*/ 	.byte	0x04, 0x17
        /*001a*/ 	.short	(.L_785 - .L_784)
.L_784:
        /*001c*/ 	.word	0x00000000
        /*0020*/ 	.short	0x0003
        /*0022*/ 	.short	0x0010
        /*0024*/ 	.byte	0x00, 0xf0, 0x11, 0x00


	//----- nvinfo : EIATTR_KPARAM_INFO
	.align		4
.L_785:
        /*0028*/ 	.byte	0x04, 0x17
        /*002a*/ 	.short	(.L_787 - .L_786)
.L_786:
        /*002c*/ 	.word	0x00000000
        /*0030*/ 	.short	0x0002
        /*0032*/ 	.short	0x000c
        /*0034*/ 	.byte	0x00, 0xf0, 0x11, 0x00


	//----- nvinfo : EIATTR_KPARAM_INFO
	.align		4
.L_787:
        /*0038*/ 	.byte	0x04, 0x17
        /*003a*/ 	.short	(.L_789 - .L_788)
.L_788:
        /*003c*/ 	.word	0x00000000
        /*0040*/ 	.short	0x0001
        /*0042*/ 	.short	0x0008
        /*0044*/ 	.byte	0x00, 0xf0, 0x11, 0x00


	//----- nvinfo : EIATTR_KPARAM_INFO
	.align		4
.L_789:
        /*0048*/ 	.byte	0x04, 0x17
        /*004a*/ 	.short	(.L_791 - .L_790)
.L_790:
        /*004c*/ 	.word	0x00000000
        /*0050*/ 	.short	0x0000
        /*0052*/ 	.short	0x0000
        /*0054*/ 	.byte	0x00, 0xf5, 0x21, 0x00


	//----- nvinfo : EIATTR_SPARSE_MMA_MASK
	.align		4
.L_791:
        /*0058*/ 	.byte	0x03, 0x50
        /*005a*/ 	.short	0x0000


	//----- nvinfo : EIATTR_MAXREG_COUNT
	.align		4
        /*005c*/ 	.byte	0x03, 0x1b
        /*005e*/ 	.short	0x00ff


	//----- nvinfo : EIATTR_MERCURY_ISA_VERSION
	.align		4
        /*0060*/ 	.byte	0x03, 0x5f
        /*0062*/ 	.short	0x0101


	//----- nvinfo : EIATTR_VRC_CTA_INIT_COUNT
	.align		4
        /*0064*/ 	.byte	0x02, 0x4a
	.zero		1
	.zero		1


	//----- nvinfo : EIATTR_EXIT_INSTR_OFFSETS
	.align		4
        /*0068*/ 	.byte	0x04, 0x1c
        /*006a*/ 	.short	(.L_793 - .L_792)


	//   ....[0]....
.L_792:
        /*006c*/ 	.word	0x00000070


	//   ....[1]....
        /*0070*/ 	.word	0x00000250


	//----- nvinfo : EIATTR_CBANK_PARAM_SIZE
	.align		4
.L_793:
        /*0074*/ 	.byte	0x03, 0x19
        /*0076*/ 	.short	0x0018


	//----- nvinfo : EIATTR_PARAM_CBANK
	.align		4
        /*0078*/ 	.byte	0x04, 0x0a
        /*007a*/ 	.short	(.L_795 - .L_794)
	.align		4
.L_794:
        /*007c*/ 	.word	index@(.nv.constant0._Z9cx_kernelPhiiii)
        /*0080*/ 	.short	0x0380
        /*0082*/ 	.short	0x0018


	//----- nvinfo : EIATTR_SW_WAR
	.align		4
.L_795:
        /*0084*/ 	.byte	0x04, 0x36
        /*0086*/ 	.short	(.L_797 - .L_796)
.L_796:
        /*0088*/ 	.word	0x00000008
.L_797:


//--------------------- .nv.info._Z9u3_kernelPhP17curandStateXORWOWP7double2iiiddd --------------------------
	.section	.nv.info._Z9u3_kernelPhP17curandStateXORWOWP7double2iiiddd,"",@"SHT_CUDA_INFO"
	.sectionflags	@""
	.align	4


	//----- nvinfo : EIATTR_CUDA_API_VERSION
	.align		4
        /*0000*/ 	.byte	0x04, 0x37
        /*0002*/ 	.short	(.L_799 - .L_798)
.L_798:
        /*0004*/ 	.word	0x00000082


	//----- nvinfo : EIATTR_KPARAM_INFO
	.align		4
.L_799:
        /*0008*/ 	.byte	0x04, 0x17
        /*000a*/ 	.short	(.L_801 - .L_800)
.L_800:
        /*000c*/ 	.word	0x00000000
        /*0010*/ 	.short	0x0008
        /*0012*/ 	.short	0x0038
        /*0014*/ 	.byte	0x00, 0xf0, 0x21, 0x00


	//----- nvinfo : EIATTR_KPARAM_INFO
	.align		4
.L_801:
        /*0018*/ 	.byte	0x04, 0x17
        /*001a*/ 	.short	(.L_803 - .L_802)
.L_802:
        /*001c*/ 	.word	0x00000000
        /*0020*/ 	.short	0x0007
        /*0022*/ 	.short	0x0030
        /*0024*/ 	.byte	0x00, 0xf0, 0x21, 0x00


	//----- nvinfo : EIATTR_KPARAM_INFO
	.align		4
.L_803:
        /*0028*/ 	.byte	0x04, 0x17
        /*002a*/ 	.short	(.L_805 - .L_804)
.L_804:
        /*002c*/ 	.word	0x00000000
        /*0030*/ 	.short	0x0006
        /*0032*/ 	.short	0x0028
        /*0034*/ 	.byte	0x00, 0xf0, 0x21, 0x00


	//----- nvinfo : EIATTR_KPARAM_INFO
	.align		4
.L_805:
        /*0038*/ 	.byte	0x04, 0x17
        /*003a*/ 	.short	(.L_807 - .L_806)
.L_806:
        /*003c*/ 	.word	0x00000000
        /*0040*/ 	.short	0x0005
        /*0042*/ 	.short	0x0020
        /*0044*/ 	.byte	0x00, 0xf0, 0x11, 0x00


	//----- nvinfo : EIATTR_KPARAM_INFO
	.align		4
.L_807:
        /*0048*/ 	.byte	0x04, 0x17
        /*004a*/ 	.short	(.L_809 - .L_808)
.L_808:
        /*004c*/ 	.word	0x00000000
        /*0050*/ 	.short	0x0004
        /*0052*/ 	.short	0x001c
        /*0054*/ 	.byte	0x00, 0xf0, 0x11, 0x00


	//----- nvinfo : EIATTR_KPARAM_INFO
	.align		4
.L_809:
        /*0058*/ 	.byte	0x04, 0x17
        /*005a*/ 	.short	(.L_811 - .L_810)
.L_810:
        /*005c*/ 	.word	0x00000000
        /*0060*/ 	.short	0x0003
        /*0062*/ 	.short	0x0018
        /*0064*/ 	.byte	0x00, 0xf0, 0x11, 0x00


	//----- nvinfo : EIATTR_KPARAM_INFO
	.align		4
.L_811:
        /*0068*/ 	.byte	0x04, 0x17
        /*006a*/ 	.short	(.L_813 - .L_812)
.L_812:
        /*006c*/ 	.word	0x00000000
        /*0070*/ 	.short	0x0002
        /*0072*/ 	.short	0x0010
        /*0074*/ 	.byte	0x00, 0xf5, 0x21, 0x00


	//----- nvinfo : EIATTR_KPARAM_INFO
	.align		4
.L_813:
        /*0078*/ 	.byte	0x04, 0x17
        /*007a*/ 	.short	(.L_815 - .L_814)
.L_814:
        /*007c*/ 	.word	0x00000000
        /*0080*/ 	.short	0x0001
        /*0082*/ 	.short	0x0008
        /*0084*/ 	.byte	0x00, 0xf5, 0x21, 0x00


	//----- nvinfo : EIATTR_KPARAM_INFO
	.align		4
.L_815:
        /*0088*/ 	.byte	0x04, 0x17
        /*008a*/ 	.short	(.L_817 - .L_816)
.L_816:
        /*008c*/ 	.word	0x00000000
        /*0090*/ 	.short	0x0000
        /*0092*/ 	.short	0x0000
        /*0094*/ 	.byte	0x00, 0xf5, 0x21, 0x00


	//----- nvinfo : EIATTR_SPARSE_MMA_MASK
	.align		4
.L_817:
        /*0098*/ 	.byte	0x03, 0x50
        /*009a*/ 	.short	0x0000


	//----- nvinfo : EIATTR_MAXREG_COUNT
	.align		4
        /*009c*/ 	.byte	0x03, 0x1b
        /*009e*/ 	.short	0x00ff


	//----- nvinfo : EIATTR_MERCURY_ISA_VERSION
	.align		4
        /*00a0*/ 	.byte	0x03, 0x5f
        /*00a2*/ 	.short	0x0101


	//----- nvinfo : EIATTR_VRC_CTA_INIT_COUNT
	.align		4
        /*00a4*/ 	.byte	0x02, 0x4a
	.zero		1
	.zero		1


	//----- nvinfo : EIATTR_EXIT_INSTR_OFFSETS
	.align		4
        /*00a8*/ 	.byte	0x04, 0x1c
        /*00aa*/ 	.short	(.L_819 - .L_818)


	//   ....[0]....
.L_818:
        /*00ac*/ 	.word	0x00000080


	//   ....[1]....
        /*00b0*/ 	.word	0x000040f0


	//----- nvinfo : EIATTR_CRS_STACK_SIZE
	.align		4
.L_819:
        /*00b4*/ 	.byte	0x04, 0x1e
        /*00b6*/ 	.short	(.L_821 - .L_820)
.L_820:
        /*00b8*/ 	.word	0x00000000


	//----- nvinfo : EIATTR_CBANK_PARAM_SIZE
	.align		4
.L_821:
        /*00bc*/ 	.byte	0x03, 0x19
        /*00be*/ 	.short	0x0040


	//----- nvinfo : EIATTR_PARAM_CBANK
	.align		4
        /*00c0*/ 	.byte	0x04, 0x0a
        /*00c2*/ 	.short	(.L_823 - .L_822)
	.align		4
.L_822:
        /*00c4*/ 	.word	index@(.nv.constant0._Z9u3_kernelPhP17curandStateXORWOWP7double2iiiddd)
        /*00c8*/ 	.short	0x0380
        /*00ca*/ 	.short	0x0040


	//----- nvinfo : EIATTR_SW_WAR
	.align		4
.L_823:
        /*00cc*/ 	.byte	0x04, 0x36
        /*00ce*/ 	.short	(.L_825 - .L_824)
.L_824:
        /*00d0*/ 	.word	0x00000008
.L_825:


//--------------------- .nv.info._Z8x_kernelPhiii --------------------------
	.section	.nv.info._Z8x_kernelPhiii,"",@"SHT_CUDA_INFO"
	.sectionflags	@""
	.align	4


	//----- nvinfo : EIATTR_CUDA_API_VERSION
	.align		4
        /*0000*/ 	.byte	0x04, 0x37
        /*0002*/ 	.short	(.L_827 - .L_826)
.L_826:
        /*0004*/ 	.word	0x00000082


	//----- nvinfo : EIATTR_KPARAM_INFO
	.align		4
.L_827:
        /*0008*/ 	.byte	0x04, 0x17
        /*000a*/ 	.short	(.L_829 - .L_828)
.L_828:
        /*000c*/ 	.word	0x00000000
        /*0010*/ 	.short	0x0003
        /*0012*/ 	.short	0x0010
        /*0014*/ 	.byte	0x00, 0xf0, 0x11, 0x00


	//----- nvinfo : EIATTR_KPARAM_INFO
	.align		4
.L_829:
        /*0018*/ 	.byte	0x04, 0x17
        /*001a*/ 	.short	(.L_831 - .L_830)
.L_830:
        /*001c*/ 	.word	0x00000000
        /*0020*/ 	.short	0x0002
        /*0022*/ 	.short	0x000c
        /*0024*/ 	.byte	0x00, 0xf0, 0x11, 0x00


	//----- nvinfo : EIATTR_KPARAM_INFO
	.align		4
.L_831:
        /*0028*/ 	.byte	0x04, 0x17
        /*002a*/ 	.short	(.L_833 - .L_832)
.L_832:
        /*002c*/ 	.word	0x00000000
        /*0030*/ 	.short	0x0001
        /*0032*/ 	.short	0x0008
        /*0034*/ 	.byte	0x00, 0xf0, 0x11, 0x00


	//----- nvinfo : EIATTR_KPARAM_INFO
	.align		4
.L_833:
        /*0038*/ 	.byte	0x04, 0x17
        /*003a*/ 	.short	(.L_835 - .L_834)
.L_834:
        /*003c*/ 	.word	0x00000000
        /*0040*/ 	.short	0x0000
        /*0042*/ 	.short	0x0000
        /*0044*/ 	.byte	0x00, 0xf5, 0x21, 0x00


	//----- nvinfo : EIATTR_SPARSE_MMA_MASK
	.align		4
.L_835:
        /*0048*/ 	.byte	0x03, 0x50
        /*004a*/ 	.short	0x0000


	//----- nvinfo : EIATTR_MAXREG_COUNT
	.align		4
        /*004c*/ 	.byte	0x03, 0x1b
        /*004e*/ 	.short	0x00ff


	//----- nvinfo : EIATTR_MERCURY_ISA_VERSION
	.align		4
        /*0050*/ 	.byte	0x03, 0x5f
        /*0052*/ 	.short	0x0101


	//----- nvinfo : EIATTR_VRC_CTA_INIT_COUNT
	.align		4
        /*0054*/ 	.byte	0x02, 0x4a
	.zero		1
	.zero		1


	//----- nvinfo : EIATTR_EXIT_INSTR_OFFSETS
	.align		4
        /*0058*/ 	.byte	0x04, 0x1c
        /*005a*/ 	.short	(.L_837 - .L_836)


	//   ....[0]....
.L_836:
        /*005c*/ 	.word	0x00000070


	//   ....[1]....
        /*0060*/ 	.word	0x000001e0


	//----- nvinfo : EIATTR_CBANK_PARAM_SIZE
	.align		4
.L_837:
        /*0064*/ 	.byte	0x03, 0x19
        /*0066*/ 	.short	0x0014


	//----- nvinfo : EIATTR_PARAM_CBANK
	.align		4
        /*0068*/ 	.byte	0x04, 0x0a
        /*006a*/ 	.short	(.L_839 - .L_838)
	.align		4
.L_838:
        /*006c*/ 	.word	index@(.nv.constant0._Z8x_kernelPhiii)
        /*0070*/ 	.short	0x0380
        /*0072*/ 	.short	0x0014


	//----- nvinfo : EIATTR_SW_WAR
	.align		4
.L_839:
        /*0074*/ 	.byte	0x04, 0x36
        /*0076*/ 	.short	(.L_841 - .L_840)
.L_840:
        /*0078*/ 	.word	0x00000008
.L_841:


//--------------------- .nv.info._Z18init_weight_kernelP7double2i --------------------------
	.section	.nv.info._Z18init_weight_kernelP7double2i,"",@"SHT_CUDA_INFO"
	.sectionflags	@""
	.align	4


	//----- nvinfo : EIATTR_CUDA_API_VERSION
	.align		4
        /*0000*/ 	.byte	0x04, 0x37
        /*0002*/ 	.short	(.L_843 - .L_842)
.L_842:
        /*0004*/ 	.word	0x00000082


	//----- nvinfo : EIATTR_KPARAM_INFO
	.align		4
.L_843:
        /*0008*/ 	.byte	0x04, 0x17
        /*000a*/ 	.short	(.L_845 - .L_844)
.L_844:
        /*000c*/ 	.word	0x00000000
        /*0010*/ 	.short	0x0001
        /*0012*/ 	.short	0x0008
        /*0014*/ 	.byte	0x00, 0xf0, 0x11, 0x00


	//----- nvinfo : EIATTR_KPARAM_INFO
	.align		4
.L_845:
        /*0018*/ 	.byte	0x04, 0x17
        /*001a*/ 	.short	(.L_847 - .L_846)
.L_846:
        /*001c*/ 	.word	0x00000000
        /*0020*/ 	.short	0x0000
        /*0022*/ 	.short	0x0000
        /*0024*/ 	.byte	0x00, 0xf5, 0x21, 0x00


	//----- nvinfo : EIATTR_SPARSE_MMA_MASK
	.align		4
.L_847:
        /*0028*/ 	.byte	0x03, 0x50
        /*002a*/ 	.short	0x0000


	//----- nvinfo : EIATTR_MAXREG_COUNT
	.align		4
        /*002c*/ 	.byte	0x03, 0x1b
        /*002e*/ 	.short	0x00ff


	//----- nvinfo : EIATTR_MERCURY_ISA_VERSION
	.align		4
        /*0030*/ 	.byte	0x03, 0x5f
        /*0032*/ 	.short	0x0101


	//----- nvinfo : EIATTR_VRC_CTA_INIT_COUNT
	.align		4
        /*0034*/ 	.byte	0x02, 0x4a
	.zero		1
	.zero		1


	//----- nvinfo : EIATTR_EXIT_INSTR_OFFSETS
	.align		4
        /*0038*/ 	.byte	0x04, 0x1c
        /*003a*/ 	.short	(.L_849 - .L_848)


	//   ....[0]....
.L_848:
        /*003c*/ 	.word	0x00000070


	//   ....[1]....
        /*0040*/ 	.word	0x000000f0


	//----- nvinfo : EIATTR_CBANK_PARAM_SIZE
	.align		4
.L_849:
        /*0044*/ 	.byte	0x03, 0x19
        /*0046*/ 	.short	0x000c


	//----- nvinfo : EIATTR_PARAM_CBANK
	.align		4
        /*0048*/ 	.byte	0x04, 0x0a
        /*004a*/ 	.short	(.L_851 - .L_850)
	.align		4
.L_850:
        /*004c*/ 	.word	index@(.nv.constant0._Z18init_weight_kernelP7double2i)
        /*0050*/ 	.short	0x0380
        /*0052*/ 	.short	0x000c


	//----- nvinfo : EIATTR_SW_WAR
	.align		4
.L_851:
        /*0054*/ 	.byte	0x04, 0x36
        /*0056*/ 	.short	(.L_853 - .L_852)
.L_852:
        /*0058*/ 	.word	0x00000008
.L_853:


//--------------------- .nv.info._Z18init_curand_kernelP17curandStateXORWOWiy --------------------------
	.section	.nv.info._Z18init_curand_kernelP17curandStateXORWOWiy,"",@"SHT_CUDA_INFO"
	.sectionflags	@""
	.align	4


	//----- nvinfo : EIATTR_CUDA_API_VERSION
	.align		4
        /*0000*/ 	.byte	0x04, 0x37
        /*0002*/ 	.short	(.L_855 - .L_854)
.L_854:
        /*0004*/ 	.word	0x00000082


	//----- nvinfo : EIATTR_KPARAM_INFO
	.align		4
.L_855:
        /*0008*/ 	.byte	0x04, 0x17
        /*000a*/ 	.short	(.L_857 - .L_856)
.L_856:
        /*000c*/ 	.word	0x00000000
        /*0010*/ 	.short	0x0002
        /*0012*/ 	.short	0x0010
        /*0014*/ 	.byte	0x00, 0xf0, 0x21, 0x00


	//----- nvinfo : EIATTR_KPARAM_INFO
	.align		4
.L_857:
        /*0018*/ 	.byte	0x04, 0x17
        /*001a*/ 	.short	(.L_859 - .L_858)
.L_858:
        /*001c*/ 	.word	0x00000000
        /*0020*/ 	.short	0x0001
        /*0022*/ 	.short	0x0008
        /*0024*/ 	.byte	0x00, 0xf0, 0x11, 0x00


	//----- nvinfo : EIATTR_KPARAM_INFO
	.align		4
.L_859:
        /*0028*/ 	.byte	0x04, 0x17
        /*002a*/ 	.short	(.L_861 - .L_860)
.L_860:
        /*002c*/ 	.word	0x00000000
        /*0030*/ 	.short	0x0000
        /*0032*/ 	.short	0x0000
        /*0034*/ 	.byte	0x00, 0xf5, 0x21, 0x00


	//----- nvinfo : EIATTR_SPARSE_MMA_MASK
	.align		4
.L_861:
        /*0038*/ 	.byte	0x03, 0x50
        /*003a*/ 	.short	0x0000


	//----- nvinfo : EIATTR_MAXREG_COUNT
	.align		4
        /*003c*/ 	.byte	0x03, 0x1b
        /*003e*/ 	.short	0x00ff


	//----- nvinfo : EIATTR_MERCURY_ISA_VERSION
	.align		4
        /*0040*/ 	.byte	0x03, 0x5f
        /*0042*/ 	.short	0x0101


	//----- nvinfo : EIATTR_VRC_CTA_INIT_COUNT
	.align		4
        /*0044*/ 	.byte	0x02, 0x4a
	.zero		1
	.zero		1


	//----- nvinfo : EIATTR_EXIT_INSTR_OFFSETS
	.align		4
        /*0048*/ 	.byte	0x04, 0x1c
        /*004a*/ 	.short	(.L_863 - .L_862)


	//   ....[0]....
.L_862:
        /*004c*/ 	.word	0x00000070


	//   ....[1]....
        /*0050*/ 	.word	0x00000f00


	//----- nvinfo : EIATTR_CRS_STACK_SIZE
	.align		4
.L_863:
        /*0054*/ 	.byte	0x04, 0x1e
        /*0056*/ 	.short	(.L_865 - .L_864)
.L_864:
        /*0058*/ 	.word	0x00000000


	//----- nvinfo : EIATTR_CBANK_PARAM_SIZE
	.align		4
.L_865:
        /*005c*/ 	.byte	0x03, 0x19
        /*005e*/ 	.short	0x0018


	//----- nvinfo : EIATTR_PARAM_CBANK
	.align		4
        /*0060*/ 	.byte	0x04, 0x0a
        /*0062*/ 	.short	(.L_867 - .L_866)
	.align		4
.L_866:
        /*0064*/ 	.word	index@(.nv.constant0._Z18init_curand_kernelP17curandStateXORWOWiy)
        /*0068*/ 	.short	0x0380
        /*006a*/ 	.short	0x0018


	//----- nvinfo : EIATTR_SW_WAR
	.align		4
.L_867:
        /*006c*/ 	.byte	0x04, 0x36
        /*006e*/ 	.short	(.L_869 - .L_868)
.L_868:
        /*0070*/ 	.word	0x00000008
.L_869:


//--------------------- .nv.callgraph             --------------------------
	.section	.nv.callgraph,"",@"SHT_CUDA_CALLGRAPH"
	.align	4
	.sectionentsize	8
	.align		4
        /*0000*/ 	.word	0x00000000
	.align		4
        /*0004*/ 	.word	0xffffffff
	.align		4
        /*0008*/ 	.word	0x00000000
	.align		4
        /*000c*/ 	.word	0xfffffffe
	.align		4
        /*0010*/ 	.word	0x00000000
	.align		4
        /*0014*/ 	.word	0xfffffffd
	.align		4
        /*0018*/ 	.word	0x00000000
	.align		4
        /*001c*/ 	.word	0xfffffffc


//--------------------- .nv.constant4             --------------------------
	.section	.nv.constant4,"a",@progbits
	.align	8
	.align		8
.nv.constant4:
        /*0000*/ 	.dword	precalc_xorwow_matrix
	.align		8
        /*0008*/ 	.dword	precalc_xorwow_offset_matrix
	.align		8
        /*0010*/ 	.dword	mrg32k3aM1
	.align		8
        /*0018*/ 	.dword	mrg32k3aM2
	.align		8
        /*0020*/ 	.dword	mrg32k3aM1SubSeq
	.align		8
        /*0028*/ 	.dword	mrg32k3aM2SubSeq
	.align		8
        /*0030*/ 	.dword	mrg32k3aM1Seq
	.align		8
        /*0038*/ 	.dword	mrg32k3aM2Seq
	.align		8
        /*0040*/ 	.dword	_ZN34_INTERNAL_46f78336_4_k_cu_b81526594cuda3std3__45__cpo5beginE
	.align		8
        /*0048*/ 	.dword	_ZN34_INTERNAL_46f78336_4_k_cu_b81526594cuda3std3__45__cpo3endE
	.align		8
        /*0050*/ 	.dword	_ZN34_INTERNAL_46f78336_4_k_cu_b81526594cuda3std3__45__cpo6cbeginE
	.align		8
        /*0058*/ 	.dword	_ZN34_INTERNAL_46f78336_4_k_cu_b81526594cuda3std3__45__cpo4cendE
	.align		8
        /*0060*/ 	.dword	_ZN34_INTERNAL_46f78336_4_k_cu_b81526594cuda3std3__45__cpo6rbeginE
	.align		8
        /*0068*/ 	.dword	_ZN34_INTERNAL_46f78336_4_k_cu_b81526594cuda3std3__45__cpo4rendE
	.align		8
        /*0070*/ 	.dword	_ZN34_INTERNAL_46f78336_4_k_cu_b81526594cuda3std3__45__cpo7crbeginE
	.align		8
        /*0078*/ 	.dword	_ZN34_INTERNAL_46f78336_4_k_cu_b81526594cuda3std3__45__cpo5crendE
	.align		8
        /*0080*/ 	.dword	_ZN34_INTERNAL_46f78336_4_k_cu_b81526594cuda3std3__436_GLOBAL__N__46f78336_4_k_cu_b81526596ignoreE
	.align		8
        /*0088*/ 	.dword	_ZN34_INTERNAL_46f78336_4_k_cu_b81526594cuda3std3__419piecewise_constructE
	.align		8
        /*0090*/ 	.dword	_ZN34_INTERNAL_46f78336_4_k_cu_b81526594cuda3std3__48in_placeE
	.align		8
        /*0098*/ 	.dword	_ZN34_INTERNAL_46f78336_4_k_cu_b81526594cuda3std3__420unreachable_sentinelE
	.align		8
        /*00a0*/ 	.dword	_ZN34_INTERNAL_46f78336_4_k_cu_b81526594cuda3std3__47nulloptE
	.align		8
        /*00a8*/ 	.dword	_ZN34_INTERNAL_46f78336_4_k_cu_b81526594cuda3std3__48unexpectE
	.align		8
        /*00b0*/ 	.dword	_ZN34_INTERNAL_46f78336_4_k_cu_b81526594cuda3std6ranges3__45__cpo4swapE
	.align		8
        /*00b8*/ 	.dword	_ZN34_INTERNAL_46f78336_4_k_cu_b81526594cuda3std6ranges3__45__cpo9iter_moveE
	.align		8
        /*00c0*/ 	.dword	_ZN34_INTERNAL_46f78336_4_k_cu_b81526594cuda3std6ranges3__45__cpo5beginE
	.align		8
        /*00c8*/ 	.dword	_ZN34_INTERNAL_46f78336_4_k_cu_b81526594cuda3std6ranges3__45__cpo3endE
	.align		8
        /*00d0*/ 	.dword	_ZN34_INTERNAL_46f78336_4_k_cu_b81526594cuda3std6ranges3__45__cpo6cbeginE
	.align		8
        /*00d8*/ 	.dword	_ZN34_INTERNAL_46f78336_4_k_cu_b81526594cuda3std6ranges3__45__cpo4cendE
	.align		8
        /*00e0*/ 	.dword	_ZN34_INTERNAL_46f78336_4_k_cu_b81526594cuda3std6ranges3__45__cpo7advanceE
	.align		8
        /*00e8*/ 	.dword	_ZN34_INTERNAL_46f78336_4_k_cu_b81526594cuda3std6ranges3__45__cpo9iter_swapE
	.align		8
        /*00f0*/ 	.dword	_ZN34_INTERNAL_46f78336_4_k_cu_b81526594cuda3std6ranges3__45__cpo4nextE
	.align		8
        /*00f8*/ 	.dword	_ZN34_INTERNAL_46f78336_4_k_cu_b81526594cuda3std6ranges3__45__cpo4prevE
	.align		8
        /*0100*/ 	.dword	_ZN34_INTERNAL_46f78336_4_k_cu_b81526594cuda3std6ranges3__45__cpo4dataE
	.align		8
        /*0108*/ 	.dword	_ZN34_INTERNAL_46f78336_4_k_cu_b81526594cuda3std6ranges3__45__cpo5cdataE
	.align		8
        /*0110*/ 	.dword	_ZN34_INTERNAL_46f78336_4_k_cu_b81526594cuda3std6ranges3__45__cpo4sizeE
	.align		8
        /*0118*/ 	.dword	_ZN34_INTERNAL_46f78336_4_k_cu_b81526594cuda3std6ranges3__45__cpo5ssizeE
	.align		8
        /*0120*/ 	.dword	_ZN34_INTERNAL_46f78336_4_k_cu_b81526594cuda3std6ranges3__45__cpo8distanceE
	.align		8
        /*0128*/ 	.dword	_ZN34_INTERNAL_46f78336_4_k_cu_b81526596thrust24THRUST_300001_SM_1000_NS8cuda_cub3parE
	.align		8
        /*0130*/ 	.dword	_ZN34_INTERNAL_46f78336_4_k_cu_b81526596thrust24THRUST_300001_SM_1000_NS8cuda_cub10par_nosyncE
	.align		8
        /*0138*/ 	.dword	_ZN34_INTERNAL_46f78336_4_k_cu_b81526596thrust24THRUST_300001_SM_1000_NS6system6detail10sequential3seqE
	.align		8
        /*0140*/ 	.dword	_ZN34_INTERNAL_46f78336_4_k_cu_b81526596thrust24THRUST_300001_SM_1000_NS6system3cpp3parE
	.align		8
        /*0148*/ 	.dword	_ZN34_INTERNAL_46f78336_4_k_cu_b81526596thrust24THRUST_300001_SM_1000_NS12placeholders2_1E
	.align		8
        /*0150*/ 	.dword	_ZN34_INTERNAL_46f78336_4_k_cu_b81526596thrust24THRUST_300001_SM_1000_NS12placeholders2_2E
	.align		8
        /*0158*/ 	.dword	_ZN34_INTERNAL_46f78336_4_k_cu_b81526596thrust24THRUST_300001_SM_1000_NS12placeholders2_3E
	.align		8
        /*0160*/ 	.dword	_ZN34_INTERNAL_46f78336_4_k_cu_b81526596thrust24THRUST_300001_SM_1000_NS12placeholders2_4E
	.align		8
        /*0168*/ 	.dword	_ZN34_INTERNAL_46f78336_4_k_cu_b81526596thrust24THRUST_300001_SM_1000_NS12placeholders2_5E
	.align		8
        /*0170*/ 	.dword	_ZN34_INTERNAL_46f78336_4_k_cu_b81526596thrust24THRUST_300001_SM_1000_NS12placeholders2_6E
	.align		8
        /*0178*/ 	.dword	_ZN34_INTERNAL_46f78336_4_k_cu_b81526596thrust24THRUST_300001_SM_1000_NS12placeholders2_7E
	.align		8
        /*0180*/ 	.dword	_ZN34_INTERNAL_46f78336_4_k_cu_b81526596thrust24THRUST_300001_SM_1000_NS12placeholders2_8E
	.align		8
        /*0188*/ 	.dword	_ZN34_INTERNAL_46f78336_4_k_cu_b81526596thrust24THRUST_300001_SM_1000_NS12placeholders2_9E
	.align		8
        /*0190*/ 	.dword	_ZN34_INTERNAL_46f78336_4_k_cu_b81526596thrust24THRUST_300001_SM_1000_NS12placeholders3_10E
	.align		8
        /*0198*/ 	.dword	_ZN34_INTERNAL_46f78336_4_k_cu_b81526596thrust24THRUST_300001_SM_1000_NS3seqE
	.align		8
        /*01a0*/ 	.dword	_ZN34_INTERNAL_46f78336_4_k_cu_b81526596thrust24THRUST_300001_SM_1000_NS6deviceE
	.align		8
        /*01a8*/ 	.dword	__cudart_i2opi_d
	.align		8
        /*01b0*/ 	.dword	__cudart_sin_cos_coeffs


//--------------------- .nv.constant3             --------------------------
	.section	.nv.constant3,"a",@progbits
	.align	8
.nv.constant3:
	.type		__cr_lgamma_table,@object
	.size		__cr_lgamma_table,(.L_8 - __cr_lgamma_table)
__cr_lgamma_table:
        /*0000*/ 	.byte	0x00, 0x00, 0x00, 0x00, 0x00, 0x00, 0x00, 0x00, 0x00, 0x00, 0x00, 0x00, 0x00, 0x00, 0x00, 0x00
        /*0010*/ 	.byte	0xef, 0x39, 0xfa, 0xfe, 0x42, 0x2e, 0xe6, 0x3f, 0x02, 0x20, 0x2a, 0xfa, 0x0b, 0xab, 0xfc, 0x3f
        /*0020*/ 	.byte	0xf9, 0x2c, 0x92, 0x7c, 0xa7, 0x6c, 0x09, 0x40, 0xc9, 0x79, 0x44, 0x3c, 0x64, 0x26, 0x13, 0x40
        /*0030*/ 	.byte	0xca, 0x01, 0xcf, 0x3a, 0x27, 0x51, 0x1a, 0x40, 0x30, 0xcc, 0x2d, 0xf3, 0xe1, 0x0c, 0x21, 0x40
        /*0040*/ 	.byte	0x0d, 0xb7, 0xfc, 0x82, 0x8e, 0x35, 0x25, 0x40
.L_8:


//--------------------- .text._ZN3cub18CUB_300001_SM_10006detail10radix_sort29DeviceRadixSortOnesweepKernelINS1_5radix10policy_hubImmyE10Policy1000ELNS0_9SortOrderE0EmmyiiNS1_21identity_decomposer_tEEEvPT5_SB_PT3_PKSC_PT1_PKSG_PT2_PKSK_T4_iiT6_ --------------------------
	.section	.text._ZN3cub18CUB_300001_SM_10006detail10radix_sort29DeviceRadixSortOnesweepKernelINS1_5radix10policy_hubImmyE10Policy1000ELNS0_9SortOrderE0EmmyiiNS1_21identity_decomposer_tEEEvPT5_SB_PT3_PKSC_PT1_PKSG_PT2_PKSK_T4_iiT6_,"ax",@progbits
	.align	128
        .global         _ZN3cub18CUB_300001_SM_10006detail10radix_sort29DeviceRadixSortOnesweepKernelINS1_5radix10policy_hubImmyE10Policy1000ELNS0_9SortOrderE0EmmyiiNS1_21identity_decomposer_tEEEvPT5_SB_PT3_PKSC_PT1_PKSG_PT2_PKSK_T4_iiT6_
        .type           _ZN3cub18CUB_300001_SM_10006detail10radix_sort29DeviceRadixSortOnesweepKernelINS1_5radix10policy_hubImmyE10Policy1000ELNS0_9SortOrderE0EmmyiiNS1_21identity_decomposer_tEEEvPT5_SB_PT3_PKSC_PT1_PKSG_PT2_PKSK_T4_iiT6_,@function
        .size           _ZN3cub18CUB_300001_SM_10006detail10radix_sort29DeviceRadixSortOnesweepKernelINS1_5radix10policy_hubImmyE10Policy1000ELNS0_9SortOrderE0EmmyiiNS1_21identity_decomposer_tEEEvPT5_SB_PT3_PKSC_PT1_PKSG_PT2_PKSK_T4_iiT6_,(.L_x_3440 - _ZN3cub18CUB_300001_SM_10006detail10radix_sort29DeviceRadixSortOnesweepKernelINS1_5radix10policy_hubImmyE10Policy1000ELNS0_9SortOrderE0EmmyiiNS1_21identity_decomposer_tEEEvPT5_SB_PT3_PKSC_PT1_PKSG_PT2_PKSK_T4_iiT6_)
        .other          _ZN3cub18CUB_300001_SM_10006detail10radix_sort29DeviceRadixSortOnesweepKernelINS1_5radix10policy_hubImmyE10Policy1000ELNS0_9SortOrderE0EmmyiiNS1_21identity_decomposer_tEEEvPT5_SB_PT3_PKSC_PT1_PKSG_PT2_PKSK_T4_iiT6_,@"STO_CUDA_ENTRY STV_DEFAULT"
_ZN3cub18CUB_300001_SM_10006detail10radix_sort29DeviceRadixSortOnesweepKernelINS1_5radix10policy_hubImmyE10Policy1000ELNS0_9SortOrderE0EmmyiiNS1_21identity_decomposer_tEEEvPT5_SB_PT3_PKSC_PT1_PKSG_PT2_PKSK_T4_iiT6_:
.text._ZN3cub18CUB_300001_SM_10006detail10radix_sort29DeviceRadixSortOnesweepKernelINS1_5radix10policy_hubImmyE10Policy1000ELNS0_9SortOrderE0EmmyiiNS1_21identity_decomposer_tEEEvPT5_SB_PT3_PKSC_PT1_PKSG_PT2_PKSK_T4_iiT6_:
[----:B------:R-:W-:Y:S01]  /*0000*/  LDC R1, c[0x0][0x37c] ;  /* 0x0000df00ff017b82 */ /* 0x000fe20000000800 */
[----:B------:R-:W0:Y:S01]  /*0010*/  S2R R19, SR_TID.X ;  /* 0x0000000000137919 */ /* 0x000e220000002100 */
[----:B------:R-:W-:Y:S01]  /*0020*/  MOV R41, 0x400 ;  /* 0x0000040000297802 */ /* 0x000fe20000000f00 */
[----:B------:R-:W1:Y:S01]  /*0030*/  LDCU.64 UR8, c[0x0][0x358] ;  /* 0x00006b00ff0877ac */ /* 0x000e620008000a00 */
[----:B------:R-:W-:Y:S01]  /*0040*/  BSSY.RECONVERGENT B0, `(.L_x_0) ;  /* 0x000000c000007945 */ /* 0x000fe20003800200 */
[----:B------:R-:W2:Y:S01]  /*0050*/  S2R R0, SR_CgaCtaId ;  /* 0x0000000000007919 */ /* 0x000ea20000008800 */
[----:B0-----:R-:W-:Y:S02]  /*0060*/  ISETP.NE.AND P0, PT, R19, RZ, PT ;  /* 0x000000ff1300720c */ /* 0x001fe40003f05270 */
[----:B--2---:R-:W-:-:S11]  /*0070*/  LEA R41, R0, R41, 0x18 ;  /* 0x0000002900297211 */ /* 0x004fd600078ec0ff */
[----:B-1----:R-:W-:Y:S05]  /*0080*/  @P0 BRA `(.L_x_1) ;  /* 0x00000000001c0947 */ /* 0x002fea0003800000 */
[----:B------:R-:W0:Y:S01]  /*0090*/  LDC.64 R2, c[0x0][0x388] ;  /* 0x0000e200ff027b82 */ /* 0x000e220000000a00 */
[----:B------:R-:W-:-:S05]  /*00a0*/  IMAD.MOV.U32 R5, RZ, RZ, 0x1 ;  /* 0x00000001ff057424 */ /* 0x000fca00078e00ff */
[----:B0-----:R-:W2:Y:S02]  /*00b0*/  ATOMG.E.ADD.STRONG.GPU PT, R2, desc[UR8][R2.64], R5 ;  /* 0x80000005020279a8 */ /* 0x001ea400081ef108 */
[----:B------:R-:W0:Y:S01]  /*00c0*/  S2UR UR5, SR_CgaCtaId ;  /* 0x00000000000579c3 */ /* 0x000e220000008800 */
[----:B------:R-:W-:Y:S02]  /*00d0*/  UMOV UR4, 0x400 ;  /* 0x0000040000047882 */ /* 0x000fe40000000000 */
[----:B0-----:R-:W-:-:S09]  /*00e0*/  ULEA UR4, UR5, UR4, 0x18 ;  /* 0x0000000405047291 */ /* 0x001fd2000f8ec0ff */
[----:B--2---:R0:W-:Y:S03]  /*00f0*/  STS [UR4+0x9000], R2 ;  /* 0x00900002ff007988 */ /* 0x0041e60008000804 */
.L_x_1:
[----:B------:R-:W-:Y:S05]  /*0100*/  BSYNC.RECONVERGENT B0 ;  /* 0x0000000000007941 */ /* 0x000fea0003800200 */
.L_x_0:
[----:B------:R-:W-:Y:S01]  /*0110*/  BAR.SYNC.DEFER_BLOCKING 0x0 ;  /* 0x0000000000007b1d */ /* 0x000fe20000010000 */
[----:B0-----:R-:W-:-:S05]  /*0120*/  SHF.R.U32.HI R2, RZ, 0x5, R19 ;  /* 0x00000005ff027819 */ /* 0x001fca0000011613 */
[----:B------:R-:W0:Y:S01]  /*0130*/  LDCU UR4, c[0x0][0x3c0] ;  /* 0x00007800ff0477ac */ /* 0x000e220008000800 */
[----:B------:R-:W1:Y:S01]  /*0140*/  S2R R42, SR_LANEID ;  /* 0x00000000002a7919 */ /* 0x000e620000000000 */
[----:B------:R-:W2:Y:S02]  /*0150*/  LDS R4, [R41+0x9000] ;  /* 0x0090000029047984 */ /* 0x000ea40000000800 */
[----:B--2---:R-:W-:-:S04]  /*0160*/  IMAD R3, R4, 0x1200, RZ ;  /* 0x0000120004037824 */ /* 0x004fc800078e02ff */
[----:B------:R-:W-:Y:S01]  /*0170*/  VIADD R39, R3, 0x1200 ;  /* 0x0000120003277836 */ /* 0x000fe20000000000 */
[----:B------:R-:W-:-:S04]  /*0180*/  SHF.R.S32.HI R48, RZ, 0x1f, R3 ;  /* 0x0000001fff307819 */ /* 0x000fc80000011403 */
[----:B0-----:R-:W-:-:S13]  /*0190*/  ISETP.GT.AND P0, PT, R39, UR4, PT ;  /* 0x0000000427007c0c */ /* 0x001fda000bf04270 */
[----:B-1----:R-:W-:Y:S05]  /*01a0*/  @P0 BRA `(.L_x_2) ;  /* 0x0000000000540947 */ /* 0x002fea0003800000 */
[----:B------:R-:W0:Y:S01]  /*01b0*/  LDCU.64 UR4, c[0x0][0x3a8] ;  /* 0x00007500ff0477ac */ /* 0x000e220008000a00 */
[C---:B------:R-:W-:Y:S02]  /*01c0*/  LOP3.LUT R0, R19.reuse, 0x1f, RZ, 0xc0, !PT ;  /* 0x0000001f13007812 */ /* 0x040fe400078ec0ff */
[----:B------:R-:W-:-:S05]  /*01d0*/  LOP3.LUT R5, R19, 0x3e0, RZ, 0xc0, !PT ;  /* 0x000003e013057812 */ /* 0x000fca00078ec0ff */
[----:B------:R-:W-:-:S05]  /*01e0*/  IMAD R0, R5, 0xc, R0 ;  /* 0x0000000c05007824 */ /* 0x000fca00078e0200 */
[----:B------:R-:W-:-:S05]  /*01f0*/  IADD3 R3, P0, PT, R3, R0, RZ ;  /* 0x0000000003037210 */ /* 0x000fca0007f1e0ff */
[----:B------:R-:W-:Y:S01]  /*0200*/  IMAD.X R48, RZ, RZ, R48, P0 ;  /* 0x000000ffff307224 */ /* 0x000fe200000e0630 */
[----:B0-----:R-:W-:-:S04]  /*0210*/  LEA R6, P0, R3, UR4, 0x3 ;  /* 0x0000000403067c11 */ /* 0x001fc8000f8018ff */
[----:B------:R-:W-:-:S05]  /*0220*/  LEA.HI.X R7, R3, UR5, R48, 0x3, P0 ;  /* 0x0000000503077c11 */ /* 0x000fca00080f1c30 */
[----:B------:R0:W5:Y:S04]  /*0230*/  LDG.E.64 R36, desc[UR8][R6.64] ;  /* 0x0000000806247981 */ /* 0x000168000c1e1b00 */
        /* <DEDUP_REMOVED lines=10> */
[----:B------:R0:W5:Y:S01]  /*02e0*/  LDG.E.64 R14, desc[UR8][R6.64+0xb00] ;  /* 0x000b0008060e7981 */ /* 0x000162000c1e1b00 */
[----:B------:R-:W-:Y:S05]  /*02f0*/  BRA `(.L_x_3) ;  /* 0x0000000400107947 */ /* 0x000fea0003800000 */
.L_x_2:
[----:B------:R-:W0:Y:S01]  /*0300*/  LDCU.64 UR6, c[0x0][0x3a8] ;  /* 0x00007500ff0677ac */ /* 0x000e220008000a00 */
[C---:B------:R-:W-:Y:S01]  /*0310*/  LOP3.LUT R0, R19.reuse, 0x1f, RZ, 0xc0, !PT ;  /* 0x0000001f13007812 */ /* 0x040fe200078ec0ff */
[----:B------:R-:W-:Y:S01]  /*0320*/  IMAD.MOV.U32 R36, RZ, RZ, -0x1 ;  /* 0xffffffffff247424 */ /* 0x000fe200078e00ff */
[----:B------:R-:W-:Y:S01]  /*0330*/  LOP3.LUT R5, R19, 0x3e0, RZ, 0xc0, !PT ;  /* 0x000003e013057812 */ /* 0x000fe200078ec0ff */
[----:B------:R-:W-:Y:S02]  /*0340*/  IMAD.MOV.U32 R37, RZ, RZ, -0x1 ;  /* 0xffffffffff257424 */ /* 0x000fe400078e00ff */
[----:B------:R-:W-:Y:S02]  /*0350*/  IMAD.MOV.U32 R34, RZ, RZ, -0x1 ;  /* 0xffffffffff227424 */ /* 0x000fe400078e00ff */
[----:B------:R-:W-:Y:S01]  /*0360*/  IMAD R0, R5, 0xc, R0 ;  /* 0x0000000c05007824 */ /* 0x000fe200078e0200 */
[----:B------:R-:W-:Y:S01]  /*0370*/  IADD3 R5, PT, PT, -R3, UR4, RZ ;  /* 0x0000000403057c10 */ /* 0x000fe2000fffe1ff */
[----:B------:R-:W-:-:S02]  /*0380*/  IMAD.MOV.U32 R35, RZ, RZ, -0x1 ;  /* 0xffffffffff237424 */ /* 0x000fc400078e00ff */
[C---:B------:R-:W-:Y:S01]  /*0390*/  VIADD R8, R0.reuse, 0x40 ;  /* 0x0000004000087836 */ /* 0x040fe20000000000 */
[----:B------:R-:W-:Y:S01]  /*03a0*/  IADD3 R3, P0, PT, R3, R0, RZ ;  /* 0x0000000003037210 */ /* 0x000fe20007f1e0ff */
[C---:B------:R-:W-:Y:S01]  /*03b0*/  VIADD R6, R0.reuse, 0x20 ;  /* 0x0000002000067836 */ /* 0x040fe20000000000 */
[CC--:B------:R-:W-:Y:S01]  /*03c0*/  ISETP.GE.AND P3, PT, R0.reuse, R5.reuse, PT ;  /* 0x000000050000720c */ /* 0x0c0fe20003f66270 */
[----:B------:R-:W-:Y:S01]  /*03d0*/  VIADD R10, R0, 0x60 ;  /* 0x00000060000a7836 */ /* 0x000fe20000000000 */
[-C--:B------:R-:W-:Y:S01]  /*03e0*/  ISETP.GE.AND P6, PT, R8, R5.reuse, PT ;  /* 0x000000050800720c */ /* 0x080fe20003fc6270 */
[----:B------:R-:W-:Y:S01]  /*03f0*/  VIADD R8, R0, 0x80 ;  /* 0x0000008000087836 */ /* 0x000fe20000000000 */
[-C--:B------:R-:W-:Y:S01]  /*0400*/  ISETP.GE.AND P2, PT, R6, R5.reuse, PT ;  /* 0x000000050600720c */ /* 0x080fe20003f46270 */
[----:B------:R-:W-:Y:S01]  /*0410*/  IMAD.X R48, RZ, RZ, R48, P0 ;  /* 0x000000ffff307224 */ /* 0x000fe200000e0630 */
[C---:B0-----:R-:W-:Y:S01]  /*0420*/  LEA R6, P4, R3.reuse, UR6, 0x3 ;  /* 0x0000000603067c11 */ /* 0x041fe2000f8818ff */
[----:B------:R-:W-:Y:S01]  /*0430*/  IMAD.MOV.U32 R32, RZ, RZ, -0x1 ;  /* 0xffffffffff207424 */ /* 0x000fe200078e00ff */
[-C--:B------:R-:W-:Y:S01]  /*0440*/  ISETP.GE.AND P5, PT, R10, R5.reuse, PT ;  /* 0x000000050a00720c */ /* 0x080fe20003fa6270 */
[----:B------:R-:W-:Y:S01]  /*0450*/  VIADD R10, R0, 0xa0 ;  /* 0x000000a0000a7836 */ /* 0x000fe20000000000 */
[-C--:B------:R-:W-:Y:S01]  /*0460*/  ISETP.GE.AND P1, PT, R8, R5.reuse, PT ;  /* 0x000000050800720c */ /* 0x080fe20003f26270 */
[----:B------:R-:W-:Y:S01]  /*0470*/  VIADD R8, R0, 0xe0 ;  /* 0x000000e000087836 */ /* 0x000fe20000000000 */
[----:B------:R-:W-:Y:S01]  /*0480*/  LEA.HI.X R7, R3, UR7, R48, 0x3, P4 ;  /* 0x0000000703077c11 */ /* 0x000fe2000a0f1c30 */
[----:B------:R-:W-:Y:S01]  /*0490*/  IMAD.MOV.U32 R33, RZ, RZ, -0x1 ;  /* 0xffffffffff217424 */ /* 0x000fe200078e00ff */
[----:B------:R-:W-:Y:S01]  /*04a0*/  ISETP.GE.AND P0, PT, R10, R5, PT ;  /* 0x000000050a00720c */ /* 0x000fe20003f06270 */
[----:B------:R-:W-:-:S02]  /*04b0*/  VIADD R10, R0, 0x100 ;  /* 0x00000100000a7836 */ /* 0x000fc40000000000 */
[----:B------:R1:W5:Y:S01]  /*04c0*/  @!P3 LDG.E.64 R36, desc[UR8][R6.64] ;  /* 0x000000080624b981 */ /* 0x000362000c1e1b00 */
[-C--:B------:R-:W-:Y:S01]  /*04d0*/  ISETP.GE.AND P3, PT, R8, R5.reuse, PT ;  /* 0x000000050800720c */ /* 0x080fe20003f66270 */
[C---:B------:R-:W-:Y:S02]  /*04e0*/  VIADD R12, R0.reuse, 0xc0 ;  /* 0x000000c0000c7836 */ /* 0x040fe40000000000 */
[----:B------:R-:W-:Y:S01]  /*04f0*/  VIADD R8, R0, 0x120 ;  /* 0x0000012000087836 */ /* 0x000fe20000000000 */
[----:B------:R1:W5:Y:S01]  /*0500*/  @!P2 LDG.E.64 R34, desc[UR8][R6.64+0x100] ;  /* 0x000100080622a981 */ /* 0x000362000c1e1b00 */
[-C--:B------:R-:W-:Y:S01]  /*0510*/  ISETP.GE.AND P2, PT, R10, R5.reuse, PT ;  /* 0x000000050a00720c */ /* 0x080fe20003f46270 */
[----:B------:R-:W-:Y:S01]  /*0520*/  IMAD.MOV.U32 R10, RZ, RZ, -0x1 ;  /* 0xffffffffff0a7424 */ /* 0x000fe200078e00ff */
[-C--:B------:R-:W-:Y:S01]  /*0530*/  ISETP.GE.AND P4, PT, R12, R5.reuse, PT ;  /* 0x000000050c00720c */ /* 0x080fe20003f86270 */
[----:B------:R-:W-:Y:S01]  /*0540*/  IMAD.MOV.U32 R11, RZ, RZ, -0x1 ;  /* 0xffffffffff0b7424 */ /* 0x000fe200078e00ff */
[----:B------:R1:W5:Y:S01]  /*0550*/  @!P6 LDG.E.64 R32, desc[UR8][R6.64+0x200] ;  /* 0x000200080620e981 */ /* 0x000362000c1e1b00 */
[----:B------:R-:W-:Y:S01]  /*0560*/  IMAD.MOV.U32 R30, RZ, RZ, -0x1 ;  /* 0xffffffffff1e7424 */ /* 0x000fe200078e00ff */
[----:B------:R-:W-:Y:S01]  /*0570*/  ISETP.GE.AND P6, PT, R8, R5, PT ;  /* 0x000000050800720c */ /* 0x000fe20003fc6270 */
[----:B------:R-:W-:-:S02]  /*0580*/  IMAD.MOV.U32 R31, RZ, RZ, -0x1 ;  /* 0xffffffffff1f7424 */ /* 0x000fc400078e00ff */
[C---:B------:R-:W-:Y:S01]  /*0590*/  VIADD R12, R0.reuse, 0x140 ;  /* 0x00000140000c7836 */ /* 0x040fe20000000000 */
[----:B------:R1:W5:Y:S01]  /*05a0*/  @!P5 LDG.E.64 R10, desc[UR8][R6.64+0x300] ;  /* 0x00030008060ad981 */ /* 0x000362000c1e1b00 */
[----:B------:R-:W-:-:S03]  /*05b0*/  VIADD R8, R0, 0x160 ;  /* 0x0000016000087836 */ /* 0x000fc60000000000 */
[----:B------:R1:W5:Y:S01]  /*05c0*/  @!P1 LDG.E.64 R30, desc[UR8][R6.64+0x400] ;  /* 0x00040008061e9981 */ /* 0x000362000c1e1b00 */
[-C--:B------:R-:W-:Y:S02]  /*05d0*/  ISETP.GE.AND P5, PT, R12, R5.reuse, PT ;  /* 0x000000050c00720c */ /* 0x080fe40003fa6270 */
[----:B------:R-:W-:Y:S01]  /*05e0*/  ISETP.GE.AND P1, PT, R8, R5, PT ;  /* 0x000000050800720c */ /* 0x000fe20003f26270 */
[----:B------:R-:W-:Y:S02]  /*05f0*/  IMAD.MOV.U32 R12, RZ, RZ, -0x1 ;  /* 0xffffffffff0c7424 */ /* 0x000fe400078e00ff */
[----:B------:R-:W-:Y:S02]  /*0600*/  IMAD.MOV.U32 R13, RZ, RZ, -0x1 ;  /* 0xffffffffff0d7424 */ /* 0x000fe400078e00ff */
[----:B------:R-:W-:Y:S02]  /*0610*/  IMAD.MOV.U32 R28, RZ, RZ, -0x1 ;  /* 0xffffffffff1c7424 */ /* 0x000fe400078e00ff */
[----:B------:R-:W-:-:S02]  /*0620*/  IMAD.MOV.U32 R29, RZ, RZ, -0x1 ;  /* 0xffffffffff1d7424 */ /* 0x000fc400078e00ff */
[----:B------:R-:W-:Y:S01]  /*0630*/  IMAD.MOV.U32 R26, RZ, RZ, -0x1 ;  /* 0xffffffffff1a7424 */ /* 0x000fe200078e00ff */
[----:B------:R1:W5:Y:S01]  /*0640*/  @!P0 LDG.E.64 R12, desc[UR8][R6.64+0x500] ;  /* 0x00050008060c8981 */ /* 0x000362000c1e1b00 */
[----:B------:R-:W-:Y:S02]  /*0650*/  IMAD.MOV.U32 R27, RZ, RZ, -0x1 ;  /* 0xffffffffff1b7424 */ /* 0x000fe400078e00ff */
[----:B------:R-:W-:Y:S01]  /*0660*/  IMAD.MOV.U32 R24, RZ, RZ, -0x1 ;  /* 0xffffffffff187424 */ /* 0x000fe200078e00ff */
[----:B------:R1:W5:Y:S01]  /*0670*/  @!P4 LDG.E.64 R28, desc[UR8][R6.64+0x600] ;  /* 0x00060008061cc981 */ /* 0x000362000c1e1b00 */
[----:B------:R-:W-:Y:S02]  /*0680*/  IMAD.MOV.U32 R25, RZ, RZ, -0x1 ;  /* 0xffffffffff197424 */ /* 0x000fe400078e00ff */
[----:B------:R-:W-:Y:S01]  /*0690*/  IMAD.MOV.U32 R22, RZ, RZ, -0x1 ;  /* 0xffffffffff167424 */ /* 0x000fe200078e00ff */
[----:B------:R1:W5:Y:S01]  /*06a0*/  @!P3 LDG.E.64 R26, desc[UR8][R6.64+0x700] ;  /* 0x00070008061ab981 */ /* 0x000362000c1e1b00 */
[----:B------:R-:W-:-:S02]  /*06b0*/  IMAD.MOV.U32 R23, RZ, RZ, -0x1 ;  /* 0xffffffffff177424 */ /* 0x000fc400078e00ff */
[----:B------:R-:W-:Y:S01]  /*06c0*/  IMAD.MOV.U32 R16, RZ, RZ, -0x1 ;  /* 0xffffffffff107424 */ /* 0x000fe200078e00ff */
[----:B------:R1:W5:Y:S01]  /*06d0*/  @!P2 LDG.E.64 R24, desc[UR8][R6.64+0x800] ;  /* 0x000800080618a981 */ /* 0x000362000c1e1b00 */
[----:B------:R-:W-:Y:S02]  /*06e0*/  IMAD.MOV.U32 R17, RZ, RZ, -0x1 ;  /* 0xffffffffff117424 */ /* 0x000fe400078e00ff */
[----:B------:R-:W-:Y:S01]  /*06f0*/  IMAD.MOV.U32 R14, RZ, RZ, -0x1 ;  /* 0xffffffffff0e7424 */ /* 0x000fe200078e00ff */
[----:B------:R1:W5:Y:S01]  /*0700*/  @!P6 LDG.E.64 R22, desc[UR8][R6.64+0x900] ;  /* 0x000900080616e981 */ /* 0x000362000c1e1b00 */
[----:B------:R-:W-:-:S03]  /*0710*/  IMAD.MOV.U32 R15, RZ, RZ, -0x1 ;  /* 0xffffffffff0f7424 */ /* 0x000fc600078e00ff */
[----:B------:R1:W5:Y:S04]  /*0720*/  @!P5 LDG.E.64 R16, desc[UR8][R6.64+0xa00] ;  /* 0x000a00080610d981 */ /* 0x000368000c1e1b00 */
[----:B------:R1:W5:Y:S02]  /*0730*/  @!P1 LDG.E.64 R14, desc[UR8][R6.64+0xb00] ;  /* 0x000b0008060e9981 */ /* 0x000364000c1e1b00 */
.L_x_3:
[----:B------:R-:W-:Y:S01]  /*0740*/  VIMNMX R5, PT, PT, R42, 0xe0, !PT ;  /* 0x000000e02a057848 */ /* 0x000fe20007fe0100 */
[----:B------:R-:W2:Y:S01]  /*0750*/  LDCU UR4, c[0x0][0x3c8] ;  /* 0x00007900ff0477ac */ /* 0x000ea20008000800 */
[----:B------:R-:W-:Y:S01]  /*0760*/  BSSY.RECONVERGENT B0, `(.L_x_4) ;  /* 0x0000025000007945 */ /* 0x000fe20003800200 */
[--C-:B01----:R-:W-:Y:S01]  /*0770*/  IMAD.MOV.U32 R7, RZ, RZ, R42.reuse ;  /* 0x000000ffff077224 */ /* 0x103fe200078e002a */
[----:B------:R-:W-:Y:S01]  /*0780*/  IADD3 R5, PT, PT, R5, 0x1f, -R42 ;  /* 0x0000001f05057810 */ /* 0x000fe20007ffe82a */
[----:B------:R-:W-:-:S03]  /*0790*/  UMOV UR5, 0xffffffff ;  /* 0xffffffff00057882 */ /* 0x000fc60000000000 */
[C---:B------:R-:W-:Y:S02]  /*07a0*/  ISETP.GE.U32.AND P0, PT, R5.reuse, 0x1e0, PT ;  /* 0x000001e00500780c */ /* 0x040fe40003f06070 */
[----:B------:R-:W-:Y:S01]  /*07b0*/  LEA.HI R6, R5, 0x1, RZ, 0x1b ;  /* 0x0000000105067811 */ /* 0x000fe200078fd8ff */
[----:B------:R-:W-:-:S03]  /*07c0*/  IMAD.SHL.U32 R5, R2, 0x400, RZ ;  /* 0x0000040002057824 */ /* 0x000fc600078e00ff */
[----:B------:R-:W-:-:S04]  /*07d0*/  LOP3.LUT R9, R6, 0xf, RZ, 0xc0, !PT ;  /* 0x0000000f06097812 */ /* 0x000fc800078ec0ff */
[----:B------:R-:W-:Y:S01]  /*07e0*/  ISETP.NE.AND P1, PT, R9, RZ, PT ;  /* 0x000000ff0900720c */ /* 0x000fe20003f25270 */
[----:B--2---:R-:W-:Y:S02]  /*07f0*/  USHF.L.U32 UR4, UR5, UR4, URZ ;  /* 0x0000000405047299 */ /* 0x004fe400080006ff */
[----:B------:R-:W-:Y:S10]  /*0800*/  @!P0 BRA `(.L_x_5) ;  /* 0x0000000000688947 */ /* 0x000ff40003800000 */
[----:B------:R-:W-:Y:S01]  /*0810*/  IMAD R8, R42, 0x4, R5 ;  /* 0x000000042a087824 */ /* 0x000fe200078e0205 */
[----:B------:R-:W-:Y:S01]  /*0820*/  LOP3.LUT R2, R6, 0xffffff0, RZ, 0xc0, !PT ;  /* 0x0ffffff006027812 */ /* 0x000fe200078ec0ff */
[----:B------:R-:W-:-:S03]  /*0830*/  IMAD.MOV.U32 R7, RZ, RZ, R42 ;  /* 0x000000ffff077224 */ /* 0x000fc600078e002a */
[----:B------:R-:W-:Y:S01]  /*0840*/  IADD3 R8, PT, PT, R8, 0x400, R41 ;  /* 0x0000040008087810 */ /* 0x000fe20007ffe029 */
[----:B------:R-:W-:-:S07]  /*0850*/  IMAD.MOV R2, RZ, RZ, -R2 ;  /* 0x000000ffff027224 */ /* 0x000fce00078e0a02 */
.L_x_6:
[----:B------:R-:W-:Y:S01]  /*0860*/  VIADD R2, R2, 0x10 ;  /* 0x0000001002027836 */ /* 0x000fe20000000000 */
[----:B------:R-:W-:Y:S01]  /*0870*/  STS [R8+-0x400], RZ ;  /* 0xfffc00ff08007388 */ /* 0x000fe20000000800 */
[----:B------:R-:W-:-:S03]  /*0880*/  VIADD R7, R7, 0x200 ;  /* 0x0000020007077836 */ /* 0x000fc60000000000 */
[----:B------:R-:W-:Y:S01]  /*0890*/  ISETP.NE.AND P0, PT, R2, RZ, PT ;  /* 0x000000ff0200720c */ /* 0x000fe20003f05270 */
[----:B------:R-:W-:Y:S04]  /*08a0*/  STS [R8+-0x380], RZ ;  /* 0xfffc80ff08007388 */ /* 0x000fe80000000800 */
[----:B------:R-:W-:Y:S04]  /*08b0*/  STS [R8+-0x300], RZ ;  /* 0xfffd00ff08007388 */ /* 0x000fe80000000800 */
[----:B------:R-:W-:Y:S04]  /*08c0*/  STS [R8+-0x280], RZ ;  /* 0xfffd80ff08007388 */ /* 0x000fe80000000800 */
[----:B------:R-:W-:Y:S04]  /*08d0*/  STS [R8+-0x200], RZ ;  /* 0xfffe00ff08007388 */ /* 0x000fe80000000800 */
[----:B------:R-:W-:Y:S04]  /*08e0*/  STS [R8+-0x180], RZ ;  /* 0xfffe80ff08007388 */ /* 0x000fe80000000800 */
[----:B------:R-:W-:Y:S04]  /*08f0*/  STS [R8+-0x100], RZ ;  /* 0xffff00ff08007388 */ /* 0x000fe80000000800 */
[----:B------:R-:W-:Y:S04]  /*0900*/  STS [R8+-0x80], RZ ;  /* 0xffff80ff08007388 */ /* 0x000fe80000000800 */
[----:B------:R-:W-:Y:S04]  /*0910*/  STS [R8], RZ ;  /* 0x000000ff08007388 */ /* 0x000fe80000000800 */
[----:B------:R-:W-:Y:S04]  /*0920*/  STS [R8+0x80], RZ ;  /* 0x000080ff08007388 */ /* 0x000fe80000000800 */
[----:B------:R-:W-:Y:S04]  /*0930*/  STS [R8+0x100], RZ ;  /* 0x000100ff08007388 */ /* 0x000fe80000000800 */
[----:B------:R-:W-:Y:S04]  /*0940*/  STS [R8+0x180], RZ ;  /* 0x000180ff08007388 */ /* 0x000fe80000000800 */
[----:B------:R-:W-:Y:S04]  /*0950*/  STS [R8+0x200], RZ ;  /* 0x000200ff08007388 */ /* 0x000fe80000000800 */
[----:B------:R-:W-:Y:S04]  /*0960*/  STS [R8+0x280], RZ ;  /* 0x000280ff08007388 */ /* 0x000fe80000000800 */
[----:B------:R-:W-:Y:S04]  /*0970*/  STS [R8+0x300], RZ ;  /* 0x000300ff08007388 */ /* 0x000fe80000000800 */
[----:B------:R0:W-:Y:S02]  /*0980*/  STS [R8+0x380], RZ ;  /* 0x000380ff08007388 */ /* 0x0001e40000000800 */
[----:B0-----:R-:W-:Y:S01]  /*0990*/  VIADD R8, R8, 0x800 ;  /* 0x0000080008087836 */ /* 0x001fe20000000000 */
[----:B------:R-:W-:Y:S06]  /*09a0*/  @P0 BRA `(.L_x_6) ;  /* 0xfffffffc00ac0947 */ /* 0x000fec000383ffff */
.L_x_5:
[----:B------:R-:W-:Y:S05]  /*09b0*/  BSYNC.RECONVERGENT B0 ;  /* 0x0000000000007941 */ /* 0x000fea0003800200 */
.L_x_4:
[----:B------:R-:W-:Y:S01]  /*09c0*/  BSSY.RECONVERGENT B0, `(.L_x_7) ;  /* 0x0000026000007945 */ /* 0x000fe20003800200 */
[----:B------:R-:W-:-:S03]  /*09d0*/  IMAD.IADD R2, R41, 0x1, R5 ;  /* 0x0000000129027824 */ /* 0x000fc600078e0205 */
[----:B------:R-:W-:Y:S05]  /*09e0*/  @!P1 BRA `(.L_x_8) ;  /* 0x00000000008c9947 */ /* 0x000fea0003800000 */
[----:B------:R-:W-:Y:S01]  /*09f0*/  ISETP.GE.U32.AND P0, PT, R9, 0x8, PT ;  /* 0x000000080900780c */ /* 0x000fe20003f06070 */
[----:B------:R-:W-:Y:S01]  /*0a00*/  BSSY.RECONVERGENT B1, `(.L_x_9) ;  /* 0x000000e000017945 */ /* 0x000fe20003800200 */
[----:B------:R-:W-:-:S04]  /*0a10*/  LOP3.LUT R20, R6, 0x7, RZ, 0xc0, !PT ;  /* 0x0000000706147812 */ /* 0x000fc800078ec0ff */
[----:B------:R-:W-:-:S07]  /*0a20*/  ISETP.NE.AND P1, PT, R20, RZ, PT ;  /* 0x000000ff1400720c */ /* 0x000fce0003f25270 */
[----:B------:R-:W-:Y:S06]  /*0a30*/  @!P0 BRA `(.L_x_10) ;  /* 0x0000000000288947 */ /* 0x000fec0003800000 */
[C---:B------:R-:W-:Y:S02]  /*0a40*/  IMAD R8, R7.reuse, 0x4, R2 ;  /* 0x0000000407087824 */ /* 0x040fe400078e0202 */
[----:B------:R-:W-:-:S03]  /*0a50*/  VIADD R7, R7, 0x100 ;  /* 0x0000010007077836 */ /* 0x000fc60000000000 */
[----:B------:R0:W-:Y:S04]  /*0a60*/  STS [R8], RZ ;  /* 0x000000ff08007388 */ /* 0x0001e80000000800 */
[----:B------:R0:W-:Y:S04]  /*0a70*/  STS [R8+0x80], RZ ;  /* 0x000080ff08007388 */ /* 0x0001e80000000800 */
[----:B------:R0:W-:Y:S04]  /*0a80*/  STS [R8+0x100], RZ ;  /* 0x000100ff08007388 */ /* 0x0001e80000000800 */
[----:B------:R0:W-:Y:S04]  /*0a90*/  STS [R8+0x180], RZ ;  /* 0x000180ff08007388 */ /* 0x0001e80000000800 */
[----:B------:R0:W-:Y:S04]  /*0aa0*/  STS [R8+0x200], RZ ;  /* 0x000200ff08007388 */ /* 0x0001e80000000800 */
[----:B------:R0:W-:Y:S04]  /*0ab0*/  STS [R8+0x280], RZ ;  /* 0x000280ff08007388 */ /* 0x0001e80000000800 */
[----:B------:R0:W-:Y:S04]  /*0ac0*/  STS [R8+0x300], RZ ;  /* 0x000300ff08007388 */ /* 0x0001e80000000800 */
[----:B------:R0:W-:Y:S02]  /*0ad0*/  STS [R8+0x380], RZ ;  /* 0x000380ff08007388 */ /* 0x0001e40000000800 */
.L_x_10:
[----:B------:R-:W-:Y:S05]  /*0ae0*/  BSYNC.RECONVERGENT B1 ;  /* 0x0000000000017941 */ /* 0x000fea0003800200 */
.L_x_9:
[----:B------:R-:W-:Y:S05]  /*0af0*/  @!P1 BRA `(.L_x_8) ;  /* 0x0000000000489947 */ /* 0x000fea0003800000 */
[----:B------:R-:W-:Y:S02]  /*0b00*/  ISETP.GE.U32.AND P0, PT, R20, 0x4, PT ;  /* 0x000000041400780c */ /* 0x000fe40003f06070 */
[----:B------:R-:W-:-:S04]  /*0b10*/  LOP3.LUT R6, R6, 0x3, RZ, 0xc0, !PT ;  /* 0x0000000306067812 */ /* 0x000fc800078ec0ff */
[----:B------:R-:W-:-:S07]  /*0b20*/  ISETP.NE.AND P1, PT, R6, RZ, PT ;  /* 0x000000ff0600720c */ /* 0x000fce0003f25270 */
[C---:B0-----:R-:W-:Y:S02]  /*0b30*/  @P0 IMAD R8, R7.reuse, 0x4, R2 ;  /* 0x0000000407080824 */ /* 0x041fe400078e0202 */
[----:B------:R-:W-:-:S03]  /*0b40*/  @P0 VIADD R7, R7, 0x80 ;  /* 0x0000008007070836 */ /* 0x000fc60000000000 */
[----:B------:R1:W-:Y:S04]  /*0b50*/  @P0 STS [R8], RZ ;  /* 0x000000ff08000388 */ /* 0x0003e80000000800 */
[----:B------:R1:W-:Y:S04]  /*0b60*/  @P0 STS [R8+0x80], RZ ;  /* 0x000080ff08000388 */ /* 0x0003e80000000800 */
[----:B------:R1:W-:Y:S04]  /*0b70*/  @P0 STS [R8+0x100], RZ ;  /* 0x000100ff08000388 */ /* 0x0003e80000000800 */
[----:B------:R1:W-:Y:S01]  /*0b80*/  @P0 STS [R8+0x180], RZ ;  /* 0x000180ff08000388 */ /* 0x0003e20000000800 */
[----:B------:R-:W-:Y:S05]  /*0b90*/  @!P1 BRA `(.L_x_8) ;  /* 0x0000000000209947 */ /* 0x000fea0003800000 */
[----:B-1----:R-:W-:Y:S02]  /*0ba0*/  IMAD R8, R7, 0x4, R5 ;  /* 0x0000000407087824 */ /* 0x002fe400078e0205 */
[----:B------:R-:W-:Y:S02]  /*0bb0*/  IMAD.MOV R6, RZ, RZ, -R6 ;  /* 0x000000ffff067224 */ /* 0x000fe400078e0a06 */
[----:B------:R-:W-:-:S07]  /*0bc0*/  IMAD.IADD R8, R41, 0x1, R8 ;  /* 0x0000000129087824 */ /* 0x000fce00078e0208 */
.L_x_11:
[----:B------:R-:W-:Y:S01]  /*0bd0*/  VIADD R6, R6, 0x1 ;  /* 0x0000000106067836 */ /* 0x000fe20000000000 */
[----:B------:R0:W-:Y:S04]  /*0be0*/  STS [R8], RZ ;  /* 0x000000ff08007388 */ /* 0x0001e80000000800 */
[----:B------:R-:W-:Y:S01]  /*0bf0*/  ISETP.NE.AND P0, PT, R6, RZ, PT ;  /* 0x000000ff0600720c */ /* 0x000fe20003f05270 */
[----:B0-----:R-:W-:-:S12]  /*0c00*/  VIADD R8, R8, 0x80 ;  /* 0x0000008008087836 */ /* 0x001fd80000000000 */
[----:B------:R-:W-:Y:S05]  /*0c10*/  @P0 BRA `(.L_x_11) ;  /* 0xfffffffc00ec0947 */ /* 0x000fea000383ffff */
.L_x_8:
[----:B------:R-:W-:Y:S05]  /*0c20*/  BSYNC.RECONVERGENT B0 ;  /* 0x0000000000007941 */ /* 0x000fea0003800200 */
.L_x_7:
[----:B------:R-:W2:Y:S01]  /*0c30*/  LDCU UR5, c[0x0][0x3c4] ;  /* 0x00007880ff0577ac */ /* 0x000ea20008000800 */
[----:B------:R-:W3:Y:S01]  /*0c40*/  LDC.64 R20, c[0x0][0x380] ;  /* 0x0000e000ff147b82 */ /* 0x000ee20000000a00 */
[----:B------:R-:W-:Y:S01]  /*0c50*/  ISETP.GT.U32.AND P2, PT, R19, 0xff, PT ;  /* 0x000000ff1300780c */ /* 0x000fe20003f44070 */
[----:B------:R-:W-:Y:S03]  /*0c60*/  BSSY.RECONVERGENT B0, `(.L_x_12) ;  /* 0x000005a000007945 */ /* 0x000fe60003800200 */
[----:B------:R-:W-:Y:S02]  /*0c70*/  P2R R59, PR, RZ, 0x4 ;  /* 0x00000004ff3b7803 */ /* 0x000fe40000000000 */
[----:B--2--5:R-:W-:Y:S02]  /*0c80*/  SHF.R.U64 R47, R36, UR5, R37 ;  /* 0x00000005242f7c19 */ /* 0x024fe40008001225 */
[----:B------:R-:W-:-:S02]  /*0c90*/  SHF.R.U64 R49, R34, UR5, R35 ;  /* 0x0000000522317c19 */ /* 0x000fc40008001223 */
[----:B------:R-:W-:Y:S02]  /*0ca0*/  SHF.R.U64 R51, R32, UR5, R33 ;  /* 0x0000000520337c19 */ /* 0x000fe40008001221 */
[----:B------:R-:W-:Y:S02]  /*0cb0*/  SHF.R.U64 R46, R10, UR5, R11 ;  /* 0x000000050a2e7c19 */ /* 0x000fe4000800120b */
[----:B------:R-:W-:Y:S02]  /*0cc0*/  LOP3.LUT R47, R47, UR4, RZ, 0x30, !PT ;  /* 0x000000042f2f7c12 */ /* 0x000fe4000f8e30ff */
[----:B------:R-:W-:Y:S02]  /*0cd0*/  LOP3.LUT R49, R49, UR4, RZ, 0x30, !PT ;  /* 0x0000000431317c12 */ /* 0x000fe4000f8e30ff */
[----:B------:R-:W-:Y:S01]  /*0ce0*/  SHF.R.U64 R45, R30, UR5, R31 ;  /* 0x000000051e2d7c19 */ /* 0x000fe2000800121f */
[--C-:B------:R-:W-:Y:S01]  /*0cf0*/  IMAD R50, R47, 0x4, R2.reuse ;  /* 0x000000042f327824 */ /* 0x100fe200078e0202 */
[----:B------:R-:W-:Y:S01]  /*0d00*/  LOP3.LUT R51, R51, UR4, RZ, 0x30, !PT ;  /* 0x0000000433337c12 */ /* 0x000fe2000f8e30ff */
[--C-:B------:R-:W-:Y:S01]  /*0d10*/  IMAD R52, R49, 0x4, R2.reuse ;  /* 0x0000000431347824 */ /* 0x100fe200078e0202 */
[----:B------:R-:W-:Y:S01]  /*0d20*/  SHF.R.U64 R44, R12, UR5, R13 ;  /* 0x000000050c2c7c19 */ /* 0x000fe2000800120d */
[----:B------:R-:W-:Y:S01]  /*0d30*/  NOP ;  /* 0x0000000000007918 */ /* 0x000fe20000000000 */
[----:B------:R-:W-:Y:S01]  /*0d40*/  LOP3.LUT R46, R46, UR4, RZ, 0x30, !PT ;  /* 0x000000042e2e7c12 */ /* 0x000fe2000f8e30ff */
[--C-:B------:R-:W-:Y:S01]  /*0d50*/  IMAD R54, R51, 0x4, R2.reuse ;  /* 0x0000000433367824 */ /* 0x100fe200078e0202 */
[----:B------:R-:W-:Y:S01]  /*0d60*/  SHF.R.U64 R40, R28, UR5, R29 ;  /* 0x000000051c287c19 */ /* 0x000fe2000800121d */
[----:B------:R-:W-:Y:S01]  /*0d70*/  ATOMS.POPC.INC.32 RZ, [R50+URZ] ;  /* 0x0000000032ff7f8c */ /* 0x000fe2000d8000ff */
[----:B------:R-:W-:Y:S01]  /*0d80*/  LOP3.LUT R45, R45, UR4, RZ, 0x30, !PT ;  /* 0x000000042d2d7c12 */ /* 0x000fe2000f8e30ff */
[--C-:B------:R-:W-:Y:S01]  /*0d90*/  IMAD R5, R46, 0x4, R2.reuse ;  /* 0x000000042e057824 */ /* 0x100fe200078e0202 */
[----:B------:R-:W-:Y:S01]  /*0da0*/  LOP3.LUT R44, R44, UR4, RZ, 0x30, !PT ;  /* 0x000000042c2c7c12 */ /* 0x000fe2000f8e30ff */
[----:B------:R-:W-:Y:S01]  /*0db0*/  ATOMS.POPC.INC.32 RZ, [R52+URZ] ;  /* 0x0000000034ff7f8c */ /* 0x000fe2000d8000ff */
[----:B------:R-:W-:Y:S01]  /*0dc0*/  LOP3.LUT R40, R40, UR4, RZ, 0x30, !PT ;  /* 0x0000000428287c12 */ /* 0x000fe2000f8e30ff */
[--C-:B------:R-:W-:Y:S01]  /*0dd0*/  IMAD R6, R45, 0x4, R2.reuse ;  /* 0x000000042d067824 */ /* 0x100fe200078e0202 */
[----:B------:R-:W-:Y:S01]  /*0de0*/  SHF.R.U64 R9, R26, UR5, R27 ;  /* 0x000000051a097c19 */ /* 0x000fe2000800121b */
[--C-:B------:R-:W-:Y:S01]  /*0df0*/  IMAD R38, R44, 0x4, R2.reuse ;  /* 0x000000042c267824 */ /* 0x100fe200078e0202 */
[----:B01----:R-:W-:Y:S01]  /*0e00*/  SHF.R.U64 R8, R24, UR5, R25 ;  /* 0x0000000518087c19 */ /* 0x003fe20008001219 */
[----:B------:R-:W-:Y:S01]  /*0e10*/  ATOMS.POPC.INC.32 RZ, [R54+URZ] ;  /* 0x0000000036ff7f8c */ /* 0x000fe2000d8000ff */
[----:B------:R-:W-:Y:S01]  /*0e20*/  SHF.R.U64 R7, R22, UR5, R23 ;  /* 0x0000000516077c19 */ /* 0x000fe20008001217 */
[----:B------:R-:W-:Y:S01]  /*0e30*/  IMAD R43, R40, 0x4, R2 ;  /* 0x00000004282b7824 */ /* 0x000fe200078e0202 */
[----:B------:R-:W-:Y:S01]  /*0e40*/  SHF.R.U64 R53, R16, UR5, R17 ;  /* 0x0000000510357c19 */ /* 0x000fe20008001211 */
[----:B------:R0:W-:Y:S01]  /*0e50*/  ATOMS.POPC.INC.32 RZ, [R5+URZ] ;  /* 0x0000000005ff7f8c */ /* 0x0001e2000d8000ff */
[----:B------:R-:W-:-:S02]  /*0e60*/  LOP3.LUT R9, R9, UR4, RZ, 0x30, !PT ;  /* 0x0000000409097c12 */ /* 0x000fc4000f8e30ff */
[----:B------:R-:W-:Y:S01]  /*0e70*/  LOP3.LUT R8, R8, UR4, RZ, 0x30, !PT ;  /* 0x0000000408087c12 */ /* 0x000fe2000f8e30ff */
[----:B------:R1:W-:Y:S01]  /*0e80*/  ATOMS.POPC.INC.32 RZ, [R6+URZ] ;  /* 0x0000000006ff7f8c */ /* 0x0003e2000d8000ff */
[----:B------:R-:W-:Y:S02]  /*0e90*/  LOP3.LUT R7, R7, UR4, RZ, 0x30, !PT ;  /* 0x0000000407077c12 */ /* 0x000fe4000f8e30ff */
[----:B0-----:R-:W-:Y:S01]  /*0ea0*/  SHF.R.U64 R5, R14, UR5, R15 ;  /* 0x000000050e057c19 */ /* 0x001fe2000800120f */
[----:B------:R0:W-:Y:S02]  /*0eb0*/  ATOMS.POPC.INC.32 RZ, [R38+URZ] ;  /* 0x0000000026ff7f8c */ /* 0x0001e4000d8000ff */
[--C-:B------:R-:W-:Y:S01]  /*0ec0*/  IMAD R55, R7, 0x4, R2.reuse ;  /* 0x0000000407377824 */ /* 0x100fe200078e0202 */
[----:B-1----:R-:W-:Y:S01]  /*0ed0*/  LOP3.LUT R6, R53, UR4, RZ, 0x30, !PT ;  /* 0x0000000435067c12 */ /* 0x002fe2000f8e30ff */
[----:B------:R1:W-:Y:S01]  /*0ee0*/  ATOMS.POPC.INC.32 RZ, [R43+URZ] ;  /* 0x000000002bff7f8c */ /* 0x0003e2000d8000ff */
[----:B------:R-:W-:Y:S01]  /*0ef0*/  LOP3.LUT R5, R5, UR4, RZ, 0x30, !PT ;  /* 0x0000000405057c12 */ /* 0x000fe2000f8e30ff */
[----:B------:R-:W-:-:S02]  /*0f00*/  IMAD R53, R8, 0x4, R2 ;  /* 0x0000000408357824 */ /* 0x000fc400078e0202 */
[--C-:B------:R-:W-:Y:S02]  /*0f10*/  IMAD R56, R6, 0x4, R2.reuse ;  /* 0x0000000406387824 */ /* 0x100fe400078e0202 */
[----:B0-----:R-:W-:Y:S02]  /*0f20*/  IMAD.MOV.U32 R38, RZ, RZ, RZ ;  /* 0x000000ffff267224 */ /* 0x001fe400078e00ff */
[--C-:B-1----:R-:W-:Y:S02]  /*0f30*/  IMAD R43, R9, 0x4, R2.reuse ;  /* 0x00000004092b7824 */ /* 0x102fe400078e0202 */
[----:B------:R-:W-:-:S03]  /*0f40*/  IMAD R2, R5, 0x4, R2 ;  /* 0x0000000405027824 */ /* 0x000fc600078e0202 */
[----:B------:R0:W-:Y:S04]  /*0f50*/  ATOMS.POPC.INC.32 RZ, [R43+URZ] ;  /* 0x000000002bff7f8c */ /* 0x0001e8000d8000ff */
[----:B------:R0:W-:Y:S04]  /*0f60*/  ATOMS.POPC.INC.32 RZ, [R53+URZ] ;  /* 0x0000000035ff7f8c */ /* 0x0001e8000d8000ff */
[----:B------:R0:W-:Y:S04]  /*0f70*/  ATOMS.POPC.INC.32 RZ, [R55+URZ] ;  /* 0x0000000037ff7f8c */ /* 0x0001e8000d8000ff */
[----:B------:R0:W-:Y:S04]  /*0f80*/  ATOMS.POPC.INC.32 RZ, [R56+URZ] ;  /* 0x0000000038ff7f8c */ /* 0x0001e8000d8000ff */
[----:B------:R0:W-:Y:S01]  /*0f90*/  ATOMS.POPC.INC.32 RZ, [R2+URZ] ;  /* 0x0000000002ff7f8c */ /* 0x0001e2000d8000ff */
[----:B------:R-:W-:Y:S06]  /*0fa0*/  BAR.SYNC.DEFER_BLOCKING 0x0 ;  /* 0x0000000000007b1d */ /* 0x000fec0000010000 */
[----:B---3--:R-:W-:Y:S05]  /*0fb0*/  @P2 BRA `(.L_x_13) ;  /* 0x0000000000902947 */ /* 0x008fea0003800000 */
[----:B0-----:R-:W-:-:S05]  /*0fc0*/  IMAD R2, R19, 0x4, R41 ;  /* 0x0000000413027824 */ /* 0x001fca00078e0229 */
[----:B------:R-:W-:Y:S04]  /*0fd0*/  LDS R43, [R2] ;  /* 0x00000000022b7984 */ /* 0x000fe80000000800 */
[----:B------:R-:W0:Y:S04]  /*0fe0*/  LDS R38, [R2+0x400] ;  /* 0x0004000002267984 */ /* 0x000e280000000800 */
[----:B------:R-:W1:Y:S04]  /*0ff0*/  LDS R56, [R2+0x800] ;  /* 0x0008000002387984 */ /* 0x000e680000000800 */
[----:B------:R-:W2:Y:S04]  /*1000*/  LDS R58, [R2+0xc00] ;  /* 0x000c0000023a7984 */ /* 0x000ea80000000800 */
[----:B------:R-:W3:Y:S04]  /*1010*/  LDS R60, [R2+0x1000] ;  /* 0x00100000023c7984 */ /* 0x000ee80000000800 */
[----:B------:R-:W4:Y:S04]  /*1020*/  LDS R62, [R2+0x1400] ;  /* 0x00140000023e7984 */ /* 0x000f280000000800 */
[----:B------:R-:W5:Y:S04]  /*1030*/  LDS R64, [R2+0x1800] ;  /* 0x0018000002407984 */ /* 0x000f680000000800 */
[----:B------:R-:W5:Y:S04]  /*1040*/  LDS R66, [R2+0x1c00] ;  /* 0x001c000002427984 */ /* 0x000f680000000800 */
[----:B------:R-:W5:Y:S04]  /*1050*/  LDS R68, [R2+0x2000] ;  /* 0x0020000002447984 */ /* 0x000f680000000800 */
[----:B------:R-:W5:Y:S04]  /*1060*/  LDS R70, [R2+0x2400] ;  /* 0x0024000002467984 */ /* 0x000f680000000800 */
[----:B------:R-:W5:Y:S01]  /*1070*/  LDS R72, [R2+0x2800] ;  /* 0x0028000002487984 */ /* 0x000f620000000800 */
[----:B0-----:R-:W-:-:S03]  /*1080*/  IMAD.IADD R53, R43, 0x1, R38 ;  /* 0x000000012b357824 */ /* 0x001fc600078e0226 */
[----:B------:R-:W-:Y:S01]  /*1090*/  STS [R2+0x400], R43 ;  /* 0x0004002b02007388 */ /* 0x000fe20000000800 */
[----:B-1----:R-:W-:-:S03]  /*10a0*/  IMAD.IADD R55, R53, 0x1, R56 ;  /* 0x0000000135377824 */ /* 0x002fc600078e0238 */
[----:B------:R-:W0:Y:S01]  /*10b0*/  LDS R38, [R2+0x2c00] ;  /* 0x002c000002267984 */ /* 0x000e220000000800 */
[----:B--2---:R-:W-:-:S03]  /*10c0*/  IMAD.IADD R57, R55, 0x1, R58 ;  /* 0x0000000137397824 */ /* 0x004fc600078e023a */
[----:B------:R1:W-:Y:S01]  /*10d0*/  STS [R2+0x800], R53 ;  /* 0x0008003502007388 */ /* 0x0003e20000000800 */
[----:B---3--:R-:W-:-:S03]  /*10e0*/  IMAD.IADD R61, R57, 0x1, R60 ;  /* 0x00000001393d7824 */ /* 0x008fc600078e023c */
[----:B------:R1:W-:Y:S01]  /*10f0*/  STS [R2+0xc00], R55 ;  /* 0x000c003702007388 */ /* 0x0003e20000000800 */
[----:B----4-:R-:W-:-:S03]  /*1100*/  IMAD.IADD R63, R61, 0x1, R62 ;  /* 0x000000013d3f7824 */ /* 0x010fc600078e023e */
[----:B------:R1:W-:Y:S01]  /*1110*/  STS [R2+0x1000], R57 ;  /* 0x0010003902007388 */ /* 0x0003e20000000800 */
[----:B-----5:R-:W-:-:S03]  /*1120*/  IMAD.IADD R65, R63, 0x1, R64 ;  /* 0x000000013f417824 */ /* 0x020fc600078e0240 */
[----:B------:R1:W-:Y:S01]  /*1130*/  STS [R2+0x1400], R61 ;  /* 0x0014003d02007388 */ /* 0x0003e20000000800 */
[----:B------:R-:W-:-:S03]  /*1140*/  IMAD.IADD R67, R65, 0x1, R66 ;  /* 0x0000000141437824 */ /* 0x000fc600078e0242 */
[----:B------:R1:W-:Y:S01]  /*1150*/  STS [R2+0x1800], R63 ;  /* 0x0018003f02007388 */ /* 0x0003e20000000800 */
[----:B------:R-:W-:-:S03]  /*1160*/  IMAD.IADD R69, R67, 0x1, R68 ;  /* 0x0000000143457824 */ /* 0x000fc600078e0244 */
[----:B------:R1:W-:Y:S01]  /*1170*/  STS [R2+0x1c00], R65 ;  /* 0x001c004102007388 */ /* 0x0003e20000000800 */
[----:B------:R-:W-:-:S03]  /*1180*/  IMAD.IADD R71, R69, 0x1, R70 ;  /* 0x0000000145477824 */ /* 0x000fc600078e0246 */
[----:B------:R1:W-:Y:S01]  /*1190*/  STS [R2+0x2000], R67 ;  /* 0x0020004302007388 */ /* 0x0003e20000000800 */
[----:B------:R-:W-:-:S03]  /*11a0*/  IMAD.IADD R73, R71, 0x1, R72 ;  /* 0x0000000147497824 */ /* 0x000fc600078e0248 */
[----:B------:R1:W-:Y:S04]  /*11b0*/  STS [R2+0x2400], R69 ;  /* 0x0024004502007388 */ /* 0x0003e80000000800 */
[----:B------:R1:W-:Y:S04]  /*11c0*/  STS [R2+0x2800], R71 ;  /* 0x0028004702007388 */ /* 0x0003e80000000800 */
[----:B------:R1:W-:Y:S01]  /*11d0*/  STS [R2], RZ ;  /* 0x000000ff02007388 */ /* 0x0003e20000000800 */
[----:B0-----:R-:W-:-:S03]  /*11e0*/  IMAD.IADD R38, R73, 0x1, R38 ;  /* 0x0000000149267824 */ /* 0x001fc600078e0226 */
[----:B------:R1:W-:Y:S04]  /*11f0*/  STS [R2+0x2c00], R73 ;  /* 0x002c004902007388 */ /* 0x0003e80000000800 */
.L_x_13:
[----:B------:R-:W-:Y:S05]  /*1200*/  BSYNC.RECONVERGENT B0 ;  /* 0x0000000000007941 */ /* 0x000fea0003800200 */
.L_x_12:
[----:B------:R-:W-:Y:S01]  /*1210*/  ISETP.NE.AND P0, PT, R38, 0x1200, PT ;  /* 0x000012002600780c */ /* 0x000fe20003f05270 */
[----:B0-----:R-:W-:Y:S01]  /*1220*/  IMAD R43, R4, 0x100, R19 ;  /* 0x00000100042b7824 */ /* 0x001fe200078e0213 */
[----:B------:R-:W1:Y:S02]  /*1230*/  LDCU.64 UR6, c[0x0][0x3b8] ;  /* 0x00007700ff0677ac */ /* 0x000e640008000a00 */
[----:B------:R-:W-:Y:S01]  /*1240*/  ISETP.LT.U32.AND P0, PT, R19, 0x100, !P0 ;  /* 0x000001001300780c */ /* 0x000fe20004701070 */
[----:B------:R-:W-:Y:S01]  /*1250*/  IMAD.WIDE R20, R43, 0x4, R20 ;  /* 0x000000042b147825 */ /* 0x000fe200078e0214 */
[----:B------:R-:W-:-:S05]  /*1260*/  @!P2 LOP3.LUT R43, R38, 0x40000000, RZ, 0xfc, !PT ;  /* 0x40000000262ba812 */ /* 0x000fca00078efcff */
[----:B------:R0:W-:Y:S06]  /*1270*/  @!P2 STG.E.STRONG.SYS desc[UR8][R20.64], R43 ;  /* 0x0000002b1400a986 */ /* 0x0001ec000c115908 */
[----:B------:R-:W-:Y:S06]  /*1280*/  BAR.RED.OR.DEFER_BLOCKING 0x0, P0 ;  /* 0x0000000000007b1d */ /* 0x000fec0000014800 */
[----:B------:R-:W2:Y:S01]  /*1290*/  B2R.RESULT RZ, P0 ;  /* 0x0000000000ff731c */ /* 0x000ea20000004000 */
[----:B-1----:R-:W-:-:S04]  /*12a0*/  LEA R2, P1, R3, UR6, 0x3 ;  /* 0x0000000603027c11 */ /* 0x002fc8000f8218ff */
[----:B------:R-:W-:Y:S01]  /*12b0*/  LEA.HI.X R3, R3, UR7, R48, 0x3, P1 ;  /* 0x0000000703037c11 */ /* 0x000fe200088f1c30 */
[----:B0-2---:R-:W-:Y:S08]  /*12c0*/  @!P0 BRA `(.L_x_14) ;  /* 0x0000000c00c48947 */ /* 0x005ff00003800000 */
[----:B------:R-:W-:Y:S01]  /*12d0*/  BSSY B1, `(.L_x_15) ;  /* 0x0000030000017945 */ /* 0x000fe20003800000 */
[----:B------:R-:W-:-:S03]  /*12e0*/  IMAD R41, R19, 0x8, R41 ;  /* 0x0000000813297824 */ /* 0x000fc600078e0229 */
[----:B------:R-:W-:Y:S05]  /*12f0*/  @P2 BRA `(.L_x_16) ;  /* 0x0000000000b42947 */ /* 0x000fea0003800000 */
[----:B------:R-:W0:Y:S02]  /*1300*/  LDCU.64 UR6, c[0x0][0x398] ;  /* 0x00007300ff0677ac */ /* 0x000e240008000a00 */
[----:B0-----:R-:W-:-:S04]  /*1310*/  LEA R8, P0, R19, UR6, 0x3 ;  /* 0x0000000613087c11 */ /* 0x001fc8000f8018ff */
[----:B------:R-:W-:-:S05]  /*1320*/  LEA.HI.X R9, R19, UR7, RZ, 0x3, P0 ;  /* 0x0000000713097c11 */ /* 0x000fca00080f1cff */
[----:B------:R-:W2:Y:S01]  /*1330*/  LDG.E.64 R6, desc[UR8][R8.64] ;  /* 0x0000000808067981 */ /* 0x000ea2000c1e1b00 */
[----:B------:R-:W-:-:S04]  /*1340*/  ISETP.GT.U32.AND P0, PT, R19, R47, PT ;  /* 0x0000002f1300720c */ /* 0x000fc80003f04070 */
[----:B------:R-:W-:-:S04]  /*1350*/  SEL R5, RZ, 0x1200, !P0 ;  /* 0x00001200ff057807 */ /* 0x000fc80004000000 */
[----:B--2---:R-:W-:Y:S01]  /*1360*/  IADD3 R6, P0, PT, R6, -R5, RZ ;  /* 0x8000000506067210 */ /* 0x004fe20007f1e0ff */
[----:B------:R-:W-:-:S03]  /*1370*/  IMAD.MOV.U32 R5, RZ, RZ, R38 ;  /* 0x000000ffff057224 */ /* 0x000fc600078e0026 */
[----:B------:R-:W-:Y:S02]  /*1380*/  IADD3.X R7, PT, PT, R7, -0x1, RZ, P0, !PT ;  /* 0xffffffff07077810 */ /* 0x000fe400007fe4ff */
[----:B------:R-:W-:-:S03]  /*1390*/  ISETP.GE.AND P0, PT, R4, 0x1, PT ;  /* 0x000000010400780c */ /* 0x000fc60003f06270 */
[----:B------:R0:W-:Y:S10]  /*13a0*/  STS.64 [R41+0x9000], R6 ;  /* 0x0090000629007388 */ /* 0x0001f40000000a00 */
[----:B------:R-:W-:Y:S05]  /*13b0*/  @!P0 BRA `(.L_x_17) ;  /* 0x00000000006c8947 */ /* 0x000fea0003800000 */
[----:B------:R-:W-:Y:S01]  /*13c0*/  BSSY B0, `(.L_x_18) ;  /* 0x0000019000007945 */ /* 0x000fe20003800000 */
[----:B------:R-:W-:Y:S02]  /*13d0*/  IMAD.MOV.U32 R8, RZ, RZ, -0x1 ;  /* 0xffffffffff087424 */ /* 0x000fe400078e00ff */
[----:B------:R-:W-:Y:S02]  /*13e0*/  IMAD.MOV.U32 R9, RZ, RZ, R4 ;  /* 0x000000ffff097224 */ /* 0x000fe400078e0004 */
[----:B------:R-:W-:-:S07]  /*13f0*/  IMAD.MOV.U32 R5, RZ, RZ, R38 ;  /* 0x000000ffff057224 */ /* 0x000fce00078e0026 */
.L_x_22:
[----:B0-----:R-:W0:Y:S01]  /*1400*/  LDC.64 R6, c[0x0][0x380] ;  /* 0x0000e000ff067b82 */ /* 0x001e220000000a00 */
[----:B------:R-:W-:Y:S01]  /*1410*/  VIADD R45, R9, 0xffffffff ;  /* 0xffffffff092d7836 */ /* 0x000fe20000000000 */
[----:B------:R-:W-:Y:S03]  /*1420*/  BSSY B2, `(.L_x_19) ;  /* 0x0000008000027945 */ /* 0x000fe60003800000 */
[----:B------:R-:W-:-:S04]  /*1430*/  IMAD R43, R45, 0x100, R19 ;  /* 0x000001002d2b7824 */ /* 0x000fc800078e0213 */
[----:B0-----:R-:W-:-:S07]  /*1440*/  IMAD.WIDE R6, R43, 0x4, R6 ;  /* 0x000000042b067825 */ /* 0x001fce00078e0206 */
.L_x_20:
[----:B------:R-:W-:Y:S05]  /*1450*/  YIELD ;  /* 0x0000000000007946 */ /* 0x000fea0003800000 */
[----:B------:R0:W-:Y:S06]  /*1460*/  MEMBAR.SC.CTA ;  /* 0x0000000000007992 */ /* 0x0001ec0000000000 */
[----:B0-----:R-:W2:Y:S02]  /*1470*/  LDG.E.STRONG.SYS R40, desc[UR8][R6.64] ;  /* 0x0000000806287981 */ /* 0x001ea4000c1f5900 */
[----:B--2---:R-:W-:-:S13]  /*1480*/  ISETP.NE.AND P0, PT, R40, RZ, PT ;  /* 0x000000ff2800720c */ /* 0x004fda0003f05270 */
[----:B------:R-:W-:Y:S05]  /*1490*/  @!P0 BRA `(.L_x_20) ;  /* 0xfffffffc00ec8947 */ /* 0x000fea000383ffff */
[----:B------:R-:W-:Y:S05]  /*14a0*/  BSYNC B2 ;  /* 0x0000000000027941 */ /* 0x000fea0003800000 */
.L_x_19:
[----:B------:R-:W-:Y:S01]  /*14b0*/  BSSY.RECONVERGENT B2, `(.L_x_21) ;  /* 0x0000006000027945 */ /* 0x000fe20003800200 */
[C---:B------:R-:W-:Y:S02]  /*14c0*/  ISETP.GT.AND P0, PT, R40.reuse, -0x1, PT ;  /* 0xffffffff2800780c */ /* 0x040fe40003f04270 */
[----:B------:R-:W-:Y:S01]  /*14d0*/  LOP3.LUT R40, R40, 0x3fffffff, RZ, 0xc0, !PT ;  /* 0x3fffffff28287812 */ /* 0x000fe200078ec0ff */
[----:B------:R-:W-:Y:S05]  /*14e0*/  WARPSYNC.EXCLUSIVE R8 ;  /* 0x0000000008007348 */ /* 0x000fea0003a00000 */
[----:B------:R-:W-:-:S05]  /*14f0*/  IMAD.IADD R5, R40, 0x1, R5 ;  /* 0x0000000128057824 */ /* 0x000fca00078e0205 */
[----:B------:R-:W-:-:S07]  /*1500*/  VOTE.ANY R8, PT, P0 ;  /* 0x0000000000087806 */ /* 0x000fce00000e0100 */
[----:B------:R-:W-:Y:S05]  /*1510*/  BSYNC.RECONVERGENT B2 ;  /* 0x0000000000027941 */ /* 0x000fea0003800200 */
.L_x_21:
[----:B------:R-:W-:Y:S01]  /*1520*/  ISETP.GT.U32.AND P1, PT, R9, 0x1, PT ;  /* 0x000000010900780c */ /* 0x000fe20003f24070 */
[----:B------:R-:W-:-:S12]  /*1530*/  IMAD.MOV.U32 R9, RZ, RZ, R45 ;  /* 0x000000ffff097224 */ /* 0x000fd800078e002d */
[----:B------:R-:W-:Y:S05]  /*1540*/  @P0 BRA P1, `(.L_x_22) ;  /* 0xfffffffc00ac0947 */ /* 0x000fea000083ffff */
[----:B------:R-:W-:Y:S05]  /*1550*/  BSYNC B0 ;  /* 0x0000000000007941 */ /* 0x000fea0003800000 */
.L_x_18:
[----:B------:R1:W2:Y:S02]  /*1560*/  LDS.64 R6, [R41+0x9000] ;  /* 0x0090000029067984 */ /* 0x0002a40000000a00 */
.L_x_17:
[C---:B------:R-:W-:Y:S01]  /*1570*/  IMAD.IADD R9, R5.reuse, 0x1, -R38 ;  /* 0x0000000105097824 */ /* 0x040fe200078e0a26 */
[----:B------:R-:W-:-:S04]  /*1580*/  LOP3.LUT R5, R5, 0x80000000, RZ, 0xfc, !PT ;  /* 0x8000000005057812 */ /* 0x000fc800078efcff */
[C---:B0-2---:R-:W-:Y:S01]  /*1590*/  IADD3 R6, P0, PT, R9.reuse, R6, RZ ;  /* 0x0000000609067210 */ /* 0x045fe20007f1e0ff */
[----:B------:R0:W-:Y:S03]  /*15a0*/  STG.E.STRONG.SYS desc[UR8][R20.64], R5 ;  /* 0x0000000514007986 */ /* 0x0001e6000c115908 */
[----:B------:R-:W-:-:S05]  /*15b0*/  LEA.HI.X.SX32 R7, R9, R7, 0x1, P0 ;  /* 0x0000000709077211 */ /* 0x000fca00000f0eff */
[----:B------:R0:W-:Y:S04]  /*15c0*/  STS.64 [R41+0x9000], R6 ;  /* 0x0090000629007388 */ /* 0x0001e80000000a00 */
.L_x_16:
[----:B------:R-:W-:Y:S05]  /*15d0*/  BSYNC B1 ;  /* 0x0000000000017941 */ /* 0x000fea0003800000 */
.L_x_15:
[----:B0-----:R-:W0:Y:S08]  /*15e0*/  LDC R5, c[0x0][0x3c0] ;  /* 0x0000f000ff057b82 */ /* 0x001e300000000800 */
[----:B------:R-:W2:Y:S01]  /*15f0*/  LDC.64 R8, c[0x0][0x390] ;  /* 0x0000e400ff087b82 */ /* 0x000ea20000000a00 */
[----:B0-----:R-:W-:Y:S02]  /*1600*/  ISETP.GE.AND P0, PT, R39, R5, PT ;  /* 0x000000052700720c */ /* 0x001fe40003f06270 */
[----:B--2---:R-:W-:-:S04]  /*1610*/  ISETP.EQ.U32.AND P1, PT, R8, RZ, PT ;  /* 0x000000ff0800720c */ /* 0x004fc80003f22070 */
[----:B------:R-:W-:-:S04]  /*1620*/  ISETP.EQ.OR.EX P0, PT, R9, RZ, !P0, P1 ;  /* 0x000000ff0900720c */ /* 0x000fc80004702710 */
[----:B------:R-:W-:-:S13]  /*1630*/  ISETP.GT.U32.OR P0, PT, R19, 0xff, P0 ;  /* 0x000000ff1300780c */ /* 0x000fda0000704470 */
[----:B------:R-:W-:Y:S05]  /*1640*/  @P0 BRA `(.L_x_23) ;  /* 0x0000000000240947 */ /* 0x000fea0003800000 */
[----:B------:R-:W0:Y:S01]  /*1650*/  LDS.64 R6, [R41+0x9000] ;  /* 0x0090000029067984 */ /* 0x000e220000000a00 */
[C---:B------:R-:W-:Y:S02]  /*1660*/  ISETP.GT.U32.AND P0, PT, R19.reuse, R47, PT ;  /* 0x0000002f1300720c */ /* 0x040fe40003f04070 */
[C---:B------:R-:W-:Y:S02]  /*1670*/  LEA R8, P2, R19.reuse, R8, 0x3 ;  /* 0x0000000813087211 */ /* 0x040fe400078418ff */
[----:B------:R-:W-:Y:S02]  /*1680*/  SEL R43, RZ, 0x1200, !P0 ;  /* 0x00001200ff2b7807 */ /* 0x000fe40004000000 */
[--C-:B------:R-:W-:Y:S02]  /*1690*/  SHF.R.S32.HI R21, RZ, 0x1f, R38.reuse ;  /* 0x0000001fff157819 */ /* 0x100fe40000011426 */
[----:B------:R-:W-:Y:S02]  /*16a0*/  LEA.HI.X R9, R19, R9, RZ, 0x3, P2 ;  /* 0x0000000913097211 */ /* 0x000fe400010f1cff */
[----:B0-----:R-:W-:-:S04]  /*16b0*/  IADD3 R6, P0, P1, R6, R43, R38 ;  /* 0x0000002b06067210 */ /* 0x001fc8000791e026 */
[----:B------:R-:W-:-:S05]  /*16c0*/  IADD3.X R7, PT, PT, R7, RZ, R21, P0, P1 ;  /* 0x000000ff07077210 */ /* 0x000fca00007e2415 */
[----:B------:R0:W-:Y:S04]  /*16d0*/  STG.E.64 desc[UR8][R8.64], R6 ;  /* 0x0000000608007986 */ /* 0x0001e8000c101b08 */
.L_x_23:
[----:B------:R-:W-:Y:S05]  /*16e0*/  WARPSYNC.ALL ;  /* 0x0000000000007948 */ /* 0x000fea0003800000 */
[----:B------:R-:W2:Y:S08]  /*16f0*/  S2UR UR6, SR_CgaCtaId ;  /* 0x00000000000679c3 */ /* 0x000eb00000008800 */
[----:B------:R-:W-:Y:S01]  /*1700*/  BAR.SYNC.DEFER_BLOCKING 0x0 ;  /* 0x0000000000007b1d */ /* 0x000fe20000010000 */
[----:B------:R-:W-:-:S05]  /*1710*/  ISETP.GT.AND P0, PT, R39, R5, PT ;  /* 0x000000052700720c */ /* 0x000fca0003f04270 */
[----:B------:R-:W-:Y:S02]  /*1720*/  UMOV UR5, 0x400 ;  /* 0x0000040000057882 */ /* 0x000fe40000000000 */
[----:B--2---:R-:W-:-:S06]  /*1730*/  ULEA UR5, UR6, UR5, 0x18 ;  /* 0x0000000506057291 */ /* 0x004fcc000f8ec0ff */
[----:B0-----:R-:W-:-:S06]  /*1740*/  LEA R6, R47, UR5, 0x3 ;  /* 0x000000052f067c11 */ /* 0x001fcc000f8e18ff */
[----:B------:R-:W0:Y:S01]  /*1750*/  LDS.64 R6, [R6+0x9000] ;  /* 0x0090000006067984 */ /* 0x000e220000000a00 */
[----:B------:R-:W-:Y:S05]  /*1760*/  @P0 BRA `(.L_x_24) ;  /* 0x0000000000480947 */ /* 0x000fea0003800000 */
[----:B------:R-:W2:Y:S01]  /*1770*/  LDCU.64 UR4, c[0x0][0x3a0] ;  /* 0x00007400ff0477ac */ /* 0x000ea20008000a00 */
[----:B0-----:R-:W-:-:S05]  /*1780*/  IADD3 R6, P1, PT, R0, R6, RZ ;  /* 0x0000000600067210 */ /* 0x001fca0007f3e0ff */
[----:B------:R-:W-:Y:S01]  /*1790*/  IMAD.X R7, RZ, RZ, R7, P1 ;  /* 0x000000ffff077224 */ /* 0x000fe200008e0607 */
[----:B--2---:R-:W-:-:S04]  /*17a0*/  LEA R8, P1, R6, UR4, 0x3 ;  /* 0x0000000406087c11 */ /* 0x004fc8000f8218ff */
[----:B------:R-:W-:-:S05]  /*17b0*/  LEA.HI.X R9, R6, UR5, R7, 0x3, P1 ;  /* 0x0000000506097c11 */ /* 0x000fca00088f1c07 */
[----:B------:R2:W-:Y:S04]  /*17c0*/  STG.E.64 desc[UR8][R8.64], R36 ;  /* 0x0000002408007986 */ /* 0x0005e8000c101b08 */
        /* <DEDUP_REMOVED lines=10> */
[----:B------:R2:W-:Y:S01]  /*1870*/  STG.E.64 desc[UR8][R8.64+0xb00], R14 ;  /* 0x000b000e08007986 */ /* 0x0005e2000c101b08 */
[----:B------:R-:W-:Y:S05]  /*1880*/  BRA `(.L_x_25) ;  /* 0x0000000000a47947 */ /* 0x000fea0003800000 */
.L_x_24:
[----:B------:R-:W2:Y:S01]  /*1890*/  LDCU.64 UR4, c[0x0][0x3a0] ;  /* 0x00007400ff0477ac */ /* 0x000ea20008000a00 */
[----:B0-----:R-:W-:Y:S01]  /*18a0*/  IADD3 R6, P1, PT, R0, R6, RZ ;  /* 0x0000000600067210 */ /* 0x001fe20007f3e0ff */
[----:B------:R-:W-:Y:S02]  /*18b0*/  IMAD R19, R4, -0x1200, R5 ;  /* 0xffffee0004137824 */ /* 0x000fe400078e0205 */
[C---:B------:R-:W-:Y:S02]  /*18c0*/  VIADD R8, R0.reuse, 0x20 ;  /* 0x0000002000087836 */ /* 0x040fe40000000000 */
[C---:B------:R-:W-:Y:S01]  /*18d0*/  VIADD R18, R0.reuse, 0x40 ;  /* 0x0000004000127836 */ /* 0x040fe20000000000 */
[-C--:B------:R-:W-:Y:S01]  /*18e0*/  ISETP.GE.AND P4, PT, R0, R19.reuse, PT ;  /* 0x000000130000720c */ /* 0x080fe20003f86270 */
[----:B------:R-:W-:Y:S01]  /*18f0*/  IMAD.X R7, RZ, RZ, R7, P1 ;  /* 0x000000ffff077224 */ /* 0x000fe200008e0607 */
[-C--:B------:R-:W-:Y:S01]  /*1900*/  ISETP.GE.AND P5, PT, R8, R19.reuse, PT ;  /* 0x000000130800720c */ /* 0x080fe20003fa6270 */
[----:B------:R-:W-:Y:S01]  /*1910*/  VIADD R20, R0, 0x80 ;  /* 0x0000008000147836 */ /* 0x000fe20000000000 */
[----:B------:R-:W-:Y:S01]  /*1920*/  ISETP.GE.AND P6, PT, R18, R19, PT ;  /* 0x000000131200720c */ /* 0x000fe20003fc6270 */
[----:B------:R-:W-:-:S02]  /*1930*/  VIADD R18, R0, 0x60 ;  /* 0x0000006000127836 */ /* 0x000fc40000000000 */
[----:B------:R-:W-:Y:S01]  /*1940*/  VIADD R38, R0, 0xa0 ;  /* 0x000000a000267836 */ /* 0x000fe20000000000 */
[-C--:B------:R-:W-:Y:S01]  /*1950*/  ISETP.GE.AND P2, PT, R20, R19.reuse, PT ;  /* 0x000000131400720c */ /* 0x080fe20003f46270 */
[----:B------:R-:W-:Y:S01]  /*1960*/  VIADD R20, R0, 0xe0 ;  /* 0x000000e000147836 */ /* 0x000fe20000000000 */
[----:B--2---:R-:W-:Y:S02]  /*1970*/  LEA R8, P1, R6, UR4, 0x3 ;  /* 0x0000000406087c11 */ /* 0x004fe4000f8218ff */
[-C--:B------:R-:W-:Y:S02]  /*1980*/  ISETP.GE.AND P3, PT, R38, R19.reuse, PT ;  /* 0x000000132600720c */ /* 0x080fe40003f66270 */
[----:B------:R-:W-:Y:S02]  /*1990*/  LEA.HI.X R9, R6, UR5, R7, 0x3, P1 ;  /* 0x0000000506097c11 */ /* 0x000fe400088f1c07 */
[----:B------:R-:W-:Y:S01]  /*19a0*/  ISETP.GE.AND P1, PT, R18, R19, PT ;  /* 0x000000131200720c */ /* 0x000fe20003f26270 */
[----:B------:R-:W-:-:S02]  /*19b0*/  VIADD R18, R0, 0xc0 ;  /* 0x000000c000127836 */ /* 0x000fc40000000000 */
[----:B------:R0:W-:Y:S03]  /*19c0*/  @!P4 STG.E.64 desc[UR8][R8.64], R36 ;  /* 0x000000240800c986 */ /* 0x0001e6000c101b08 */
[-C--:B------:R-:W-:Y:S01]  /*19d0*/  ISETP.GE.AND P4, PT, R18, R19.reuse, PT ;  /* 0x000000131200720c */ /* 0x080fe20003f86270 */
[----:B------:R0:W-:Y:S01]  /*19e0*/  @!P5 STG.E.64 desc[UR8][R8.64+0x100], R34 ;  /* 0x000100220800d986 */ /* 0x0001e2000c101b08 */
[-C--:B------:R-:W-:Y:S01]  /*19f0*/  ISETP.GE.AND P5, PT, R20, R19.reuse, PT ;  /* 0x000000131400720c */ /* 0x080fe20003fa6270 */
[C---:B------:R-:W-:Y:S02]  /*1a00*/  VIADD R18, R0.reuse, 0x100 ;  /* 0x0000010000127836 */ /* 0x040fe40000000000 */
[----:B------:R-:W-:Y:S01]  /*1a10*/  VIADD R20, R0, 0x120 ;  /* 0x0000012000147836 */ /* 0x000fe20000000000 */
[----:B------:R0:W-:Y:S02]  /*1a20*/  @!P6 STG.E.64 desc[UR8][R8.64+0x200], R32 ;  /* 0x000200200800e986 */ /* 0x0001e4000c101b08 */
[-C--:B------:R-:W-:Y:S01]  /*1a30*/  ISETP.GE.AND P6, PT, R18, R19.reuse, PT ;  /* 0x000000131200720c */ /* 0x080fe20003fc6270 */
[----:B------:R-:W-:Y:S01]  /*1a40*/  VIADD R18, R0, 0x140 ;  /* 0x0000014000127836 */ /* 0x000fe20000000000 */
[----:B------:R0:W-:Y:S01]  /*1a50*/  @!P1 STG.E.64 desc[UR8][R8.64+0x300], R10 ;  /* 0x0003000a08009986 */ /* 0x0001e2000c101b08 */
[----:B------:R-:W-:Y:S01]  /*1a60*/  ISETP.GE.AND P1, PT, R20, R19, PT ;  /* 0x000000131400720c */ /* 0x000fe20003f26270 */
[----:B------:R-:W-:-:S02]  /*1a70*/  VIADD R20, R0, 0x160 ;  /* 0x0000016000147836 */ /* 0x000fc40000000000 */
[----:B------:R0:W-:Y:S01]  /*1a80*/  @!P2 STG.E.64 desc[UR8][R8.64+0x400], R30 ;  /* 0x0004001e0800a986 */ /* 0x0001e2000c101b08 */
[----:B------:R-:W-:-:S03]  /*1a90*/  ISETP.GE.AND P2, PT, R18, R19, PT ;  /* 0x000000131200720c */ /* 0x000fc60003f46270 */
[----:B------:R0:W-:Y:S01]  /*1aa0*/  @!P3 STG.E.64 desc[UR8][R8.64+0x500], R12 ;  /* 0x0005000c0800b986 */ /* 0x0001e2000c101b08 */
[----:B------:R-:W-:-:S03]  /*1ab0*/  ISETP.GE.AND P3, PT, R20, R19, PT ;  /* 0x000000131400720c */ /* 0x000fc60003f66270 */
[----:B------:R0:W-:Y:S04]  /*1ac0*/  @!P4 STG.E.64 desc[UR8][R8.64+0x600], R28 ;  /* 0x0006001c0800c986 */ /* 0x0001e8000c101b08 */
[----:B------:R0:W-:Y:S04]  /*1ad0*/  @!P5 STG.E.64 desc[UR8][R8.64+0x700], R26 ;  /* 0x0007001a0800d986 */ /* 0x0001e8000c101b08 */
[----:B------:R0:W-:Y:S04]  /*1ae0*/  @!P6 STG.E.64 desc[UR8][R8.64+0x800], R24 ;  /* 0x000800180800e986 */ /* 0x0001e8000c101b08 */
[----:B------:R0:W-:Y:S04]  /*1af0*/  @!P1 STG.E.64 desc[UR8][R8.64+0x900], R22 ;  /* 0x0009001608009986 */ /* 0x0001e8000c101b08 */
[----:B------:R0:W-:Y:S04]  /*1b00*/  @!P2 STG.E.64 desc[UR8][R8.64+0xa00], R16 ;  /* 0x000a00100800a986 */ /* 0x0001e8000c101b08 */
[----:B------:R0:W-:Y:S02]  /*1b10*/  @!P3 STG.E.64 desc[UR8][R8.64+0xb00], R14 ;  /* 0x000b000e0800b986 */ /* 0x0001e4000c101b08 */
.L_x_25:
[----:B------:R-:W-:Y:S05]  /*1b20*/  @P0 BRA `(.L_x_26) ;  /* 0x0000000000340947 */ /* 0x000fea0003800000 */
[----:B0-2---:R0:W5:Y:S04]  /*1b30*/  LDG.E.64 R26, desc[UR8][R2.64] ;  /* 0x00000008021a7981 */ /* 0x005168000c1e1b00 */
        /* <DEDUP_REMOVED lines=12> */
.L_x_26:
[----:B0-2---:R-:W-:Y:S02]  /*1c00*/  IMAD R33, R4, -0x1200, R5 ;  /* 0xffffee0004217824 */ /* 0x005fe400078e0205 */
[C---:B------:R-:W-:Y:S02]  /*1c10*/  VIADD R32, R0.reuse, 0x20 ;  /* 0x0000002000207836 */ /* 0x040fe40000000000 */
[C---:B------:R-:W-:Y:S01]  /*1c20*/  VIADD R34, R0.reuse, 0x40 ;  /* 0x0000004000227836 */ /* 0x040fe20000000000 */
[CC--:B------:R-:W-:Y:S01]  /*1c30*/  ISETP.GE.AND P4, PT, R0.reuse, R33.reuse, PT ;  /* 0x000000210000720c */ /* 0x0c0fe20003f86270 */
[----:B------:R-:W-:Y:S01]  /*1c40*/  VIADD R36, R0, 0x80 ;  /* 0x0000008000247836 */ /* 0x000fe20000000000 */
[-C--:B------:R-:W-:Y:S01]  /*1c50*/  ISETP.GE.AND P5, PT, R32, R33.reuse, PT ;  /* 0x000000212000720c */ /* 0x080fe20003fa6270 */
[----:B------:R-:W-:Y:S01]  /*1c60*/  VIADD R32, R0, 0x60 ;  /* 0x0000006000207836 */ /* 0x000fe20000000000 */
[-C--:B------:R-:W-:Y:S01]  /*1c70*/  ISETP.GE.AND P6, PT, R34, R33.reuse, PT ;  /* 0x000000212200720c */ /* 0x080fe20003fc6270 */
[----:B------:R-:W-:Y:S01]  /*1c80*/  VIADD R34, R0, 0xa0 ;  /* 0x000000a000227836 */ /* 0x000fe20000000000 */
[----:B------:R-:W-:-:S02]  /*1c90*/  ISETP.GE.AND P2, PT, R36, R33, PT ;  /* 0x000000212400720c */ /* 0x000fc40003f46270 */
[-C--:B------:R-:W-:Y:S01]  /*1ca0*/  ISETP.GE.AND P1, PT, R32, R33.reuse, PT ;  /* 0x000000212000720c */ /* 0x080fe20003f26270 */
[----:B------:R-:W-:Y:S01]  /*1cb0*/  VIADD R32, R0, 0xc0 ;  /* 0x000000c000207836 */ /* 0x000fe20000000000 */
[-C--:B------:R-:W-:Y:S01]  /*1cc0*/  ISETP.GE.AND P3, PT, R34, R33.reuse, PT ;  /* 0x000000212200720c */ /* 0x080fe20003f66270 */
[----:B------:R-:W-:Y:S02]  /*1cd0*/  VIADD R34, R0, 0xe0 ;  /* 0x000000e000227836 */ /* 0x000fe40000000000 */
[----:B------:R2:W5:Y:S01]  /*1ce0*/  @!P4 LDG.E.64 R26, desc[UR8][R2.64] ;  /* 0x00000008021ac981 */ /* 0x000562000c1e1b00 */
[-C--:B------:R-:W-:Y:S01]  /*1cf0*/  ISETP.GE.AND P4, PT, R32, R33.reuse, PT ;  /* 0x000000212000720c */ /* 0x080fe20003f86270 */
[----:B------:R-:W-:Y:S02]  /*1d00*/  VIADD R32, R0, 0x100 ;  /* 0x0000010000207836 */ /* 0x000fe40000000000 */
[----:B------:R2:W5:Y:S01]  /*1d10*/  @!P5 LDG.E.64 R28, desc[UR8][R2.64+0x100] ;  /* 0x00010008021cd981 */ /* 0x000562000c1e1b00 */
[----:B------:R-:W-:Y:S01]  /*1d20*/  ISETP.GE.AND P5, PT, R34, R33, PT ;  /* 0x000000212200720c */ /* 0x000fe20003fa6270 */
[----:B------:R-:W-:-:S02]  /*1d30*/  VIADD R34, R0, 0x120 ;  /* 0x0000012000227836 */ /* 0x000fc40000000000 */
[----:B------:R2:W5:Y:S01]  /*1d40*/  @!P6 LDG.E.64 R22, desc[UR8][R2.64+0x200] ;  /* 0x000200080216e981 */ /* 0x000562000c1e1b00 */
[-C--:B------:R-:W-:Y:S01]  /*1d50*/  ISETP.GE.AND P6, PT, R32, R33.reuse, PT ;  /* 0x000000212000720c */ /* 0x080fe20003fc6270 */
[----:B------:R-:W-:Y:S02]  /*1d60*/  VIADD R32, R0, 0x140 ;  /* 0x0000014000207836 */ /* 0x000fe40000000000 */
[----:B------:R2:W5:Y:S01]  /*1d70*/  @!P1 LDG.E.64 R24, desc[UR8][R2.64+0x300] ;  /* 0x0003000802189981 */ /* 0x000562000c1e1b00 */
[-C--:B------:R-:W-:Y:S01]  /*1d80*/  ISETP.GE.AND P1, PT, R34, R33.reuse, PT ;  /* 0x000000212200720c */ /* 0x080fe20003f26270 */
[----:B------:R-:W-:Y:S02]  /*1d90*/  VIADD R34, R0, 0x160 ;  /* 0x0000016000227836 */ /* 0x000fe40000000000 */
[----:B------:R2:W5:Y:S01]  /*1da0*/  @!P2 LDG.E.64 R20, desc[UR8][R2.64+0x400] ;  /* 0x000400080214a981 */ /* 0x000562000c1e1b00 */
[----:B------:R-:W-:-:S03]  /*1db0*/  ISETP.GE.AND P2, PT, R32, R33, PT ;  /* 0x000000212000720c */ /* 0x000fc60003f46270 */
[----:B------:R2:W5:Y:S01]  /*1dc0*/  @!P3 LDG.E.64 R18, desc[UR8][R2.64+0x500] ;  /* 0x000500080212b981 */ /* 0x000562000c1e1b00 */
[----:B------:R-:W-:-:S03]  /*1dd0*/  ISETP.GE.AND P3, PT, R34, R33, PT ;  /* 0x000000212200720c */ /* 0x000fc60003f66270 */
[----:B------:R2:W5:Y:S04]  /*1de0*/  @!P4 LDG.E.64 R16, desc[UR8][R2.64+0x600] ;  /* 0x000600080210c981 */ /* 0x000568000c1e1b00 */
[----:B------:R2:W5:Y:S04]  /*1df0*/  @!P5 LDG.E.64 R14, desc[UR8][R2.64+0x700] ;  /* 0x00070008020ed981 */ /* 0x000568000c1e1b00 */
[----:B------:R2:W5:Y:S04]  /*1e00*/  @!P6 LDG.E.64 R12, desc[UR8][R2.64+0x800] ;  /* 0x00080008020ce981 */ /* 0x000568000c1e1b00 */
[----:B------:R2:W5:Y:S04]  /*1e10*/  @!P1 LDG.E.64 R10, desc[UR8][R2.64+0x900] ;  /* 0x00090008020a9981 */ /* 0x000568000c1e1b00 */
[----:B------:R2:W5:Y:S04]  /*1e20*/  @!P2 LDG.E.64 R8, desc[UR8][R2.64+0xa00] ;  /* 0x000a00080208a981 */ /* 0x000568000c1e1b00 */
[----:B------:R2:W5:Y:S02]  /*1e30*/  @!P3 LDG.E.64 R30, desc[UR8][R2.64+0xb00] ;  /* 0x000b0008021eb981 */ /* 0x000564000c1e1b00 */
.L_x_27:
[----:B------:R-:W-:Y:S05]  /*1e40*/  @P0 BRA `(.L_x_28) ;  /* 0x0000000000400947 */ /* 0x000fea0003800000 */
[----:B------:R-:W0:Y:S02]  /*1e50*/  LDCU.64 UR4, c[0x0][0x3b0] ;  /* 0x00007600ff0477ac */ /* 0x000e240008000a00 */
[----:B0-2---:R-:W-:-:S04]  /*1e60*/  LEA R2, P0, R6, UR4, 0x3 ;  /* 0x0000000406027c11 */ /* 0x005fc8000f8018ff */
[----:B------:R-:W-:-:S05]  /*1e70*/  LEA.HI.X R3, R6, UR5, R7, 0x3, P0 ;  /* 0x0000000506037c11 */ /* 0x000fca00080f1c07 */
[----:B-----5:R-:W-:Y:S04]  /*1e80*/  STG.E.64 desc[UR8][R2.64], R26 ;  /* 0x0000001a02007986 */ /* 0x020fe8000c101b08 */
[----:B------:R-:W-:Y:S04]  /*1e90*/  STG.E.64 desc[UR8][R2.64+0x100], R28 ;  /* 0x0001001c02007986 */ /* 0x000fe8000c101b08 */
        /* <DEDUP_REMOVED lines=9> */
[----:B------:R-:W-:Y:S01]  /*1f30*/  STG.E.64 desc[UR8][R2.64+0xb00], R30 ;  /* 0x000b001e02007986 */ /* 0x000fe2000c101b08 */
[----:B------:R-:W-:Y:S05]  /*1f40*/  EXIT ;  /* 0x000000000000794d */ /* 0x000fea0003800000 */
.L_x_28:
[----:B------:R-:W3:Y:S01]  /*1f50*/  LDCU.64 UR4, c[0x0][0x3b0] ;  /* 0x00007600ff0477ac */ /* 0x000ee20008000a00 */
[----:B------:R-:W-:Y:S02]  /*1f60*/  IMAD R5, R4, -0x1200, R5 ;  /* 0xffffee0004057824 */ /* 0x000fe400078e0205 */
[C---:B0-2---:R-:W-:Y:S02]  /*1f70*/  VIADD R2, R0.reuse, 0x20 ;  /* 0x0000002000027836 */ /* 0x045fe40000000000 */
[C---:B------:R-:W-:Y:S01]  /*1f80*/  VIADD R4, R0.reuse, 0x40 ;  /* 0x0000004000047836 */ /* 0x040fe20000000000 */
[CC--:B------:R-:W-:Y:S01]  /*1f90*/  ISETP.GE.AND P5, PT, R0.reuse, R5.reuse, PT ;  /* 0x000000050000720c */ /* 0x0c0fe20003fa6270 */
[----:B------:R-:W-:Y:S01]  /*1fa0*/  VIADD R32, R0, 0x60 ;  /* 0x0000006000207836 */ /* 0x000fe20000000000 */
[-C--:B------:R-:W-:Y:S01]  /*1fb0*/  ISETP.GE.AND P6, PT, R2, R5.reuse, PT ;  /* 0x000000050200720c */ /* 0x080fe20003fc6270 */
[----:B------:R-:W-:Y:S01]  /*1fc0*/  VIADD R34, R0, 0xc0 ;  /* 0x000000c000227836 */ /* 0x000fe20000000000 */
[-C--:B------:R-:W-:Y:S01]  /*1fd0*/  ISETP.GE.AND P0, PT, R4, R5.reuse, PT ;  /* 0x000000050400720c */ /* 0x080fe20003f06270 */
[----:B------:R-:W-:Y:S01]  /*1fe0*/  VIADD R4, R0, 0x80 ;  /* 0x0000008000047836 */ /* 0x000fe20000000000 */
[-C--:B------:R-:W-:Y:S01]  /*1ff0*/  ISETP.GE.AND P1, PT, R32, R5.reuse, PT ;  /* 0x000000052000720c */ /* 0x080fe20003f26270 */
[----:B------:R-:W-:Y:S01]  /*2000*/  VIADD R32, R0, 0xa0 ;  /* 0x000000a000207836 */ /* 0x000fe20000000000 */
[----:B------:R-:W-:-:S02]  /*2010*/  ISETP.GE.AND P4, PT, R34, R5, PT ;  /* 0x000000052200720c */ /* 0x000fc40003f86270 */
[----:B---3--:R-:W-:Y:S02]  /*2020*/  LEA R2, P2, R6, UR4, 0x3 ;  /* 0x0000000406027c11 */ /* 0x008fe4000f8418ff */
[-C--:B------:R-:W-:Y:S02]  /*2030*/  ISETP.GE.AND P3, PT, R32, R5.reuse, PT ;  /* 0x000000052000720c */ /* 0x080fe40003f66270 */
[----:B------:R-:W-:Y:S01]  /*2040*/  LEA.HI.X R3, R6, UR5, R7, 0x3, P2 ;  /* 0x0000000506037c11 */ /* 0x000fe200090f1c07 */
[----:B------:R-:W-:Y:S01]  /*2050*/  VIADD R6, R0, 0x100 ;  /* 0x0000010000067836 */ /* 0x000fe20000000000 */
[-C--:B------:R-:W-:Y:S01]  /*2060*/  ISETP.GE.AND P2, PT, R4, R5.reuse, PT ;  /* 0x000000050400720c */ /* 0x080fe20003f46270 */
[----:B------:R-:W-:Y:S02]  /*2070*/  VIADD R4, R0, 0xe0 ;  /* 0x000000e000047836 */ /* 0x000fe40000000000 */
[----:B-----5:R0:W-:Y:S03]  /*2080*/  @!P5 STG.E.64 desc[UR8][R2.64], R26 ;  /* 0x0000001a0200d986 */ /* 0x0201e6000c101b08 */
[-C--:B------:R-:W-:Y:S01]  /*2090*/  ISETP.GE.AND P5, PT, R4, R5.reuse, PT ;  /* 0x000000050400720c */ /* 0x080fe20003fa6270 */
[----:B------:R0:W-:Y:S01]  /*20a0*/  @!P6 STG.E.64 desc[UR8][R2.64+0x100], R28 ;  /* 0x0001001c0200e986 */ /* 0x0001e2000c101b08 */
[----:B------:R-:W-:Y:S01]  /*20b0*/  ISETP.GE.AND P6, PT, R6, R5, PT ;  /* 0x000000050600720c */ /* 0x000fe20003fc6270 */
[----:B------:R-:W-:-:S02]  /*20c0*/  VIADD R4, R0, 0x120 ;  /* 0x0000012000047836 */ /* 0x000fc40000000000 */
[C---:B------:R-:W-:Y:S01]  /*20d0*/  VIADD R6, R0.reuse, 0x140 ;  /* 0x0000014000067836 */ /* 0x040fe20000000000 */
[----:B------:R0:W-:Y:S01]  /*20e0*/  @!P0 STG.E.64 desc[UR8][R2.64+0x200], R22 ;  /* 0x0002001602008986 */ /* 0x0001e2000c101b08 */
[----:B------:R-:W-:Y:S01]  /*20f0*/  VIADD R0, R0, 0x160 ;  /* 0x0000016000007836 */ /* 0x000fe20000000000 */
[-C--:B------:R-:W-:Y:S02]  /*2100*/  ISETP.GE.AND P0, PT, R4, R5.reuse, PT ;  /* 0x000000050400720c */ /* 0x080fe40003f06270 */
        /* <DEDUP_REMOVED lines=9> */
[----:B------:R0:W-:Y:S01]  /*21a0*/  @!P1 STG.E.64 desc[UR8][R2.64+0xa00], R8 ;  /* 0x000a000802009986 */ /* 0x0001e2000c101b08 */
[----:B------:R-:W-:Y:S05]  /*21b0*/  @P2 EXIT ;  /* 0x000000000000294d */ /* 0x000fea0003800000 */
[----:B------:R-:W-:Y:S01]  /*21c0*/  STG.E.64 desc[UR8][R2.64+0xb00], R30 ;  /* 0x000b001e02007986 */ /* 0x000fe2000c101b08 */
[----:B------:R-:W-:Y:S05]  /*21d0*/  EXIT ;  /* 0x000000000000794d */ /* 0x000fea0003800000 */
.L_x_14:
[----:B------:R-:W-:Y:S01]  /*21e0*/  IMAD.MOV.U32 R18, RZ, RZ, RZ ;  /* 0x000000ffff127224 */ /* 0x000fe200078e00ff */
[C---:B------:R-:W-:Y:S01]  /*21f0*/  ISETP.GT.U32.AND P0, PT, R19.reuse, 0x1f, PT ;  /* 0x0000001f1300780c */ /* 0x040fe20003f04070 */
[----:B------:R-:W-:Y:S05]  /*2200*/  WARPSYNC.ALL ;  /* 0x0000000000007948 */ /* 0x000fea0003800000 */
[----:B------:R-:W-:-:S04]  /*2210*/  IMAD.HI.U32 R48, R19, 0x15555556, R18 ;  /* 0x1555555613307827 */ /* 0x000fc800078e0012 */
[----:B------:R-:W-:-:S05]  /*2220*/  IMAD R43, R48, 0x4, R41 ;  /* 0x00000004302b7824 */ /* 0x000fca00078e0229 */
[----:B------:R0:W-:Y:S01]  /*2230*/  STS [R43+0x3410], R38 ;  /* 0x003410262b007388 */ /* 0x0001e20000000800 */
[----:B------:R-:W-:Y:S06]  /*2240*/  BAR.SYNC.DEFER_BLOCKING 0x0 ;  /* 0x0000000000007b1d */ /* 0x000fec0000010000 */
[----:B------:R-:W-:Y:S05]  /*2250*/  @P0 BRA `(.L_x_29) ;  /* 0x0000000000dc0947 */ /* 0x000fea0003800000 */
[----:B------:R-:W-:Y:S01]  /*2260*/  IMAD R53, R19, 0x34, R41 ;  /* 0x0000003413357824 */ /* 0x000fe200078e0229 */
[----:B------:R-:W-:-:S04]  /*2270*/  UMOV UR5, 0xffffffff ;  /* 0xffffffff00057882 */ /* 0x000fc80000000000 */
[----:B------:R-:W-:Y:S04]  /*2280*/  LDS R64, [R53+0x3410] ;  /* 0x0034100035407984 */ /* 0x000fe80000000800 */
[----:B------:R-:W-:Y:S04]  /*2290*/  LDS R48, [R53+0x3414] ;  /* 0x0034140035307984 */ /* 0x000fe80000000800 */
[----:B------:R-:W1:Y:S04]  /*22a0*/  LDS R57, [R53+0x3418] ;  /* 0x0034180035397984 */ /* 0x000e680000000800 */
[----:B------:R-:W-:Y:S04]  /*22b0*/  LDS R56, [R53+0x341c] ;  /* 0x00341c0035387984 */ /* 0x000fe80000000800 */
[----:B------:R-:W2:Y:S04]  /*22c0*/  LDS R55, [R53+0x3420] ;  /* 0x0034200035377984 */ /* 0x000ea80000000800 */
[----:B------:R-:W-:Y:S04]  /*22d0*/  LDS R60, [R53+0x3424] ;  /* 0x00342400353c7984 */ /* 0x000fe80000000800 */
[----:B------:R-:W3:Y:S04]  /*22e0*/  LDS R65, [R53+0x3428] ;  /* 0x0034280035417984 */ /* 0x000ee80000000800 */
[----:B------:R-:W-:Y:S04]  /*22f0*/  LDS R63, [R53+0x342c] ;  /* 0x00342c00353f7984 */ /* 0x000fe80000000800 */
[----:B------:R-:W4:Y:S04]  /*2300*/  LDS R62, [R53+0x3430] ;  /* 0x00343000353e7984 */ /* 0x000f280000000800 */
[----:B------:R-:W-:Y:S04]  /*2310*/  LDS R61, [R53+0x3434] ;  /* 0x00343400353d7984 */ /* 0x000fe80000000800 */
[----:B------:R-:W5:Y:S04]  /*2320*/  LDS R58, [R53+0x3438] ;  /* 0x00343800353a7984 */ /* 0x000f680000000800 */
[----:B------:R-:W0:Y:S01]  /*2330*/  LDS R66, [R53+0x343c] ;  /* 0x00343c0035427984 */ /* 0x000e220000000800 */
[----:B-1----:R-:W-:-:S04]  /*2340*/  IADD3 R67, PT, PT, R57, R48, R64 ;  /* 0x0000003039437210 */ /* 0x002fc80007ffe040 */
[----:B--2---:R-:W-:-:S04]  /*2350*/  IADD3 R67, PT, PT, R55, R67, R56 ;  /* 0x0000004337437210 */ /* 0x004fc80007ffe038 */
[----:B---3--:R-:W-:-:S04]  /*2360*/  IADD3 R67, PT, PT, R65, R67, R60 ;  /* 0x0000004341437210 */ /* 0x008fc80007ffe03c */
[----:B----4-:R-:W-:-:S04]  /*2370*/  IADD3 R67, PT, PT, R62, R67, R63 ;  /* 0x000000433e437210 */ /* 0x010fc80007ffe03f */
[----:B-----5:R-:W-:-:S05]  /*2380*/  IADD3 R67, PT, PT, R58, R67, R61 ;  /* 0x000000433a437210 */ /* 0x020fca0007ffe03d */
[----:B0-----:R-:W-:Y:S01]  /*2390*/  IMAD.IADD R66, R66, 0x1, R67 ;  /* 0x0000000142427824 */ /* 0x001fe200078e0243 */
[----:B------:R-:W-:Y:S06]  /*23a0*/  BRA.DIV UR5, `(.L_x_30) ;  /* 0x0000005605587947 */ /* 0x000fec000b800000 */
[----:B------:R-:W0:Y:S02]  /*23b0*/  SHFL.UP P0, R67, R66, 0x1, RZ ;  /* 0x0420000042437989 */ /* 0x000e2400000000ff */
[----:B0-----:R-:W-:-:S05]  /*23c0*/  @P0 IMAD.IADD R67, R66, 0x1, R67 ;  /* 0x0000000142430824 */ /* 0x001fca00078e0243 */
[----:B------:R-:W0:Y:S02]  /*23d0*/  SHFL.UP P0, R68, R67, 0x2, RZ ;  /* 0x0440000043447989 */ /* 0x000e2400000000ff */
[----:B0-----:R-:W-:-:S05]  /*23e0*/  @P0 IMAD.IADD R68, R67, 0x1, R68 ;  /* 0x0000000143440824 */ /* 0x001fca00078e0244 */
[----:B------:R-:W0:Y:S02]  /*23f0*/  SHFL.UP P0, R69, R68, 0x4, RZ ;  /* 0x0480000044457989 */ /* 0x000e2400000000ff */
[----:B0-----:R-:W-:-:S05]  /*2400*/  @P0 IMAD.IADD R69, R68, 0x1, R69 ;  /* 0x0000000144450824 */ /* 0x001fca00078e0245 */
[----:B------:R-:W0:Y:S02]  /*2410*/  SHFL.UP P0, R70, R69, 0x8, RZ ;  /* 0x0500000045467989 */ /* 0x000e2400000000ff */
[----:B0-----:R-:W-:-:S05]  /*2420*/  @P0 IMAD.IADD R70, R69, 0x1, R70 ;  /* 0x0000000145460824 */ /* 0x001fca00078e0246 */
[----:B------:R0:W1:Y:S02]  /*2430*/  SHFL.UP P0, R71, R70, 0x10, RZ ;  /* 0x0600000046477989 */ /* 0x00006400000000ff */
.L_x_99:
[----:B-1----:R-:W-:-:S04]  /*2440*/  @P0 IMAD.IADD R71, R70, 0x1, R71 ;  /* 0x0000000146470824 */ /* 0x002fc800078e0247 */
[----:B------:R-:W-:-:S04]  /*2450*/  IMAD.IADD R66, R71, 0x1, -R66 ;  /* 0x0000000147427824 */ /* 0x000fc800078e0a42 */
[----:B------:R-:W-:Y:S01]  /*2460*/  IMAD.IADD R64, R64, 0x1, R66 ;  /* 0x0000000140407824 */ /* 0x000fe200078e0242 */
[----:B------:R1:W-:Y:S03]  /*2470*/  STS [R53+0x3410], R66 ;  /* 0x0034104235007388 */ /* 0x0003e60000000800 */
        /* <DEDUP_REMOVED lines=19> */
[----:B------:R1:W-:Y:S04]  /*25b0*/  STS [R53+0x3438], R61 ;  /* 0x0034383d35007388 */ /* 0x0003e80000000800 */
[----:B------:R1:W-:Y:S02]  /*25c0*/  STS [R53+0x343c], R58 ;  /* 0x00343c3a35007388 */ /* 0x0003e40000000800 */
.L_x_29:
[----:B------:R-:W-:Y:S05]  /*25d0*/  WARPSYNC.ALL ;  /* 0x0000000000007948 */ /* 0x000fea0003800000 */
[----:B------:R-:W-:Y:S01]  /*25e0*/  BAR.SYNC.DEFER_BLOCKING 0x0 ;  /* 0x0000000000007b1d */ /* 0x000fe20000010000 */
[----:B------:R-:W-:-:S05]  /*25f0*/  ISETP.NE.AND P0, PT, R59, RZ, PT ;  /* 0x000000ff3b00720c */ /* 0x000fca0003f05270 */
[----:B------:R-:W-:Y:S01]  /*2600*/  BSSY.RECONVERGENT B0, `(.L_x_31) ;  /* 0x0000028000007945 */ /* 0x000fe20003800200 */
[----:B0-----:R-:W0:Y:S07]  /*2610*/  LDS R43, [R43+0x3410] ;  /* 0x003410002b2b7984 */ /* 0x001e2e0000000800 */
[----:B------:R-:W-:Y:S05]  /*2620*/  @P0 BRA `(.L_x_32) ;  /* 0x0000000000940947 */ /* 0x000fea0003800000 */
[----:B-1----:R-:W-:-:S05]  /*2630*/  IMAD R48, R19, 0x4, R41 ;  /* 0x0000000413307824 */ /* 0x002fca00078e0229 */
[----:B------:R-:W0:Y:S04]  /*2640*/  LDS R56, [R48] ;  /* 0x0000000030387984 */ /* 0x000e280000000800 */
        /* <DEDUP_REMOVED lines=8> */
[----:B------:R-:W5:Y:S04]  /*26d0*/  LDS R74, [R48+0x2400] ;  /* 0x00240000304a7984 */ /* 0x000f680000000800 */
[----:B------:R-:W5:Y:S01]  /*26e0*/  LDS R76, [R48+0x2800] ;  /* 0x00280000304c7984 */ /* 0x000f620000000800 */
[----:B0-----:R-:W-:-:S03]  /*26f0*/  IMAD.IADD R53, R43, 0x1, R56 ;  /* 0x000000012b357824 */ /* 0x001fc600078e0238 */
[----:B------:R-:W0:Y:S01]  /*2700*/  LDS R71, [R48+0x2c00] ;  /* 0x002c000030477984 */ /* 0x000e220000000800 */
[C---:B-1----:R-:W-:Y:S02]  /*2710*/  IMAD.IADD R55, R43.reuse, 0x1, R58 ;  /* 0x000000012b377824 */ /* 0x042fe400078e023a */
[C---:B--2---:R-:W-:Y:S01]  /*2720*/  IMAD.IADD R57, R43.reuse, 0x1, R60 ;  /* 0x000000012b397824 */ /* 0x044fe200078e023c */
[----:B------:R1:W-:Y:S01]  /*2730*/  STS [R48], R53 ;  /* 0x0000003530007388 */ /* 0x0003e20000000800 */
        /* <DEDUP_REMOVED lines=8> */
[----:B-1----:R-:W-:-:S03]  /*27c0*/  IMAD.IADD R53, R43, 0x1, R70 ;  /* 0x000000012b357824 */ /* 0x002fc600078e0246 */
[----:B------:R4:W-:Y:S01]  /*27d0*/  STS [R48+0x1400], R65 ;  /* 0x0014004130007388 */ /* 0x0009e20000000800 */
[----:B--2---:R-:W-:-:S03]  /*27e0*/  IMAD.IADD R55, R43, 0x1, R72 ;  /* 0x000000012b377824 */ /* 0x004fc600078e0248 */
[----:B------:R4:W-:Y:S01]  /*27f0*/  STS [R48+0x1800], R67 ;  /* 0x0018004330007388 */ /* 0x0009e20000000800 */
[----:B---3--:R-:W-:-:S03]  /*2800*/  IMAD.IADD R57, R43, 0x1, R74 ;  /* 0x000000012b397824 */ /* 0x008fc600078e024a */
[----:B------:R4:W-:Y:S01]  /*2810*/  STS [R48+0x1c00], R53 ;  /* 0x001c003530007388 */ /* 0x0009e20000000800 */
[----:B------:R-:W-:-:S03]  /*2820*/  IMAD.IADD R69, R43, 0x1, R76 ;  /* 0x000000012b457824 */ /* 0x000fc600078e024c */
[----:B------:R4:W-:Y:S01]  /*2830*/  STS [R48+0x2000], R55 ;  /* 0x0020003730007388 */ /* 0x0009e20000000800 */
[----:B0-----:R-:W-:-:S03]  /*2840*/  IMAD.IADD R71, R43, 0x1, R71 ;  /* 0x000000012b477824 */ /* 0x001fc600078e0247 */
[----:B------:R4:W-:Y:S04]  /*2850*/  STS [R48+0x2400], R57 ;  /* 0x0024003930007388 */ /* 0x0009e80000000800 */
[----:B------:R4:W-:Y:S04]  /*2860*/  STS [R48+0x2800], R69 ;  /* 0x0028004530007388 */ /* 0x0009e80000000800 */
[----:B------:R4:W-:Y:S02]  /*2870*/  STS [R48+0x2c00], R71 ;  /* 0x002c004730007388 */ /* 0x0009e40000000800 */
.L_x_32:
[----:B------:R-:W-:Y:S05]  /*2880*/  BSYNC.RECONVERGENT B0 ;  /* 0x0000000000007941 */ /* 0x000fea0003800200 */
.L_x_31:
[----:B------:R-:W-:Y:S01]  /*2890*/  BAR.SYNC.DEFER_BLOCKING 0x0 ;  /* 0x0000000000007b1d */ /* 0x000fe20000010000 */
[----:B------:R-:W-:-:S05]  /*28a0*/  R2P PR, R47, 0x7f ;  /* 0x0000007f2f007804 */ /* 0x000fca0000000000 */
[----:B------:R-:W-:Y:S08]  /*28b0*/  BSSY.RECONVERGENT B0, `(.L_x_33) ;  /* 0x0000021000007945 */ /* 0x000ff00003800200 */
[----:B-1--4-:R-:W-:Y:S02]  /*28c0*/  VOTE.ANY R48, PT, P0 ;  /* 0x0000000000307806 */ /* 0x012fe400000e0100 */
[----:B------:R-:W-:-:S02]  /*28d0*/  VOTE.ANY R53, PT, P1 ;  /* 0x0000000000357806 */ /* 0x000fc400008e0100 */
[----:B------:R-:W-:Y:S02]  /*28e0*/  @!P0 LOP3.LUT R48, RZ, R48, RZ, 0x33, !PT ;  /* 0x00000030ff308212 */ /* 0x000fe400078e33ff */
[----:B------:R-:W-:Y:S02]  /*28f0*/  VOTE.ANY R55, PT, P2 ;  /* 0x0000000000377806 */ /* 0x000fe400010e0100 */
[----:B------:R-:W-:Y:S02]  /*2900*/  @!P1 LOP3.LUT R53, RZ, R53, RZ, 0x33, !PT ;  /* 0x00000035ff359212 */ /* 0x000fe400078e33ff */
[----:B------:R-:W-:Y:S02]  /*2910*/  VOTE.ANY R57, PT, P3 ;  /* 0x0000000000397806 */ /* 0x000fe400018e0100 */
[----:B------:R-:W-:Y:S02]  /*2920*/  @!P2 LOP3.LUT R55, RZ, R55, RZ, 0x33, !PT ;  /* 0x00000037ff37a212 */ /* 0x000fe400078e33ff */
[----:B------:R-:W-:-:S02]  /*2930*/  LOP3.LUT R48, R53, R48, RZ, 0xc0, !PT ;  /* 0x0000003035307212 */ /* 0x000fc400078ec0ff */
[----:B------:R-:W-:Y:S02]  /*2940*/  @!P3 LOP3.LUT R57, RZ, R57, RZ, 0x33, !PT ;  /* 0x00000039ff39b212 */ /* 0x000fe400078e33ff */
[----:B------:R-:W-:Y:S01]  /*2950*/  LOP3.LUT R48, R55, R48, RZ, 0xc0, !PT ;  /* 0x0000003037307212 */ /* 0x000fe200078ec0ff */
[----:B------:R-:W-:Y:S01]  /*2960*/  IMAD.MOV.U32 R55, RZ, RZ, RZ ;  /* 0x000000ffff377224 */ /* 0x000fe200078e00ff */
[----:B------:R-:W-:Y:S02]  /*2970*/  VOTE.ANY R53, PT, P4 ;  /* 0x0000000000357806 */ /* 0x000fe400020e0100 */
[----:B------:R-:W-:Y:S02]  /*2980*/  LOP3.LUT P0, RZ, R47, 0x80, RZ, 0xc0, !PT ;  /* 0x000000802fff7812 */ /* 0x000fe4000780c0ff */
[----:B------:R-:W-:Y:S02]  /*2990*/  LOP3.LUT R48, R57, R48, RZ, 0xc0, !PT ;  /* 0x0000003039307212 */ /* 0x000fe400078ec0ff */
[----:B------:R-:W-:-:S02]  /*29a0*/  @!P4 LOP3.LUT R53, RZ, R53, RZ, 0x33, !PT ;  /* 0x00000035ff35c212 */ /* 0x000fc400078e33ff */
[----:B------:R-:W-:Y:S02]  /*29b0*/  VOTE.ANY R47, PT, P5 ;  /* 0x00000000002f7806 */ /* 0x000fe400028e0100 */
[----:B------:R-:W-:Y:S02]  /*29c0*/  LOP3.LUT R48, R53, R48, RZ, 0xc0, !PT ;  /* 0x0000003035307212 */ /* 0x000fe400078ec0ff */
[----:B------:R-:W-:Y:S02]  /*29d0*/  @!P5 LOP3.LUT R47, RZ, R47, RZ, 0x33, !PT ;  /* 0x0000002fff2fd212 */ /* 0x000fe400078e33ff */
[----:B------:R-:W-:Y:S02]  /*29e0*/  VOTE.ANY R56, PT, P6 ;  /* 0x0000000000387806 */ /* 0x000fe400030e0100 */
[----:B------:R-:W-:Y:S02]  /*29f0*/  LOP3.LUT R47, R47, R48, RZ, 0xc0, !PT ;  /* 0x000000302f2f7212 */ /* 0x000fe400078ec0ff */
[----:B------:R-:W1:Y:S01]  /*2a00*/  S2R R48, SR_LEMASK ;  /* 0x0000000000307919 */ /* 0x000e620000003a00 */
[----:B------:R-:W-:-:S02]  /*2a10*/  VOTE.ANY R58, PT, P0 ;  /* 0x00000000003a7806 */ /* 0x000fc400000e0100 */
[----:B------:R-:W-:Y:S02]  /*2a20*/  @!P6 LOP3.LUT R56, RZ, R56, RZ, 0x33, !PT ;  /* 0x00000038ff38e212 */ /* 0x000fe400078e33ff */
[----:B------:R-:W-:Y:S02]  /*2a30*/  @!P0 LOP3.LUT R58, RZ, R58, RZ, 0x33, !PT ;  /* 0x0000003aff3a8212 */ /* 0x000fe400078e33ff */
[----:B------:R-:W-:-:S04]  /*2a40*/  LOP3.LUT R47, R56, R47, RZ, 0xc0, !PT ;  /* 0x0000002f382f7212 */ /* 0x000fc800078ec0ff */
[----:B------:R-:W-:-:S04]  /*2a50*/  LOP3.LUT R53, R58, R47, RZ, 0xc0, !PT ;  /* 0x0000002f3a357212 */ /* 0x000fc800078ec0ff */
[----:B------:R-:W2:Y:S02]  /*2a60*/  FLO.U32 R56, R53 ;  /* 0x0000003500387300 */ /* 0x000ea400000e0000 */
[----:B--2---:R-:W-:Y:S02]  /*2a70*/  ISETP.NE.AND P0, PT, R42, R56, PT ;  /* 0x000000382a00720c */ /* 0x004fe40003f05270 */
[----:B-1----:R-:W-:-:S06]  /*2a80*/  LOP3.LUT R47, R48, R53, RZ, 0xc0, !PT ;  /* 0x00000035302f7212 */ /* 0x002fcc00078ec0ff */
[----:B------:R-:W1:Y:S05]  /*2a90*/  POPC R47, R47 ;  /* 0x0000002f002f7309 */ /* 0x000e6a0000000000 */
[----:B------:R-:W-:Y:S05]  /*2aa0*/  @P0 BRA `(.L_x_34) ;  /* 0x0000000000040947 */ /* 0x000fea0003800000 */
[----:B-1----:R2:W3:Y:S02]  /*2ab0*/  ATOMS.ADD R55, [R50], R47 ;  /* 0x0000002f3237738c */ /* 0x0024e40000000000 */
.L_x_34:
[----:B------:R-:W-:Y:S05]  /*2ac0*/  BSYNC.RECONVERGENT B0 ;  /* 0x0000000000007941 */ /* 0x000fea0003800200 */
.L_x_33:
[----:B------:R-:W-:Y:S01]  /*2ad0*/  R2P PR, R49, 0x7f ;  /* 0x0000007f31007804 */ /* 0x000fe20000000000 */
[----:B------:R-:W-:-:S12]  /*2ae0*/  BSSY.RECONVERGENT B0, `(.L_x_35) ;  /* 0x0000021000007945 */ /* 0x000fd80003800200 */
[----:B--2---:R-:W-:Y:S02]  /*2af0*/  VOTE.ANY R50, PT, P0 ;  /* 0x0000000000327806 */ /* 0x004fe400000e0100 */
[----:B------:R-:W-:Y:S02]  /*2b00*/  VOTE.ANY R53, PT, P1 ;  /* 0x0000000000357806 */ /* 0x000fe400008e0100 */
[----:B------:R-:W-:Y:S02]  /*2b10*/  @!P0 LOP3.LUT R50, RZ, R50, RZ, 0x33, !PT ;  /* 0x00000032ff328212 */ /* 0x000fe400078e33ff */
[----:B------:R-:W-:Y:S02]  /*2b20*/  @!P1 LOP3.LUT R53, RZ, R53, RZ, 0x33, !PT ;  /* 0x00000035ff359212 */ /* 0x000fe400078e33ff */
[----:B------:R-:W-:Y:S02]  /*2b30*/  VOTE.ANY R57, PT, P2 ;  /* 0x0000000000397806 */ /* 0x000fe400010e0100 */
[----:B------:R-:W-:-:S02]  /*2b40*/  LOP3.LUT R50, R53, R50, RZ, 0xc0, !PT ;  /* 0x0000003235327212 */ /* 0x000fc400078ec0ff */
[----:B------:R-:W-:Y:S02]  /*2b50*/  @!P2 LOP3.LUT R57, RZ, R57, RZ, 0x33, !PT ;  /* 0x00000039ff39a212 */ /* 0x000fe400078e33ff */
[----:B------:R-:W-:Y:S02]  /*2b60*/  VOTE.ANY R53, PT, P3 ;  /* 0x0000000000357806 */ /* 0x000fe400018e0100 */
[----:B------:R-:W-:Y:S02]  /*2b70*/  LOP3.LUT P0, RZ, R49, 0x80, RZ, 0xc0, !PT ;  /* 0x0000008031ff7812 */ /* 0x000fe4000780c0ff */
[----:B------:R-:W-:Y:S02]  /*2b80*/  LOP3.LUT R50, R57, R50, RZ, 0xc0, !PT ;  /* 0x0000003239327212 */ /* 0x000fe400078ec0ff */
[----:B------:R-:W-:Y:S02]  /*2b90*/  VOTE.ANY R49, PT, P4 ;  /* 0x0000000000317806 */ /* 0x000fe400020e0100 */
[----:B------:R-:W-:-:S02]  /*2ba0*/  @!P3 LOP3.LUT R53, RZ, R53, RZ, 0x33, !PT ;  /* 0x00000035ff35b212 */ /* 0x000fc400078e33ff */
[----:B------:R-:W-:Y:S02]  /*2bb0*/  @!P4 LOP3.LUT R49, RZ, R49, RZ, 0x33, !PT ;  /* 0x00000031ff31c212 */ /* 0x000fe400078e33ff */
[----:B------:R-:W-:Y:S02]  /*2bc0*/  LOP3.LUT R50, R53, R50, RZ, 0xc0, !PT ;  /* 0x0000003235327212 */ /* 0x000fe400078ec0ff */
[----:B------:R-:W-:Y:S02]  /*2bd0*/  VOTE.ANY R53, PT, P5 ;  /* 0x0000000000357806 */ /* 0x000fe400028e0100 */
[----:B------:R-:W-:Y:S02]  /*2be0*/  LOP3.LUT R50, R49, R50, RZ, 0xc0, !PT ;  /* 0x0000003231327212 */ /* 0x000fe400078ec0ff */
[----:B------:R-:W-:Y:S02]  /*2bf0*/  VOTE.ANY R49, PT, P6 ;  /* 0x0000000000317806 */ /* 0x000fe400030e0100 */
[----:B------:R-:W-:-:S02]  /*2c00*/  @!P5 LOP3.LUT R53, RZ, R53, RZ, 0x33, !PT ;  /* 0x00000035ff35d212 */ /* 0x000fc400078e33ff */
[----:B------:R-:W-:Y:S02]  /*2c10*/  VOTE.ANY R57, PT, P0 ;  /* 0x0000000000397806 */ /* 0x000fe400000e0100 */
[----:B------:R-:W-:Y:S02]  /*2c20*/  @!P6 LOP3.LUT R49, RZ, R49, RZ, 0x33, !PT ;  /* 0x00000031ff31e212 */ /* 0x000fe400078e33ff */
[----:B------:R-:W-:Y:S01]  /*2c30*/  LOP3.LUT R50, R53, R50, RZ, 0xc0, !PT ;  /* 0x0000003235327212 */ /* 0x000fe200078ec0ff */
[----:B------:R-:W-:Y:S01]  /*2c40*/  IMAD.MOV.U32 R53, RZ, RZ, RZ ;  /* 0x000000ffff357224 */ /* 0x000fe200078e00ff */
[----:B------:R-:W-:Y:S02]  /*2c50*/  @!P0 LOP3.LUT R57, RZ, R57, RZ, 0x33, !PT ;  /* 0x00000039ff398212 */ /* 0x000fe400078e33ff */
[----:B------:R-:W-:-:S04]  /*2c60*/  LOP3.LUT R50, R49, R50, RZ, 0xc0, !PT ;  /* 0x0000003231327212 */ /* 0x000fc800078ec0ff */
[----:B------:R-:W-:Y:S02]  /*2c70*/  LOP3.LUT R57, R57, R50, RZ, 0xc0, !PT ;  /* 0x0000003239397212 */ /* 0x000fe400078ec0ff */
[----:B---3--:R2:W3:Y:S02]  /*2c80*/  SHFL.IDX PT, R50, R55, R56, 0x1f ;  /* 0x00001f3837327589 */ /* 0x0084e400000e0000 */
[----:B------:R-:W4:Y:S01]  /*2c90*/  FLO.U32 R58, R57 ;  /* 0x00000039003a7300 */ /* 0x000f2200000e0000 */
[----:B------:R-:W-:-:S07]  /*2ca0*/  LOP3.LUT R49, R48, R57, RZ, 0xc0, !PT ;  /* 0x0000003930317212 */ /* 0x000fce00078ec0ff */
[----:B------:R-:W0:Y:S01]  /*2cb0*/  POPC R49, R49 ;  /* 0x0000003100317309 */ /* 0x000e220000000000 */
[----:B----4-:R-:W-:-:S13]  /*2cc0*/  ISETP.NE.AND P0, PT, R42, R58, PT ;  /* 0x0000003a2a00720c */ /* 0x010fda0003f05270 */
[----:B0-23--:R-:W-:Y:S05]  /*2cd0*/  @P0 BRA `(.L_x_36) ;  /* 0x0000000000040947 */ /* 0x00dfea0003800000 */
[----:B------:R0:W2:Y:S02]  /*2ce0*/  ATOMS.ADD R53, [R52], R49 ;  /* 0x000000313435738c */ /* 0x0000a40000000000 */
.L_x_36:
[----:B------:R-:W-:Y:S05]  /*2cf0*/  BSYNC.RECONVERGENT B0 ;  /* 0x0000000000007941 */ /* 0x000fea0003800200 */
.L_x_35:
[----:B------:R-:W-:Y:S01]  /*2d00*/  R2P PR, R51, 0x7f ;  /* 0x0000007f33007804 */ /* 0x000fe20000000000 */
[----:B------:R-:W-:Y:S01]  /*2d10*/  BSSY.RECONVERGENT B0, `(.L_x_37) ;  /* 0x0000021000007945 */ /* 0x000fe20003800200 */
[----:B------:R-:W-:-:S11]  /*2d20*/  IMAD.MOV.U32 R56, RZ, RZ, RZ ;  /* 0x000000ffff387224 */ /* 0x000fd600078e00ff */
[----:B0-----:R-:W-:Y:S02]  /*2d30*/  VOTE.ANY R52, PT, P0 ;  /* 0x0000000000347806 */ /* 0x001fe400000e0100 */
        /* <DEDUP_REMOVED lines=19> */
[----:B------:R-:W-:Y:S02]  /*2e70*/  LOP3.LUT R52, R55, R52, RZ, 0xc0, !PT ;  /* 0x0000003437347212 */ /* 0x000fe400078ec0ff */
[----:B------:R-:W-:Y:S02]  /*2e80*/  @!P0 LOP3.LUT R57, RZ, R57, RZ, 0x33, !PT ;  /* 0x00000039ff398212 */ /* 0x000fe400078e33ff */
[----:B------:R-:W-:-:S04]  /*2e90*/  LOP3.LUT R52, R51, R52, RZ, 0xc0, !PT ;  /* 0x0000003433347212 */ /* 0x000fc800078ec0ff */
[----:B------:R-:W-:Y:S02]  /*2ea0*/  LOP3.LUT R57, R57, R52, RZ, 0xc0, !PT ;  /* 0x0000003439397212 */ /* 0x000fe400078ec0ff */
[----:B--2---:R0:W2:Y:S02]  /*2eb0*/  SHFL.IDX PT, R52, R53, R58, 0x1f ;  /* 0x00001f3a35347589 */ /* 0x0040a400000e0000 */
[----:B------:R-:W3:Y:S01]  /*2ec0*/  FLO.U32 R61, R57 ;  /* 0x00000039003d7300 */ /* 0x000ee200000e0000 */
[----:B------:R-:W-:-:S07]  /*2ed0*/  LOP3.LUT R51, R48, R57, RZ, 0xc0, !PT ;  /* 0x0000003930337212 */ /* 0x000fce00078ec0ff */
[----:B------:R-:W4:Y:S01]  /*2ee0*/  POPC R51, R51 ;  /* 0x0000003300337309 */ /* 0x000f220000000000 */
[----:B---3--:R-:W-:-:S13]  /*2ef0*/  ISETP.NE.AND P0, PT, R42, R61, PT ;  /* 0x0000003d2a00720c */ /* 0x008fda0003f05270 */
[----:B0-2-4-:R-:W-:Y:S05]  /*2f00*/  @P0 BRA `(.L_x_38) ;  /* 0x0000000000040947 */ /* 0x015fea0003800000 */
[----:B------:R0:W2:Y:S02]  /*2f10*/  ATOMS.ADD R56, [R54], R51 ;  /* 0x000000333638738c */ /* 0x0000a40000000000 */
.L_x_38:
[----:B------:R-:W-:Y:S05]  /*2f20*/  BSYNC.RECONVERGENT B0 ;  /* 0x0000000000007941 */ /* 0x000fea0003800200 */
.L_x_37:
[----:B------:R-:W-:Y:S01]  /*2f30*/  R2P PR, R46, 0x7f ;  /* 0x0000007f2e007804 */ /* 0x000fe20000000000 */
[----:B------:R-:W-:-:S12]  /*2f40*/  BSSY.RECONVERGENT B0, `(.L_x_39) ;  /* 0x0000025000007945 */ /* 0x000fd80003800200 */
[----:B------:R-:W-:Y:S02]  /*2f50*/  VOTE.ANY R53, PT, P0 ;  /* 0x0000000000357806 */ /* 0x000fe400000e0100 */
[----:B0-----:R-:W-:Y:S02]  /*2f60*/  VOTE.ANY R54, PT, P1 ;  /* 0x0000000000367806 */ /* 0x001fe400008e0100 */
[----:B------:R-:W-:Y:S02]  /*2f70*/  @!P0 LOP3.LUT R53, RZ, R53, RZ, 0x33, !PT ;  /* 0x00000035ff358212 */ /* 0x000fe400078e33ff */
[----:B------:R-:W-:Y:S02]  /*2f80*/  VOTE.ANY R58, PT, P2 ;  /* 0x00000000003a7806 */ /* 0x000fe400010e0100 */
[----:B------:R-:W-:Y:S02]  /*2f90*/  @!P1 LOP3.LUT R54, RZ, R54, RZ, 0x33, !PT ;  /* 0x00000036ff369212 */ /* 0x000fe400078e33ff */
[----:B------:R-:W-:-:S02]  /*2fa0*/  @!P2 LOP3.LUT R58, RZ, R58, RZ, 0x33, !PT ;  /* 0x0000003aff3aa212 */ /* 0x000fc400078e33ff */
[----:B------:R-:W-:Y:S02]  /*2fb0*/  LOP3.LUT R53, R54, R53, RZ, 0xc0, !PT ;  /* 0x0000003536357212 */ /* 0x000fe400078ec0ff */
[----:B------:R-:W-:Y:S02]  /*2fc0*/  VOTE.ANY R54, PT, P3 ;  /* 0x0000000000367806 */ /* 0x000fe400018e0100 */
[----:B------:R-:W-:Y:S02]  /*2fd0*/  LOP3.LUT R53, R58, R53, RZ, 0xc0, !PT ;  /* 0x000000353a357212 */ /* 0x000fe400078ec0ff */
[----:B------:R-:W-:Y:S02]  /*2fe0*/  LOP3.LUT P0, RZ, R46, 0x80, RZ, 0xc0, !PT ;  /* 0x000000802eff7812 */ /* 0x000fe4000780c0ff */
        /* <DEDUP_REMOVED lines=11> */
[----:B------:R-:W-:Y:S01]  /*30a0*/  @!P0 LOP3.LUT R60, RZ, R60, RZ, 0x33, !PT ;  /* 0x0000003cff3c8212 */ /* 0x000fe200078e33ff */
[----:B--2---:R0:W2:Y:S01]  /*30b0*/  SHFL.IDX PT, R54, R56, R61, 0x1f ;  /* 0x00001f3d38367589 */ /* 0x0040a200000e0000 */
[----:B------:R-:W-:Y:S01]  /*30c0*/  LOP3.LUT R53, R58, R53, RZ, 0xc0, !PT ;  /* 0x000000353a357212 */ /* 0x000fe200078ec0ff */
[----:B------:R-:W-:-:S03]  /*30d0*/  IMAD.MOV.U32 R58, RZ, RZ, RZ ;  /* 0x000000ffff3a7224 */ /* 0x000fc600078e00ff */
[----:B------:R-:W-:-:S04]  /*30e0*/  LOP3.LUT R57, R60, R53, RZ, 0xc0, !PT ;  /* 0x000000353c397212 */ /* 0x000fc800078ec0ff */
[----:B------:R-:W3:Y:S01]  /*30f0*/  FLO.U32 R55, R57 ;  /* 0x0000003900377300 */ /* 0x000ee200000e0000 */
[----:B------:R-:W-:-:S07]  /*3100*/  LOP3.LUT R53, R48, R57, RZ, 0xc0, !PT ;  /* 0x0000003930357212 */ /* 0x000fce00078ec0ff */
[----:B------:R-:W4:Y:S01]  /*3110*/  POPC R53, R53 ;  /* 0x0000003500357309 */ /* 0x000f220000000000 */
[----:B---3--:R-:W-:-:S13]  /*3120*/  ISETP.NE.AND P0, PT, R42, R55, PT ;  /* 0x000000372a00720c */ /* 0x008fda0003f05270 */
[----:B0-2-4-:R-:W-:Y:S05]  /*3130*/  @P0 BRA `(.L_x_40) ;  /* 0x0000000000140947 */ /* 0x015fea0003800000 */
[----:B------:R-:W-:-:S05]  /*3140*/  IMAD.SHL.U32 R56, R19, 0x20, RZ ;  /* 0x0000002013387824 */ /* 0x000fca00078e00ff */
[----:B------:R-:W-:-:S05]  /*3150*/  LOP3.LUT R56, R56, 0x7c00, RZ, 0xc0, !PT ;  /* 0x00007c0038387812 */ /* 0x000fca00078ec0ff */
[----:B------:R-:W-:-:S04]  /*3160*/  IMAD.IADD R57, R41, 0x1, R56 ;  /* 0x0000000129397824 */ /* 0x000fc800078e0238 */
[----:B------:R-:W-:-:S05]  /*3170*/  IMAD R46, R46, 0x4, R57 ;  /* 0x000000042e2e7824 */ /* 0x000fca00078e0239 */
[----:B------:R0:W2:Y:S02]  /*3180*/  ATOMS.ADD R58, [R46], R53 ;  /* 0x000000352e3a738c */ /* 0x0000a40000000000 */
.L_x_40:
[----:B------:R-:W-:Y:S05]  /*3190*/  BSYNC.RECONVERGENT B0 ;  /* 0x0000000000007941 */ /* 0x000fea0003800200 */
.L_x_39:
[----:B------:R-:W-:Y:S01]  /*31a0*/  R2P PR, R45, 0x7f ;  /* 0x0000007f2d007804 */ /* 0x000fe20000000000 */
[----:B--2---:R2:W3:Y:S01]  /*31b0*/  SHFL.IDX PT, R56, R58, R55, 0x1f ;  /* 0x00001f373a387589 */ /* 0x0044e200000e0000 */
[----:B------:R-:W-:Y:S01]  /*31c0*/  BSSY.RECONVERGENT B0, `(.L_x_41) ;  /* 0x0000024000007945 */ /* 0x000fe20003800200 */
[----:B------:R-:W-:-:S10]  /*31d0*/  IMAD.MOV.U32 R60, RZ, RZ, RZ ;  /* 0x000000ffff3c7224 */ /* 0x000fd400078e00ff */
[----:B0-----:R-:W-:Y:S02]  /*31e0*/  VOTE.ANY R46, PT, P0 ;  /* 0x00000000002e7806 */ /* 0x001fe400000e0100 */
[----:B------:R-:W-:Y:S02]  /*31f0*/  VOTE.ANY R57, PT, P1 ;  /* 0x0000000000397806 */ /* 0x000fe400008e0100 */
        /* <DEDUP_REMOVED lines=21> */
[----:B------:R-:W-:-:S04]  /*3350*/  LOP3.LUT R63, R63, R46, RZ, 0xc0, !PT ;  /* 0x0000002e3f3f7212 */ /* 0x000fc800078ec0ff */
[----:B------:R-:W0:Y:S01]  /*3360*/  FLO.U32 R57, R63 ;  /* 0x0000003f00397300 */ /* 0x000e2200000e0000 */
[----:B------:R-:W-:-:S07]  /*3370*/  LOP3.LUT R46, R48, R63, RZ, 0xc0, !PT ;  /* 0x0000003f302e7212 */ /* 0x000fce00078ec0ff */
[----:B------:R-:W4:Y:S01]  /*3380*/  POPC R46, R46 ;  /* 0x0000002e002e7309 */ /* 0x000f220000000000 */
[----:B0-----:R-:W-:-:S13]  /*3390*/  ISETP.NE.AND P0, PT, R42, R57, PT ;  /* 0x000000392a00720c */ /* 0x001fda0003f05270 */
[----:B--234-:R-:W-:Y:S05]  /*33a0*/  @P0 BRA `(.L_x_42) ;  /* 0x0000000000140947 */ /* 0x01cfea0003800000 */
[----:B------:R-:W-:-:S05]  /*33b0*/  IMAD.SHL.U32 R55, R19, 0x20, RZ ;  /* 0x0000002013377824 */ /* 0x000fca00078e00ff */
[----:B------:R-:W-:-:S05]  /*33c0*/  LOP3.LUT R58, R55, 0x7c00, RZ, 0xc0, !PT ;  /* 0x00007c00373a7812 */ /* 0x000fca00078ec0ff */
[----:B------:R-:W-:-:S04]  /*33d0*/  IMAD.IADD R58, R41, 0x1, R58 ;  /* 0x00000001293a7824 */ /* 0x000fc800078e023a */
[----:B------:R-:W-:-:S05]  /*33e0*/  IMAD R45, R45, 0x4, R58 ;  /* 0x000000042d2d7824 */ /* 0x000fca00078e023a */
[----:B------:R0:W2:Y:S02]  /*33f0*/  ATOMS.ADD R60, [R45], R46 ;  /* 0x0000002e2d3c738c */ /* 0x0000a40000000000 */
.L_x_42:
[----:B------:R-:W-:Y:S05]  /*3400*/  BSYNC.RECONVERGENT B0 ;  /* 0x0000000000007941 */ /* 0x000fea0003800200 */
.L_x_41:
[----:B------:R-:W-:Y:S01]  /*3410*/  R2P PR, R44, 0x7f ;  /* 0x0000007f2c007804 */ /* 0x000fe20000000000 */
[----:B--2---:R2:W3:Y:S01]  /*3420*/  SHFL.IDX PT, R55, R60, R57, 0x1f ;  /* 0x00001f393c377589 */ /* 0x0044e200000e0000 */
[----:B------:R-:W-:Y:S11]  /*3430*/  BSSY.RECONVERGENT B0, `(.L_x_43) ;  /* 0x0000024000007945 */ /* 0x000ff60003800200 */
[----:B0-----:R-:W-:-:S02]  /*3440*/  VOTE.ANY R45, PT, P0 ;  /* 0x00000000002d7806 */ /* 0x001fc400000e0100 */
[----:B------:R-:W-:Y:S02]  /*3450*/  VOTE.ANY R58, PT, P1 ;  /* 0x00000000003a7806 */ /* 0x000fe400008e0100 */
[----:B------:R-:W-:Y:S02]  /*3460*/  @!P0 LOP3.LUT R45, RZ, R45, RZ, 0x33, !PT ;  /* 0x0000002dff2d8212 */ /* 0x000fe400078e33ff */
[----:B------:R-:W-:Y:S02]  /*3470*/  VOTE.ANY R62, PT, P2 ;  /* 0x00000000003e7806 */ /* 0x000fe400010e0100 */
[----:B------:R-:W-:Y:S02]  /*3480*/  @!P1 LOP3.LUT R58, RZ, R58, RZ, 0x33, !PT ;  /* 0x0000003aff3a9212 */ /* 0x000fe400078e33ff */
[----:B------:R-:W-:Y:S02]  /*3490*/  @!P2 LOP3.LUT R62, RZ, R62, RZ, 0x33, !PT ;  /* 0x0000003eff3ea212 */ /* 0x000fe400078e33ff */
[----:B------:R-:W-:-:S02]  /*34a0*/  LOP3.LUT R45, R58, R45, RZ, 0xc0, !PT ;  /* 0x0000002d3a2d7212 */ /* 0x000fc400078ec0ff */
[----:B------:R-:W-:Y:S02]  /*34b0*/  VOTE.ANY R58, PT, P3 ;  /* 0x00000000003a7806 */ /* 0x000fe400018e0100 */
[----:B------:R-:W-:Y:S02]  /*34c0*/  LOP3.LUT R45, R62, R45, RZ, 0xc0, !PT ;  /* 0x0000002d3e2d7212 */ /* 0x000fe400078ec0ff */
[----:B------:R-:W-:Y:S02]  /*34d0*/  LOP3.LUT P0, RZ, R44, 0x80, RZ, 0xc0, !PT ;  /* 0x000000802cff7812 */ /* 0x000fe4000780c0ff */
[----:B------:R-:W-:Y:S02]  /*34e0*/  VOTE.ANY R62, PT, P4 ;  /* 0x00000000003e7806 */ /* 0x000fe400020e0100 */
[----:B------:R-:W-:Y:S02]  /*34f0*/  @!P3 LOP3.LUT R58, RZ, R58, RZ, 0x33, !PT ;  /* 0x0000003aff3ab212 */ /* 0x000fe400078e33ff */
[----:B------:R-:W-:-:S02]  /*3500*/  @!P4 LOP3.LUT R62, RZ, R62, RZ, 0x33, !PT ;  /* 0x0000003eff3ec212 */ /* 0x000fc400078e33ff */
[----:B------:R-:W-:Y:S02]  /*3510*/  LOP3.LUT R45, R58, R45, RZ, 0xc0, !PT ;  /* 0x0000002d3a2d7212 */ /* 0x000fe400078ec0ff */
[----:B------:R-:W-:Y:S02]  /*3520*/  VOTE.ANY R58, PT, P5 ;  /* 0x00000000003a7806 */ /* 0x000fe400028e0100 */
[----:B------:R-:W-:Y:S02]  /*3530*/  LOP3.LUT R45, R62, R45, RZ, 0xc0, !PT ;  /* 0x0000002d3e2d7212 */ /* 0x000fe400078ec0ff */
[----:B------:R-:W-:Y:S02]  /*3540*/  VOTE.ANY R62, PT, P6 ;  /* 0x00000000003e7806 */ /* 0x000fe400030e0100 */
[----:B------:R-:W-:Y:S02]  /*3550*/  @!P5 LOP3.LUT R58, RZ, R58, RZ, 0x33, !PT ;  /* 0x0000003aff3ad212 */ /* 0x000fe400078e33ff */
[----:B------:R-:W-:-:S02]  /*3560*/  VOTE.ANY R64, PT, P0 ;  /* 0x0000000000407806 */ /* 0x000fc400000e0100 */
[----:B------:R-:W-:Y:S02]  /*3570*/  @!P6 LOP3.LUT R62, RZ, R62, RZ, 0x33, !PT ;  /* 0x0000003eff3ee212 */ /* 0x000fe400078e33ff */
[----:B------:R-:W-:Y:S01]  /*3580*/  LOP3.LUT R45, R58, R45, RZ, 0xc0, !PT ;  /* 0x0000002d3a2d7212 */ /* 0x000fe200078ec0ff */
[----:B------:R-:W-:Y:S01]  /*3590*/  IMAD.MOV.U32 R58, RZ, RZ, RZ ;  /* 0x000000ffff3a7224 */ /* 0x000fe200078e00ff */
        /* <DEDUP_REMOVED lines=13> */
.L_x_44:
[----:B------:R-:W-:Y:S05]  /*3670*/  BSYNC.RECONVERGENT B0 ;  /* 0x0000000000007941 */ /* 0x000fea0003800200 */
.L_x_43:
        /* <DEDUP_REMOVED lines=38> */
.L_x_46:
[----:B------:R-:W-:Y:S05]  /*38e0*/  BSYNC.RECONVERGENT B0 ;  /* 0x0000000000007941 */ /* 0x000fea0003800200 */
.L_x_45:
[----:B------:R-:W-:Y:S01]  /*38f0*/  R2P PR, R9, 0x7f ;  /* 0x0000007f09007804 */ /* 0x000fe20000000000 */
[----:B--2---:R2:W3:Y:S01]  /*3900*/  SHFL.IDX PT, R57, R60, R57, 0x1f ;  /* 0x00001f393c397589 */ /* 0x0044e200000e0000 */
[----:B------:R-:W-:Y:S01]  /*3910*/  BSSY.RECONVERGENT B0, `(.L_x_47) ;  /* 0x0000024000007945 */ /* 0x000fe20003800200 */
[----:B------:R-:W-:-:S10]  /*3920*/  IMAD.MOV.U32 R62, RZ, RZ, RZ ;  /* 0x000000ffff3e7224 */ /* 0x000fd400078e00ff */
[----:B------:R-:W-:Y:S02]  /*3930*/  VOTE.ANY R40, PT, P0 ;  /* 0x0000000000287806 */ /* 0x000fe400000e0100 */
[----:B0-----:R-:W-:Y:S02]  /*3940*/  VOTE.ANY R61, PT, P1 ;  /* 0x00000000003d7806 */ /* 0x001fe400008e0100 */
[----:B------:R-:W-:Y:S02]  /*3950*/  @!P0 LOP3.LUT R40, RZ, R40, RZ, 0x33, !PT ;  /* 0x00000028ff288212 */ /* 0x000fe400078e33ff */
[----:B------:R-:W-:Y:S02]  /*3960*/  @!P1 LOP3.LUT R61, RZ, R61, RZ, 0x33, !PT ;  /* 0x0000003dff3d9212 */ /* 0x000fe400078e33ff */
[----:B------:R-:W-:Y:S02]  /*3970*/  VOTE.ANY R63, PT, P2 ;  /* 0x00000000003f7806 */ /* 0x000fe400010e0100 */
[----:B------:R-:W-:-:S02]  /*3980*/  LOP3.LUT R40, R61, R40, RZ, 0xc0, !PT ;  /* 0x000000283d287212 */ /* 0x000fc400078ec0ff */
[----:B------:R-:W-:Y:S02]  /*3990*/  VOTE.ANY R61, PT, P3 ;  /* 0x00000000003d7806 */ /* 0x000fe400018e0100 */
[----:B------:R-:W-:Y:S02]  /*39a0*/  @!P2 LOP3.LUT R63, RZ, R63, RZ, 0x33, !PT ;  /* 0x0000003fff3fa212 */ /* 0x000fe400078e33ff */
[----:B------:R-:W-:Y:S02]  /*39b0*/  @!P3 LOP3.LUT R61, RZ, R61, RZ, 0x33, !PT ;  /* 0x0000003dff3db212 */ /* 0x000fe400078e33ff */
[----:B------:R-:W-:Y:S02]  /*39c0*/  LOP3.LUT R40, R63, R40, RZ, 0xc0, !PT ;  /* 0x000000283f287212 */ /* 0x000fe400078ec0ff */
[----:B------:R-:W-:Y:S02]  /*39d0*/  LOP3.LUT P0, RZ, R9, 0x80, RZ, 0xc0, !PT ;  /* 0x0000008009ff7812 */ /* 0x000fe4000780c0ff */
[----:B------:R-:W-:-:S02]  /*39e0*/  VOTE.ANY R63, PT, P4 ;  /* 0x00000000003f7806 */ /* 0x000fc400020e0100 */
[----:B------:R-:W-:Y:S02]  /*39f0*/  LOP3.LUT R40, R61, R40, RZ, 0xc0, !PT ;  /* 0x000000283d287212 */ /* 0x000fe400078ec0ff */
[----:B------:R-:W-:Y:S02]  /*3a00*/  VOTE.ANY R61, PT, P5 ;  /* 0x00000000003d7806 */ /* 0x000fe400028e0100 */
[----:B------:R-:W-:Y:S02]  /*3a10*/  @!P4 LOP3.LUT R63, RZ, R63, RZ, 0x33, !PT ;  /* 0x0000003fff3fc212 */ /* 0x000fe400078e33ff */
[----:B------:R-:W-:Y:S02]  /*3a20*/  @!P5 LOP3.LUT R61, RZ, R61, RZ, 0x33, !PT ;  /* 0x0000003dff3dd212 */ /* 0x000fe400078e33ff */
[----:B------:R-:W-:Y:S02]  /*3a30*/  LOP3.LUT R40, R63, R40, RZ, 0xc0, !PT ;  /* 0x000000283f287212 */ /* 0x000fe400078ec0ff */
[----:B------:R-:W-:-:S02]  /*3a40*/  VOTE.ANY R63, PT, P6 ;  /* 0x00000000003f7806 */ /* 0x000fc400030e0100 */
[----:B------:R-:W-:Y:S02]  /*3a50*/  LOP3.LUT R40, R61, R40, RZ, 0xc0, !PT ;  /* 0x000000283d287212 */ /* 0x000fe400078ec0ff */
[----:B------:R-:W-:Y:S02]  /*3a60*/  VOTE.ANY R61, PT, P0 ;  /* 0x00000000003d7806 */ /* 0x000fe400000e0100 */
[----:B------:R-:W-:Y:S02]  /*3a70*/  @!P6 LOP3.LUT R63, RZ, R63, RZ, 0x33, !PT ;  /* 0x0000003fff3fe212 */ /* 0x000fe400078e33ff */
        /* <DEDUP_REMOVED lines=13> */
.L_x_48:
[----:B------:R-:W-:Y:S05]  /*3b50*/  BSYNC.RECONVERGENT B0 ;  /* 0x0000000000007941 */ /* 0x000fea0003800200 */
.L_x_47:
[----:B------:R-:W-:Y:S01]  /*3b60*/  R2P PR, R8, 0x7f ;  /* 0x0000007f08007804 */ /* 0x000fe20000000000 */
[----:B--2---:R2:W3:Y:S01]  /*3b70*/  SHFL.IDX PT, R61, R62, R61, 0x1f ;  /* 0x00001f3d3e3d7589 */ /* 0x0044e200000e0000 */
[----:B------:R-:W-:Y:S11]  /*3b80*/  BSSY.RECONVERGENT B0, `(.L_x_49) ;  /* 0x0000024000007945 */ /* 0x000ff60003800200 */
[----:B0-----:R-:W-:-:S02]  /*3b90*/  VOTE.ANY R9, PT, P0 ;  /* 0x0000000000097806 */ /* 0x001fc400000e0100 */
[----:B------:R-:W-:Y:S02]  /*3ba0*/  VOTE.ANY R60, PT, P1 ;  /* 0x00000000003c7806 */ /* 0x000fe400008e0100 */
[----:B------:R-:W-:Y:S02]  /*3bb0*/  @!P0 LOP3.LUT R9, RZ, R9, RZ, 0x33, !PT ;  /* 0x00000009ff098212 */ /* 0x000fe400078e33ff */
[----:B------:R-:W-:Y:S02]  /*3bc0*/  @!P1 LOP3.LUT R60, RZ, R60, RZ, 0x33, !PT ;  /* 0x0000003cff3c9212 */ /* 0x000fe400078e33ff */
[----:B------:R-:W-:Y:S02]  /*3bd0*/  VOTE.ANY R64, PT, P2 ;  /* 0x0000000000407806 */ /* 0x000fe400010e0100 */
[----:B------:R-:W-:Y:S02]  /*3be0*/  LOP3.LUT R9, R60, R9, RZ, 0xc0, !PT ;  /* 0x000000093c097212 */ /* 0x000fe400078ec0ff */
[----:B------:R-:W-:-:S02]  /*3bf0*/  @!P2 LOP3.LUT R64, RZ, R64, RZ, 0x33, !PT ;  /* 0x00000040ff40a212 */ /* 0x000fc400078e33ff */
[----:B------:R-:W-:Y:S02]  /*3c00*/  VOTE.ANY R60, PT, P3 ;  /* 0x00000000003c7806 */ /* 0x000fe400018e0100 */
[----:B------:R-:W-:Y:S02]  /*3c10*/  LOP3.LUT R9, R64, R9, RZ, 0xc0, !PT ;  /* 0x0000000940097212 */ /* 0x000fe400078ec0ff */
[----:B------:R-:W-:Y:S02]  /*3c20*/  @!P3 LOP3.LUT R60, RZ, R60, RZ, 0x33, !PT ;  /* 0x0000003cff3cb212 */ /* 0x000fe400078e33ff */
[----:B------:R-:W-:Y:S02]  /*3c30*/  LOP3.LUT P0, RZ, R8, 0x80, RZ, 0xc0, !PT ;  /* 0x0000008008ff7812 */ /* 0x000fe4000780c0ff */
[----:B------:R-:W-:Y:S02]  /*3c40*/  LOP3.LUT R9, R60, R9, RZ, 0xc0, !PT ;  /* 0x000000093c097212 */ /* 0x000fe400078ec0ff */
[----:B------:R-:W-:-:S02]  /*3c50*/  VOTE.ANY R60, PT, P4 ;  /* 0x00000000003c7806 */ /* 0x000fc400020e0100 */
[----:B------:R-:W-:Y:S02]  /*3c60*/  VOTE.ANY R64, PT, P5 ;  /* 0x0000000000407806 */ /* 0x000fe400028e0100 */
[----:B------:R-:W-:Y:S02]  /*3c70*/  @!P4 LOP3.LUT R60, RZ, R60, RZ, 0x33, !PT ;  /* 0x0000003cff3cc212 */ /* 0x000fe400078e33ff */
[----:B------:R-:W-:Y:S02]  /*3c80*/  @!P5 LOP3.LUT R64, RZ, R64, RZ, 0x33, !PT ;  /* 0x00000040ff40d212 */ /* 0x000fe400078e33ff */
[----:B------:R-:W-:Y:S02]  /*3c90*/  LOP3.LUT R9, R60, R9, RZ, 0xc0, !PT ;  /* 0x000000093c097212 */ /* 0x000fe400078ec0ff */
[----:B------:R-:W-:Y:S02]  /*3ca0*/  VOTE.ANY R60, PT, P6 ;  /* 0x00000000003c7806 */ /* 0x000fe400030e0100 */
[----:B------:R-:W-:-:S02]  /*3cb0*/  LOP3.LUT R9, R64, R9, RZ, 0xc0, !PT ;  /* 0x0000000940097212 */ /* 0x000fc400078ec0ff */
[----:B------:R-:W-:Y:S02]  /*3cc0*/  @!P6 LOP3.LUT R60, RZ, R60, RZ, 0x33, !PT ;  /* 0x0000003cff3ce212 */ /* 0x000fe400078e33ff */
[----:B------:R-:W-:Y:S02]  /*3cd0*/  VOTE.ANY R64, PT, P0 ;  /* 0x0000000000407806 */ /* 0x000fe400000e0100 */
[----:B------:R-:W-:Y:S01]  /*3ce0*/  LOP3.LUT R9, R60, R9, RZ, 0xc0, !PT ;  /* 0x000000093c097212 */ /* 0x000fe200078ec0ff */
[----:B------:R-:W-:Y:S01]  /*3cf0*/  IMAD.MOV.U32 R60, RZ, RZ, RZ ;  /* 0x000000ffff3c7224 */ /* 0x000fe200078e00ff */
[----:B------:R-:W-:-:S04]  /*3d00*/  @!P0 LOP3.LUT R64, RZ, R64, RZ, 0x33, !PT ;  /* 0x00000040ff408212 */ /* 0x000fc800078e33ff */
        /* <DEDUP_REMOVED lines=11> */
.L_x_50:
[----:B------:R-:W-:Y:S05]  /*3dc0*/  BSYNC.RECONVERGENT B0 ;  /* 0x0000000000007941 */ /* 0x000fea0003800200 */
.L_x_49:
[----:B------:R-:W-:Y:S01]  /*3dd0*/  R2P PR, R7, 0x7f ;  /* 0x0000007f07007804 */ /* 0x000fe20000000000 */
[----:B--2---:R2:W3:Y:S01]  /*3de0*/  SHFL.IDX PT, R60, R60, R63, 0x1f ;  /* 0x00001f3f3c3c7589 */ /* 0x0044e200000e0000 */
[----:B------:R-:W-:Y:S01]  /*3df0*/  BSSY.RECONVERGENT B0, `(.L_x_51) ;  /* 0x0000024000007945 */ /* 0x000fe20003800200 */
[----:B------:R-:W-:-:S10]  /*3e00*/  IMAD.MOV.U32 R62, RZ, RZ, RZ ;  /* 0x000000ffff3e7224 */ /* 0x000fd400078e00ff */
[----:B0-----:R-:W-:Y:S02]  /*3e10*/  VOTE.ANY R8, PT, P0 ;  /* 0x0000000000087806 */ /* 0x001fe400000e0100 */
[----:B------:R-:W-:Y:S02]  /*3e20*/  VOTE.ANY R65, PT, P1 ;  /* 0x0000000000417806 */ /* 0x000fe400008e0100 */
[----:B------:R-:W-:Y:S02]  /*3e30*/  @!P0 LOP3.LUT R8, RZ, R8, RZ, 0x33, !PT ;  /* 0x00000008ff088212 */ /* 0x000fe400078e33ff */
[----:B------:R-:W-:Y:S02]  /*3e40*/  @!P1 LOP3.LUT R65, RZ, R65, RZ, 0x33, !PT ;  /* 0x00000041ff419212 */ /* 0x000fe400078e33ff */
[----:B------:R-:W-:Y:S02]  /*3e50*/  LOP3.LUT P0, RZ, R7, 0x80, RZ, 0xc0, !PT ;  /* 0x0000008007ff7812 */ /* 0x000fe4000780c0ff */
[----:B------:R-:W-:-:S02]  /*3e60*/  LOP3.LUT R8, R65, R8, RZ, 0xc0, !PT ;  /* 0x0000000841087212 */ /* 0x000fc400078ec0ff */
[----:B------:R-:W-:-:S04]  /*3e70*/  VOTE.ANY R65, PT, P2 ;  /* 0x0000000000417806 */ /* 0x000fc800010e0100 */
[----:B------:R-:W-:-:S04]  /*3e80*/  @!P2 LOP3.LUT R65, RZ, R65, RZ, 0x33, !PT ;  /* 0x00000041ff41a212 */ /* 0x000fc800078e33ff */
[----:B------:R-:W-:Y:S02]  /*3e90*/  LOP3.LUT R8, R65, R8, RZ, 0xc0, !PT ;  /* 0x0000000841087212 */ /* 0x000fe400078ec0ff */
        /* <DEDUP_REMOVED lines=25> */
.L_x_52:
[----:B------:R-:W-:Y:S05]  /*4030*/  BSYNC.RECONVERGENT B0 ;  /* 0x0000000000007941 */ /* 0x000fea0003800200 */
.L_x_51:
[----:B------:R-:W-:Y:S01]  /*4040*/  R2P PR, R6, 0x7f ;  /* 0x0000007f06007804 */ /* 0x000fe20000000000 */
[----:B--2---:R2:W3:Y:S01]  /*4050*/  SHFL.IDX PT, R65, R62, R65, 0x1f ;  /* 0x00001f413e417589 */ /* 0x0044e200000e0000 */
[----:B------:R-:W-:Y:S11]  /*4060*/  BSSY.RECONVERGENT B0, `(.L_x_53) ;  /* 0x0000024000007945 */ /* 0x000ff60003800200 */
[----:B0-----:R-:W-:-:S02]  /*4070*/  VOTE.ANY R7, PT, P0 ;  /* 0x0000000000077806 */ /* 0x001fc400000e0100 */
[----:B------:R-:W-:Y:S02]  /*4080*/  VOTE.ANY R64, PT, P1 ;  /* 0x0000000000407806 */ /* 0x000fe400008e0100 */
[----:B------:R-:W-:Y:S02]  /*4090*/  @!P0 LOP3.LUT R7, RZ, R7, RZ, 0x33, !PT ;  /* 0x00000007ff078212 */ /* 0x000fe400078e33ff */
[----:B------:R-:W-:Y:S02]  /*40a0*/  @!P1 LOP3.LUT R64, RZ, R64, RZ, 0x33, !PT ;  /* 0x00000040ff409212 */ /* 0x000fe400078e33ff */
[----:B------:R-:W-:Y:S02]  /*40b0*/  LOP3.LUT P0, RZ, R6, 0x80, RZ, 0xc0, !PT ;  /* 0x0000008006ff7812 */ /* 0x000fe4000780c0ff */
        /* <DEDUP_REMOVED lines=18> */
[----:B------:R-:W-:Y:S01]  /*41e0*/  LOP3.LUT R67, R64, R7, RZ, 0xc0, !PT ;  /* 0x0000000740437212 */ /* 0x000fe200078ec0ff */
[----:B------:R-:W-:-:S03]  /*41f0*/  IMAD.MOV.U32 R64, RZ, RZ, RZ ;  /* 0x000000ffff407224 */ /* 0x000fc600078e00ff */
        /* <DEDUP_REMOVED lines=10> */
.L_x_54:
[----:B------:R-:W-:Y:S05]  /*42a0*/  BSYNC.RECONVERGENT B0 ;  /* 0x0000000000007941 */ /* 0x000fea0003800200 */
.L_x_53:
        /* <DEDUP_REMOVED lines=28> */
[----:B------:R-:W0:Y:S02]  /*4470*/  FLO.U32 R69, R67 ;  /* 0x0000004300457300 */ /* 0x000e2400000e0000 */
[----:B0-----:R-:W-:Y:S02]  /*4480*/  ISETP.NE.AND P0, PT, R42, R69, PT ;  /* 0x000000452a00720c */ /* 0x001fe40003f05270 */
[----:B------:R-:W-:-:S06]  /*4490*/  LOP3.LUT R42, R48, R67, RZ, 0xc0, !PT ;  /* 0x00000043302a7212 */ /* 0x000fcc00078ec0ff */
[----:B------:R-:W0:Y:S05]  /*44a0*/  POPC R42, R42 ;  /* 0x0000002a002a7309 */ /* 0x000e2a0000000000 */
[----:B--23--:R-:W-:Y:S05]  /*44b0*/  @P0 BRA `(.L_x_56) ;  /* 0x0000000000140947 */ /* 0x00cfea0003800000 */
[----:B------:R-:W-:-:S05]  /*44c0*/  IMAD.SHL.U32 R6, R19, 0x20, RZ ;  /* 0x0000002013067824 */ /* 0x000fca00078e00ff */
[----:B------:R-:W-:-:S05]  /*44d0*/  LOP3.LUT R6, R6, 0x7c00, RZ, 0xc0, !PT ;  /* 0x00007c0006067812 */ /* 0x000fca00078ec0ff */
[----:B------:R-:W-:-:S04]  /*44e0*/  IMAD.IADD R6, R41, 0x1, R6 ;  /* 0x0000000129067824 */ /* 0x000fc800078e0206 */
[----:B------:R-:W-:-:S05]  /*44f0*/  IMAD R5, R5, 0x4, R6 ;  /* 0x0000000405057824 */ /* 0x000fca00078e0206 */
[----:B0-----:R2:W3:Y:S02]  /*4500*/  ATOMS.ADD R6, [R5], R42 ;  /* 0x0000002a0506738c */ /* 0x0014e40000000000 */
.L_x_56:
[----:B------:R-:W-:Y:S05]  /*4510*/  BSYNC.RECONVERGENT B0 ;  /* 0x0000000000007941 */ /* 0x000fea0003800200 */
.L_x_55:
[----:B------:R-:W-:Y:S01]  /*4520*/  BAR.SYNC.DEFER_BLOCKING 0x0 ;  /* 0x0000000000007b1d */ /* 0x000fe20000010000 */
[----:B------:R-:W-:Y:S01]  /*4530*/  ISETP.NE.AND P0, PT, R59, RZ, PT ;  /* 0x000000ff3b00720c */ /* 0x000fe20003f05270 */
[----:B-1----:R-:W-:Y:S02]  /*4540*/  IMAD.IADD R50, R47, 0x1, R50 ;  /* 0x000000012f327824 */ /* 0x002fe400078e0232 */
[----:B------:R-:W-:Y:S02]  /*4550*/  IMAD.IADD R52, R49, 0x1, R52 ;  /* 0x0000000131347824 */ /* 0x000fe400078e0234 */
[----:B------:R-:W-:Y:S01]  /*4560*/  IMAD.IADD R54, R51, 0x1, R54 ;  /* 0x0000000133367824 */ /* 0x000fe200078e0236 */
[----:B------:R-:W-:Y:S01]  /*4570*/  BSSY B1, `(.L_x_57) ;  /* 0x0000057000017945 */ /* 0x000fe20003800000 */
[----:B---3--:R1:W0:Y:S01]  /*4580*/  SHFL.IDX PT, R59, R6, R69, 0x1f ;  /* 0x00001f45063b7589 */ /* 0x00822200000e0000 */
[--C-:B--2---:R-:W-:Y:S02]  /*4590*/  IMAD R5, R50, 0x8, R41.reuse ;  /* 0x0000000832057824 */ /* 0x104fe400078e0229 */
[----:B------:R-:W-:-:S02]  /*45a0*/  IMAD R7, R54, 0x8, R41 ;  /* 0x0000000836077824 */ /* 0x000fc400078e0229 */
[----:B------:R-:W-:Y:S02]  /*45b0*/  IMAD.IADD R56, R53, 0x1, R56 ;  /* 0x0000000135387824 */ /* 0x000fe400078e0238 */
[----:B------:R-:W-:Y:S02]  /*45c0*/  IMAD.IADD R46, R46, 0x1, R55 ;  /* 0x000000012e2e7824 */ /* 0x000fe400078e0237 */
[----:B------:R-:W-:Y:S02]  /*45d0*/  IMAD.IADD R48, R8, 0x1, R65 ;  /* 0x0000000108307824 */ /* 0x000fe400078e0241 */
[--C-:B-1----:R-:W-:Y:S02]  /*45e0*/  IMAD R6, R52, 0x8, R41.reuse ;  /* 0x0000000834067824 */ /* 0x102fe400078e0229 */
[----:B------:R-:W-:Y:S02]  /*45f0*/  IMAD.IADD R60, R9, 0x1, R60 ;  /* 0x00000001093c7824 */ /* 0x000fe400078e023c */
[--C-:B------:R-:W-:Y:S01]  /*4600*/  IMAD R8, R56, 0x8, R41.reuse ;  /* 0x0000000838087824 */ /* 0x100fe200078e0229 */
[----:B------:R-:W-:Y:S01]  /*4610*/  STS.64 [R5+-0x8], R36 ;  /* 0xfffff82405007388 */ /* 0x000fe20000000a00 */
[----:B------:R-:W-:-:S02]  /*4620*/  IMAD R9, R46, 0x8, R41 ;  /* 0x000000082e097824 */ /* 0x000fc400078e0229 */
[----:B------:R-:W-:Y:S01]  /*4630*/  IMAD.IADD R58, R45, 0x1, R58 ;  /* 0x000000012d3a7824 */ /* 0x000fe200078e023a */
[----:B------:R-:W-:Y:S01]  /*4640*/  STS.64 [R6+-0x8], R34 ;  /* 0xfffff82206007388 */ /* 0x000fe20000000a00 */
[----:B------:R-:W-:Y:S02]  /*4650*/  IMAD.IADD R44, R44, 0x1, R57 ;  /* 0x000000012c2c7824 */ /* 0x000fe400078e0239 */
[----:B------:R-:W-:Y:S01]  /*4660*/  IMAD.IADD R40, R40, 0x1, R61 ;  /* 0x0000000128287824 */ /* 0x000fe200078e023d */
[----:B------:R1:W-:Y:S01]  /*4670*/  STS.64 [R7+-0x8], R32 ;  /* 0xfffff82007007388 */ /* 0x0003e20000000a00 */
[----:B------:R-:W-:Y:S02]  /*4680*/  IMAD.IADD R64, R63, 0x1, R64 ;  /* 0x000000013f407824 */ /* 0x000fe400078e0240 */
[----:B------:R-:W-:Y:S02]  /*4690*/  IMAD R63, R48, 0x8, R41 ;  /* 0x00000008303f7824 */ /* 0x000fe400078e0229 */
[----:B0-----:R-:W-:-:S02]  /*46a0*/  IMAD.IADD R42, R42, 0x1, R59 ;  /* 0x000000012a2a7824 */ /* 0x001fc400078e023b */
[--C-:B------:R-:W-:Y:S02]  /*46b0*/  IMAD R67, R64, 0x8, R41.reuse ;  /* 0x0000000840437824 */ /* 0x100fe400078e0229 */
[----:B------:R-:W-:Y:S02]  /*46c0*/  IMAD R65, R42, 0x8, R41 ;  /* 0x000000082a417824 */ /* 0x000fe400078e0229 */
[----:B-1----:R-:W-:Y:S02]  /*46d0*/  IMAD.MOV.U32 R32, RZ, RZ, R10 ;  /* 0x000000ffff207224 */ /* 0x002fe400078e000a */
[----:B------:R-:W-:Y:S02]  /*46e0*/  IMAD.MOV.U32 R33, RZ, RZ, R11 ;  /* 0x000000ffff217224 */ /* 0x000fe400078e000b */
[--C-:B------:R-:W-:Y:S02]  /*46f0*/  IMAD R10, R58, 0x8, R41.reuse ;  /* 0x000000083a0a7824 */ /* 0x100fe400078e0229 */
[----:B------:R-:W-:Y:S01]  /*4700*/  IMAD R11, R44, 0x8, R41 ;  /* 0x000000082c0b7824 */ /* 0x000fe200078e0229 */
[----:B------:R-:W-:Y:S04]  /*4710*/  STS.64 [R8+-0x8], R32 ;  /* 0xfffff82008007388 */ /* 0x000fe80000000a00 */
[----:B------:R0:W-:Y:S02]  /*4720*/  STS.64 [R9+-0x8], R30 ;  /* 0xfffff81e09007388 */ /* 0x0001e40000000a00 */
[----:B0-----:R-:W-:-:S02]  /*4730*/  IMAD.MOV.U32 R30, RZ, RZ, R12 ;  /* 0x000000ffff1e7224 */ /* 0x001fc400078e000c */
[----:B------:R-:W-:Y:S02]  /*4740*/  IMAD.MOV.U32 R31, RZ, RZ, R13 ;  /* 0x000000ffff1f7224 */ /* 0x000fe400078e000d */
[--C-:B------:R-:W-:Y:S02]  /*4750*/  IMAD R12, R40, 0x8, R41.reuse ;  /* 0x00000008280c7824 */ /* 0x100fe400078e0229 */
[----:B------:R-:W-:Y:S01]  /*4760*/  IMAD R13, R60, 0x8, R41 ;  /* 0x000000083c0d7824 */ /* 0x000fe200078e0229 */
[----:B------:R-:W-:Y:S04]  /*4770*/  STS.64 [R10+-0x8], R30 ;  /* 0xfffff81e0a007388 */ /* 0x000fe80000000a00 */
[----:B------:R-:W-:Y:S04]  /*4780*/  STS.64 [R11+-0x8], R28 ;  /* 0xfffff81c0b007388 */ /* 0x000fe80000000a00 */
[----:B------:R-:W-:Y:S04]  /*4790*/  STS.64 [R12+-0x8], R26 ;  /* 0xfffff81a0c007388 */ /* 0x000fe80000000a00 */
[----:B------:R-:W-:Y:S04]  /*47a0*/  STS.64 [R13+-0x8], R24 ;  /* 0xfffff8180d007388 */ /* 0x000fe80000000a00 */
[----:B------:R0:W-:Y:S04]  /*47b0*/  STS.64 [R63+-0x8], R22 ;  /* 0xfffff8163f007388 */ /* 0x0001e80000000a00 */
[----:B------:R1:W-:Y:S01]  /*47c0*/  STS.64 [R67+-0x8], R16 ;  /* 0xfffff81043007388 */ /* 0x0003e20000000a00 */
[----:B0-----:R-:W-:-:S02]  /*47d0*/  IMAD.MOV.U32 R22, RZ, RZ, R14 ;  /* 0x000000ffff167224 */ /* 0x001fc400078e000e */
[----:B------:R-:W-:Y:S02]  /*47e0*/  IMAD.MOV.U32 R23, RZ, RZ, R15 ;  /* 0x000000ffff177224 */ /* 0x000fe400078e000f */
[----:B------:R-:W-:-:S03]  /*47f0*/  IMAD R14, R19, 0x8, R41 ;  /* 0x00000008130e7824 */ /* 0x000fc600078e0229 */
[----:B------:R1:W-:Y:S01]  /*4800*/  STS.64 [R65+-0x8], R22 ;  /* 0xfffff81641007388 */ /* 0x0003e20000000a00 */
[----:B------:R-:W-:Y:S05]  /*4810*/  @P0 BRA `(.L_x_58) ;  /* 0x0000000000b00947 */ /* 0x000fea0003800000 */
[----:B------:R-:W1:Y:S02]  /*4820*/  LDCU.64 UR6, c[0x0][0x398] ;  /* 0x00007300ff0677ac */ /* 0x000e640008000a00 */
[----:B-1----:R-:W-:-:S04]  /*4830*/  LEA R22, P0, R19, UR6, 0x3 ;  /* 0x0000000613167c11 */ /* 0x002fc8000f8018ff */
[----:B------:R-:W-:-:S05]  /*4840*/  LEA.HI.X R23, R19, UR7, RZ, 0x3, P0 ;  /* 0x0000000713177c11 */ /* 0x000fca00080f1cff */
[----:B------:R-:W2:Y:S01]  /*4850*/  LDG.E.64 R16, desc[UR8][R22.64] ;  /* 0x0000000816107981 */ /* 0x000ea2000c1e1b00 */
[----:B------:R-:W-:Y:S02]  /*4860*/  SHF.R.S32.HI R15, RZ, 0x1f, R43 ;  /* 0x0000001fff0f7819 */ /* 0x000fe4000001142b */
[----:B--2---:R-:W-:-:S05]  /*4870*/  IADD3 R16, P0, PT, -R43, R16, RZ ;  /* 0x000000102b107210 */ /* 0x004fca0007f1e1ff */
[----:B------:R-:W-:Y:S01]  /*4880*/  IMAD.X R17, R17, 0x1, ~R15, P0 ;  /* 0x0000000111117824 */ /* 0x000fe200000e0e0f */
[----:B------:R-:W-:Y:S01]  /*4890*/  ISETP.GE.AND P0, PT, R4, 0x1, PT ;  /* 0x000000010400780c */ /* 0x000fe20003f06270 */
[----:B------:R-:W-:-:S03]  /*48a0*/  IMAD.MOV.U32 R15, RZ, RZ, R38 ;  /* 0x000000ffff0f7224 */ /* 0x000fc600078e0026 */
[----:B------:R0:W-:Y:S09]  /*48b0*/  STS.64 [R14+0x9000], R16 ;  /* 0x009000100e007388 */ /* 0x0001f20000000a00 */
[----:B------:R-:W-:Y:S05]  /*48c0*/  @!P0 BRA `(.L_x_59) ;  /* 0x00000000006c8947 */ /* 0x000fea0003800000 */
[----:B------:R-:W-:Y:S01]  /*48d0*/  BSSY B0, `(.L_x_60) ;  /* 0x0000019000007945 */ /* 0x000fe20003800000 */
[----:B------:R-:W-:Y:S02]  /*48e0*/  IMAD.MOV.U32 R22, RZ, RZ, -0x1 ;  /* 0xffffffffff167424 */ /* 0x000fe400078e00ff */
[----:B------:R-:W-:Y:S02]  /*48f0*/  IMAD.MOV.U32 R23, RZ, RZ, R4 ;  /* 0x000000ffff177224 */ /* 0x000fe400078e0004 */
[----:B------:R-:W-:-:S07]  /*4900*/  IMAD.MOV.U32 R15, RZ, RZ, R38 ;  /* 0x000000ffff0f7224 */ /* 0x000fce00078e0026 */
.L_x_64:
[----:B0-----:R-:W0:Y:S01]  /*4910*/  LDC.64 R16, c[0x0][0x380] ;  /* 0x0000e000ff107b82 */ /* 0x001e220000000a00 */
[----:B------:R-:W-:Y:S01]  /*4920*/  VIADD R27, R23, 0xffffffff ;  /* 0xffffffff171b7836 */ /* 0x000fe20000000000 */
[----:B------:R-:W-:Y:S03]  /*4930*/  BSSY B2, `(.L_x_61) ;  /* 0x0000008000027945 */ /* 0x000fe60003800000 */
[----:B------:R-:W-:-:S04]  /*4940*/  IMAD R25, R27, 0x100, R19 ;  /* 0x000001001b197824 */ /* 0x000fc800078e0213 */
[----:B0-----:R-:W-:-:S07]  /*4950*/  IMAD.WIDE R16, R25, 0x4, R16 ;  /* 0x0000000419107825 */ /* 0x001fce00078e0210 */
.L_x_62:
[----:B------:R-:W-:Y:S05]  /*4960*/  YIELD ;  /* 0x0000000000007946 */ /* 0x000fea0003800000 */
[----:B------:R0:W-:Y:S06]  /*4970*/  MEMBAR.SC.CTA ;  /* 0x0000000000007992 */ /* 0x0001ec0000000000 */
[----:B0-----:R-:W2:Y:S02]  /*4980*/  LDG.E.STRONG.SYS R24, desc[UR8][R16.64] ;  /* 0x0000000810187981 */ /* 0x001ea4000c1f5900 */
[----:B--2---:R-:W-:-:S13]  /*4990*/  ISETP.NE.AND P0, PT, R24, RZ, PT ;  /* 0x000000ff1800720c */ /* 0x004fda0003f05270 */
[----:B------:R-:W-:Y:S05]  /*49a0*/  @!P0 BRA `(.L_x_62) ;  /* 0xfffffffc00ec8947 */ /* 0x000fea000383ffff */
[----:B------:R-:W-:Y:S05]  /*49b0*/  BSYNC B2 ;  /* 0x0000000000027941 */ /* 0x000fea0003800000 */
.L_x_61:
[----:B------:R-:W-:Y:S01]  /*49c0*/  BSSY.RECONVERGENT B2, `(.L_x_63) ;  /* 0x0000006000027945 */ /* 0x000fe20003800200 */
[C---:B------:R-:W-:Y:S02]  /*49d0*/  ISETP.GT.AND P0, PT, R24.reuse, -0x1, PT ;  /* 0xffffffff1800780c */ /* 0x040fe40003f04270 */
[----:B------:R-:W-:Y:S01]  /*49e0*/  LOP3.LUT R24, R24, 0x3fffffff, RZ, 0xc0, !PT ;  /* 0x3fffffff18187812 */ /* 0x000fe200078ec0ff */
[----:B------:R-:W-:Y:S05]  /*49f0*/  WARPSYNC.EXCLUSIVE R22 ;  /* 0x0000000016007348 */ /* 0x000fea0003a00000 */
[----:B------:R-:W-:-:S05]  /*4a00*/  IMAD.IADD R15, R24, 0x1, R15 ;  /* 0x00000001180f7824 */ /* 0x000fca00078e020f */
[----:B------:R-:W-:-:S07]  /*4a10*/  VOTE.ANY R22, PT, P0 ;  /* 0x0000000000167806 */ /* 0x000fce00000e0100 */
[----:B------:R-:W-:Y:S05]  /*4a20*/  BSYNC.RECONVERGENT B2 ;  /* 0x0000000000027941 */ /* 0x000fea0003800200 */
.L_x_63:
[----:B------:R-:W-:Y:S01]  /*4a30*/  ISETP.GT.U32.AND P1, PT, R23, 0x1, PT ;  /* 0x000000011700780c */ /* 0x000fe20003f24070 */
[----:B------:R-:W-:-:S12]  /*4a40*/  IMAD.MOV.U32 R23, RZ, RZ, R27 ;  /* 0x000000ffff177224 */ /* 0x000fd800078e001b */
[----:B------:R-:W-:Y:S05]  /*4a50*/  @P0 BRA P1, `(.L_x_64) ;  /* 0xfffffffc00ac0947 */ /* 0x000fea000083ffff */
[----:B------:R-:W-:Y:S05]  /*4a60*/  BSYNC B0 ;  /* 0x0000000000007941 */ /* 0x000fea0003800000 */
.L_x_60:
[----:B------:R1:W2:Y:S02]  /*4a70*/  LDS.64 R16, [R14+0x9000] ;  /* 0x009000000e107984 */ /* 0x0002a40000000a00 */
.L_x_59:
[C---:B------:R-:W-:Y:S01]  /*4a80*/  IMAD.IADD R23, R15.reuse, 0x1, -R38 ;  /* 0x000000010f177824 */ /* 0x040fe200078e0a26 */
[----:B------:R-:W-:-:S04]  /*4a90*/  LOP3.LUT R15, R15, 0x80000000, RZ, 0xfc, !PT ;  /* 0x800000000f0f7812 */ /* 0x000fc800078efcff */
[C---:B0-2---:R-:W-:Y:S01]  /*4aa0*/  IADD3 R16, P0, PT, R23.reuse, R16, RZ ;  /* 0x0000001017107210 */ /* 0x045fe20007f1e0ff */
[----:B------:R0:W-:Y:S03]  /*4ab0*/  STG.E.STRONG.SYS desc[UR8][R20.64], R15 ;  /* 0x0000000f14007986 */ /* 0x0001e6000c115908 */
[----:B------:R-:W-:-:S05]  /*4ac0*/  LEA.HI.X.SX32 R17, R23, R17, 0x1, P0 ;  /* 0x0000001117117211 */ /* 0x000fca00000f0eff */
[----:B------:R0:W-:Y:S04]  /*4ad0*/  STS.64 [R14+0x9000], R16 ;  /* 0x009000100e007388 */ /* 0x0001e80000000a00 */
.L_x_58:
[----:B------:R-:W-:Y:S05]  /*4ae0*/  BSYNC B1 ;  /* 0x0000000000017941 */ /* 0x000fea0003800000 */
.L_x_57:
[----:B-1----:R-:W1:Y:S08]  /*4af0*/  LDC R22, c[0x0][0x3c0] ;  /* 0x0000f000ff167b82 */ /* 0x002e700000000800 */
[----:B0-----:R-:W0:Y:S01]  /*4b00*/  LDC.64 R20, c[0x0][0x390] ;  /* 0x0000e400ff147b82 */ /* 0x001e220000000a00 */
[----:B-1----:R-:W-:Y:S02]  /*4b10*/  ISETP.GE.AND P0, PT, R39, R22, PT ;  /* 0x000000162700720c */ /* 0x002fe40003f06270 */
[----:B0-----:R-:W-:-:S04]  /*4b20*/  ISETP.EQ.U32.AND P1, PT, R20, RZ, PT ;  /* 0x000000ff1400720c */ /* 0x001fc80003f22070 */
[----:B------:R-:W-:-:S04]  /*4b30*/  ISETP.EQ.OR.EX P0, PT, R21, RZ, !P0, P1 ;  /* 0x000000ff1500720c */ /* 0x000fc80004702710 */
[----:B------:R-:W-:-:S13]  /*4b40*/  ISETP.GT.U32.OR P0, PT, R19, 0xff, P0 ;  /* 0x000000ff1300780c */ /* 0x000fda0000704470 */
[----:B------:R-:W-:Y:S05]  /*4b50*/  @P0 BRA `(.L_x_65) ;  /* 0x0000000000200947 */ /* 0x000fea0003800000 */
[----:B------:R-:W0:Y:S01]  /*4b60*/  LDS.64 R16, [R14+0x9000] ;  /* 0x009000000e107984 */ /* 0x000e220000000a00 */
[C---:B------:R-:W-:Y:S02]  /*4b70*/  LEA R20, P2, R19.reuse, R20, 0x3 ;  /* 0x0000001413147211 */ /* 0x040fe400078418ff */
[--C-:B------:R-:W-:Y:S02]  /*4b80*/  SHF.R.S32.HI R15, RZ, 0x1f, R38.reuse ;  /* 0x0000001fff0f7819 */ /* 0x100fe40000011426 */
[----:B------:R-:W-:Y:S02]  /*4b90*/  LEA.HI.X R21, R19, R21, RZ, 0x3, P2 ;  /* 0x0000001513157211 */ /* 0x000fe400010f1cff */
[----:B0-----:R-:W-:Y:S02]  /*4ba0*/  IADD3 R16, P0, P1, R16, R43, R38 ;  /* 0x0000002b10107210 */ /* 0x001fe4000791e026 */
[----:B------:R-:W-:-:S04]  /*4bb0*/  SHF.R.S32.HI R43, RZ, 0x1f, R43 ;  /* 0x0000001fff2b7819 */ /* 0x000fc8000001142b */
[----:B------:R-:W-:-:S05]  /*4bc0*/  IADD3.X R17, PT, PT, R17, R43, R15, P0, P1 ;  /* 0x0000002b11117210 */ /* 0x000fca00007e240f */
[----:B------:R0:W-:Y:S02]  /*4bd0*/  STG.E.64 desc[UR8][R20.64], R16 ;  /* 0x0000001014007986 */ /* 0x0001e4000c101b08 */
.L_x_65:
[----:B------:R-:W-:Y:S01]  /*4be0*/  ISETP.GT.AND P5, PT, R39, R22, PT ;  /* 0x000000162700720c */ /* 0x000fe20003fa4270 */
[----:B------:R-:W-:Y:S05]  /*4bf0*/  WARPSYNC.ALL ;  /* 0x0000000000007948 */ /* 0x000fea0003800000 */
[----:B------:R-:W-:Y:S07]  /*4c00*/  BAR.SYNC.DEFER_BLOCKING 0x0 ;  /* 0x0000000000007b1d */ /* 0x000fee0000010000 */
[----:B------:R-:W-:Y:S05]  /*4c10*/  @P5 BRA `(.L_x_66) ;  /* 0x00000008001c5947 */ /* 0x000fea0003800000 */
[----:B0-----:R-:W0:Y:S01]  /*4c20*/  LDS.64 R16, [R14] ;  /* 0x000000000e107984 */ /* 0x001e220000000a00 */
[----:B------:R-:W0:Y:S01]  /*4c30*/  LDCU UR5, c[0x0][0x3c4] ;  /* 0x00007880ff0577ac */ /* 0x000e220008000800 */
[----:B------:R-:W1:Y:S01]  /*4c40*/  LDCU.64 UR6, c[0x0][0x3a0] ;  /* 0x00007400ff0677ac */ /* 0x000e620008000a00 */
[----:B0-----:R-:W-:-:S04]  /*4c50*/  SHF.R.U64 R18, R16, UR5, R17 ;  /* 0x0000000510127c19 */ /* 0x001fc80008001211 */
[----:B------:R-:W-:-:S05]  /*4c60*/  LOP3.LUT R18, R18, UR4, RZ, 0x30, !PT ;  /* 0x0000000412127c12 */ /* 0x000fca000f8e30ff */
[----:B------:R-:W-:-:S05]  /*4c70*/  IMAD R15, R18, 0x8, R41 ;  /* 0x00000008120f7824 */ /* 0x000fca00078e0229 */
[----:B------:R-:W0:Y:S02]  /*4c80*/  LDS.64 R20, [R15+0x9000] ;  /* 0x009000000f147984 */ /* 0x000e240000000a00 */
[----:B0-----:R-:W-:-:S05]  /*4c90*/  IADD3 R18, P0, PT, R20, R19, RZ ;  /* 0x0000001314127210 */ /* 0x001fca0007f1e0ff */
[----:B------:R-:W-:Y:S01]  /*4ca0*/  IMAD.X R21, RZ, RZ, R21, P0 ;  /* 0x000000ffff157224 */ /* 0x000fe200000e0615 */
[----:B-1----:R-:W-:-:S04]  /*4cb0*/  LEA R24, P0, R18, UR6, 0x3 ;  /* 0x0000000612187c11 */ /* 0x002fc8000f8018ff */
[----:B------:R-:W-:-:S05]  /*4cc0*/  LEA.HI.X R25, R18, UR7, R21, 0x3, P0 ;  /* 0x0000000712197c11 */ /* 0x000fca00080f1c15 */
[----:B------:R-:W-:Y:S01]  /*4cd0*/  STG.E.64 desc[UR8][R24.64], R16 ;  /* 0x0000001018007986 */ /* 0x000fe2000c101b08 */
[----:B------:R-:W-:-:S03]  /*4ce0*/  NOP ;  /* 0x0000000000007918 */ /* 0x000fc60000000000 */
[----:B------:R-:W0:Y:S02]  /*4cf0*/  LDS.64 R20, [R14+0xc00] ;  /* 0x000c00000e147984 */ /* 0x000e240000000a00 */
[----:B0-----:R-:W-:-:S04]  /*4d00*/  SHF.R.U64 R18, R20, UR5, R21 ;  /* 0x0000000514127c19 */ /* 0x001fc80008001215 */
[----:B------:R-:W-:-:S05]  /*4d10*/  LOP3.LUT R18, R18, UR4, RZ, 0x30, !PT ;  /* 0x0000000412127c12 */ /* 0x000fca000f8e30ff */
[----:B------:R-:W-:-:S06]  /*4d20*/  IMAD R22, R18, 0x8, R41 ;  /* 0x0000000812167824 */ /* 0x000fcc00078e0229 */
[----:B------:R-:W0:Y:S02]  /*4d30*/  LDS.64 R22, [R22+0x9000] ;  /* 0x0090000016167984 */ /* 0x000e240000000a00 */
[----:B0-----:R-:W-:-:S05]  /*4d40*/  IADD3 R15, P0, PT, R22, R19, RZ ;  /* 0x00000013160f7210 */ /* 0x001fca0007f1e0ff */
[----:B------:R-:W-:Y:S01]  /*4d50*/  IMAD.X R18, RZ, RZ, R23, P0 ;  /* 0x000000ffff127224 */ /* 0x000fe200000e0617 */
[----:B------:R-:W-:-:S04]  /*4d60*/  LEA R26, P0, R15, UR6, 0x3 ;  /* 0x000000060f1a7c11 */ /* 0x000fc8000f8018ff */
        /* <DEDUP_REMOVED lines=111> */
[----:B------:R0:W-:Y:S01]  /*5460*/  STG.E.64 desc[UR8][R18.64+0x8400], R20 ;  /* 0x0084001412007986 */ /* 0x0001e2000c101b08 */
[----:B------:R-:W-:Y:S01]  /*5470*/  NOP ;  /* 0x0000000000007918 */ /* 0x000fe20000000000 */
[----:B------:R-:W-:Y:S05]  /*5480*/  BRA `(.L_x_67) ;  /* 0x0000000c00607947 */ /* 0x000fea0003800000 */
.L_x_66:
[----:B------:R-:W-:Y:S01]  /*5490*/  IMAD R15, R4, -0x1200, R22 ;  /* 0xffffee00040f7824 */ /* 0x000fe200078e0216 */
[----:B------:R-:W-:Y:S01]  /*54a0*/  BSSY.RECONVERGENT B0, `(.L_x_68) ;  /* 0x000001a000007945 */ /* 0x000fe20003800200 */
[C---:B0-----:R-:W-:Y:S02]  /*54b0*/  VIADD R16, R19.reuse, 0x180 ;  /* 0x0000018013107836 */ /* 0x041fe40000000000 */
[C---:B------:R-:W-:Y:S01]  /*54c0*/  VIADD R20, R19.reuse, 0x300 ;  /* 0x0000030013147836 */ /* 0x040fe20000000000 */
[CC--:B------:R-:W-:Y:S01]  /*54d0*/  ISETP.GE.AND P2, PT, R19.reuse, R15.reuse, PT ;  /* 0x0000000f1300720c */ /* 0x0c0fe20003f46270 */
[C---:B------:R-:W-:Y:S01]  /*54e0*/  VIADD R22, R19.reuse, 0x480 ;  /* 0x0000048013167836 */ /* 0x040fe20000000000 */
[-C--:B------:R-:W-:Y:S01]  /*54f0*/  ISETP.GE.AND P1, PT, R16, R15.reuse, PT ;  /* 0x0000000f1000720c */ /* 0x080fe20003f26270 */
[C---:B------:R-:W-:Y:S01]  /*5500*/  VIADD R16, R19.reuse, 0x600 ;  /* 0x0000060013107836 */ /* 0x040fe20000000000 */
[-C--:B------:R-:W-:Y:S01]  /*5510*/  ISETP.GE.AND P0, PT, R20, R15.reuse, PT ;  /* 0x0000000f1400720c */ /* 0x080fe20003f06270 */
[C---:B------:R-:W-:Y:S01]  /*5520*/  VIADD R20, R19.reuse, 0x780 ;  /* 0x0000078013147836 */ /* 0x040fe20000000000 */
[-C--:B------:R-:W-:Y:S01]  /*5530*/  ISETP.GE.AND P6, PT, R22, R15.reuse, PT ;  /* 0x0000000f1600720c */ /* 0x080fe20003fc6270 */
[----:B------:R-:W-:Y:S01]  /*5540*/  VIADD R24, R19, 0x900 ;  /* 0x0000090013187836 */ /* 0x000fe20000000000 */
[----:B------:R-:W-:-:S02]  /*5550*/  ISETP.GE.AND P4, PT, R16, R15, PT ;  /* 0x0000000f1000720c */ /* 0x000fc40003f86270 */
[----:B------:R-:W-:-:S03]  /*5560*/  ISETP.GE.AND P3, PT, R20, R15, PT ;  /* 0x0000000f1400720c */ /* 0x000fc60003f66270 */
[----:B------:R-:W-:Y:S10]  /*5570*/  @P2 BRA `(.L_x_69) ;  /* 0x0000000000302947 */ /* 0x000ff40003800000 */
[----:B------:R-:W0:Y:S01]  /*5580*/  LDS.64 R16, [R14] ;  /* 0x000000000e107984 */ /* 0x000e220000000a00 */
        /* <DEDUP_REMOVED lines=10> */
[----:B------:R0:W-:Y:S04]  /*5630*/  STG.E.64 desc[UR8][R20.64], R16 ;  /* 0x0000001014007986 */ /* 0x0001e8000c101b08 */
.L_x_69:
[----:B------:R-:W-:Y:S05]  /*5640*/  BSYNC.RECONVERGENT B0 ;  /* 0x0000000000007941 */ /* 0x000fea0003800200 */
.L_x_68:
[----:B------:R-:W-:Y:S01]  /*5650*/  NOP ;  /* 0x0000000000007918 */ /* 0x000fe20000000000 */
[----:B------:R-:W-:Y:S01]  /*5660*/  BSSY.RECONVERGENT B0, `(.L_x_70) ;  /* 0x0000010000007945 */ /* 0x000fe20003800200 */
[----:B------:R-:W-:Y:S01]  /*5670*/  ISETP.GE.AND P2, PT, R24, R15, PT ;  /* 0x0000000f1800720c */ /* 0x000fe20003f46270 */
[----:B------:R-:W-:Y:S02]  /*5680*/  VIADD R24, R19, 0xa80 ;  /* 0x00000a8013187836 */ /* 0x000fe40000000000 */
[----:B------:R-:W-:Y:S10]  /*5690*/  @P1 BRA `(.L_x_71) ;  /* 0x0000000000301947 */ /* 0x000ff40003800000 */
[----:B0-----:R-:W0:Y:S01]  /*56a0*/  LDS.64 R16, [R14+0xc00] ;  /* 0x000c00000e107984 */ /* 0x001e220000000a00 */
        /* <DEDUP_REMOVED lines=11> */
.L_x_71:
[----:B------:R-:W-:Y:S05]  /*5760*/  BSYNC.RECONVERGENT B0 ;  /* 0x0000000000007941 */ /* 0x000fea0003800200 */
.L_x_70:
[----:B------:R-:W-:Y:S01]  /*5770*/  NOP ;  /* 0x0000000000007918 */ /* 0x000fe20000000000 */
[----:B------:R-:W-:Y:S01]  /*5780*/  BSSY.RECONVERGENT B0, `(.L_x_72) ;  /* 0x0000010000007945 */ /* 0x000fe20003800200 */
[----:B------:R-:W-:Y:S02]  /*5790*/  ISETP.GE.AND P1, PT, R24, R15, PT ;  /* 0x0000000f1800720c */ /* 0x000fe40003f26270 */
[----:B------:R-:W-:Y:S01]  /*57a0*/  LOP3.LUT R24, R19, 0xc00, RZ, 0xfc, !PT ;  /* 0x00000c0013187812 */ /* 0x000fe200078efcff */
[----:B------:R-:W-:Y:S10]  /*57b0*/  @P0 BRA `(.L_x_73) ;  /* 0x0000000000300947 */ /* 0x000ff40003800000 */
[----:B01----:R-:W0:Y:S01]  /*57c0*/  LDS.64 R16, [R14+0x1800] ;  /* 0x001800000e107984 */ /* 0x003e220000000a00 */
        /* <DEDUP_REMOVED lines=11> */
.L_x_73:
[----:B------:R-:W-:Y:S05]  /*5880*/  BSYNC.RECONVERGENT B0 ;  /* 0x0000000000007941 */ /* 0x000fea0003800200 */
.L_x_72:
[----:B------:R-:W-:Y:S01]  /*5890*/  NOP ;  /* 0x0000000000007918 */ /* 0x000fe20000000000 */
[----:B------:R-:W-:Y:S01]  /*58a0*/  BSSY.RECONVERGENT B0, `(.L_x_74) ;  /* 0x0000010000007945 */ /* 0x000fe20003800200 */
[----:B------:R-:W-:Y:S01]  /*58b0*/  ISETP.GE.AND P0, PT, R24, R15, PT ;  /* 0x0000000f1800720c */ /* 0x000fe20003f06270 */
[----:B------:R-:W-:Y:S02]  /*58c0*/  VIADD R24, R19, 0xd80 ;  /* 0x00000d8013187836 */ /* 0x000fe40000000000 */
[----:B------:R-:W-:Y:S10]  /*58d0*/  @P6 BRA `(.L_x_75) ;  /* 0x0000000000306947 */ /* 0x000ff40003800000 */
[----:B012---:R-:W0:Y:S01]  /*58e0*/  LDS.64 R16, [R14+0x2400] ;  /* 0x002400000e107984 */ /* 0x007e220000000a00 */
        /* <DEDUP_REMOVED lines=11> */
.L_x_75:
[----:B------:R-:W-:Y:S05]  /*59a0*/  BSYNC.RECONVERGENT B0 ;  /* 0x0000000000007941 */ /* 0x000fea0003800200 */
.L_x_74:
[----:B------:R-:W-:Y:S01]  /*59b0*/  NOP ;  /* 0x0000000000007918 */ /* 0x000fe20000000000 */
[----:B------:R-:W-:Y:S01]  /*59c0*/  BSSY.RECONVERGENT B0, `(.L_x_76) ;  /* 0x0000010000007945 */ /* 0x000fe20003800200 */
[----:B------:R-:W-:Y:S01]  /*59d0*/  ISETP.GE.AND P6, PT, R24, R15, PT ;  /* 0x0000000f1800720c */ /* 0x000fe20003fc6270 */
[----:B------:R-:W-:Y:S02]  /*59e0*/  VIADD R24, R19, 0xf00 ;  /* 0x00000f0013187836 */ /* 0x000fe40000000000 */
[----:B------:R-:W-:Y:S10]  /*59f0*/  @P4 BRA `(.L_x_77) ;  /* 0x0000000000304947 */ /* 0x000ff40003800000 */
[----:B0123--:R-:W0:Y:S01]  /*5a00*/  LDS.64 R16, [R14+0x3000] ;  /* 0x003000000e107984 */ /* 0x00fe220000000a00 */
        /* <DEDUP_REMOVED lines=11> */
.L_x_77:
[----:B------:R-:W-:Y:S05]  /*5ac0*/  BSYNC.RECONVERGENT B0 ;  /* 0x0000000000007941 */ /* 0x000fea0003800200 */
.L_x_76:
[----:B------:R-:W-:Y:S01]  /*5ad0*/  NOP ;  /* 0x0000000000007918 */ /* 0x000fe20000000000 */
[----:B------:R-:W-:Y:S01]  /*5ae0*/  BSSY.RECONVERGENT B0, `(.L_x_78) ;  /* 0x0000010000007945 */ /* 0x000fe20003800200 */
[----:B------:R-:W-:Y:S01]  /*5af0*/  ISETP.GE.AND P4, PT, R24, R15, PT ;  /* 0x0000000f1800720c */ /* 0x000fe20003f86270 */
[----:B------:R-:W-:Y:S02]  /*5b00*/  VIADD R24, R19, 0x1080 ;  /* 0x0000108013187836 */ /* 0x000fe40000000000 */
[----:B------:R-:W-:Y:S10]  /*5b10*/  @P3 BRA `(.L_x_79) ;  /* 0x0000000000303947 */ /* 0x000ff40003800000 */
[----:B01234-:R-:W0:Y:S01]  /*5b20*/  LDS.64 R16, [R14+0x3c00] ;  /* 0x003c00000e107984 */ /* 0x01fe220000000a00 */
        /* <DEDUP_REMOVED lines=11> */
.L_x_79:
[----:B------:R-:W-:Y:S05]  /*5be0*/  BSYNC.RECONVERGENT B0 ;  /* 0x0000000000007941 */ /* 0x000fea0003800200 */
.L_x_78:
[----:B------:R-:W-:Y:S01]  /*5bf0*/  NOP ;  /* 0x0000000000007918 */ /* 0x000fe20000000000 */
[----:B------:R-:W-:Y:S01]  /*5c00*/  BSSY.RECONVERGENT B0, `(.L_x_80) ;  /* 0x000000f000007945 */ /* 0x000fe20003800200 */
[----:B------:R-:W-:-:S03]  /*5c10*/  ISETP.GE.AND P3, PT, R24, R15, PT ;  /* 0x0000000f1800720c */ /* 0x000fc60003f66270 */
        /* <DEDUP_REMOVED lines=13> */
.L_x_81:
[----:B------:R-:W-:Y:S05]  /*5cf0*/  BSYNC.RECONVERGENT B0 ;  /* 0x0000000000007941 */ /* 0x000fea0003800200 */
.L_x_80:
[----:B------:R-:W-:Y:S01]  /*5d00*/  NOP ;  /* 0x0000000000007918 */ /* 0x000fe20000000000 */
[----:B------:R-:W-:Y:S04]  /*5d10*/  BSSY.RECONVERGENT B0, `(.L_x_82) ;  /* 0x000000e000007945 */ /* 0x000fe80003800200 */
[----:B------:R-:W-:Y:S05]  /*5d20*/  @P1 BRA `(.L_x_83) ;  /* 0x0000000000301947 */ /* 0x000fea0003800000 */
        /* <DEDUP_REMOVED lines=12> */
.L_x_83:
[----:B------:R-:W-:Y:S05]  /*5df0*/  BSYNC.RECONVERGENT B0 ;  /* 0x0000000000007941 */ /* 0x000fea0003800200 */
.L_x_82:
        /* <DEDUP_REMOVED lines=15> */
.L_x_85:
[----:B------:R-:W-:Y:S05]  /*5ef0*/  BSYNC.RECONVERGENT B0 ;  /* 0x0000000000007941 */ /* 0x000fea0003800200 */
.L_x_84:
        /* <DEDUP_REMOVED lines=15> */
.L_x_87:
[----:B------:R-:W-:Y:S05]  /*5ff0*/  BSYNC.RECONVERGENT B0 ;  /* 0x0000000000007941 */ /* 0x000fea0003800200 */
.L_x_86:
        /* <DEDUP_REMOVED lines=15> */
.L_x_89:
[----:B------:R-:W-:Y:S05]  /*60f0*/  BSYNC.RECONVERGENT B0 ;  /* 0x0000000000007941 */ /* 0x000fea0003800200 */
.L_x_88:
        /* <DEDUP_REMOVED lines=8> */
[----:B------:R-:W-:-:S06]  /*6180*/  IMAD R20, R18, 0x8, R41 ;  /* 0x0000000812147824 */ /* 0x000fcc00078e0229 */
[----:B------:R-:W0:Y:S02]  /*6190*/  LDS.64 R20, [R20+0x9000] ;  /* 0x0090000014147984 */ /* 0x000e240000000a00 */
[----:B0-----:R-:W-:-:S05]  /*61a0*/  IADD3 R19, P0, PT, R20, R19, RZ ;  /* 0x0000001314137210 */ /* 0x001fca0007f1e0ff */
[----:B------:R-:W-:Y:S01]  /*61b0*/  IMAD.X R22, RZ, RZ, R21, P0 ;  /* 0x000000ffff167224 */ /* 0x000fe200000e0615 */
[----:B-1----:R-:W-:-:S04]  /*61c0*/  LEA R18, P0, R19, UR6, 0x3 ;  /* 0x0000000613127c11 */ /* 0x002fc8000f8018ff */
[----:B------:R-:W-:-:S05]  /*61d0*/  LEA.HI.X R19, R19, UR7, R22, 0x3, P0 ;  /* 0x0000000713137c11 */ /* 0x000fca00080f1c16 */
[----:B------:R0:W-:Y:S04]  /*61e0*/  STG.E.64 desc[UR8][R18.64+0x8400], R16 ;  /* 0x0084001012007986 */ /* 0x0001e8000c101b08 */
.L_x_91:
[----:B------:R-:W-:Y:S05]  /*61f0*/  BSYNC.RECONVERGENT B0 ;  /* 0x0000000000007941 */ /* 0x000fea0003800200 */
.L_x_90:
[----:B------:R-:W-:Y:S01]  /*6200*/  NOP ;  /* 0x0000000000007918 */ /* 0x000fe20000000000 */
.L_x_67:
[----:B------:R-:W1:Y:S01]  /*6210*/  LDS.64 R38, [R14] ;  /* 0x000000000e267984 */ /* 0x000e620000000a00 */
[----:B------:R-:W1:Y:S03]  /*6220*/  LDCU UR5, c[0x0][0x3c4] ;  /* 0x00007880ff0577ac */ /* 0x000e660008000800 */
[----:B------:R-:W2:Y:S04]  /*6230*/  LDS.64 R40, [R14+0xc00] ;  /* 0x000c00000e287984 */ /* 0x000ea80000000a00 */
[----:B------:R-:W0:Y:S04]  /*6240*/  LDS.64 R42, [R14+0x1800] ;  /* 0x001800000e2a7984 */ /* 0x000e280000000a00 */
[----:B------:R-:W0:Y:S04]  /*6250*/  LDS.64 R44, [R14+0x2400] ;  /* 0x002400000e2c7984 */ /* 0x000e280000000a00 */
[----:B------:R-:W0:Y:S04]  /*6260*/  LDS.64 R46, [R14+0x3000] ;  /* 0x003000000e2e7984 */ /* 0x000e280000000a00 */
[----:B------:R-:W0:Y:S04]  /*6270*/  LDS.64 R48, [R14+0x3c00] ;  /* 0x003c00000e307984 */ /* 0x000e280000000a00 */
[----:B------:R-:W0:Y:S04]  /*6280*/  LDS.64 R50, [R14+0x4800] ;  /* 0x004800000e327984 */ /* 0x000e280000000a00 */
[----:B------:R-:W0:Y:S04]  /*6290*/  LDS.64 R52, [R14+0x5400] ;  /* 0x005400000e347984 */ /* 0x000e280000000a00 */
[----:B------:R-:W0:Y:S04]  /*62a0*/  LDS.64 R54, [R14+0x6000] ;  /* 0x006000000e367984 */ /* 0x000e280000000a00 */
[----:B------:R-:W0:Y:S04]  /*62b0*/  LDS.64 R56, [R14+0x6c00] ;  /* 0x006c00000e387984 */ /* 0x000e280000000a00 */
[----:B------:R-:W0:Y:S01]  /*62c0*/  LDS.64 R58, [R14+0x7800] ;  /* 0x007800000e3a7984 */ /* 0x000e220000000a00 */
[----:B-1----:R-:W-:-:S03]  /*62d0*/  SHF.R.U64 R68, R38, UR5, R39 ;  /* 0x0000000526447c19 */ /* 0x002fc60008001227 */
[----:B------:R1:W1:Y:S01]  /*62e0*/  LDS.64 R60, [R14+0x8400] ;  /* 0x008400000e3c7984 */ /* 0x0002620000000a00 */
[----:B--2---:R-:W-:-:S03]  /*62f0*/  SHF.R.U64 R66, R40, UR5, R41 ;  /* 0x0000000528427c19 */ /* 0x004fc60008001229 */
[----:B0--34-:R0:W5:Y:S01]  /*6300*/  @!P5 LDG.E.64 R16, desc[UR8][R2.64+0x100] ;  /* 0x000100080210d981 */ /* 0x019162000c1e1b00 */
[----:B------:R-:W-:-:S03]  /*6310*/  SHF.R.U64 R64, R42, UR5, R43 ;  /* 0x000000052a407c19 */ /* 0x000fc6000800122b */
[----:B-1----:R0:W5:Y:S01]  /*6320*/  @!P5 LDG.E.64 R14, desc[UR8][R2.64] ;  /* 0x00000008020ed981 */ /* 0x002162000c1e1b00 */
[----:B------:R-:W-:-:S03]  /*6330*/  SHF.R.U64 R62, R44, UR5, R45 ;  /* 0x000000052c3e7c19 */ /* 0x000fc6000800122d */
[----:B------:R0:W5:Y:S01]  /*6340*/  @!P5 LDG.E.64 R18, desc[UR8][R2.64+0x200] ;  /* 0x000200080212d981 */ /* 0x000162000c1e1b00 */
[----:B------:R-:W-:-:S03]  /*6350*/  SHF.R.U64 R45, R46, UR5, R47 ;  /* 0x000000052e2d7c19 */ /* 0x000fc6000800122f */
[----:B------:R0:W5:Y:S01]  /*6360*/  @!P5 LDG.E.64 R20, desc[UR8][R2.64+0x300] ;  /* 0x000300080214d981 */ /* 0x000162000c1e1b00 */
[----:B------:R-:W-:Y:S02]  /*6370*/  SHF.R.U64 R44, R48, UR5, R49 ;  /* 0x00000005302c7c19 */ /* 0x000fe40008001231 */
[----:B------:R-:W1:Y:S01]  /*6380*/  LDC R49, c[0x0][0x3c0] ;  /* 0x0000f000ff317b82 */ /* 0x000e620000000800 */
[----:B------:R0:W5:Y:S01]  /*6390*/  @!P5 LDG.E.64 R22, desc[UR8][R2.64+0x400] ;  /* 0x000400080216d981 */ /* 0x000162000c1e1b00 */
[----:B------:R-:W-:-:S03]  /*63a0*/  SHF.R.U64 R43, R50, UR5, R51 ;  /* 0x00000005322b7c19 */ /* 0x000fc60008001233 */
        /* <DEDUP_REMOVED lines=10> */
[----:B------:R0:W5:Y:S04]  /*6450*/  @!P5 LDG.E.64 R34, desc[UR8][R2.64+0xa00] ;  /* 0x000a00080222d981 */ /* 0x000168000c1e1b00 */
[----:B------:R0:W5:Y:S01]  /*6460*/  @!P5 LDG.E.64 R36, desc[UR8][R2.64+0xb00] ;  /* 0x000b00080224d981 */ /* 0x000162000c1e1b00 */
[----:B------:R-:W-:Y:S02]  /*6470*/  LOP3.LUT R50, R68, UR4, RZ, 0x30, !PT ;  /* 0x0000000444327c12 */ /* 0x000fe4000f8e30ff */
[----:B------:R-:W-:Y:S02]  /*6480*/  LOP3.LUT R48, R66, UR4, RZ, 0x30, !PT ;  /* 0x0000000442307c12 */ /* 0x000fe4000f8e30ff */
[----:B------:R-:W-:Y:S02]  /*6490*/  LOP3.LUT R47, R64, UR4, RZ, 0x30, !PT ;  /* 0x00000004402f7c12 */ /* 0x000fe4000f8e30ff */
[----:B------:R-:W-:-:S02]  /*64a0*/  LOP3.LUT R46, R62, UR4, RZ, 0x30, !PT ;  /* 0x000000043e2e7c12 */ /* 0x000fc4000f8e30ff */
[----:B------:R-:W-:Y:S02]  /*64b0*/  LOP3.LUT R45, R45, UR4, RZ, 0x30, !PT ;  /* 0x000000042d2d7c12 */ /* 0x000fe4000f8e30ff */
[----:B------:R-:W-:Y:S02]  /*64c0*/  LOP3.LUT R44, R44, UR4, RZ, 0x30, !PT ;  /* 0x000000042c2c7c12 */ /* 0x000fe4000f8e30ff */
[----:B------:R-:W-:Y:S02]  /*64d0*/  LOP3.LUT R43, R43, UR4, RZ, 0x30, !PT ;  /* 0x000000042b2b7c12 */ /* 0x000fe4000f8e30ff */
[----:B------:R-:W-:Y:S02]  /*64e0*/  LOP3.LUT R42, R42, UR4, RZ, 0x30, !PT ;  /* 0x000000042a2a7c12 */ /* 0x000fe4000f8e30ff */
[----:B------:R-:W-:Y:S02]  /*64f0*/  LOP3.LUT R41, R41, UR4, RZ, 0x30, !PT ;  /* 0x0000000429297c12 */ /* 0x000fe4000f8e30ff */
[----:B------:R-:W-:-:S02]  /*6500*/  LOP3.LUT R40, R40, UR4, RZ, 0x30, !PT ;  /* 0x0000000428287c12 */ /* 0x000fc4000f8e30ff */
[----:B------:R-:W-:Y:S02]  /*6510*/  LOP3.LUT R39, R39, UR4, RZ, 0x30, !PT ;  /* 0x0000000427277c12 */ /* 0x000fe4000f8e30ff */
[----:B------:R-:W-:Y:S01]  /*6520*/  LOP3.LUT R38, R38, UR4, RZ, 0x30, !PT ;  /* 0x0000000426267c12 */ /* 0x000fe2000f8e30ff */
[----:B01----:R-:W-:Y:S06]  /*6530*/  @!P5 BRA `(.L_x_92) ;  /* 0x000000000090d947 */ /* 0x003fec0003800000 */
[----:B------:R-:W-:Y:S02]  /*6540*/  IMAD R51, R4, -0x1200, R49 ;  /* 0xffffee0004337824 */ /* 0x000fe400078e0231 */
        /* <DEDUP_REMOVED lines=13> */
[----:B-----5:R0:W5:Y:S01]  /*6620*/  @!P3 LDG.E.64 R14, desc[UR8][R2.64] ;  /* 0x00000008020eb981 */ /* 0x020162000c1e1b00 */
[-C--:B------:R-:W-:Y:S01]  /*6630*/  ISETP.GE.AND P3, PT, R52, R51.reuse, PT ;  /* 0x000000333400720c */ /* 0x080fe20003f66270 */
[----:B------:R-:W-:Y:S02]  /*6640*/  VIADD R52, R0, 0x100 ;  /* 0x0000010000347836 */ /* 0x000fe40000000000 */
[----:B------:R0:W5:Y:S01]  /*6650*/  @!P4 LDG.E.64 R16, desc[UR8][R2.64+0x100] ;  /* 0x000100080210c981 */ /* 0x000162000c1e1b00 */
[----:B------:R-:W-:Y:S01]  /*6660*/  ISETP.GE.AND P4, PT, R54, R51, PT ;  /* 0x000000333600720c */ /* 0x000fe20003f86270 */
[----:B------:R-:W-:-:S02]  /*6670*/  VIADD R54, R0, 0x120 ;  /* 0x0000012000367836 */ /* 0x000fc40000000000 */
[----:B------:R0:W5:Y:S01]  /*6680*/  @!P6 LDG.E.64 R18, desc[UR8][R2.64+0x200] ;  /* 0x000200080212e981 */ /* 0x000162000c1e1b00 */
[-C--:B------:R-:W-:Y:S01]  /*6690*/  ISETP.GE.AND P6, PT, R52, R51.reuse, PT ;  /* 0x000000333400720c */ /* 0x080fe20003fc6270 */
[C---:B------:R-:W-:Y:S02]  /*66a0*/  VIADD R52, R0.reuse, 0x140 ;  /* 0x0000014000347836 */ /* 0x040fe40000000000 */
[----:B------:R-:W-:Y:S01]  /*66b0*/  VIADD R0, R0, 0x160 ;  /* 0x0000016000007836 */ /* 0x000fe20000000000 */
[----:B------:R0:W5:Y:S01]  /*66c0*/  @!P0 LDG.E.64 R20, desc[UR8][R2.64+0x300] ;  /* 0x0003000802148981 */ /* 0x000162000c1e1b00 */
[----:B------:R-:W-:-:S03]  /*66d0*/  ISETP.GE.AND P0, PT, R54, R51, PT ;  /* 0x000000333600720c */ /* 0x000fc60003f06270 */
        /* <DEDUP_REMOVED lines=10> */
.L_x_92:
[----:B------:R-:W-:Y:S08]  /*6780*/  BAR.SYNC.DEFER_BLOCKING 0x0 ;  /* 0x0000000000007b1d */ /* 0x000ff00000010000 */
[----:B------:R-:W1:Y:S01]  /*6790*/  S2UR UR5, SR_CgaCtaId ;  /* 0x00000000000579c3 */ /* 0x000e620000008800 */
[----:B------:R-:W-:Y:S01]  /*67a0*/  UMOV UR4, 0x400 ;  /* 0x0000040000047882 */ /* 0x000fe20000000000 */
[----:B------:R-:W0:Y:S01]  /*67b0*/  S2R R0, SR_TID.X ;  /* 0x0000000000007919 */ /* 0x000e220000002100 */
[----:B-----5:R2:W-:Y:S04]  /*67c0*/  STS.64 [R5+-0x8], R14 ;  /* 0xfffff80e05007388 */ /* 0x0205e80000000a00 */
[----:B------:R2:W-:Y:S01]  /*67d0*/  STS.64 [R6+-0x8], R16 ;  /* 0xfffff81006007388 */ /* 0x0005e20000000a00 */
[----:B-1----:R-:W-:-:S03]  /*67e0*/  ULEA UR4, UR5, UR4, 0x18 ;  /* 0x0000000405047291 */ /* 0x002fc6000f8ec0ff */
[----:B------:R2:W-:Y:S04]  /*67f0*/  STS.64 [R7+-0x8], R18 ;  /* 0xfffff81207007388 */ /* 0x0005e80000000a00 */
[----:B------:R2:W-:Y:S04]  /*6800*/  STS.64 [R8+-0x8], R20 ;  /* 0xfffff81408007388 */ /* 0x0005e80000000a00 */
[----:B------:R2:W-:Y:S01]  /*6810*/  STS.64 [R9+-0x8], R22 ;  /* 0xfffff81609007388 */ /* 0x0005e20000000a00 */
[----:B0-----:R-:W-:-:S03]  /*6820*/  LEA R2, R0, UR4, 0x3 ;  /* 0x0000000400027c11 */ /* 0x001fc6000f8e18ff */
[----:B------:R2:W-:Y:S04]  /*6830*/  STS.64 [R10+-0x8], R24 ;  /* 0xfffff8180a007388 */ /* 0x0005e80000000a00 */
[----:B------:R2:W-:Y:S04]  /*6840*/  STS.64 [R11+-0x8], R26 ;  /* 0xfffff81a0b007388 */ /* 0x0005e80000000a00 */
[----:B------:R2:W-:Y:S04]  /*6850*/  STS.64 [R12+-0x8], R28 ;  /* 0xfffff81c0c007388 */ /* 0x0005e80000000a00 */
[----:B------:R2:W-:Y:S04]  /*6860*/  STS.64 [R13+-0x8], R30 ;  /* 0xfffff81e0d007388 */ /* 0x0005e80000000a00 */
[----:B------:R2:W-:Y:S04]  /*6870*/  STS.64 [R63+-0x8], R32 ;  /* 0xfffff8203f007388 */ /* 0x0005e80000000a00 */
[----:B------:R2:W-:Y:S04]  /*6880*/  STS.64 [R67+-0x8], R34 ;  /* 0xfffff82243007388 */ /* 0x0005e80000000a00 */
[----:B------:R2:W-:Y:S01]  /*6890*/  STS.64 [R65+-0x8], R36 ;  /* 0xfffff82441007388 */ /* 0x0005e20000000a00 */
[----:B------:R-:W-:Y:S06]  /*68a0*/  BAR.SYNC.DEFER_BLOCKING 0x0 ;  /* 0x0000000000007b1d */ /* 0x000fec0000010000 */
[----:B------:R-:W-:Y:S05]  /*68b0*/  @P5 BRA `(.L_x_93) ;  /* 0x0000000400c45947 */ /* 0x000fea0003800000 */
[----:B------:R-:W0:Y:S01]  /*68c0*/  S2UR UR5, SR_CgaCtaId ;  /* 0x00000000000579c3 */ /* 0x000e220000008800 */
[----:B------:R-:W-:Y:S01]  /*68d0*/  UMOV UR4, 0x400 ;  /* 0x0000040000047882 */ /* 0x000fe20000000000 */
[----:B--2---:R-:W-:Y:S01]  /*68e0*/  LDS.64 R4, [R2] ;  /* 0x0000000002047984 */ /* 0x004fe20000000a00 */
[----:B------:R-:W1:Y:S01]  /*68f0*/  LDCU.64 UR6, c[0x0][0x3b0] ;  /* 0x00007600ff0677ac */ /* 0x000e620008000a00 */
[----:B0-----:R-:W-:-:S06]  /*6900*/  ULEA UR4, UR5, UR4, 0x18 ;  /* 0x0000000405047291 */ /* 0x001fcc000f8ec0ff */
[----:B------:R-:W-:Y:S02]  /*6910*/  LEA R6, R50, UR4, 0x3 ;  /* 0x0000000432067c11 */ /* 0x000fe4000f8e18ff */
[----:B------:R-:W-:Y:S02]  /*6920*/  LEA R48, R48, UR4, 0x3 ;  /* 0x0000000430307c11 */ /* 0x000fe4000f8e18ff */
[----:B------:R-:W-:Y:S02]  /*6930*/  LEA R47, R47, UR4, 0x3 ;  /* 0x000000042f2f7c11 */ /* 0x000fe4000f8e18ff */
[----:B------:R-:W0:Y:S01]  /*6940*/  LDS.64 R6, [R6+0x9000] ;  /* 0x0090000006067984 */ /* 0x000e220000000a00 */
[----:B------:R-:W-:Y:S02]  /*6950*/  LEA R46, R46, UR4, 0x3 ;  /* 0x000000042e2e7c11 */ /* 0x000fe4000f8e18ff */
[----:B------:R-:W-:Y:S02]  /*6960*/  LEA R45, R45, UR4, 0x3 ;  /* 0x000000042d2d7c11 */ /* 0x000fe4000f8e18ff */
[----:B------:R-:W-:-:S02]  /*6970*/  LEA R44, R44, UR4, 0x3 ;  /* 0x000000042c2c7c11 */ /* 0x000fc4000f8e18ff */
[----:B------:R-:W-:Y:S02]  /*6980*/  LEA R43, R43, UR4, 0x3 ;  /* 0x000000042b2b7c11 */ /* 0x000fe4000f8e18ff */
[----:B------:R-:W-:Y:S02]  /*6990*/  LEA R42, R42, UR4, 0x3 ;  /* 0x000000042a2a7c11 */ /* 0x000fe4000f8e18ff */
[----:B------:R-:W-:Y:S02]  /*69a0*/  LEA R41, R41, UR4, 0x3 ;  /* 0x0000000429297c11 */ /* 0x000fe4000f8e18ff */
[----:B------:R-:W-:Y:S02]  /*69b0*/  LEA R40, R40, UR4, 0x3 ;  /* 0x0000000428287c11 */ /* 0x000fe4000f8e18ff */
[----:B------:R-:W-:Y:S02]  /*69c0*/  LEA R39, R39, UR4, 0x3 ;  /* 0x0000000427277c11 */ /* 0x000fe4000f8e18ff */
[----:B------:R-:W-:-:S02]  /*69d0*/  LEA R38, R38, UR4, 0x3 ;  /* 0x0000000426267c11 */ /* 0x000fc4000f8e18ff */
[----:B0-----:R-:W-:-:S05]  /*69e0*/  IADD3 R3, P0, PT, R6, R0, RZ ;  /* 0x0000000006037210 */ /* 0x001fca0007f1e0ff */
[----:B------:R-:W-:Y:S01]  /*69f0*/  IMAD.X R8, RZ, RZ, R7, P0 ;  /* 0x000000ffff087224 */ /* 0x000fe200000e0607 */
[----:B-1----:R-:W-:-:S04]  /*6a00*/  LEA R10, P0, R3, UR6, 0x3 ;  /* 0x00000006030a7c11 */ /* 0x002fc8000f8018ff */
[----:B------:R-:W-:-:S05]  /*6a10*/  LEA.HI.X R11, R3, UR7, R8, 0x3, P0 ;  /* 0x00000007030b7c11 */ /* 0x000fca00080f1c08 */
[----:B------:R-:W-:Y:S01]  /*6a20*/  STG.E.64 desc[UR8][R10.64], R4 ;  /* 0x000000040a007986 */ /* 0x000fe2000c101b08 */
[----:B------:R-:W-:-:S03]  /*6a30*/  NOP ;  /* 0x0000000000007918 */ /* 0x000fc60000000000 */
[----:B------:R-:W0:Y:S04]  /*6a40*/  LDS.64 R8, [R48+0x9000] ;  /* 0x0090000030087984 */ /* 0x000e280000000a00 */
[----:B------:R-:W1:Y:S01]  /*6a50*/  LDS.64 R6, [R2+0xc00] ;  /* 0x000c000002067984 */ /* 0x000e620000000a00 */
[----:B0-----:R-:W-:-:S05]  /*6a60*/  IADD3 R3, P0, PT, R8, R0, RZ ;  /* 0x0000000008037210 */ /* 0x001fca0007f1e0ff */
[----:B------:R-:W-:Y:S01]  /*6a70*/  IMAD.X R8, RZ, RZ, R9, P0 ;  /* 0x000000ffff087224 */ /* 0x000fe200000e0609 */
[----:B------:R-:W-:-:S04]  /*6a80*/  LEA R12, P0, R3, UR6, 0x3 ;  /* 0x00000006030c7c11 */ /* 0x000fc8000f8018ff */
[----:B------:R-:W-:-:S05]  /*6a90*/  LEA.HI.X R13, R3, UR7, R8, 0x3, P0 ;  /* 0x00000007030d7c11 */ /* 0x000fca00080f1c08 */
[----:B-1----:R-:W-:Y:S01]  /*6aa0*/  STG.E.64 desc[UR8][R12.64+0xc00], R6 ;  /* 0x000c00060c007986 */ /* 0x002fe2000c101b08 */
        /* <DEDUP_REMOVED lines=80> */
[----:B------:R-:W-:Y:S01]  /*6fb0*/  NOP ;  /* 0x0000000000007918 */ /* 0x000fe20000000000 */
[----:B------:R-:W-:Y:S05]  /*6fc0*/  EXIT ;  /* 0x000000000000794d */ /* 0x000fea0003800000 */
.L_x_93:
[----:B------:R-:W0:Y:S01]  /*6fd0*/  S2UR UR5, SR_CgaCtaId ;  /* 0x00000000000579c3 */ /* 0x000e220000008800 */
[----:B------:R-:W-:Y:S01]  /*6fe0*/  UMOV UR4, 0x400 ;  /* 0x0000040000047882 */ /* 0x000fe20000000000 */
[----:B------:R-:W-:Y:S02]  /*6ff0*/  IMAD R3, R4, -0x1200, R49 ;  /* 0xffffee0004037824 */ /* 0x000fe400078e0231 */
[C---:B--2---:R-:W-:Y:S02]  /*7000*/  VIADD R8, R0.reuse, 0x180 ;  /* 0x0000018000087836 */ /* 0x044fe40000000000 */
[C---:B------:R-:W-:Y:S01]  /*7010*/  VIADD R14, R0.reuse, 0x300 ;  /* 0x00000300000e7836 */ /* 0x040fe20000000000 */
[----:B------:R-:W-:-:S13]  /*7020*/  ISETP.GE.AND P1, PT, R0, R3, PT ;  /* 0x000000030000720c */ /* 0x000fda0003f26270 */
[----:B------:R-:W-:Y:S01]  /*7030*/  @!P1 LDS.64 R6, [R2] ;  /* 0x0000000002069984 */ /* 0x000fe20000000a00 */
[----:B------:R-:W1:Y:S01]  /*7040*/  @!P1 LDC.64 R10, c[0x0][0x3b0] ;  /* 0x0000ec00ff0a9b82 */ /* 0x000e620000000a00 */
[----:B0-----:R-:W-:-:S06]  /*7050*/  ULEA UR4, UR5, UR4, 0x18 ;  /* 0x0000000405047291 */ /* 0x001fcc000f8ec0ff */
[----:B------:R-:W-:Y:S02]  /*7060*/  LEA R50, R50, UR4, 0x3 ;  /* 0x0000000432327c11 */ /* 0x000fe4000f8e18ff */
[----:B------:R-:W-:Y:S02]  /*7070*/  LEA R48, R48, UR4, 0x3 ;  /* 0x0000000430307c11 */ /* 0x000fe4000f8e18ff */
[----:B------:R-:W-:Y:S01]  /*7080*/  LEA R47, R47, UR4, 0x3 ;  /* 0x000000042f2f7c11 */ /* 0x000fe2000f8e18ff */
        /* <DEDUP_REMOVED lines=10> */
[----:B0-----:R-:W-:-:S05]  /*7130*/  @!P1 IADD3 R4, P0, PT, R4, R0, RZ ;  /* 0x0000000004049210 */ /* 0x001fca0007f1e0ff */
[----:B------:R-:W-:Y:S01]  /*7140*/  @!P1 IMAD.X R5, RZ, RZ, R5, P0 ;  /* 0x000000ffff059224 */ /* 0x000fe200000e0605 */
[----:B-1----:R-:W-:-:S04]  /*7150*/  @!P1 LEA R10, P0, R4, R10, 0x3 ;  /* 0x0000000a040a9211 */ /* 0x002fc800078018ff */
[----:B------:R-:W-:-:S05]  /*7160*/  @!P1 LEA.HI.X R11, R4, R11, R5, 0x3, P0 ;  /* 0x0000000b040b9211 */ /* 0x000fca00000f1c05 */
[----:B------:R-:W-:Y:S01]  /*7170*/  @!P1 STG.E.64 desc[UR8][R10.64], R6 ;  /* 0x000000060a009986 */ /* 0x000fe2000c101b08 */
[----:B------:R-:W-:-:S03]  /*7180*/  NOP ;  /* 0x0000000000007918 */ /* 0x000fc60000000000 */
[----:B------:R-:W0:Y:S01]  /*7190*/  LDS.64 R4, [R48+0x9000] ;  /* 0x0090000030047984 */ /* 0x000e220000000a00 */
[----:B------:R-:W-:-:S13]  /*71a0*/  ISETP.GE.AND P1, PT, R8, R3, PT ;  /* 0x000000030800720c */ /* 0x000fda0003f26270 */
[----:B------:R-:W1:Y:S01]  /*71b0*/  @!P1 LDS.64 R8, [R2+0xc00] ;  /* 0x000c000002089984 */ /* 0x000e620000000a00 */
[----:B------:R-:W2:Y:S01]  /*71c0*/  @!P1 LDC.64 R12, c[0x0][0x3b0] ;  /* 0x0000ec00ff0c9b82 */ /* 0x000ea20000000a00 */
[----:B0-----:R-:W-:-:S05]  /*71d0*/  @!P1 IADD3 R4, P0, PT, R4, R0, RZ ;  /* 0x0000000004049210 */ /* 0x001fca0007f1e0ff */
[----:B------:R-:W-:Y:S01]  /*71e0*/  @!P1 IMAD.X R5, RZ, RZ, R5, P0 ;  /* 0x000000ffff059224 */ /* 0x000fe200000e0605 */
[----:B--2---:R-:W-:-:S04]  /*71f0*/  @!P1 LEA R12, P0, R4, R12, 0x3 ;  /* 0x0000000c040c9211 */ /* 0x004fc800078018ff */
[----:B------:R-:W-:-:S05]  /*7200*/  @!P1 LEA.HI.X R13, R4, R13, R5, 0x3, P0 ;  /* 0x0000000d040d9211 */ /* 0x000fca00000f1c05 */
[----:B-1----:R-:W-:Y:S01]  /*7210*/  @!P1 STG.E.64 desc[UR8][R12.64+0xc00], R8 ;  /* 0x000c00080c009986 */ /* 0x002fe2000c101b08 */
[----:B------:R-:W-:-:S03]  /*7220*/  NOP ;  /* 0x0000000000007918 */ /* 0x000fc60000000000 */
[----:B------:R-:W0:Y:S01]  /*7230*/  LDS.64 R4, [R47+0x9000] ;  /* 0x009000002f047984 */ /* 0x000e220000000a00 */
[----:B------:R-:W-:Y:S01]  /*7240*/  ISETP.GE.AND P1, PT, R14, R3, PT ;  /* 0x000000030e00720c */ /* 0x000fe20003f26270 */
[----:B------:R-:W-:-:S12]  /*7250*/  VIADD R14, R0, 0x480 ;  /* 0x00000480000e7836 */ /* 0x000fd80000000000 */
        /* <DEDUP_REMOVED lines=53> */
[----:B------:R-:W-:Y:S02]  /*75b0*/  ISETP.GE.AND P1, PT, R14, R3, PT ;  /* 0x000000030e00720c */ /* 0x000fe40003f26270 */
[----:B------:R-:W-:-:S11]  /*75c0*/  LOP3.LUT R14, R0, 0xc00, RZ, 0xfc, !PT ;  /* 0x00000c00000e7812 */ /* 0x000fd600078efcff */
        /* <DEDUP_REMOVED lines=42> */
[----:B------:R-:W-:-:S13]  /*7870*/  ISETP.GE.AND P1, PT, R14, R3, PT ;  /* 0x000000030e00720c */ /* 0x000fda0003f26270 */
[----:B------:R-:W1:Y:S01]  /*7880*/  @!P1 LDS.64 R2, [R2+0x8400] ;  /* 0x0084000002029984 */ /* 0x000e620000000a00 */
[----:B------:R-:W2:Y:S01]  /*7890*/  @!P1 LDC.64 R8, c[0x0][0x3b0] ;  /* 0x0000ec00ff089b82 */ /* 0x000ea20000000a00 */
[----:B0-----:R-:W-:-:S05]  /*78a0*/  IADD3 R0, P0, PT, R4, R0, RZ ;  /* 0x0000000004007210 */ /* 0x001fca0007f1e0ff */
[----:B------:R-:W-:Y:S01]  /*78b0*/  IMAD.X R5, RZ, RZ, R5, P0 ;  /* 0x000000ffff057224 */ /* 0x000fe200000e0605 */
[----:B--2---:R-:W-:-:S04]  /*78c0*/  @!P1 LEA R4, P0, R0, R8, 0x3 ;  /* 0x0000000800049211 */ /* 0x004fc800078018ff */
[----:B------:R-:W-:-:S05]  /*78d0*/  @!P1 LEA.HI.X R5, R0, R9, R5, 0x3, P0 ;  /* 0x0000000900059211 */ /* 0x000fca00000f1c05 */
[----:B-1----:R-:W-:Y:S01]  /*78e0*/  @!P1 STG.E.64 desc[UR8][R4.64+0x8400], R2 ;  /* 0x0084000204009986 */ /* 0x002fe2000c101b08 */
[----:B------:R-:W-:Y:S01]  /*78f0*/  NOP ;  /* 0x0000000000007918 */ /* 0x000fe20000000000 */
[----:B------:R-:W-:Y:S05]  /*7900*/  EXIT ;  /* 0x000000000000794d */ /* 0x000fea0003800000 */
.L_x_30:
[----:B------:R-:W-:Y:S02]  /*7910*/  IMAD.MOV.U32 R73, RZ, RZ, R66 ;  /* 0x000000ffff497224 */ /* 0x000fe400078e0042 */
[----:B------:R-:W-:Y:S02]  /*7920*/  IMAD.MOV.U32 R74, RZ, RZ, 0x1 ;  /* 0x00000001ff4a7424 */ /* 0x000fe400078e00ff */
[----:B------:R-:W-:Y:S02]  /*7930*/  IMAD.MOV.U32 R75, RZ, RZ, RZ ;  /* 0x000000ffff4b7224 */ /* 0x000fe400078e00ff */
[----:B------:R-:W-:-:S07]  /*7940*/  IMAD.MOV.U32 R72, RZ, RZ, -0x1 ;  /* 0xffffffffff487424 */ /* 0x000fce00078e00ff */
[----:B------:R-:W-:Y:S05]  /*7950*/  WARPSYNC.COLLECTIVE R72, `(.L_x_94) ;  /* 0x0000000048087348 */ /* 0x000fea0003c00000 */
[----:B------:R0:W1:Y:S02]  /*7960*/  SHFL.UP P0, R71, R73, R74, R75 ;  /* 0x0400004a49477389 */ /* 0x000064000000004b */
[----:B01----:R-:W-:Y:S05]  /*7970*/  ENDCOLLECTIVE ;  /* 0x000000000000791b */ /* 0x003fea0003800000 */
.L_x_94:
[----:B------:R-:W-:Y:S02]  /*7980*/  IMAD.MOV.U32 R74, RZ, RZ, 0x2 ;  /* 0x00000002ff4a7424 */ /* 0x000fe400078e00ff */
[----:B------:R-:W-:-:S04]  /*7990*/  IMAD.MOV.U32 R67, RZ, RZ, R71 ;  /* 0x000000ffff437224 */ /* 0x000fc800078e0047 */
[----:B------:R-:W-:-:S04]  /*79a0*/  @P0 IMAD.IADD R67, R66, 0x1, R67 ;  /* 0x0000000142430824 */ /* 0x000fc800078e0243 */
[----:B------:R-:W-:-:S07]  /*79b0*/  IMAD.MOV.U32 R73, RZ, RZ, R67 ;  /* 0x000000ffff497224 */ /* 0x000fce00078e0043 */
[----:B------:R-:W-:Y:S05]  /*79c0*/  WARPSYNC.COLLECTIVE R72, `(.L_x_95) ;  /* 0x0000000048087348 */ /* 0x000fea0003c00000 */
[----:B------:R0:W1:Y:S02]  /*79d0*/  SHFL.UP P0, R71, R73, R74, R75 ;  /* 0x0400004a49477389 */ /* 0x000064000000004b */
[----:B01----:R-:W-:Y:S05]  /*79e0*/  ENDCOLLECTIVE ;  /* 0x000000000000791b */ /* 0x003fea0003800000 */
.L_x_95:
[----:B------:R-:W-:Y:S02]  /*79f0*/  IMAD.MOV.U32 R74, RZ, RZ, 0x4 ;  /* 0x00000004ff4a7424 */ /* 0x000fe400078e00ff */
[----:B------:R-:W-:-:S04]  /*7a00*/  IMAD.MOV.U32 R68, RZ, RZ, R71 ;  /* 0x000000ffff447224 */ /* 0x000fc800078e0047 */
[----:B------:R-:W-:-:S04]  /*7a10*/  @P0 IMAD.IADD R68, R67, 0x1, R68 ;  /* 0x0000000143440824 */ /* 0x000fc800078e0244 */
[----:B------:R-:W-:-:S07]  /*7a20*/  IMAD.MOV.U32 R73, RZ, RZ, R68 ;  /* 0x000000ffff497224 */ /* 0x000fce00078e0044 */
[----:B------:R-:W-:Y:S05]  /*7a30*/  WARPSYNC.COLLECTIVE R72, `(.L_x_96) ;  /* 0x0000000048087348 */ /* 0x000fea0003c00000 */
[----:B------:R0:W1:Y:S02]  /*7a40*/  SHFL.UP P0, R71, R73, R74, R75 ;  /* 0x0400004a49477389 */ /* 0x000064000000004b */
[----:B01----:R-:W-:Y:S05]  /*7a50*/  ENDCOLLECTIVE ;  /* 0x000000000000791b */ /* 0x003fea0003800000 */
.L_x_96:
[----:B------:R-:W-:Y:S02]  /*7a60*/  IMAD.MOV.U32 R74, RZ, RZ, 0x8 ;  /* 0x00000008ff4a7424 */ /* 0x000fe400078e00ff */
[----:B------:R-:W-:-:S04]  /*7a70*/  IMAD.MOV.U32 R69, RZ, RZ, R71 ;  /* 0x000000ffff457224 */ /* 0x000fc800078e0047 */
[----:B------:R-:W-:-:S04]  /*7a80*/  @P0 IMAD.IADD R69, R68, 0x1, R69 ;  /* 0x0000000144450824 */ /* 0x000fc800078e0245 */
[----:B------:R-:W-:-:S07]  /*7a90*/  IMAD.MOV.U32 R73, RZ, RZ, R69 ;  /* 0x000000ffff497224 */ /* 0x000fce00078e0045 */
[----:B------:R-:W-:Y:S05]  /*7aa0*/  WARPSYNC.COLLECTIVE R72, `(.L_x_97) ;  /* 0x0000000048087348 */ /* 0x000fea0003c00000 */
[----:B------:R0:W1:Y:S02]  /*7ab0*/  SHFL.UP P0, R71, R73, R74, R75 ;  /* 0x0400004a49477389 */ /* 0x000064000000004b */
[----:B01----:R-:W-:Y:S05]  /*7ac0*/  ENDCOLLECTIVE ;  /* 0x000000000000791b */ /* 0x003fea0003800000 */
.L_x_97:
[----:B------:R-:W-:Y:S02]  /*7ad0*/  IMAD.MOV.U32 R74, RZ, RZ, 0x10 ;  /* 0x00000010ff4a7424 */ /* 0x000fe400078e00ff */
[----:B------:R-:W-:-:S04]  /*7ae0*/  IMAD.MOV.U32 R70, RZ, RZ, R71 ;  /* 0x000000ffff467224 */ /* 0x000fc800078e0047 */
[----:B------:R-:W-:-:S04]  /*7af0*/  @P0 IMAD.IADD R70, R69, 0x1, R70 ;  /* 0x0000000145460824 */ /* 0x000fc800078e0246 */
[----:B------:R-:W-:-:S07]  /*7b00*/  IMAD.MOV.U32 R73, RZ, RZ, R70 ;  /* 0x000000ffff497224 */ /* 0x000fce00078e0046 */
[----:B------:R-:W-:Y:S05]  /*7b10*/  WARPSYNC.COLLECTIVE R72, `(.L_x_98) ;  /* 0x0000000048087348 */ /* 0x000fea0003c00000 */
[----:B------:R0:W1:Y:S02]  /*7b20*/  SHFL.UP P0, R71, R73, R74, R75 ;  /* 0x0400004a49477389 */ /* 0x000064000000004b */
[----:B01----:R-:W-:Y:S05]  /*7b30*/  ENDCOLLECTIVE ;  /* 0x000000000000791b */ /* 0x003fea0003800000 */
.L_x_98:
[----:B------:R-:W-:Y:S05]  /*7b40*/  BRA `(.L_x_99) ;  /* 0xffffffa8003c7947 */ /* 0x000fea000383ffff */
.L_x_100:
[----:B------:R-:W-:-:S00]  /*7b50*/  BRA `(.L_x_100) ;  /* 0xfffffffc00fc7947 */ /* 0x000fc0000383ffff */
[----:B------:R-:W-:-:S00]  /*7b60*/  NOP ;  /* 0x0000000000007918 */ /* 0x000fc00000000000 */
        /* <DEDUP_REMOVED lines=9> */
.L_x_3440:


//--------------------- .text._ZN3cub18CUB_300001_SM_10006detail10radix_sort33DeviceRadixSortExclusiveSumKernelINS1_5radix10policy_hubImmyE10Policy1000EyEEvPT0_ --------------------------
	.section	.text._ZN3cub18CUB_300001_SM_10006detail10radix_sort33DeviceRadixSortExclusiveSumKernelINS1_5radix10policy_hubImmyE10Policy1000EyEEvPT0_,"ax",@progbits
	.align	128
        .global         _ZN3cub18CUB_300001_SM_10006detail10radix_sort33DeviceRadixSortExclusiveSumKernelINS1_5radix10policy_hubImmyE10Policy1000EyEEvPT0_
        .type           _ZN3cub18CUB_300001_SM_10006detail10radix_sort33DeviceRadixSortExclusiveSumKernelINS1_5radix10policy_hubImmyE10Policy1000EyEEvPT0_,@function
        .size           _ZN3cub18CUB_300001_SM_10006detail10radix_sort33DeviceRadixSortExclusiveSumKernelINS1_5radix10policy_hubImmyE10Policy1000EyEEvPT0_,(.L_x_3441 - _ZN3cub18CUB_300001_SM_10006detail10radix_sort33DeviceRadixSortExclusiveSumKernelINS1_5radix10policy_hubImmyE10Policy1000EyEEvPT0_)
        .other          _ZN3cub18CUB_300001_SM_10006detail10radix_sort33DeviceRadixSortExclusiveSumKernelINS1_5radix10policy_hubImmyE10Policy1000EyEEvPT0_,@"STO_CUDA_ENTRY STV_DEFAULT"
_ZN3cub18CUB_300001_SM_10006detail10radix_sort33DeviceRadixSortExclusiveSumKernelINS1_5radix10policy_hubImmyE10Policy1000EyEEvPT0_:
.text._ZN3cub18CUB_300001_SM_10006detail10radix_sort33DeviceRadixSortExclusiveSumKernelINS1_5radix10policy_hubImmyE10Policy1000EyEEvPT0_:
[----:B------:R-:W-:Y:S01]  /*0000*/  LDC R1, c[0x0][0x37c] ;  /* 0x0000df00ff017b82 */ /* 0x000fe20000000800 */
[----:B------:R-:W0:Y:S07]  /*0010*/  S2R R18, SR_TID.X ;  /* 0x0000000000127919 */ /* 0x000e2e0000002100 */
[----:B------:R-:W1:Y:S01]  /*0020*/  LDC.64 R16, c[0x0][0x380] ;  /* 0x0000e000ff107b82 */ /* 0x000e620000000a00 */
[----:B------:R-:W2:Y:S01]  /*0030*/  LDCU.64 UR4, c[0x0][0x358] ;  /* 0x00006b00ff0477ac */ /* 0x000ea20008000a00 */
[----:B------:R-:W3:Y:S01]  /*0040*/  S2R R5, SR_CTAID.X ;  /* 0x0000000000057919 */ /* 0x000ee20000002500 */
[----:B0-----:R-:W-:Y:S01]  /*0050*/  ISETP.GT.U32.AND P1, PT, R18, 0xff, PT ;  /* 0x000000ff1200780c */ /* 0x001fe20003f24070 */
[----:B---3--:R-:W-:-:S04]  /*0060*/  IMAD R5, R5, 0x100, R18 ;  /* 0x0000010005057824 */ /* 0x008fc800078e0212 */
[----:B-1----:R-:W-:-:S08]  /*0070*/  IMAD.WIDE R16, R5, 0x8, R16 ;  /* 0x0000000805107825 */ /* 0x002fd000078e0210 */
[----:B--2---:R-:W2:Y:S01]  /*0080*/  @!P1 LDG.E.64 R2, desc[UR4][R16.64] ;  /* 0x0000000410029981 */ /* 0x004ea2000c1e1b00 */
[----:B------:R-:W-:Y:S02]  /*0090*/  MOV R0, 0x400 ;  /* 0x0000040000007802 */ /* 0x000fe40000000f00 */
[C---:B------:R-:W-:Y:S01]  /*00a0*/  ISETP.GT.U32.AND P0, PT, R18.reuse, 0x1f, PT ;  /* 0x0000001f1200780c */ /* 0x040fe20003f04070 */
[----:B------:R-:W0:Y:S02]  /*00b0*/  S2R R5, SR_CgaCtaId ;  /* 0x0000000000057919 */ /* 0x000e240000008800 */
[----:B0-----:R-:W-:Y:S02]  /*00c0*/  LEA R5, R5, R0, 0x18 ;  /* 0x0000000005057211 */ /* 0x001fe400078ec0ff */
[----:B------:R-:W-:-:S05]  /*00d0*/  LEA.HI R0, R18, R18, RZ, 0x1d ;  /* 0x0000001212007211 */ /* 0x000fca00078fe8ff */
[----:B------:R-:W-:-:S05]  /*00e0*/  IMAD R0, R0, 0x8, R5 ;  /* 0x0000000800007824 */ /* 0x000fca00078e0205 */
[----:B--2---:R0:W-:Y:S01]  /*00f0*/  STS.64 [R0+0x10], R2 ;  /* 0x0000100200007388 */ /* 0x0041e20000000a00 */
[----:B------:R-:W-:Y:S06]  /*0100*/  BAR.SYNC.DEFER_BLOCKING 0x0 ;  /* 0x0000000000007b1d */ /* 0x000fec0000010000 */
[----:B------:R-:W-:Y:S05]  /*0110*/  @P0 BRA `(.L_x_101) ;  /* 0x0000000400240947 */ /* 0x000fea0003800000 */
[----:B------:R-:W-:Y:S01]  /*0120*/  IMAD R18, R18, 0x48, R5 ;  /* 0x0000004812127824 */ /* 0x000fe200078e0205 */
[----:B------:R-:W-:-:S04]  /*0130*/  UMOV UR6, 0xffffffff ;  /* 0xffffffff00067882 */ /* 0x000fc80000000000 */
[----:B------:R-:W-:Y:S04]  /*0140*/  LDS.64 R14, [R18+0x10] ;  /* 0x00001000120e7984 */ /* 0x000fe80000000a00 */
[----:B------:R-:W-:Y:S04]  /*0150*/  LDS.64 R12, [R18+0x18] ;  /* 0x00001800120c7984 */ /* 0x000fe80000000a00 */
[----:B------:R-:W1:Y:S04]  /*0160*/  LDS.64 R10, [R18+0x20] ;  /* 0x00002000120a7984 */ /* 0x000e680000000a00 */
[----:B------:R-:W-:Y:S04]  /*0170*/  LDS.64 R8, [R18+0x28] ;  /* 0x0000280012087984 */ /* 0x000fe80000000a00 */
[----:B------:R-:W2:Y:S04]  /*0180*/  LDS.64 R6, [R18+0x30] ;  /* 0x0000300012067984 */ /* 0x000ea80000000a00 */
[----:B------:R-:W-:Y:S04]  /*0190*/  LDS.64 R4, [R18+0x38] ;  /* 0x0000380012047984 */ /* 0x000fe80000000a00 */
[----:B0-----:R-:W0:Y:S04]  /*01a0*/  LDS.64 R2, [R18+0x40] ;  /* 0x0000400012027984 */ /* 0x001e280000000a00 */
[----:B------:R-:W3:Y:S01]  /*01b0*/  LDS.64 R20, [R18+0x48] ;  /* 0x0000480012147984 */ /* 0x000ee20000000a00 */
[----:B-1----:R-:W-:-:S04]  /*01c0*/  IADD3 R19, P3, P4, R10, R12, R14 ;  /* 0x0000000c0a137210 */ /* 0x002fc80007c7e00e */
[----:B------:R-:W-:Y:S02]  /*01d0*/  IADD3.X R23, PT, PT, R11, R13, R15, P3, P4 ;  /* 0x0000000d0b177210 */ /* 0x000fe40001fe840f */
[----:B--2---:R-:W-:-:S04]  /*01e0*/  IADD3 R19, P0, P2, R6, R19, R8 ;  /* 0x0000001306137210 */ /* 0x004fc80007a1e008 */
[----:B------:R-:W-:Y:S02]  /*01f0*/  IADD3.X R23, PT, PT, R7, R23, R9, P0, P2 ;  /* 0x0000001707177210 */ /* 0x000fe400007e4409 */
[----:B0-----:R-:W-:-:S04]  /*0200*/  IADD3 R19, P3, P4, R2, R19, R4 ;  /* 0x0000001302137210 */ /* 0x001fc80007c7e004 */
[----:B---3--:R-:W-:Y:S02]  /*0210*/  IADD3 R20, P0, PT, R20, R19, RZ ;  /* 0x0000001314147210 */ /* 0x008fe40007f1e0ff */
[----:B------:R-:W-:-:S05]  /*0220*/  IADD3.X R19, PT, PT, R3, R23, R5, P3, P4 ;  /* 0x0000001703137210 */ /* 0x000fca0001fe8405 */
[----:B------:R-:W-:Y:S01]  /*0230*/  IMAD.X R19, R21, 0x1, R19, P0 ;  /* 0x0000000115137824 */ /* 0x000fe200000e0613 */
[----:B------:R-:W-:Y:S06]  /*0240*/  BRA.DIV UR6, `(.L_x_102) ;  /* 0x0000000206f07947 */ /* 0x000fec000b800000 */
[----:B------:R-:W0:Y:S04]  /*0250*/  SHFL.UP PT, R27, R20, 0x1, RZ ;  /* 0x04200000141b7989 */ /* 0x000e2800000e00ff */
[----:B------:R-:W1:Y:S01]  /*0260*/  SHFL.UP P0, R25, R19, 0x1, RZ ;  /* 0x0420000013197989 */ /* 0x000e6200000000ff */
[----:B0-----:R-:W-:-:S04]  /*0270*/  IADD3 R22, P2, PT, R27, R20, RZ ;  /* 0x000000141b167210 */ /* 0x001fc80007f5e0ff */
[----:B-1----:R-:W-:Y:S01]  /*0280*/  SEL R27, R22, R27, P0 ;  /* 0x0000001b161b7207 */ /* 0x002fe20000000000 */
[----:B------:R-:W-:-:S04]  /*0290*/  IMAD.X R26, R25, 0x1, R19, P2 ;  /* 0x00000001191a7824 */ /* 0x000fc800010e0613 */
[----:B------:R-:W0:Y:S01]  /*02a0*/  SHFL.UP PT, R28, R27, 0x2, RZ ;  /* 0x044000001b1c7989 */ /* 0x000e2200000e00ff */
[----:B------:R-:W-:-:S05]  /*02b0*/  SEL R26, R26, R25, P0 ;  /* 0x000000191a1a7207 */ /* 0x000fca0000000000 */
[----:B------:R-:W1:Y:S01]  /*02c0*/  SHFL.UP P0, R25, R26, 0x2, RZ ;  /* 0x044000001a197989 */ /* 0x000e6200000000ff */
[----:B0-----:R-:W-:-:S05]  /*02d0*/  IADD3 R21, P2, PT, R28, R27, RZ ;  /* 0x0000001b1c157210 */ /* 0x001fca0007f5e0ff */
[----:B-1----:R-:W-:Y:S01]  /*02e0*/  IMAD.X R22, R25, 0x1, R26, P2 ;  /* 0x0000000119167824 */ /* 0x002fe200010e061a */
[----:B------:R-:W-:-:S04]  /*02f0*/  SEL R28, R21, R28, P0 ;  /* 0x0000001c151c7207 */ /* 0x000fc80000000000 */
[----:B------:R-:W-:Y:S01]  /*0300*/  SEL R29, R22, R25, P0 ;  /* 0x00000019161d7207 */ /* 0x000fe20000000000 */
        /* <DEDUP_REMOVED lines=12> */
[----:B------:R0:W1:Y:S04]  /*03d0*/  SHFL.UP PT, R28, R27, 0x10, RZ ;  /* 0x060000001b1c7989 */ /* 0x00006800000e00ff */
[----:B------:R0:W2:Y:S02]  /*03e0*/  SHFL.UP P0, R25, R26, 0x10, RZ ;  /* 0x060000001a197989 */ /* 0x0000a400000000ff */
.L_x_113:
[----:B-1----:R-:W-:-:S04]  /*03f0*/  IADD3 R21, P2, PT, R28, R27, RZ ;  /* 0x0000001b1c157210 */ /* 0x002fc80007f5e0ff */
[----:B--2---:R-:W-:Y:S01]  /*0400*/  SEL R21, R21, R28, P0 ;  /* 0x0000001c15157207 */ /* 0x004fe20000000000 */
[----:B------:R-:W-:-:S05]  /*0410*/  IMAD.X R22, R25, 0x1, R26, P2 ;  /* 0x0000000119167824 */ /* 0x000fca00010e061a */
[----:B------:R-:W-:Y:S02]  /*0420*/  SEL R22, R22, R25, P0 ;  /* 0x0000001916167207 */ /* 0x000fe40000000000 */
[----:B------:R-:W-:-:S05]  /*0430*/  IADD3 R20, P0, PT, R21, -R20, RZ ;  /* 0x8000001415147210 */ /* 0x000fca0007f1e0ff */
[----:B------:R-:W-:Y:S01]  /*0440*/  IMAD.X R21, R22, 0x1, ~R19, P0 ;  /* 0x0000000116157824 */ /* 0x000fe200000e0e13 */
[----:B------:R-:W-:-:S04]  /*0450*/  IADD3 R14, P0, PT, R14, R20, RZ ;  /* 0x000000140e0e7210 */ /* 0x000fc80007f1e0ff */
[----:B------:R1:W-:Y:S01]  /*0460*/  STS.64 [R18+0x10], R20 ;  /* 0x0000101412007388 */ /* 0x0003e20000000a00 */
[----:B------:R-:W-:Y:S01]  /*0470*/  IMAD.X R15, R15, 0x1, R21, P0 ;  /* 0x000000010f0f7824 */ /* 0x000fe200000e0615 */
        /* <DEDUP_REMOVED lines=17> */
[----:B------:R-:W-:-:S05]  /*0590*/  IMAD.X R3, R3, 0x1, R5, P0 ;  /* 0x0000000103037824 */ /* 0x000fca00000e0605 */
[----:B------:R1:W-:Y:S03]  /*05a0*/  STS.64 [R18+0x48], R2 ;  /* 0x0000480212007388 */ /* 0x0003e60000000a00 */
.L_x_101:
[----:B------:R-:W-:Y:S05]  /*05b0*/  WARPSYNC.ALL ;  /* 0x0000000000007948 */ /* 0x000fea0003800000 */
[----:B------:R-:W-:Y:S06]  /*05c0*/  BAR.SYNC.DEFER_BLOCKING 0x0 ;  /* 0x0000000000007b1d */ /* 0x000fec0000010000 */
[----:B------:R-:W-:Y:S05]  /*05d0*/  @P1 EXIT ;  /* 0x000000000000194d */ /* 0x000fea0003800000 */
[----:B01----:R-:W0:Y:S04]  /*05e0*/  LDS.64 R2, [R0+0x10] ;  /* 0x0000100000027984 */ /* 0x003e280000000a00 */
[----:B0-----:R-:W-:Y:S01]  /*05f0*/  STG.E.64 desc[UR4][R16.64], R2 ;  /* 0x0000000210007986 */ /* 0x001fe2000c101b04 */
[----:B------:R-:W-:Y:S05]  /*0600*/  EXIT ;  /* 0x000000000000794d */ /* 0x000fea0003800000 */
.L_x_102:
[----:B------:R-:W-:Y:S02]  /*0610*/  IMAD.MOV.U32 R24, RZ, RZ, R20 ;  /* 0x000000ffff187224 */ /* 0x000fe400078e0014 */
[----:B------:R-:W-:Y:S02]  /*0620*/  IMAD.MOV.U32 R23, RZ, RZ, 0x1 ;  /* 0x00000001ff177424 */ /* 0x000fe400078e00ff */
[----:B------:R-:W-:Y:S02]  /*0630*/  IMAD.MOV.U32 R22, RZ, RZ, RZ ;  /* 0x000000ffff167224 */ /* 0x000fe400078e00ff */
[----:B------:R-:W-:-:S07]  /*0640*/  IMAD.MOV.U32 R21, RZ, RZ, -0x1 ;  /* 0xffffffffff157424 */ /* 0x000fce00078e00ff */
[----:B------:R-:W-:Y:S05]  /*0650*/  WARPSYNC.COLLECTIVE R21, `(.L_x_103) ;  /* 0x0000000015087348 */ /* 0x000fea0003c00000 */
[----:B------:R0:W1:Y:S02]  /*0660*/  SHFL.UP P0, R25, R24, R23, R22 ;  /* 0x0400001718197389 */ /* 0x0000640000000016 */
[----:B01----:R-:W-:Y:S05]  /*0670*/  ENDCOLLECTIVE ;  /* 0x000000000000791b */ /* 0x003fea0003800000 */
.L_x_103:
[----:B------:R-:W-:Y:S02]  /*0680*/  IMAD.MOV.U32 R24, RZ, RZ, R19 ;  /* 0x000000ffff187224 */ /* 0x000fe400078e0013 */
[----:B------:R-:W-:-:S07]  /*0690*/  IMAD.MOV.U32 R27, RZ, RZ, R25 ;  /* 0x000000ffff1b7224 */ /* 0x000fce00078e0019 */
[----:B------:R-:W-:Y:S05]  /*06a0*/  WARPSYNC.COLLECTIVE R21, `(.L_x_104) ;  /* 0x0000000015087348 */ /* 0x000fea0003c00000 */
[----:B------:R0:W1:Y:S02]  /*06b0*/  SHFL.UP P0, R25, R24, R23, R22 ;  /* 0x0400001718197389 */ /* 0x0000640000000016 */
[----:B01----:R-:W-:Y:S05]  /*06c0*/  ENDCOLLECTIVE ;  /* 0x000000000000791b */ /* 0x003fea0003800000 */
.L_x_104:
[----:B------:R-:W-:Y:S01]  /*06d0*/  IADD3 R26, P2, PT, R27, R20, RZ ;  /* 0x000000141b1a7210 */ /* 0x000fe20007f5e0ff */
[----:B------:R-:W-:-:S03]  /*06e0*/  IMAD.MOV.U32 R23, RZ, RZ, 0x2 ;  /* 0x00000002ff177424 */ /* 0x000fc600078e00ff */
[----:B------:R-:W-:Y:S01]  /*06f0*/  SEL R27, R26, R27, P0 ;  /* 0x0000001b1a1b7207 */ /* 0x000fe20000000000 */
[----:B------:R-:W-:-:S04]  /*0700*/  IMAD.X R26, R25, 0x1, R19, P2 ;  /* 0x00000001191a7824 */ /* 0x000fc800010e0613 */
[----:B------:R-:W-:Y:S01]  /*0710*/  IMAD.MOV.U32 R24, RZ, RZ, R27 ;  /* 0x000000ffff187224 */ /* 0x000fe200078e001b */
[----:B------:R-:W-:-:S07]  /*0720*/  SEL R26, R26, R25, P0 ;  /* 0x000000191a1a7207 */ /* 0x000fce0000000000 */
[----:B------:R-:W-:Y:S05]  /*0730*/  WARPSYNC.COLLECTIVE R21, `(.L_x_105) ;  /* 0x0000000015087348 */ /* 0x000fea0003c00000 */
[----:B------:R0:W1:Y:S02]  /*0740*/  SHFL.UP P0, R25, R24, R23, R22 ;  /* 0x0400001718197389 */ /* 0x0000640000000016 */
[----:B01----:R-:W-:Y:S05]  /*0750*/  ENDCOLLECTIVE ;  /* 0x000000000000791b */ /* 0x003fea0003800000 */
.L_x_105:
[----:B------:R-:W-:Y:S02]  /*0760*/  IMAD.MOV.U32 R24, RZ, RZ, R26 ;  /* 0x000000ffff187224 */ /* 0x000fe400078e001a */
[----:B------:R-:W-:-:S07]  /*0770*/  IMAD.MOV.U32 R28, RZ, RZ, R25 ;  /* 0x000000ffff1c7224 */ /* 0x000fce00078e0019 */
[----:B------:R-:W-:Y:S05]  /*0780*/  WARPSYNC.COLLECTIVE R21, `(.L_x_106) ;  /* 0x0000000015087348 */ /* 0x000fea0003c00000 */
[----:B------:R0:W1:Y:S02]  /*0790*/  SHFL.UP P0, R25, R24, R23, R22 ;  /* 0x0400001718197389 */ /* 0x0000640000000016 */
[----:B01----:R-:W-:Y:S05]  /*07a0*/  ENDCOLLECTIVE ;  /* 0x000000000000791b */ /* 0x003fea0003800000 */
.L_x_106:
        /* <DEDUP_REMOVED lines=9> */
.L_x_107:
[----:B------:R-:W-:Y:S02]  /*0840*/  IMAD.MOV.U32 R24, RZ, RZ, R29 ;  /* 0x000000ffff187224 */ /* 0x000fe400078e001d */
[----:B------:R-:W-:-:S07]  /*0850*/  IMAD.MOV.U32 R27, RZ, RZ, R25 ;  /* 0x000000ffff1b7224 */ /* 0x000fce00078e0019 */
[----:B------:R-:W-:Y:S05]  /*0860*/  WARPSYNC.COLLECTIVE R21, `(.L_x_108) ;  /* 0x0000000015087348 */ /* 0x000fea0003c00000 */
[----:B------:R0:W1:Y:S02]  /*0870*/  SHFL.UP P0, R25, R24, R23, R22 ;  /* 0x0400001718197389 */ /* 0x0000640000000016 */
[----:B01----:R-:W-:Y:S05]  /*0880*/  ENDCOLLECTIVE ;  /* 0x000000000000791b */ /* 0x003fea0003800000 */
.L_x_108:
        /* <DEDUP_REMOVED lines=9> */
.L_x_109:
[----:B------:R-:W-:Y:S02]  /*0920*/  IMAD.MOV.U32 R24, RZ, RZ, R29 ;  /* 0x000000ffff187224 */ /* 0x000fe400078e001d */
[----:B------:R-:W-:-:S07]  /*0930*/  IMAD.MOV.U32 R27, RZ, RZ, R25 ;  /* 0x000000ffff1b7224 */ /* 0x000fce00078e0019 */
[----:B------:R-:W-:Y:S05]  /*0940*/  WARPSYNC.COLLECTIVE R21, `(.L_x_110) ;  /* 0x0000000015087348 */ /* 0x000fea0003c00000 */
[----:B------:R0:W1:Y:S02]  /*0950*/  SHFL.UP P0, R25, R24, R23, R22 ;  /* 0x0400001718197389 */ /* 0x0000640000000016 */
[----:B01----:R-:W-:Y:S05]  /*0960*/  ENDCOLLECTIVE ;  /* 0x000000000000791b */ /* 0x003fea0003800000 */
.L_x_110:
        /* <DEDUP_REMOVED lines=9> */
.L_x_111:
[----:B------:R-:W-:Y:S02]  /*0a00*/  IMAD.MOV.U32 R24, RZ, RZ, R26 ;  /* 0x000000ffff187224 */ /* 0x000fe400078e001a */
[----:B------:R-:W-:-:S07]  /*0a10*/  IMAD.MOV.U32 R28, RZ, RZ, R25 ;  /* 0x000000ffff1c7224 */ /* 0x000fce00078e0019 */
[----:B------:R-:W-:Y:S05]  /*0a20*/  WARPSYNC.COLLECTIVE R21, `(.L_x_112) ;  /* 0x0000000015087348 */ /* 0x000fea0003c00000 */
[----:B------:R0:W1:Y:S02]  /*0a30*/  SHFL.UP P0, R25, R24, R23, R22 ;  /* 0x0400001718197389 */ /* 0x0000640000000016 */
[----:B01----:R-:W-:Y:S05]  /*0a40*/  ENDCOLLECTIVE ;  /* 0x000000000000791b */ /* 0x003fea0003800000 */
.L_x_112:
[----:B------:R-:W-:Y:S05]  /*0a50*/  BRA `(.L_x_113) ;  /* 0xfffffff800647947 */ /* 0x000fea000383ffff */
.L_x_114:
        /* <DEDUP_REMOVED lines=10> */
.L_x_3441:


//--------------------- .text._ZN3cub18CUB_300001_SM_10006detail10radix_sort30DeviceRadixSortHistogramKernelINS1_5radix10policy_hubImmyE10Policy1000ELNS0_9SortOrderE0EmyNS1_21identity_decomposer_tEEEvPT2_PKT1_SA_iiT3_ --------------------------
	.section	.text._ZN3cub18CUB_300001_SM_10006detail10radix_sort30DeviceRadixSortHistogramKernelINS1_5radix10policy_hubImmyE10Policy1000ELNS0_9SortOrderE0EmyNS1_21identity_decomposer_tEEEvPT2_PKT1_SA_iiT3_,"ax",@progbits
	.align	128
        .global         _ZN3cub18CUB_300001_SM_10006detail10radix_sort30DeviceRadixSortHistogramKernelINS1_5radix10policy_hubImmyE10Policy1000ELNS0_9SortOrderE0EmyNS1_21identity_decomposer_tEEEvPT2_PKT1_SA_iiT3_
        .type           _ZN3cub18CUB_300001_SM_10006detail10radix_sort30DeviceRadixSortHistogramKernelINS1_5radix10policy_hubImmyE10Policy1000ELNS0_9SortOrderE0EmyNS1_21identity_decomposer_tEEEvPT2_PKT1_SA_iiT3_,@function
        .size           _ZN3cub18CUB_300001_SM_10006detail10radix_sort30DeviceRadixSortHistogramKernelINS1_5radix10policy_hubImmyE10Policy1000ELNS0_9SortOrderE0EmyNS1_21identity_decomposer_tEEEvPT2_PKT1_SA_iiT3_,(.L_x_3442 - _ZN3cub18CUB_300001_SM_10006detail10radix_sort30DeviceRadixSortHistogramKernelINS1_5radix10policy_hubImmyE10Policy1000ELNS0_9SortOrderE0EmyNS1_21identity_decomposer_tEEEvPT2_PKT1_SA_iiT3_)
        .other          _ZN3cub18CUB_300001_SM_10006detail10radix_sort30DeviceRadixSortHistogramKernelINS1_5radix10policy_hubImmyE10Policy1000ELNS0_9SortOrderE0EmyNS1_21identity_decomposer_tEEEvPT2_PKT1_SA_iiT3_,@"STO_CUDA_ENTRY STV_DEFAULT"
_ZN3cub18CUB_300001_SM_10006detail10radix_sort30DeviceRadixSortHistogramKernelINS1_5radix10policy_hubImmyE10Policy1000ELNS0_9SortOrderE0EmyNS1_21identity_decomposer_tEEEvPT2_PKT1_SA_iiT3_:
.text._ZN3cub18CUB_300001_SM_10006detail10radix_sort30DeviceRadixSortHistogramKernelINS1_5radix10policy_hubImmyE10Policy1000ELNS0_9SortOrderE0EmyNS1_21identity_decomposer_tEEEvPT2_PKT1_SA_iiT3_:
[----:B------:R-:W-:Y:S01]  /*0000*/  LDC R1, c[0x0][0x37c] ;  /* 0x0000df00ff017b82 */ /* 0x000fe20000000800 */
[----:B------:R-:W0:Y:S02]  /*0010*/  LDCU.64 UR4, c[0x0][0x390] ;  /* 0x00007200ff0477ac */ /* 0x000e240008000a00 */
[----:B0-----:R-:W-:-:S04]  /*0020*/  ISETP.NE.U32.AND P0, PT, RZ, UR4, PT ;  /* 0x00000004ff007c0c */ /* 0x001fc8000bf05070 */
[----:B------:R-:W-:-:S13]  /*0030*/  ISETP.NE.AND.EX P0, PT, RZ, UR5, PT, P0 ;  /* 0x00000005ff007c0c */ /* 0x000fda000bf05300 */
[----:B------:R-:W-:Y:S05]  /*0040*/  @!P0 EXIT ;  /* 0x000000000000894d */ /* 0x000fea0003800000 */
[----:B------:R-:W0:Y:S01]  /*0050*/  S2R R0, SR_TID.X ;  /* 0x0000000000007919 */ /* 0x000e220000002100 */
[----:B------:R-:W1:Y:S01]  /*0060*/  LDC.64 R2, c[0x0][0x398] ;  /* 0x0000e600ff027b82 */ /* 0x000e620000000a00 */
[----:B------:R-:W-:Y:S01]  /*0070*/  UMOV UR4, 0x400 ;  /* 0x0000040000047882 */ /* 0x000fe20000000000 */
[----:B------:R-:W2:Y:S01]  /*0080*/  LDCU.64 UR16, c[0x0][0x358] ;  /* 0x00006b00ff1077ac */ /* 0x000ea20008000a00 */
[----:B------:R-:W3:Y:S05]  /*0090*/  LDCU UR18, c[0x0][0x370] ;  /* 0x00006e00ff1277ac */ /* 0x000eea0008000800 */
[----:B------:R-:W4:Y:S01]  /*00a0*/  S2UR UR5, SR_CgaCtaId ;  /* 0x00000000000579c3 */ /* 0x000f220000008800 */
[----:B------:R-:W-:Y:S01]  /*00b0*/  UMOV UR6, URZ ;  /* 0x000000ff00067c82 */ /* 0x000fe20008000000 */
[----:B------:R-:W-:-:S06]  /*00c0*/  UMOV UR7, URZ ;  /* 0x000000ff00077c82 */ /* 0x000fcc0008000000 */
[----:B------:R-:W5:Y:S01]  /*00d0*/  S2UR UR8, SR_CTAID.X ;  /* 0x00000000000879c3 */ /* 0x000f620000002500 */
[----:B-1----:R-:W-:-:S04]  /*00e0*/  IADD3 R2, PT, PT, R3, 0x7, -R2 ;  /* 0x0000000703027810 */ /* 0x002fc80007ffe802 */
[----:B------:R-:W-:Y:S01]  /*00f0*/  ISETP.GE.AND P0, PT, R2, 0x8, PT ;  /* 0x000000080200780c */ /* 0x000fe20003f06270 */
[C---:B0-----:R-:W-:Y:S01]  /*0100*/  VIADD R3, R0.reuse, 0x80 ;  /* 0x0000008000037836 */ /* 0x041fe20000000000 */
[----:B----4-:R-:W-:Y:S02]  /*0110*/  ULEA UR4, UR5, UR4, 0x18 ;  /* 0x0000000405047291 */ /* 0x010fe4000f8ec0ff */
[C---:B------:R-:W-:Y:S01]  /*0120*/  ISETP.GT.U32.OR P0, PT, R0.reuse, 0xff, !P0 ;  /* 0x000000ff0000780c */ /* 0x040fe20004704470 */
[C---:B------:R-:W-:Y:S02]  /*0130*/  VIADD R4, R0.reuse, 0x100 ;  /* 0x0000010000047836 */ /* 0x040fe40000000000 */
[C---:B------:R-:W-:Y:S01]  /*0140*/  VIADD R5, R0.reuse, 0x200 ;  /* 0x0000020000057836 */ /* 0x040fe20000000000 */
[----:B------:R-:W-:Y:S01]  /*0150*/  P2R R43, PR, RZ, 0x1 ;  /* 0x00000001ff2b7803 */ /* 0x000fe20000000000 */
[C---:B------:R-:W-:Y:S01]  /*0160*/  VIADD R40, R0.reuse, 0x280 ;  /* 0x0000028000287836 */ /* 0x040fe20000000000 */
[C---:B------:R-:W-:Y:S01]  /*0170*/  LEA R2, R0.reuse, UR4, 0x2 ;  /* 0x0000000400027c11 */ /* 0x040fe2000f8e10ff */
[C---:B------:R-:W-:Y:S01]  /*0180*/  VIADD R41, R0.reuse, 0x300 ;  /* 0x0000030000297836 */ /* 0x040fe20000000000 */
[----:B-----5:R-:W-:Y:S01]  /*0190*/  USHF.L.U32 UR8, UR8, 0xb, URZ ;  /* 0x0000000b08087899 */ /* 0x020fe200080006ff */
[----:B--23--:R-:W-:-:S11]  /*01a0*/  VIADD R42, R0, 0x780 ;  /* 0x00000780002a7836 */ /* 0x00cfd60000000000 */
.L_x_198:
[----:B------:R-:W-:Y:S01]  /*01b0*/  ISETP.NE.AND P0, PT, R43, RZ, PT ;  /* 0x000000ff2b00720c */ /* 0x000fe20003f05270 */
[----:B------:R-:W-:-:S12]  /*01c0*/  BSSY.RECONVERGENT B0, `(.L_x_115) ;  /* 0x0000081000007945 */ /* 0x000fd80003800200 */
[----:B0-2345:R-:W-:Y:S05]  /*01d0*/  @P0 BRA `(.L_x_116) ;  /* 0x0000000400fc0947 */ /* 0x03dfea0003800000 */
[----:B------:R-:W0:Y:S02]  /*01e0*/  LDC.64 R6, c[0x0][0x398] ;  /* 0x0000e600ff067b82 */ /* 0x000e240000000a00 */
[----:B0-----:R-:W-:-:S04]  /*01f0*/  IADD3 R6, PT, PT, R7, 0x7, -R6 ;  /* 0x0000000707067810 */ /* 0x001fc80007ffe806 */
[----:B------:R-:W-:-:S04]  /*0200*/  SHF.R.S32.HI R7, RZ, 0x1f, R6 ;  /* 0x0000001fff077819 */ /* 0x000fc80000011406 */
[----:B------:R-:W-:-:S04]  /*0210*/  LEA.HI R7, R7, R6, RZ, 0x3 ;  /* 0x0000000607077211 */ /* 0x000fc800078f18ff */
[----:B------:R-:W-:Y:S01]  /*0220*/  SHF.R.S32.HI R8, RZ, 0x3, R7 ;  /* 0x00000003ff087819 */ /* 0x000fe20000011407 */
[----:B------:R-:W-:-:S03]  /*0230*/  HFMA2 R7, -RZ, RZ, 0, 0 ;  /* 0x00000000ff077431 */ /* 0x000fc600000001ff */
[C---:B------:R-:W-:Y:S01]  /*0240*/  LOP3.LUT R10, R8.reuse, 0xffffff0, RZ, 0xc0, !PT ;  /* 0x0ffffff0080a7812 */ /* 0x040fe200078ec0ff */
[----:B------:R-:W-:-:S05]  /*0250*/  VIADD R6, R8, 0xffffffff ;  /* 0xffffffff08067836 */ /* 0x000fca0000000000 */
[----:B------:R-:W-:-:S13]  /*0260*/  ISETP.GE.U32.AND P0, PT, R6, 0xf, PT ;  /* 0x0000000f0600780c */ /* 0x000fda0003f06070 */
[----:B------:R-:W-:Y:S05]  /*0270*/  @!P0 BRA `(.L_x_117) ;  /* 0x00000000005c8947 */ /* 0x000fea0003800000 */
[----:B------:R-:W-:Y:S02]  /*0280*/  IMAD.MOV R7, RZ, RZ, -R10 ;  /* 0x000000ffff077224 */ /* 0x000fe400078e0a0a */
[----:B------:R-:W-:-:S07]  /*0290*/  VIADD R6, R2, 0x2000 ;  /* 0x0000200002067836 */ /* 0x000fce0000000000 */
.L_x_118:
[----:B------:R-:W-:Y:S01]  /*02a0*/  VIADD R7, R7, 0x10 ;  /* 0x0000001007077836 */ /* 0x000fe20000000000 */
[----:B------:R-:W-:Y:S04]  /*02b0*/  STS [R6+-0x2000], RZ ;  /* 0xffe000ff06007388 */ /* 0x000fe80000000800 */
        /* <DEDUP_REMOVED lines=18> */
[----:B------:R-:W-:-:S07]  /*03e0*/  IMAD.MOV.U32 R7, RZ, RZ, R10 ;  /* 0x000000ffff077224 */ /* 0x000fce00078e000a */
.L_x_117:
[C---:B------:R-:W-:Y:S02]  /*03f0*/  LOP3.LUT R6, R8.reuse, 0xf, RZ, 0xc0, !PT ;  /* 0x0000000f08067812 */ /* 0x040fe400078ec0ff */
[----:B------:R-:W-:Y:S02]  /*0400*/  LOP3.LUT R11, R8, 0x7, RZ, 0xc0, !PT ;  /* 0x00000007080b7812 */ /* 0x000fe400078ec0ff */
[C---:B------:R-:W-:Y:S01]  /*0410*/  ISETP.NE.AND P1, PT, R6.reuse, RZ, PT ;  /* 0x000000ff0600720c */ /* 0x040fe20003f25270 */
[----:B------:R-:W-:Y:S01]  /*0420*/  VIADD R6, R6, 0xffffffff ;  /* 0xffffffff06067836 */ /* 0x000fe20000000000 */
[----:B------:R-:W-:Y:S01]  /*0430*/  LOP3.LUT R9, R8, 0x3, RZ, 0xc0, !PT ;  /* 0x0000000308097812 */ /* 0x000fe200078ec0ff */
[----:B------:R-:W-:-:S10]  /*0440*/  VIADD R12, R11, 0xffffffff ;  /* 0xffffffff0b0c7836 */ /* 0x000fd40000000000 */
[----:B------:R-:W-:Y:S05]  /*0450*/  @!P1 BRA `(.L_x_119) ;  /* 0x0000000000789947 */ /* 0x000fea0003800000 */
[----:B------:R-:W-:Y:S02]  /*0460*/  ISETP.GE.U32.AND P2, PT, R6, 0x7, PT ;  /* 0x000000070600780c */ /* 0x000fe40003f46070 */
[----:B------:R-:W-:-:S11]  /*0470*/  ISETP.NE.AND P3, PT, R11, RZ, PT ;  /* 0x000000ff0b00720c */ /* 0x000fd60003f65270 */
[----:B------:R-:W-:Y:S05]  /*0480*/  @!P2 BRA `(.L_x_120) ;  /* 0x000000000028a947 */ /* 0x000fea0003800000 */
[C---:B------:R-:W-:Y:S01]  /*0490*/  LEA R8, R7.reuse, R2, 0xa ;  /* 0x0000000207087211 */ /* 0x040fe200078e50ff */
[----:B------:R-:W-:-:S04]  /*04a0*/  VIADD R7, R7, 0x8 ;  /* 0x0000000807077836 */ /* 0x000fc80000000000 */
        /* <DEDUP_REMOVED lines=8> */
.L_x_120:
[----:B------:R-:W-:Y:S05]  /*0530*/  @!P3 BRA `(.L_x_119) ;  /* 0x000000000040b947 */ /* 0x000fea0003800000 */
[----:B------:R-:W-:Y:S02]  /*0540*/  ISETP.GE.U32.AND P2, PT, R12, 0x3, PT ;  /* 0x000000030c00780c */ /* 0x000fe40003f46070 */
[----:B------:R-:W-:-:S11]  /*0550*/  ISETP.NE.AND P3, PT, R9, RZ, PT ;  /* 0x000000ff0900720c */ /* 0x000fd60003f65270 */
[C---:B0-----:R-:W-:Y:S02]  /*0560*/  @P2 IMAD R8, R7.reuse, 0x400, R2 ;  /* 0x0000040007082824 */ /* 0x041fe400078e0202 */
[----:B------:R-:W-:-:S03]  /*0570*/  @P2 VIADD R7, R7, 0x4 ;  /* 0x0000000407072836 */ /* 0x000fc60000000000 */
[----:B------:R1:W-:Y:S04]  /*0580*/  @P2 STS [R8], RZ ;  /* 0x000000ff08002388 */ /* 0x0003e80000000800 */
[----:B------:R1:W-:Y:S04]  /*0590*/  @P2 STS [R8+0x400], RZ ;  /* 0x000400ff08002388 */ /* 0x0003e80000000800 */
[----:B------:R1:W-:Y:S04]  /*05a0*/  @P2 STS [R8+0x800], RZ ;  /* 0x000800ff08002388 */ /* 0x0003e80000000800 */
[----:B------:R1:W-:Y:S01]  /*05b0*/  @P2 STS [R8+0xc00], RZ ;  /* 0x000c00ff08002388 */ /* 0x0003e20000000800 */
[----:B------:R-:W-:Y:S05]  /*05c0*/  @!P3 BRA `(.L_x_119) ;  /* 0x00000000001cb947 */ /* 0x000fea0003800000 */
[----:B------:R-:W-:Y:S01]  /*05d0*/  IMAD R7, R7, 0x400, R2 ;  /* 0x0000040007077824 */ /* 0x000fe200078e0202 */
[----:B------:R-:W-:-:S04]  /*05e0*/  ISETP.NE.AND P2, PT, R9, 0x1, PT ;  /* 0x000000010900780c */ /* 0x000fc80003f45270 */
[----:B------:R2:W-:Y:S09]  /*05f0*/  STS [R7], RZ ;  /* 0x000000ff07007388 */ /* 0x0005f20000000800 */
[----:B--2---:R-:W-:Y:S05]  /*0600*/  @!P2 BRA `(.L_x_119) ;  /* 0x00000000000ca947 */ /* 0x004fea0003800000 */
[----:B------:R-:W-:Y:S01]  /*0610*/  ISETP.NE.AND P2, PT, R9, 0x2, PT ;  /* 0x000000020900780c */ /* 0x000fe20003f45270 */
[----:B------:R2:W-:-:S12]  /*0620*/  STS [R7+0x400], RZ ;  /* 0x000400ff07007388 */ /* 0x0005d80000000800 */
[----:B------:R2:W-:Y:S02]  /*0630*/  @P2 STS [R7+0x800], RZ ;  /* 0x000800ff07002388 */ /* 0x0005e40000000800 */
.L_x_119:
[----:B------:R-:W-:-:S13]  /*0640*/  ISETP.GT.U32.AND P2, PT, R0, 0x7f, PT ;  /* 0x0000007f0000780c */ /* 0x000fda0003f44070 */
[----:B------:R-:W-:Y:S05]  /*0650*/  @P2 BRA `(.L_x_116) ;  /* 0x0000000000dc2947 */ /* 0x000fea0003800000 */
[----:B--2---:R-:W-:Y:S01]  /*0660*/  IMAD.MOV.U32 R7, RZ, RZ, RZ ;  /* 0x000000ffff077224 */ /* 0x004fe200078e00ff */
[----:B------:R-:W-:Y:S06]  /*0670*/  @!P0 BRA `(.L_x_121) ;  /* 0x0000000000588947 */ /* 0x000fec0003800000 */
[----:B------:R-:W-:-:S07]  /*0680*/  IMAD.MOV.U32 R7, RZ, RZ, RZ ;  /* 0x000000ffff077224 */ /* 0x000fce00078e00ff */
.L_x_122:
[C---:B012---:R-:W-:Y:S01]  /*0690*/  LEA R8, R7.reuse, R2, 0xa ;  /* 0x0000000207087211 */ /* 0x047fe200078e50ff */
[----:B------:R-:W-:-:S04]  /*06a0*/  VIADD R7, R7, 0x10 ;  /* 0x0000001007077836 */ /* 0x000fc80000000000 */
[----:B------:R2:W-:Y:S01]  /*06b0*/  STS [R8+0x200], RZ ;  /* 0x000200ff08007388 */ /* 0x0005e20000000800 */
[----:B------:R-:W-:-:S03]  /*06c0*/  ISETP.NE.AND P0, PT, R7, R10, PT ;  /* 0x0000000a0700720c */ /* 0x000fc60003f05270 */
[----:B------:R2:W-:Y:S04]  /*06d0*/  STS [R8+0x600], RZ ;  /* 0x000600ff08007388 */ /* 0x0005e80000000800 */
        /* <DEDUP_REMOVED lines=13> */
[----:B------:R2:W-:Y:S01]  /*07b0*/  STS [R8+0x3e00], RZ ;  /* 0x003e00ff08007388 */ /* 0x0005e20000000800 */
[----:B------:R-:W-:Y:S05]  /*07c0*/  @P0 BRA `(.L_x_122) ;  /* 0xfffffffc00b00947 */ /* 0x000fea000383ffff */
[----:B------:R-:W-:-:S07]  /*07d0*/  IMAD.MOV.U32 R7, RZ, RZ, R10 ;  /* 0x000000ffff077224 */ /* 0x000fce00078e000a */
.L_x_121:
[----:B------:R-:W-:Y:S05]  /*07e0*/  @!P1 BRA `(.L_x_116) ;  /* 0x0000000000789947 */ /* 0x000fea0003800000 */
[----:B------:R-:W-:Y:S02]  /*07f0*/  ISETP.GE.U32.AND P0, PT, R6, 0x7, PT ;  /* 0x000000070600780c */ /* 0x000fe40003f06070 */
[----:B------:R-:W-:-:S11]  /*0800*/  ISETP.NE.AND P1, PT, R11, RZ, PT ;  /* 0x000000ff0b00720c */ /* 0x000fd60003f25270 */
[----:B------:R-:W-:Y:S05]  /*0810*/  @!P0 BRA `(.L_x_123) ;  /* 0x0000000000288947 */ /* 0x000fea0003800000 */
[C---:B------:R-:W-:Y:S02]  /*0820*/  IMAD R6, R7.reuse, 0x400, R2 ;  /* 0x0000040007067824 */ /* 0x040fe400078e0202 */
[----:B------:R-:W-:-:S03]  /*0830*/  VIADD R7, R7, 0x8 ;  /* 0x0000000807077836 */ /* 0x000fc60000000000 */
[----:B------:R3:W-:Y:S04]  /*0840*/  STS [R6+0x200], RZ ;  /* 0x000200ff06007388 */ /* 0x0007e80000000800 */
[----:B------:R3:W-:Y:S04]  /*0850*/  STS [R6+0x600], RZ ;  /* 0x000600ff06007388 */ /* 0x0007e80000000800 */
[----:B------:R3:W-:Y:S04]  /*0860*/  STS [R6+0xa00], RZ ;  /* 0x000a00ff06007388 */ /* 0x0007e80000000800 */
[----:B------:R3:W-:Y:S04]  /*0870*/  STS [R6+0xe00], RZ ;  /* 0x000e00ff06007388 */ /* 0x0007e80000000800 */
[----:B------:R3:W-:Y:S04]  /*0880*/  STS [R6+0x1200], RZ ;  /* 0x001200ff06007388 */ /* 0x0007e80000000800 */
[----:B------:R3:W-:Y:S04]  /*0890*/  STS [R6+0x1600], RZ ;  /* 0x001600ff06007388 */ /* 0x0007e80000000800 */
[----:B------:R3:W-:Y:S04]  /*08a0*/  STS [R6+0x1a00], RZ ;  /* 0x001a00ff06007388 */ /* 0x0007e80000000800 */
[----:B------:R3:W-:Y:S02]  /*08b0*/  STS [R6+0x1e00], RZ ;  /* 0x001e00ff06007388 */ /* 0x0007e40000000800 */
.L_x_123:
[----:B------:R-:W-:Y:S05]  /*08c0*/  @!P1 BRA `(.L_x_116) ;  /* 0x0000000000409947 */ /* 0x000fea0003800000 */
[----:B------:R-:W-:Y:S02]  /*08d0*/  ISETP.GE.U32.AND P0, PT, R12, 0x3, PT ;  /* 0x000000030c00780c */ /* 0x000fe40003f06070 */
[----:B------:R-:W-:-:S11]  /*08e0*/  ISETP.NE.AND P1, PT, R9, RZ, PT ;  /* 0x000000ff0900720c */ /* 0x000fd60003f25270 */
[C---:B---3--:R-:W-:Y:S02]  /*08f0*/  @P0 IMAD R6, R7.reuse, 0x400, R2 ;  /* 0x0000040007060824 */ /* 0x048fe400078e0202 */
[----:B------:R-:W-:-:S03]  /*0900*/  @P0 VIADD R7, R7, 0x4 ;  /* 0x0000000407070836 */ /* 0x000fc60000000000 */
[----:B------:R4:W-:Y:S04]  /*0910*/  @P0 STS [R6+0x200], RZ ;  /* 0x000200ff06000388 */ /* 0x0009e80000000800 */
[----:B------:R4:W-:Y:S04]  /*0920*/  @P0 STS [R6+0x600], RZ ;  /* 0x000600ff06000388 */ /* 0x0009e80000000800 */
[----:B------:R4:W-:Y:S04]  /*0930*/  @P0 STS [R6+0xa00], RZ ;  /* 0x000a00ff06000388 */ /* 0x0009e80000000800 */
[----:B------:R4:W-:Y:S01]  /*0940*/  @P0 STS [R6+0xe00], RZ ;  /* 0x000e00ff06000388 */ /* 0x0009e20000000800 */
[----:B------:R-:W-:Y:S05]  /*0950*/  @!P1 BRA `(.L_x_116) ;  /* 0x00000000001c9947 */ /* 0x000fea0003800000 */
[----:B------:R-:W-:Y:S02]  /*0960*/  LEA R7, R7, R2, 0xa ;  /* 0x0000000207077211 */ /* 0x000fe400078e50ff */
[----:B------:R-:W-:-:S03]  /*0970*/  ISETP.NE.AND P0, PT, R9, 0x1, PT ;  /* 0x000000010900780c */ /* 0x000fc60003f05270 */
[----:B------:R3:W-:Y:S10]  /*0980*/  STS [R7+0x200], RZ ;  /* 0x000200ff07007388 */ /* 0x0007f40000000800 */
[----:B---3--:R-:W-:Y:S05]  /*0990*/  @!P0 BRA `(.L_x_116) ;  /* 0x00000000000c8947 */ /* 0x008fea0003800000 */
[----:B------:R-:W-:Y:S01]  /*09a0*/  ISETP.NE.AND P0, PT, R9, 0x2, PT ;  /* 0x000000020900780c */ /* 0x000fe20003f05270 */
[----:B------:R3:W-:-:S12]  /*09b0*/  STS [R7+0x600], RZ ;  /* 0x000600ff07007388 */ /* 0x0007d80000000800 */
[----:B------:R3:W-:Y:S02]  /*09c0*/  @P0 STS [R7+0xa00], RZ ;  /* 0x000a00ff07000388 */ /* 0x0007e40000000800 */
.L_x_116:
[----:B------:R-:W-:Y:S05]  /*09d0*/  BSYNC.RECONVERGENT B0 ;  /* 0x0000000000007941 */ /* 0x000fea0003800200 */
.L_x_115:
[----:B------:R-:W5:Y:S01]  /*09e0*/  LDCU.64 UR10, c[0x0][0x390] ;  /* 0x00007200ff0a77ac */ /* 0x000f620008000a00 */
[----:B------:R-:W-:Y:S02]  /*09f0*/  USHF.L.U32 UR4, UR6, 0x1e, URZ ;  /* 0x0000001e06047899 */ /* 0x000fe400080006ff */
[----:B------:R-:W-:Y:S02]  /*0a00*/  USHF.L.U64.HI UR5, UR6, 0x1e, UR7 ;  /* 0x0000001e06057899 */ /* 0x000fe40008010207 */
[----:B-----5:R-:W-:-:S04]  /*0a10*/  UIADD3 UR4, UP0, UPT, -UR4, UR10, URZ ;  /* 0x0000000a04047290 */ /* 0x020fc8000ff1e1ff */
[----:B------:R-:W-:Y:S02]  /*0a20*/  UIADD3.X UR5, UPT, UPT, ~UR5, UR11, URZ, UP0, !UPT ;  /* 0x0000000b05057290 */ /* 0x000fe400087fe5ff */
[----:B------:R-:W-:-:S04]  /*0a30*/  UISETP.LT.U32.AND UP0, UPT, UR4, 0x40000000, UPT ;  /* 0x400000000400788c */ /* 0x000fc8000bf01070 */
[----:B------:R-:W-:-:S04]  /*0a40*/  UISETP.LT.U32.AND.EX UP0, UPT, UR5, URZ, UPT, UP0 ;  /* 0x000000ff0500728c */ /* 0x000fc8000bf01100 */
[----:B------:R-:W-:Y:S02]  /*0a50*/  USEL UR10, UR4, 0x40000000, UP0 ;  /* 0x40000000040a7887 */ /* 0x000fe40008000000 */
[----:B------:R-:W-:Y:S02]  /*0a60*/  USEL UR11, UR5, URZ, UP0 ;  /* 0x000000ff050b7287 */ /* 0x000fe40008000000 */
[----:B------:R-:W-:-:S04]  /*0a70*/  UISETP.GT.U32.AND UP0, UPT, UR10, UR8, UPT ;  /* 0x000000080a00728c */ /* 0x000fc8000bf04070 */
[----:B------:R-:W-:Y:S01]  /*0a80*/  UISETP.GT.U32.AND.EX UP0, UPT, UR11, URZ, UPT, UP0 ;  /* 0x000000ff0b00728c */ /* 0x000fe2000bf04100 */
[----:B------:R-:W-:Y:S08]  /*0a90*/  BAR.SYNC.DEFER_BLOCKING 0x0 ;  /* 0x0000000000007b1d */ /* 0x000ff00000010000 */
[----:B------:R-:W-:Y:S06]  /*0aa0*/  BAR.SYNC.DEFER_BLOCKING 0x0 ;  /* 0x0000000000007b1d */ /* 0x000fec0000010000 */
[----:B------:R-:W-:Y:S05]  /*0ab0*/  BRA.U !UP0, `(.L_x_124) ;  /* 0x0000000d081c7547 */ /* 0x000fea000b800000 */
[----:B------:R-:W-:Y:S01]  /*0ac0*/  UMOV UR9, UR8 ;  /* 0x0000000800097c82 */ /* 0x000fe20008000000 */
[----:B------:R-:W-:-:S05]  /*0ad0*/  UMOV UR5, URZ ;  /* 0x000000ff00057c82 */ /* 0x000fca0008000000 */
.L_x_129:
[----:B-----5:R-:W5:Y:S01]  /*0ae0*/  LDCU.64 UR14, c[0x0][0x390] ;  /* 0x00007200ff0e77ac */ /* 0x020f620008000a00 */
[----:B------:R-:W-:Y:S02]  /*0af0*/  USHF.L.U32 UR12, UR6, 0x1e, URZ ;  /* 0x0000001e060c7899 */ /* 0x000fe400080006ff */
[----:B------:R-:W-:Y:S02]  /*0b00*/  USHF.L.U64.HI UR13, UR6, 0x1e, UR7 ;  /* 0x0000001e060d7899 */ /* 0x000fe40008010207 */
[----:B------:R-:W-:-:S04]  /*0b10*/  UIADD3 UR12, UP0, UPT, UR9, UR12, URZ ;  /* 0x0000000c090c7290 */ /* 0x000fc8000ff1e0ff */
[----:B------:R-:W-:Y:S02]  /*0b20*/  UIADD3.X UR13, UPT, UPT, UR5, UR13, URZ, UP0, !UPT ;  /* 0x0000000d050d7290 */ /* 0x000fe400087fe4ff */
[----:B------:R-:W-:Y:S02]  /*0b30*/  ULEA UR9, UP0, UR18, UR9, 0xb ;  /* 0x0000000912097291 */ /* 0x000fe4000f8058ff */
[----:B-----5:R-:W-:Y:S02]  /*0b40*/  UIADD3 UR14, UP1, UPT, -UR12, UR14, URZ ;  /* 0x0000000e0c0e7290 */ /* 0x020fe4000ff3e1ff */
[----:B------:R-:W-:Y:S02]  /*0b50*/  UIADD3.X UR5, UPT, UPT, URZ, UR5, URZ, UP0, !UPT ;  /* 0x00000005ff057290 */ /* 0x000fe400087fe4ff */
[----:B------:R-:W-:Y:S02]  /*0b60*/  UIADD3.X UR4, UPT, UPT, ~UR13, UR15, URZ, UP1, !UPT ;  /* 0x0000000f0d047290 */ /* 0x000fe40008ffe5ff */
[----:B------:R-:W-:-:S02]  /*0b70*/  UISETP.GE.U32.AND UP1, UPT, UR14, 0x800, UPT ;  /* 0x000008000e00788c */ /* 0x000fc4000bf26070 */
[----:B------:R-:W-:Y:S02]  /*0b80*/  UISETP.GE.U32.AND UP0, UPT, UR9, UR10, UPT ;  /* 0x0000000a0900728c */ /* 0x000fe4000bf06070 */
[----:B------:R-:W-:Y:S02]  /*0b90*/  UISETP.GE.U32.AND.EX UP1, UPT, UR4, URZ, UPT, UP1 ;  /* 0x000000ff0400728c */ /* 0x000fe4000bf26110 */
[----:B------:R-:W-:-:S07]  /*0ba0*/  UISETP.GE.U32.AND.EX UP0, UPT, UR5, UR11, UPT, UP0 ;  /* 0x0000000b0500728c */ /* 0x000fce000bf06100 */
[----:B0-----:R-:W-:Y:S05]  /*0bb0*/  BRA.U !UP1, `(.L_x_125) ;  /* 0x0000000109587547 */ /* 0x001fea000b800000 */
[----:B------:R-:W0:Y:S01]  /*0bc0*/  LDCU.64 UR14, c[0x0][0x388] ;  /* 0x00007100ff0e77ac */ /* 0x000e220008000a00 */
[----:B---34-:R-:W-:-:S05]  /*0bd0*/  IADD3 R6, P0, PT, R0, UR12, RZ ;  /* 0x0000000c00067c10 */ /* 0x018fca000ff1e0ff */
[----:B--2---:R-:W-:Y:S01]  /*0be0*/  IMAD.X R7, RZ, RZ, UR13, P0 ;  /* 0x0000000dff077e24 */ /* 0x004fe200080e06ff */
[----:B0-----:R-:W-:-:S04]  /*0bf0*/  LEA R38, P0, R6, UR14, 0x3 ;  /* 0x0000000e06267c11 */ /* 0x001fc8000f8018ff */
[----:B------:R-:W-:-:S05]  /*0c00*/  LEA.HI.X R39, R6, UR15, R7, 0x3, P0 ;  /* 0x0000000f06277c11 */ /* 0x000fca00080f1c07 */
[----:B------:R0:W5:Y:S04]  /*0c10*/  LDG.E.64 R6, desc[UR16][R38.64] ;  /* 0x0000001026067981 */ /* 0x000168000c1e1b00 */
[----:B-1----:R0:W5:Y:S04]  /*0c20*/  LDG.E.64 R8, desc[UR16][R38.64+0x400] ;  /* 0x0004001026087981 */ /* 0x002168000c1e1b00 */
        /* <DEDUP_REMOVED lines=15> */
.L_x_125:
[C---:B------:R-:W-:Y:S01]  /*0d20*/  ISETP.GE.AND P5, PT, R0.reuse, UR14, PT ;  /* 0x0000000e00007c0c */ /* 0x040fe2000bfa6270 */
[----:B------:R-:W0:Y:S01]  /*0d30*/  LDCU.64 UR20, c[0x0][0x388] ;  /* 0x00007100ff1477ac */ /* 0x000e220008000a00 */
[----:B---34-:R-:W-:Y:S02]  /*0d40*/  IADD3 R6, P0, PT, R0, UR12, RZ ;  /* 0x0000000c00067c10 */ /* 0x018fe4000ff1e0ff */
[----:B------:R-:W1:Y:S01]  /*0d50*/  S2R R0, SR_TID.X ;  /* 0x0000000000007919 */ /* 0x000e620000002100 */
[----:B------:R-:W-:Y:S02]  /*0d60*/  ISETP.GE.AND P2, PT, R3, UR14, PT ;  /* 0x0000000e03007c0c */ /* 0x000fe4000bf46270 */
[----:B--2---:R-:W-:Y:S01]  /*0d70*/  IMAD.X R7, RZ, RZ, UR13, P0 ;  /* 0x0000000dff077e24 */ /* 0x004fe200080e06ff */
[----:B------:R-:W-:Y:S02]  /*0d80*/  ISETP.GE.AND P3, PT, R4, UR14, PT ;  /* 0x0000000e04007c0c */ /* 0x000fe4000bf66270 */
[----:B0-----:R-:W-:-:S04]  /*0d90*/  LEA R38, P0, R6, UR20, 0x3 ;  /* 0x0000001406267c11 */ /* 0x001fc8000f8018ff */
[----:B------:R-:W-:Y:S01]  /*0da0*/  LEA.HI.X R39, R6, UR21, R7, 0x3, P0 ;  /* 0x0000001506277c11 */ /* 0x000fe200080f1c07 */
[----:B------:R-:W-:Y:S02]  /*0db0*/  IMAD.MOV.U32 R6, RZ, RZ, -0x1 ;  /* 0xffffffffff067424 */ /* 0x000fe400078e00ff */
[----:B------:R-:W-:Y:S02]  /*0dc0*/  IMAD.MOV.U32 R7, RZ, RZ, -0x1 ;  /* 0xffffffffff077424 */ /* 0x000fe400078e00ff */
[----:B------:R-:W-:Y:S02]  /*0dd0*/  IMAD.MOV.U32 R10, RZ, RZ, -0x1 ;  /* 0xffffffffff0a7424 */ /* 0x000fe400078e00ff */
[----:B------:R-:W-:Y:S02]  /*0de0*/  IMAD.MOV.U32 R11, RZ, RZ, -0x1 ;  /* 0xffffffffff0b7424 */ /* 0x000fe400078e00ff */
[----:B------:R2:W5:Y:S01]  /*0df0*/  @!P5 LDG.E.64 R6, desc[UR16][R38.64] ;  /* 0x000000102606d981 */ /* 0x000562000c1e1b00 */
[C---:B-1----:R-:W-:Y:S01]  /*0e00*/  VIADD R8, R0.reuse, 0x180 ;  /* 0x0000018000087836 */ /* 0x042fe20000000000 */
[----:B------:R-:W-:Y:S01]  /*0e10*/  LOP3.LUT R9, R0, 0x400, RZ, 0xfc, !PT ;  /* 0x0000040000097812 */ /* 0x000fe200078efcff */
[----:B------:R-:W-:Y:S01]  /*0e20*/  IMAD.MOV.U32 R12, RZ, RZ, -0x1 ;  /* 0xffffffffff0c7424 */ /* 0x000fe200078e00ff */
[----:B------:R2:W5:Y:S02]  /*0e30*/  @!P3 LDG.E.64 R10, desc[UR16][R38.64+0x800] ;  /* 0x00080010260ab981 */ /* 0x000564000c1e1b00 */
[----:B------:R-:W-:Y:S01]  /*0e40*/  ISETP.GE.AND P4, PT, R8, UR14, PT ;  /* 0x0000000e08007c0c */ /* 0x000fe2000bf86270 */
[----:B------:R-:W-:Y:S01]  /*0e50*/  VIADD R8, R0, 0x380 ;  /* 0x0000038000087836 */ /* 0x000fe20000000000 */
[----:B------:R-:W-:Y:S01]  /*0e60*/  ISETP.GE.AND P0, PT, R9, UR14, PT ;  /* 0x0000000e09007c0c */ /* 0x000fe2000bf06270 */
[----:B------:R-:W-:Y:S01]  /*0e70*/  IMAD.MOV.U32 R9, RZ, RZ, -0x1 ;  /* 0xffffffffff097424 */ /* 0x000fe200078e00ff */
[----:B------:R-:W-:Y:S01]  /*0e80*/  ISETP.GE.AND P5, PT, R5, UR14, PT ;  /* 0x0000000e05007c0c */ /* 0x000fe2000bfa6270 */
[----:B------:R-:W-:Y:S01]  /*0e90*/  IMAD.MOV.U32 R13, RZ, RZ, -0x1 ;  /* 0xffffffffff0d7424 */ /* 0x000fe200078e00ff */
[----:B------:R-:W-:-:S02]  /*0ea0*/  ISETP.GE.AND P1, PT, R8, UR14, PT ;  /* 0x0000000e08007c0c */ /* 0x000fc4000bf26270 */
[----:B------:R-:W-:Y:S01]  /*0eb0*/  MOV R8, 0xffffffff ;  /* 0xffffffff00087802 */ /* 0x000fe20000000f00 */
[----:B------:R-:W-:Y:S01]  /*0ec0*/  VIADD R14, R0, 0x480 ;  /* 0x00000480000e7836 */ /* 0x000fe20000000000 */
[----:B------:R-:W-:Y:S01]  /*0ed0*/  ISETP.GE.AND P3, PT, R41, UR14, PT ;  /* 0x0000000e29007c0c */ /* 0x000fe2000bf66270 */
[----:B------:R-:W-:Y:S02]  /*0ee0*/  IMAD.MOV.U32 R15, RZ, RZ, -0x1 ;  /* 0xffffffffff0f7424 */ /* 0x000fe400078e00ff */
[----:B------:R2:W5:Y:S01]  /*0ef0*/  @!P4 LDG.E.64 R12, desc[UR16][R38.64+0xc00] ;  /* 0x000c0010260cc981 */ /* 0x000562000c1e1b00 */
[----:B------:R-:W-:-:S03]  /*0f00*/  ISETP.GE.AND P4, PT, R14, UR14, PT ;  /* 0x0000000e0e007c0c */ /* 0x000fc6000bf86270 */
[----:B------:R2:W5:Y:S01]  /*0f10*/  @!P2 LDG.E.64 R8, desc[UR16][R38.64+0x400] ;  /* 0x000400102608a981 */ /* 0x000562000c1e1b00 */
[----:B------:R-:W-:Y:S02]  /*0f20*/  ISETP.GE.AND P2, PT, R40, UR14, PT ;  /* 0x0000000e28007c0c */ /* 0x000fe4000bf46270 */
[----:B------:R-:W-:Y:S01]  /*0f30*/  MOV R14, 0xffffffff ;  /* 0xffffffff000e7802 */ /* 0x000fe20000000f00 */
[----:B------:R-:W-:Y:S02]  /*0f40*/  VIADD R20, R0, 0x500 ;  /* 0x0000050000147836 */ /* 0x000fe40000000000 */
[----:B------:R-:W-:Y:S02]  /*0f50*/  IMAD.MOV.U32 R16, RZ, RZ, -0x1 ;  /* 0xffffffffff107424 */ /* 0x000fe400078e00ff */
[----:B------:R-:W-:Y:S01]  /*0f60*/  IMAD.MOV.U32 R17, RZ, RZ, -0x1 ;  /* 0xffffffffff117424 */ /* 0x000fe200078e00ff */
[----:B------:R2:W5:Y:S01]  /*0f70*/  @!P5 LDG.E.64 R14, desc[UR16][R38.64+0x1000] ;  /* 0x00100010260ed981 */ /* 0x000562000c1e1b00 */
[----:B------:R-:W-:Y:S01]  /*0f80*/  IMAD.MOV.U32 R18, RZ, RZ, -0x1 ;  /* 0xffffffffff127424 */ /* 0x000fe200078e00ff */
[----:B------:R-:W-:Y:S01]  /*0f90*/  ISETP.GE.AND P5, PT, R20, UR14, PT ;  /* 0x0000000e14007c0c */ /* 0x000fe2000bfa6270 */
[----:B------:R-:W-:Y:S01]  /*0fa0*/  IMAD.MOV.U32 R19, RZ, RZ, -0x1 ;  /* 0xffffffffff137424 */ /* 0x000fe200078e00ff */
[C---:B------:R-:W-:Y:S01]  /*0fb0*/  IADD3 R21, PT, PT, R0.reuse, 0x580, RZ ;  /* 0x0000058000157810 */ /* 0x040fe20007ffe0ff */
[----:B------:R-:W-:Y:S01]  /*0fc0*/  VIADD R20, R0, 0x600 ;  /* 0x0000060000147836 */ /* 0x000fe20000000000 */
[----:B------:R2:W5:Y:S01]  /*0fd0*/  @!P2 LDG.E.64 R16, desc[UR16][R38.64+0x1400] ;  /* 0x001400102610a981 */ /* 0x000562000c1e1b00 */
[----:B------:R-:W-:Y:S01]  /*0fe0*/  IMAD.MOV.U32 R22, RZ, RZ, -0x1 ;  /* 0xffffffffff167424 */ /* 0x000fe200078e00ff */
[----:B------:R-:W-:-:S02]  /*0ff0*/  ISETP.GE.AND P2, PT, R21, UR14, PT ;  /* 0x0000000e15007c0c */ /* 0x000fc4000bf46270 */
[----:B------:R2:W5:Y:S01]  /*1000*/  @!P3 LDG.E.64 R18, desc[UR16][R38.64+0x1800] ;  /* 0x001800102612b981 */ /* 0x000562000c1e1b00 */
[----:B------:R-:W-:Y:S01]  /*1010*/  ISETP.GE.AND P3, PT, R20, UR14, PT ;  /* 0x0000000e14007c0c */ /* 0x000fe2000bf66270 */
[----:B------:R-:W-:Y:S01]  /*1020*/  IMAD.MOV.U32 R20, RZ, RZ, -0x1 ;  /* 0xffffffffff147424 */ /* 0x000fe200078e00ff */
[----:B------:R-:W-:Y:S01]  /*1030*/  MOV R24, 0xffffffff ;  /* 0xffffffff00187802 */ /* 0x000fe20000000f00 */
[----:B------:R-:W-:Y:S02]  /*1040*/  IMAD.MOV.U32 R21, RZ, RZ, -0x1 ;  /* 0xffffffffff157424 */ /* 0x000fe400078e00ff */
[----:B------:R-:W-:Y:S02]  /*1050*/  IMAD.MOV.U32 R23, RZ, RZ, -0x1 ;  /* 0xffffffffff177424 */ /* 0x000fe400078e00ff */
[----:B------:R-:W-:Y:S02]  /*1060*/  IMAD.MOV.U32 R25, RZ, RZ, -0x1 ;  /* 0xffffffffff197424 */ /* 0x000fe400078e00ff */
[C---:B------:R-:W-:Y:S01]  /*1070*/  VIADD R26, R0.reuse, 0x680 ;  /* 0x00000680001a7836 */ /* 0x040fe20000000000 */
[----:B------:R2:W5:Y:S01]  /*1080*/  @!P1 LDG.E.64 R20, desc[UR16][R38.64+0x1c00] ;  /* 0x001c001026149981 */ /* 0x000562000c1e1b00 */
[----:B------:R-:W-:-:S03]  /*1090*/  VIADD R27, R0, 0x700 ;  /* 0x00000700001b7836 */ /* 0x000fc60000000000 */
[----:B------:R2:W5:Y:S01]  /*10a0*/  @!P0 LDG.E.64 R22, desc[UR16][R38.64+0x2000] ;  /* 0x0020001026168981 */ /* 0x000562000c1e1b00 */
[----:B------:R-:W-:Y:S02]  /*10b0*/  ISETP.GE.AND P1, PT, R26, UR14, PT ;  /* 0x0000000e1a007c0c */ /* 0x000fe4000bf26270 */
[----:B------:R-:W-:Y:S01]  /*10c0*/  ISETP.GE.AND P0, PT, R27, UR14, PT ;  /* 0x0000000e1b007c0c */ /* 0x000fe2000bf06270 */
[----:B------:R2:W5:Y:S01]  /*10d0*/  @!P4 LDG.E.64 R24, desc[UR16][R38.64+0x2400] ;  /* 0x002400102618c981 */ /* 0x000562000c1e1b00 */
[----:B------:R-:W-:Y:S01]  /*10e0*/  ISETP.GE.AND P4, PT, R42, UR14, PT ;  /* 0x0000000e2a007c0c */ /* 0x000fe2000bf86270 */
[----:B------:R-:W-:Y:S01]  /*10f0*/  IMAD.MOV.U32 R26, RZ, RZ, -0x1 ;  /* 0xffffffffff1a7424 */ /* 0x000fe200078e00ff */
[----:B------:R-:W-:Y:S01]  /*1100*/  MOV R30, 0xffffffff ;  /* 0xffffffff001e7802 */ /* 0x000fe20000000f00 */
[----:B------:R-:W-:Y:S01]  /*1110*/  IMAD.MOV.U32 R27, RZ, RZ, -0x1 ;  /* 0xffffffffff1b7424 */ /* 0x000fe200078e00ff */
[----:B------:R-:W-:Y:S01]  /*1120*/  MOV R37, 0xffffffff ;  /* 0xffffffff00257802 */ /* 0x000fe20000000f00 */
[----:B------:R-:W-:-:S02]  /*1130*/  IMAD.MOV.U32 R28, RZ, RZ, -0x1 ;  /* 0xffffffffff1c7424 */ /* 0x000fc400078e00ff */
[----:B------:R-:W-:Y:S02]  /*1140*/  IMAD.MOV.U32 R29, RZ, RZ, -0x1 ;  /* 0xffffffffff1d7424 */ /* 0x000fe400078e00ff */
        /* <DEDUP_REMOVED lines=8> */
[----:B------:R-:W-:-:S03]  /*11d0*/  IMAD.MOV.U32 R36, RZ, RZ, -0x1 ;  /* 0xffffffffff247424 */ /* 0x000fc600078e00ff */
[----:B------:R2:W5:Y:S04]  /*11e0*/  @!P1 LDG.E.64 R32, desc[UR16][R38.64+0x3400] ;  /* 0x0034001026209981 */ /* 0x000568000c1e1b00 */
[----:B------:R2:W5:Y:S04]  /*11f0*/  @!P0 LDG.E.64 R34, desc[UR16][R38.64+0x3800] ;  /* 0x0038001026228981 */ /* 0x000568000c1e1b00 */
[----:B------:R2:W5:Y:S02]  /*1200*/  @!P4 LDG.E.64 R36, desc[UR16][R38.64+0x3c00] ;  /* 0x003c00102624c981 */ /* 0x000564000c1e1b00 */
.L_x_126:
[----:B0-2---:R-:W0:Y:S02]  /*1210*/  LDC.64 R38, c[0x0][0x398] ;  /* 0x0000e600ff267b82 */ /* 0x005e240000000a00 */
[----:B0-----:R-:W-:-:S13]  /*1220*/  ISETP.GT.AND P0, PT, R39, R38, PT ;  /* 0x000000262700720c */ /* 0x001fda0003f04270 */
[----:B------:R-:W-:Y:S05]  /*1230*/  @!P0 BRA `(.L_x_127) ;  /* 0x0000000400388947 */ /* 0x000fea0003800000 */
[----:B------:R-:W0:Y:S01]  /*1240*/  S2UR UR12, SR_CgaCtaId ;  /* 0x00000000000c79c3 */ /* 0x000e220000008800 */
[----:B------:R-:W-:Y:S01]  /*1250*/  UMOV UR4, 0x400 ;  /* 0x0000040000047882 */ /* 0x000fe20000000000 */
[----:B------:R-:W1:Y:S01]  /*1260*/  LDCU UR13, c[0x0][0x398] ;  /* 0x00007300ff0d77ac */ /* 0x000e620008000800 */
[----:B0-----:R-:W-:-:S03]  /*1270*/  ULEA UR12, UR12, UR4, 0x18 ;  /* 0x000000040c0c7291 */ /* 0x001fc6000f8ec0ff */
[----:B-1----:R-:W-:-:S09]  /*1280*/  UMOV UR4, URZ ;  /* 0x000000ff00047c82 */ /* 0x002fd20008000000 */
.L_x_128:
[----:B0-----:R-:W-:Y:S01]  /*1290*/  IMAD R38, RZ, RZ, -UR13 ;  /* 0x8000000dff267e24 */ /* 0x001fe2000f8e02ff */
[----:B------:R-:W-:Y:S01]  /*12a0*/  ULEA UR14, UR4, UR12, 0xa ;  /* 0x0000000c040e7291 */ /* 0x000fe2000f8e50ff */
[----:B------:R-:W-:Y:S01]  /*12b0*/  IMAD.MOV.U32 R45, RZ, RZ, -0x1 ;  /* 0xffffffffff2d7424 */ /* 0x000fe200078e00ff */
[----:B------:R-:W-:Y:S02]  /*12c0*/  UIADD3 UR4, UPT, UPT, UR4, 0x1, URZ ;  /* 0x0000000104047890 */ /* 0x000fe4000fffe0ff */
[----:B------:R-:W-:-:S04]  /*12d0*/  VIADDMNMX R38, R38, R39, 0x8, PT ;  /* 0x0000000826267446 */ /* 0x000fc80003800127 */
[----:B------:R-:W-:Y:S02]  /*12e0*/  SHF.L.U32 R38, R45, R38, RZ ;  /* 0x000000262d267219 */ /* 0x000fe400000006ff */
[----:B-----5:R-:W-:-:S04]  /*12f0*/  SHF.R.U64 R45, R6, UR13, R7 ;  /* 0x0000000d062d7c19 */ /* 0x020fc80008001207 */
[-C--:B------:R-:W-:Y:S02]  /*1300*/  LOP3.LUT R44, R45, R38.reuse, RZ, 0x30, !PT ;  /* 0x000000262d2c7212 */ /* 0x080fe400078e30ff */
[----:B------:R-:W-:Y:S02]  /*1310*/  SHF.R.U64 R45, R8, UR13, R9 ;  /* 0x0000000d082d7c19 */ /* 0x000fe40008001209 */
[----:B------:R-:W-:Y:S02]  /*1320*/  LEA R44, R44, UR14, 0x2 ;  /* 0x0000000e2c2c7c11 */ /* 0x000fe4000f8e10ff */
[----:B------:R-:W-:-:S03]  /*1330*/  LOP3.LUT R45, R45, R38, RZ, 0x30, !PT ;  /* 0x000000262d2d7212 */ /* 0x000fc600078e30ff */
[----:B------:R-:W-:Y:S01]  /*1340*/  ATOMS.POPC.INC.32 RZ, [R44+URZ] ;  /* 0x000000002cff7f8c */ /* 0x000fe2000d8000ff */
[----:B------:R-:W-:-:S05]  /*1350*/  LEA R45, R45, UR14, 0x2 ;  /* 0x0000000e2d2d7c11 */ /* 0x000fca000f8e10ff */
[----:B------:R0:W-:Y:S02]  /*1360*/  ATOMS.POPC.INC.32 RZ, [R45+URZ] ;  /* 0x000000002dff7f8c */ /* 0x0001e4000d8000ff */
[----:B0-----:R-:W-:-:S04]  /*1370*/  SHF.R.U64 R45, R10, UR13, R11 ;  /* 0x0000000d0a2d7c19 */ /* 0x001fc8000800120b */
[-C--:B------:R-:W-:Y:S02]  /*1380*/  LOP3.LUT R44, R45, R38.reuse, RZ, 0x30, !PT ;  /* 0x000000262d2c7212 */ /* 0x080fe400078e30ff */
[----:B------:R-:W-:Y:S02]  /*1390*/  SHF.R.U64 R45, R12, UR13, R13 ;  /* 0x0000000d0c2d7c19 */ /* 0x000fe4000800120d */
[----:B------:R-:W-:Y:S02]  /*13a0*/  LEA R44, R44, UR14, 0x2 ;  /* 0x0000000e2c2c7c11 */ /* 0x000fe4000f8e10ff */
[----:B------:R-:W-:-:S03]  /*13b0*/  LOP3.LUT R45, R45, R38, RZ, 0x30, !PT ;  /* 0x000000262d2d7212 */ /* 0x000fc600078e30ff */
[----:B------:R0:W-:Y:S01]  /*13c0*/  ATOMS.POPC.INC.32 RZ, [R44+URZ] ;  /* 0x000000002cff7f8c */ /* 0x0001e2000d8000ff */
[----:B------:R-:W-:-:S05]  /*13d0*/  LEA R45, R45, UR14, 0x2 ;  /* 0x0000000e2d2d7c11 */ /* 0x000fca000f8e10ff */
[----:B------:R1:W-:Y:S01]  /*13e0*/  ATOMS.POPC.INC.32 RZ, [R45+URZ] ;  /* 0x000000002dff7f8c */ /* 0x0003e2000d8000ff */
[----:B0-----:R-:W-:-:S04]  /*13f0*/  SHF.R.U64 R44, R14, UR13, R15 ;  /* 0x0000000d0e2c7c19 */ /* 0x001fc8000800120f */
[-C--:B------:R-:W-:Y:S02]  /*1400*/  LOP3.LUT R44, R44, R38.reuse, RZ, 0x30, !PT ;  /* 0x000000262c2c7212 */ /* 0x080fe400078e30ff */
[----:B-1----:R-:W-:Y:S02]  /*1410*/  SHF.R.U64 R45, R16, UR13, R17 ;  /* 0x0000000d102d7c19 */ /* 0x002fe40008001211 */
        /* <DEDUP_REMOVED lines=39> */
[----:B-1----:R-:W-:Y:S01]  /*1690*/  SHF.R.U64 R45, R36, UR13, R37 ;  /* 0x0000000d242d7c19 */ /* 0x002fe20008001225 */
[----:B------:R-:W-:Y:S01]  /*16a0*/  UIADD3 UR13, UPT, UPT, UR13, 0x8, URZ ;  /* 0x000000080d0d7890 */ /* 0x000fe2000fffe0ff */
[----:B------:R-:W-:Y:S02]  /*16b0*/  LEA R44, R44, UR14, 0x2 ;  /* 0x0000000e2c2c7c11 */ /* 0x000fe4000f8e10ff */
[----:B------:R-:W-:-:S03]  /*16c0*/  LOP3.LUT R38, R45, R38, RZ, 0x30, !PT ;  /* 0x000000262d267212 */ /* 0x000fc600078e30ff */
[----:B------:R-:W-:Y:S01]  /*16d0*/  ISETP.LE.AND P0, PT, R39, UR13, PT ;  /* 0x0000000d27007c0c */ /* 0x000fe2000bf03270 */
[----:B------:R0:W-:Y:S01]  /*16e0*/  ATOMS.POPC.INC.32 RZ, [R44+URZ] ;  /* 0x000000002cff7f8c */ /* 0x0001e2000d8000ff */
[----:B------:R-:W-:-:S05]  /*16f0*/  LEA R38, R38, UR14, 0x2 ;  /* 0x0000000e26267c11 */ /* 0x000fca000f8e10ff */
[----:B------:R0:W-:Y:S06]  /*1700*/  ATOMS.POPC.INC.32 RZ, [R38+URZ] ;  /* 0x0000000026ff7f8c */ /* 0x0001ec000d8000ff */
[----:B------:R-:W-:Y:S05]  /*1710*/  @!P0 BRA `(.L_x_128) ;  /* 0xfffffff800dc8947 */ /* 0x000fea000383ffff */
.L_x_127:
[----:B------:R-:W-:Y:S05]  /*1720*/  BRA.U !UP0, `(.L_x_129) ;  /* 0xfffffff108ec7547 */ /* 0x000fea000b83ffff */
.L_x_124:
[----:B------:R-:W-:Y:S01]  /*1730*/  BAR.SYNC.DEFER_BLOCKING 0x0 ;  /* 0x0000000000007b1d */ /* 0x000fe20000010000 */
[----:B------:R-:W-:-:S05]  /*1740*/  ISETP.NE.AND P0, PT, R43, RZ, PT ;  /* 0x000000ff2b00720c */ /* 0x000fca0003f05270 */
[----:B------:R-:W-:Y:S08]  /*1750*/  BSSY.RECONVERGENT B0, `(.L_x_130) ;  /* 0x0000175000007945 */ /* 0x000ff00003800200 */
[----:B------:R-:W-:Y:S05]  /*1760*/  @P0 BRA `(.L_x_131) ;  /* 0x0000001400cc0947 */ /* 0x000fea0003800000 */
[----:B--2345:R-:W2:Y:S01]  /*1770*/  LDC.64 R6, c[0x0][0x398] ;  /* 0x0000e600ff067b82 */ /* 0x03cea20000000a00 */
[----:B------:R-:W-:Y:S01]  /*1780*/  IMAD.MOV.U32 R9, RZ, RZ, RZ ;  /* 0x000000ffff097224 */ /* 0x000fe200078e00ff */
[----:B--2---:R-:W-:-:S04]  /*1790*/  IADD3 R6, PT, PT, R7, 0x7, -R6 ;  /* 0x0000000707067810 */ /* 0x004fc80007ffe806 */
[----:B------:R-:W-:-:S04]  /*17a0*/  SHF.R.S32.HI R7, RZ, 0x1f, R6 ;  /* 0x0000001fff077819 */ /* 0x000fc80000011406 */
[----:B------:R-:W-:-:S04]  /*17b0*/  LEA.HI R7, R7, R6, RZ, 0x3 ;  /* 0x0000000607077211 */ /* 0x000fc800078f18ff */
[----:B------:R-:W-:-:S04]  /*17c0*/  SHF.R.S32.HI R7, RZ, 0x3, R7 ;  /* 0x00000003ff077819 */ /* 0x000fc80000011407 */
[C---:B------:R-:W-:Y:S01]  /*17d0*/  LOP3.LUT R6, R7.reuse, 0xffffff8, RZ, 0xc0, !PT ;  /* 0x0ffffff807067812 */ /* 0x040fe200078ec0ff */
[----:B------:R-:W-:-:S05]  /*17e0*/  VIADD R13, R7, 0xffffffff ;  /* 0xffffffff070d7836 */ /* 0x000fca0000000000 */
[----:B------:R-:W-:-:S13]  /*17f0*/  ISETP.GE.U32.AND P0, PT, R13, 0x7, PT ;  /* 0x000000070d00780c */ /* 0x000fda0003f06070 */
[----:B------:R-:W-:Y:S05]  /*1800*/  @!P0 BRA `(.L_x_132) ;  /* 0x00000004006c8947 */ /* 0x000fea0003800000 */
[----:B01----:R-:W0:Y:S01]  /*1810*/  LDC.64 R8, c[0x0][0x380] ;  /* 0x0000e000ff087b82 */ /* 0x003e220000000a00 */
[----:B------:R-:W-:-:S07]  /*1820*/  IMAD.MOV.U32 R11, RZ, RZ, RZ ;  /* 0x000000ffff0b7224 */ /* 0x000fce00078e00ff */
.L_x_149:
[----:B----4-:R-:W-:Y:S01]  /*1830*/  IMAD R15, R11, 0x400, R2 ;  /* 0x000004000b0f7824 */ /* 0x010fe200078e0202 */
[----:B------:R-:W-:Y:S04]  /*1840*/  BSSY.RECONVERGENT B1, `(.L_x_133) ;  /* 0x000000f000017945 */ /* 0x000fe80003800200 */
[----:B0123--:R-:W1:Y:S04]  /*1850*/  LDS R20, [R15] ;  /* 0x000000000f147984 */ /* 0x00fe680000000800 */
[----:B------:R2:W3:Y:S04]  /*1860*/  LDS R17, [R15+0x400] ;  /* 0x000400000f117984 */ /* 0x0004e80000000800 */
[----:B------:R2:W4:Y:S04]  /*1870*/  LDS R22, [R15+0x800] ;  /* 0x000800000f167984 */ /* 0x0005280000000800 */
[----:B------:R2:W0:Y:S04]  /*1880*/  LDS R23, [R15+0xc00] ;  /* 0x000c00000f177984 */ /* 0x0004280000000800 */
[----:B------:R2:W0:Y:S04]  /*1890*/  LDS R16, [R15+0x1000] ;  /* 0x001000000f107984 */ /* 0x0004280000000800 */
[----:B------:R2:W0:Y:S04]  /*18a0*/  LDS R14, [R15+0x1400] ;  /* 0x001400000f0e7984 */ /* 0x0004280000000800 */
[----:B------:R2:W0:Y:S04]  /*18b0*/  LDS R12, [R15+0x1800] ;  /* 0x001800000f0c7984 */ /* 0x0004280000000800 */
[----:B------:R2:W0:Y:S01]  /*18c0*/  LDS R10, [R15+0x1c00] ;  /* 0x001c00000f0a7984 */ /* 0x0004220000000800 */
[----:B-1----:R-:W-:-:S13]  /*18d0*/  ISETP.NE.AND P0, PT, R20, RZ, PT ;  /* 0x000000ff1400720c */ /* 0x002fda0003f05270 */
[----:B--234-:R-:W-:Y:S05]  /*18e0*/  @!P0 BRA `(.L_x_134) ;  /* 0x0000000000108947 */ /* 0x01cfea0003800000 */
[----:B------:R-:W-:Y:S01]  /*18f0*/  LEA R19, R11, R0, 0x8 ;  /* 0x000000000b137211 */ /* 0x000fe200078e40ff */
[----:B------:R-:W-:-:S04]  /*1900*/  IMAD.MOV.U32 R21, RZ, RZ, RZ ;  /* 0x000000ffff157224 */ /* 0x000fc800078e00ff */
[----:B0-----:R-:W-:-:S05]  /*1910*/  IMAD.WIDE.U32 R18, R19, 0x8, R8 ;  /* 0x0000000813127825 */ /* 0x001fca00078e0008 */
[----:B------:R1:W-:Y:S02]  /*1920*/  REDG.E.ADD.64.STRONG.GPU desc[UR16][R18.64], R20 ;  /* 0x000000141200798e */ /* 0x0003e4000c12e510 */
.L_x_134:
[----:B------:R-:W-:Y:S05]  /*1930*/  BSYNC.RECONVERGENT B1 ;  /* 0x0000000000017941 */ /* 0x000fea0003800200 */
.L_x_133:
[----:B------:R-:W-:Y:S01]  /*1940*/  ISETP.NE.AND P6, PT, R17, RZ, PT ;  /* 0x000000ff1100720c */ /* 0x000fe20003fc5270 */
[----:B------:R-:W-:Y:S01]  /*1950*/  BSSY.RECONVERGENT B1, `(.L_x_135) ;  /* 0x000000e000017945 */ /* 0x000fe20003800200 */
[----:B------:R-:W-:Y:S02]  /*1960*/  ISETP.NE.AND P0, PT, R22, RZ, PT ;  /* 0x000000ff1600720c */ /* 0x000fe40003f05270 */
[----:B0-----:R-:W-:Y:S02]  /*1970*/  ISETP.NE.AND P1, PT, R23, RZ, PT ;  /* 0x000000ff1700720c */ /* 0x001fe40003f25270 */
[----:B------:R-:W-:Y:S02]  /*1980*/  ISETP.NE.AND P2, PT, R16, RZ, PT ;  /* 0x000000ff1000720c */ /* 0x000fe40003f45270 */
[----:B------:R-:W-:Y:S02]  /*1990*/  ISETP.NE.AND P3, PT, R14, RZ, PT ;  /* 0x000000ff0e00720c */ /* 0x000fe40003f65270 */
[----:B------:R-:W-:-:S02]  /*19a0*/  ISETP.NE.AND P4, PT, R12, RZ, PT ;  /* 0x000000ff0c00720c */ /* 0x000fc40003f85270 */
[----:B------:R-:W-:Y:S01]  /*19b0*/  ISETP.NE.AND P5, PT, R10, RZ, PT ;  /* 0x000000ff0a00720c */ /* 0x000fe20003fa5270 */
[----:B------:R-:W-:-:S12]  /*19c0*/  @!P6 BRA `(.L_x_136) ;  /* 0x000000000018e947 */ /* 0x000fd80003800000 */
[----:B-1----:R-:W-:Y:S02]  /*19d0*/  IMAD R19, R11, 0x100, R0 ;  /* 0x000001000b137824 */ /* 0x002fe400078e0200 */
[----:B------:R-:W-:Y:S02]  /*19e0*/  IMAD.MOV.U32 R20, RZ, RZ, R17 ;  /* 0x000000ffff147224 */ /* 0x000fe400078e0011 */
[----:B------:R-:W-:Y:S02]  /*19f0*/  VIADD R19, R19, 0x100 ;  /* 0x0000010013137836 */ /* 0x000fe40000000000 */
[----:B------:R-:W-:Y:S02]  /*1a00*/  IMAD.MOV.U32 R21, RZ, RZ, RZ ;  /* 0x000000ffff157224 */ /* 0x000fe400078e00ff */
[----:B------:R-:W-:-:S05]  /*1a10*/  IMAD.WIDE.U32 R18, R19, 0x8, R8 ;  /* 0x0000000813127825 */ /* 0x000fca00078e0008 */
[----:B------:R0:W-:Y:S02]  /*1a20*/  REDG.E.ADD.64.STRONG.GPU desc[UR16][R18.64], R20 ;  /* 0x000000141200798e */ /* 0x0001e4000c12e510 */
.L_x_136:
[----:B------:R-:W-:Y:S05]  /*1a30*/  BSYNC.RECONVERGENT B1 ;  /* 0x0000000000017941 */ /* 0x000fea0003800200 */
.L_x_135:
[----:B------:R-:W-:Y:S04]  /*1a40*/  BSSY.RECONVERGENT B1, `(.L_x_137) ;  /* 0x0000008000017945 */ /* 0x000fe80003800200 */
[----:B------:R-:W-:Y:S05]  /*1a50*/  @!P0 BRA `(.L_x_138) ;  /* 0x0000000000188947 */ /* 0x000fea0003800000 */
[----:B01----:R-:W-:Y:S02]  /*1a60*/  IMAD R19, R11, 0x100, R0 ;  /* 0x000001000b137824 */ /* 0x003fe400078e0200 */
[----:B------:R-:W-:Y:S02]  /*1a70*/  IMAD.MOV.U32 R20, RZ, RZ, R22 ;  /* 0x000000ffff147224 */ /* 0x000fe400078e0016 */
[----:B------:R-:W-:Y:S01]  /*1a80*/  IMAD.MOV.U32 R21, RZ, RZ, RZ ;  /* 0x000000ffff157224 */ /* 0x000fe200078e00ff */
[----:B------:R-:W-:-:S05]  /*1a90*/  IADD3 R19, PT, PT, R19, 0x200, RZ ;  /* 0x0000020013137810 */ /* 0x000fca0007ffe0ff */
[----:B------:R-:W-:-:S05]  /*1aa0*/  IMAD.WIDE.U32 R18, R19, 0x8, R8 ;  /* 0x0000000813127825 */ /* 0x000fca00078e0008 */
[----:B------:R2:W-:Y:S02]  /*1ab0*/  REDG.E.ADD.64.STRONG.GPU desc[UR16][R18.64], R20 ;  /* 0x000000141200798e */ /* 0x0005e4000c12e510 */
.L_x_138:
[----:B------:R-:W-:Y:S05]  /*1ac0*/  BSYNC.RECONVERGENT B1 ;  /* 0x0000000000017941 */ /* 0x000fea0003800200 */
.L_x_137:
[----:B------:R-:W-:Y:S04]  /*1ad0*/  BSSY.RECONVERGENT B1, `(.L_x_139) ;  /* 0x0000008000017945 */ /* 0x000fe80003800200 */
[----:B------:R-:W-:Y:S05]  /*1ae0*/  @!P1 BRA `(.L_x_140) ;  /* 0x0000000000189947 */ /* 0x000fea0003800000 */
[----:B012---:R-:W-:Y:S02]  /*1af0*/  IMAD R19, R11, 0x100, R0 ;  /* 0x000001000b137824 */ /* 0x007fe400078e0200 */
[----:B------:R-:W-:Y:S02]  /*1b00*/  IMAD.MOV.U32 R20, RZ, RZ, R23 ;  /* 0x000000ffff147224 */ /* 0x000fe400078e0017 */
[----:B------:R-:W-:Y:S02]  /*1b10*/  VIADD R19, R19, 0x300 ;  /* 0x0000030013137836 */ /* 0x000fe40000000000 */
[----:B------:R-:W-:Y:S02]  /*1b20*/  IMAD.MOV.U32 R21, RZ, RZ, RZ ;  /* 0x000000ffff157224 */ /* 0x000fe400078e00ff */
[----:B------:R-:W-:-:S05]  /*1b30*/  IMAD.WIDE.U32 R18, R19, 0x8, R8 ;  /* 0x0000000813127825 */ /* 0x000fca00078e0008 */
[----:B------:R3:W-:Y:S02]  /*1b40*/  REDG.E.ADD.64.STRONG.GPU desc[UR16][R18.64], R20 ;  /* 0x000000141200798e */ /* 0x0007e4000c12e510 */
.L_x_140:
[----:B------:R-:W-:Y:S05]  /*1b50*/  BSYNC.RECONVERGENT B1 ;  /* 0x0000000000017941 */ /* 0x000fea0003800200 */
.L_x_139:
[----:B------:R-:W-:Y:S04]  /*1b60*/  BSSY.RECONVERGENT B1, `(.L_x_141) ;  /* 0x0000007000017945 */ /* 0x000fe80003800200 */
[----:B------:R-:W-:Y:S05]  /*1b70*/  @!P2 BRA `(.L_x_142) ;  /* 0x000000000014a947 */ /* 0x000fea0003800000 */
[----:B0123--:R-:W-:Y:S01]  /*1b80*/  LEA R19, R11, R0, 0x8 ;  /* 0x000000000b137211 */ /* 0x00ffe200078e40ff */
[----:B------:R-:W-:-:S04]  /*1b90*/  IMAD.MOV.U32 R17, RZ, RZ, RZ ;  /* 0x000000ffff117224 */ /* 0x000fc800078e00ff */
[----:B------:R-:W-:-:S04]  /*1ba0*/  VIADD R19, R19, 0x400 ;  /* 0x0000040013137836 */ /* 0x000fc80000000000 */
[----:B------:R-:W-:-:S05]  /*1bb0*/  IMAD.WIDE.U32 R18, R19, 0x8, R8 ;  /* 0x0000000813127825 */ /* 0x000fca00078e0008 */
[----:B------:R4:W-:Y:S02]  /*1bc0*/  REDG.E.ADD.64.STRONG.GPU desc[UR16][R18.64], R16 ;  /* 0x000000101200798e */ /* 0x0009e4000c12e510 */
.L_x_142:
[----:B------:R-:W-:Y:S05]  /*1bd0*/  BSYNC.RECONVERGENT B1 ;  /* 0x0000000000017941 */ /* 0x000fea0003800200 */
.L_x_141:
[----:B------:R-:W-:Y:S04]  /*1be0*/  BSSY.RECONVERGENT B1, `(.L_x_143) ;  /* 0x0000007000017945 */ /* 0x000fe80003800200 */
[----:B------:R-:W-:Y:S05]  /*1bf0*/  @!P3 BRA `(.L_x_144) ;  /* 0x000000000014b947 */ /* 0x000fea0003800000 */
[----:B----4-:R-:W-:Y:S02]  /*1c00*/  IMAD R17, R11, 0x100, R0 ;  /* 0x000001000b117824 */ /* 0x010fe400078e0200 */
[----:B------:R-:W-:Y:S02]  /*1c10*/  IMAD.MOV.U32 R15, RZ, RZ, RZ ;  /* 0x000000ffff0f7224 */ /* 0x000fe400078e00ff */
[----:B------:R-:W-:-:S04]  /*1c20*/  VIADD R17, R17, 0x500 ;  /* 0x0000050011117836 */ /* 0x000fc80000000000 */
[----:B------:R-:W-:-:S05]  /*1c30*/  IMAD.WIDE.U32 R16, R17, 0x8, R8 ;  /* 0x0000000811107825 */ /* 0x000fca00078e0008 */
[----:B------:R4:W-:Y:S02]  /*1c40*/  REDG.E.ADD.64.STRONG.GPU desc[UR16][R16.64], R14 ;  /* 0x0000000e1000798e */ /* 0x0009e4000c12e510 */
.L_x_144:
[----:B------:R-:W-:Y:S05]  /*1c50*/  BSYNC.RECONVERGENT B1 ;  /* 0x0000000000017941 */ /* 0x000fea0003800200 */
.L_x_143:
[----:B------:R-:W-:Y:S04]  /*1c60*/  BSSY.RECONVERGENT B1, `(.L_x_145) ;  /* 0x0000008000017945 */ /* 0x000fe80003800200 */
[----:B------:R-:W-:Y:S05]  /*1c70*/  @!P4 BRA `(.L_x_146) ;  /* 0x000000000018c947 */ /* 0x000fea0003800000 */
[----:B----4-:R-:W-:Y:S02]  /*1c80*/  IMAD R15, R11, 0x100, R0 ;  /* 0x000001000b0f7824 */ /* 0x010fe400078e0200 */
[----:B------:R-:W-:Y:S02]  /*1c90*/  IMAD.MOV.U32 R16, RZ, RZ, R12 ;  /* 0x000000ffff107224 */ /* 0x000fe400078e000c */
[----:B------:R-:W-:Y:S01]  /*1ca0*/  IMAD.MOV.U32 R17, RZ, RZ, RZ ;  /* 0x000000ffff117224 */ /* 0x000fe200078e00ff */
[----:B------:R-:W-:-:S05]  /*1cb0*/  IADD3 R15, PT, PT, R15, 0x600, RZ ;  /* 0x000006000f0f7810 */ /* 0x000fca0007ffe0ff */
[----:B------:R-:W-:-:S05]  /*1cc0*/  IMAD.WIDE.U32 R14, R15, 0x8, R8 ;  /* 0x000000080f0e7825 */ /* 0x000fca00078e0008 */
[----:B------:R4:W-:Y:S02]  /*1cd0*/  REDG.E.ADD.64.STRONG.GPU desc[UR16][R14.64], R16 ;  /* 0x000000100e00798e */ /* 0x0009e4000c12e510 */
.L_x_146:
[----:B------:R-:W-:Y:S05]  /*1ce0*/  BSYNC.RECONVERGENT B1 ;  /* 0x0000000000017941 */ /* 0x000fea0003800200 */
.L_x_145:
[----:B------:R-:W-:Y:S04]  /*1cf0*/  BSSY.RECONVERGENT B1, `(.L_x_147) ;  /* 0x0000008000017945 */ /* 0x000fe80003800200 */
[----:B------:R-:W-:Y:S05]  /*1d00*/  @!P5 BRA `(.L_x_148) ;  /* 0x000000000018d947 */ /* 0x000fea0003800000 */
[----:B----4-:R-:W-:Y:S02]  /*1d10*/  IMAD R15, R11, 0x100, R0 ;  /* 0x000001000b0f7824 */ /* 0x010fe400078e0200 */
[----:B------:R-:W-:Y:S02]  /*1d20*/  IMAD.MOV.U32 R16, RZ, RZ, R10 ;  /* 0x000000ffff107224 */ /* 0x000fe400078e000a */
[----:B------:R-:W-:Y:S02]  /*1d30*/  VIADD R15, R15, 0x700 ;  /* 0x000007000f0f7836 */ /* 0x000fe40000000000 */
[----:B------:R-:W-:Y:S02]  /*1d40*/  IMAD.MOV.U32 R17, RZ, RZ, RZ ;  /* 0x000000ffff117224 */ /* 0x000fe400078e00ff */
[----:B------:R-:W-:-:S05]  /*1d50*/  IMAD.WIDE.U32 R14, R15, 0x8, R8 ;  /* 0x000000080f0e7825 */ /* 0x000fca00078e0008 */
[----:B------:R4:W-:Y:S02]  /*1d60*/  REDG.E.ADD.64.STRONG.GPU desc[UR16][R14.64], R16 ;  /* 0x000000100e00798e */ /* 0x0009e4000c12e510 */
.L_x_148:
[----:B------:R-:W-:Y:S05]  /*1d70*/  BSYNC.RECONVERGENT B1 ;  /* 0x0000000000017941 */ /* 0x000fea0003800200 */
.L_x_147:
[----:B------:R-:W-:-:S04]  /*1d80*/  IADD3 R11, PT, PT, R11, 0x8, RZ ;  /* 0x000000080b0b7810 */ /* 0x000fc80007ffe0ff */
[----:B------:R-:W-:-:S13]  /*1d90*/  ISETP.NE.AND P0, PT, R11, R6, PT ;  /* 0x000000060b00720c */ /* 0x000fda0003f05270 */
[----:B------:R-:W-:Y:S05]  /*1da0*/  @P0 BRA `(.L_x_149) ;  /* 0xfffffff800a00947 */ /* 0x000fea000383ffff */
[----:B------:R-:W-:-:S07]  /*1db0*/  IMAD.MOV.U32 R9, RZ, RZ, R6 ;  /* 0x000000ffff097224 */ /* 0x000fce00078e0006 */
.L_x_132:
[C---:B----4-:R-:W-:Y:S02]  /*1dc0*/  LOP3.LUT R17, R7.reuse, 0x7, RZ, 0xc0, !PT ;  /* 0x0000000707117812 */ /* 0x050fe400078ec0ff */
[----:B------:R-:W-:Y:S02]  /*1dd0*/  LOP3.LUT R16, R7, 0x3, RZ, 0xc0, !PT ;  /* 0x0000000307107812 */ /* 0x000fe400078ec0ff */
[C---:B------:R-:W-:Y:S01]  /*1de0*/  ISETP.NE.AND P0, PT, R17.reuse, RZ, PT ;  /* 0x000000ff1100720c */ /* 0x040fe20003f05270 */
[----:B0123--:R-:W-:Y:S01]  /*1df0*/  VIADD R18, R17, 0xffffffff ;  /* 0xffffffff11127836 */ /* 0x00ffe20000000000 */
[----:B------:R-:W-:Y:S01]  /*1e00*/  LOP3.LUT R7, R7, 0x1, RZ, 0xc0, !PT ;  /* 0x0000000107077812 */ /* 0x000fe200078ec0ff */
[----:B------:R-:W-:-:S10]  /*1e10*/  VIADD R19, R16, 0xffffffff ;  /* 0xffffffff10137836 */ /* 0x000fd40000000000 */
[----:B------:R-:W-:Y:S05]  /*1e20*/  @!P0 BRA `(.L_x_150) ;  /* 0x0000000400748947 */ /* 0x000fea0003800000 */
[----:B------:R-:W-:-:S13]  /*1e30*/  ISETP.GE.U32.AND P0, PT, R18, 0x3, PT ;  /* 0x000000031200780c */ /* 0x000fda0003f06070 */
[----:B------:R-:W-:Y:S05]  /*1e40*/  @!P0 BRA `(.L_x_151) ;  /* 0x0000000000c08947 */ /* 0x000fea0003800000 */
[----:B------:R-:W-:Y:S01]  /*1e50*/  IMAD R10, R9, 0x400, R2 ;  /* 0x00000400090a7824 */ /* 0x000fe200078e0202 */
[----:B------:R-:W-:Y:S04]  /*1e60*/  BSSY.RECONVERGENT B1, `(.L_x_152) ;  /* 0x000000f000017945 */ /* 0x000fe80003800200 */
[----:B------:R-:W0:Y:S04]  /*1e70*/  LDS R14, [R10] ;  /* 0x000000000a0e7984 */ /* 0x000e280000000800 */
[----:B------:R-:W1:Y:S04]  /*1e80*/  LDS R12, [R10+0x400] ;  /* 0x000400000a0c7984 */ /* 0x000e680000000800 */
[----:B------:R-:W2:Y:S04]  /*1e90*/  LDS R20, [R10+0x800] ;  /* 0x000800000a147984 */ /* 0x000ea80000000800 */
[----:B------:R-:W3:Y:S01]  /*1ea0*/  LDS R8, [R10+0xc00] ;  /* 0x000c00000a087984 */ /* 0x000ee20000000800 */
[----:B0-----:R-:W-:-:S02]  /*1eb0*/  ISETP.NE.AND P0, PT, R14, RZ, PT ;  /* 0x000000ff0e00720c */ /* 0x001fc40003f05270 */
[----:B-1----:R-:W-:Y:S02]  /*1ec0*/  ISETP.NE.AND P1, PT, R12, RZ, PT ;  /* 0x000000ff0c00720c */ /* 0x002fe40003f25270 */
[----:B--2---:R-:W-:Y:S02]  /*1ed0*/  ISETP.NE.AND P2, PT, R20, RZ, PT ;  /* 0x000000ff1400720c */ /* 0x004fe40003f45270 */
[----:B---3--:R-:W-:-:S07]  /*1ee0*/  ISETP.NE.AND P3, PT, R8, RZ, PT ;  /* 0x000000ff0800720c */ /* 0x008fce0003f65270 */
[----:B------:R-:W-:Y:S06]  /*1ef0*/  @!P0 BRA `(.L_x_153) ;  /* 0x0000000000148947 */ /* 0x000fec0003800000 */
[----:B------:R-:W0:Y:S01]  /*1f00*/  LDC.64 R10, c[0x0][0x380] ;  /* 0x0000e000ff0a7b82 */ /* 0x000e220000000a00 */
[----:B------:R-:W-:-:S04]  /*1f10*/  IMAD R15, R9, 0x100, R0 ;  /* 0x00000100090f7824 */ /* 0x000fc800078e0200 */
[----:B0-----:R-:W-:-:S04]  /*1f20*/  IMAD.WIDE.U32 R10, R15, 0x8, R10 ;  /* 0x000000080f0a7825 */ /* 0x001fc800078e000a */
[----:B------:R-:W-:-:S05]  /*1f30*/  IMAD.MOV.U32 R15, RZ, RZ, RZ ;  /* 0x000000ffff0f7224 */ /* 0x000fca00078e00ff */
[----:B------:R0:W-:Y:S02]  /*1f40*/  REDG.E.ADD.64.STRONG.GPU desc[UR16][R10.64], R14 ;  /* 0x0000000e0a00798e */ /* 0x0001e4000c12e510 */
.L_x_153:
[----:B------:R-:W-:Y:S05]  /*1f50*/  BSYNC.RECONVERGENT B1 ;  /* 0x0000000000017941 */ /* 0x000fea0003800200 */
.L_x_152:
[----:B------:R-:W-:Y:S04]  /*1f60*/  BSSY.RECONVERGENT B1, `(.L_x_154) ;  /* 0x0000009000017945 */ /* 0x000fe80003800200 */
[----:B------:R-:W-:Y:S05]  /*1f70*/  @!P1 BRA `(.L_x_155) ;  /* 0x00000000001c9947 */ /* 0x000fea0003800000 */
[----:B0-----:R-:W0:Y:S01]  /*1f80*/  LDC.64 R10, c[0x0][0x380] ;  /* 0x0000e000ff0a7b82 */ /* 0x001e220000000a00 */
[----:B------:R-:W-:Y:S01]  /*1f90*/  LEA R15, R9, R0, 0x8 ;  /* 0x00000000090f7211 */ /* 0x000fe200078e40ff */
[----:B------:R-:W-:-:S04]  /*1fa0*/  IMAD.MOV.U32 R14, RZ, RZ, R12 ;  /* 0x000000ffff0e7224 */ /* 0x000fc800078e000c */
[----:B------:R-:W-:-:S04]  /*1fb0*/  VIADD R15, R15, 0x100 ;  /* 0x000001000f0f7836 */ /* 0x000fc80000000000 */
[----:B0-----:R-:W-:-:S04]  /*1fc0*/  IMAD.WIDE.U32 R10, R15, 0x8, R10 ;  /* 0x000000080f0a7825 */ /* 0x001fc800078e000a */
[----:B------:R-:W-:-:S05]  /*1fd0*/  IMAD.MOV.U32 R15, RZ, RZ, RZ ;  /* 0x000000ffff0f7224 */ /* 0x000fca00078e00ff */
[----:B------:R1:W-:Y:S02]  /*1fe0*/  REDG.E.ADD.64.STRONG.GPU desc[UR16][R10.64], R14 ;  /* 0x0000000e0a00798e */ /* 0x0003e4000c12e510 */
.L_x_155:
[----:B------:R-:W-:Y:S05]  /*1ff0*/  BSYNC.RECONVERGENT B1 ;  /* 0x0000000000017941 */ /* 0x000fea0003800200 */
.L_x_154:
[----:B------:R-:W-:Y:S04]  /*2000*/  BSSY.RECONVERGENT B1, `(.L_x_156) ;  /* 0x0000009000017945 */ /* 0x000fe80003800200 */
[----:B------:R-:W-:Y:S05]  /*2010*/  @!P2 BRA `(.L_x_157) ;  /* 0x00000000001ca947 */ /* 0x000fea0003800000 */
[----:B01----:R-:W0:Y:S01]  /*2020*/  LDC.64 R10, c[0x0][0x380] ;  /* 0x0000e000ff0a7b82 */ /* 0x003e220000000a00 */
[----:B------:R-:W-:Y:S02]  /*2030*/  IMAD R15, R9, 0x100, R0 ;  /* 0x00000100090f7824 */ /* 0x000fe400078e0200 */
[----:B------:R-:W-:Y:S02]  /*2040*/  IMAD.MOV.U32 R14, RZ, RZ, R20 ;  /* 0x000000ffff0e7224 */ /* 0x000fe400078e0014 */
[----:B------:R-:W-:-:S04]  /*2050*/  VIADD R15, R15, 0x200 ;  /* 0x000002000f0f7836 */ /* 0x000fc80000000000 */
[----:B0-----:R-:W-:-:S04]  /*2060*/  IMAD.WIDE.U32 R10, R15, 0x8, R10 ;  /* 0x000000080f0a7825 */ /* 0x001fc800078e000a */
[----:B------:R-:W-:-:S05]  /*2070*/  HFMA2 R15, -RZ, RZ, 0, 0 ;  /* 0x00000000ff0f7431 */ /* 0x000fca00000001ff */
[----:B------:R2:W-:Y:S02]  /*2080*/  REDG.E.ADD.64.STRONG.GPU desc[UR16][R10.64], R14 ;  /* 0x0000000e0a00798e */ /* 0x0005e4000c12e510 */
.L_x_157:
[----:B------:R-:W-:Y:S05]  /*2090*/  BSYNC.RECONVERGENT B1 ;  /* 0x0000000000017941 */ /* 0x000fea0003800200 */
.L_x_156:
[----:B------:R-:W-:Y:S04]  /*20a0*/  BSSY.RECONVERGENT B1, `(.L_x_158) ;  /* 0x0000009000017945 */ /* 0x000fe80003800200 */
[----:B------:R-:W-:Y:S05]  /*20b0*/  @!P3 BRA `(.L_x_159) ;  /* 0x00000000001cb947 */ /* 0x000fea0003800000 */
[----:B012---:R-:W0:Y:S01]  /*20c0*/  LDC.64 R10, c[0x0][0x380] ;  /* 0x0000e000ff0a7b82 */ /* 0x007e220000000a00 */
[----:B------:R-:W-:Y:S02]  /*20d0*/  IMAD R15, R9, 0x100, R0 ;  /* 0x00000100090f7824 */ /* 0x000fe400078e0200 */
[----:B------:R-:W-:Y:S02]  /*20e0*/  IMAD.MOV.U32 R14, RZ, RZ, R8 ;  /* 0x000000ffff0e7224 */ /* 0x000fe400078e0008 */
[----:B------:R-:W-:-:S04]  /*20f0*/  VIADD R15, R15, 0x300 ;  /* 0x000003000f0f7836 */ /* 0x000fc80000000000 */
[----:B0-----:R-:W-:-:S04]  /*2100*/  IMAD.WIDE.U32 R10, R15, 0x8, R10 ;  /* 0x000000080f0a7825 */ /* 0x001fc800078e000a */
[----:B------:R-:W-:-:S05]  /*2110*/  IMAD.MOV.U32 R15, RZ, RZ, RZ ;  /* 0x000000ffff0f7224 */ /* 0x000fca00078e00ff */
[----:B------:R3:W-:Y:S02]  /*2120*/  REDG.E.ADD.64.STRONG.GPU desc[UR16][R10.64], R14 ;  /* 0x0000000e0a00798e */ /* 0x0007e4000c12e510 */
.L_x_159:
[----:B------:R-:W-:Y:S05]  /*2130*/  BSYNC.RECONVERGENT B1 ;  /* 0x0000000000017941 */ /* 0x000fea0003800200 */
.L_x_158:
[----:B------:R-:W-:-:S07]  /*2140*/  VIADD R9, R9, 0x4 ;  /* 0x0000000409097836 */ /* 0x000fce0000000000 */
.L_x_151:
[----:B------:R-:W-:Y:S01]  /*2150*/  ISETP.NE.AND P0, PT, R16, RZ, PT ;  /* 0x000000ff1000720c */ /* 0x000fe20003f05270 */
[----:B------:R-:W-:-:S12]  /*2160*/  BSSY.RECONVERGENT B1, `(.L_x_150) ;  /* 0x0000029000017945 */ /* 0x000fd80003800200 */
[----:B------:R-:W-:Y:S05]  /*2170*/  @!P0 BRA `(.L_x_160) ;  /* 0x00000000009c8947 */ /* 0x000fea0003800000 */
[----:B------:R-:W-:-:S13]  /*2180*/  ISETP.NE.AND P0, PT, R19, RZ, PT ;  /* 0x000000ff1300720c */ /* 0x000fda0003f05270 */
[----:B------:R-:W-:Y:S05]  /*2190*/  @!P0 BRA `(.L_x_161) ;  /* 0x0000000000648947 */ /* 0x000fea0003800000 */
[----:B0123--:R-:W-:Y:S01]  /*21a0*/  IMAD R10, R9, 0x400, R2 ;  /* 0x00000400090a7824 */ /* 0x00ffe200078e0202 */
[----:B------:R-:W-:Y:S04]  /*21b0*/  BSSY.RECONVERGENT B2, `(.L_x_162) ;  /* 0x000000c000027945 */ /* 0x000fe80003800200 */
[----:B------:R-:W0:Y:S04]  /*21c0*/  LDS R8, [R10] ;  /* 0x000000000a087984 */ /* 0x000e280000000800 */
[----:B------:R-:W1:Y:S01]  /*21d0*/  LDS R12, [R10+0x400] ;  /* 0x000400000a0c7984 */ /* 0x000e620000000800 */
[----:B0-----:R-:W-:-:S02]  /*21e0*/  ISETP.NE.AND P0, PT, R8, RZ, PT ;  /* 0x000000ff0800720c */ /* 0x001fc40003f05270 */
[----:B-1----:R-:W-:-:S11]  /*21f0*/  ISETP.NE.AND P1, PT, R12, RZ, PT ;  /* 0x000000ff0c00720c */ /* 0x002fd60003f25270 */
[----:B------:R-:W-:Y:S05]  /*2200*/  @!P0 BRA `(.L_x_163) ;  /* 0x0000000000188947 */ /* 0x000fea0003800000 */
[----:B------:R-:W0:Y:S01]  /*2210*/  LDC.64 R10, c[0x0][0x380] ;  /* 0x0000e000ff0a7b82 */ /* 0x000e220000000a00 */
[----:B------:R-:W-:-:S05]  /*2220*/  LEA R15, R9, R0, 0x8 ;  /* 0x00000000090f7211 */ /* 0x000fca00078e40ff */
[----:B0-----:R-:W-:-:S04]  /*2230*/  IMAD.WIDE.U32 R14, R15, 0x8, R10 ;  /* 0x000000080f0e7825 */ /* 0x001fc800078e000a */
[----:B------:R-:W-:Y:S02]  /*2240*/  IMAD.MOV.U32 R10, RZ, RZ, R8 ;  /* 0x000000ffff0a7224 */ /* 0x000fe400078e0008 */
[----:B------:R-:W-:-:S05]  /*2250*/  IMAD.MOV.U32 R11, RZ, RZ, RZ ;  /* 0x000000ffff0b7224 */ /* 0x000fca00078e00ff */
[----:B------:R0:W-:Y:S02]  /*2260*/  REDG.E.ADD.64.STRONG.GPU desc[UR16][R14.64], R10 ;  /* 0x0000000a0e00798e */ /* 0x0001e4000c12e510 */
.L_x_163:
[----:B------:R-:W-:Y:S05]  /*2270*/  BSYNC.RECONVERGENT B2 ;  /* 0x0000000000027941 */ /* 0x000fea0003800200 */
.L_x_162:
[----:B------:R-:W-:Y:S04]  /*2280*/  BSSY.RECONVERGENT B2, `(.L_x_164) ;  /* 0x0000009000027945 */ /* 0x000fe80003800200 */
[----:B------:R-:W-:Y:S05]  /*2290*/  @!P1 BRA `(.L_x_165) ;  /* 0x00000000001c9947 */ /* 0x000fea0003800000 */
[----:B0-----:R-:W0:Y:S01]  /*22a0*/  LDC.64 R10, c[0x0][0x380] ;  /* 0x0000e000ff0a7b82 */ /* 0x001e220000000a00 */
[----:B------:R-:W-:-:S04]  /*22b0*/  IMAD R8, R9, 0x100, R0 ;  /* 0x0000010009087824 */ /* 0x000fc800078e0200 */
[----:B------:R-:W-:-:S04]  /*22c0*/  VIADD R15, R8, 0x100 ;  /* 0x00000100080f7836 */ /* 0x000fc80000000000 */
[----:B0-----:R-:W-:-:S04]  /*22d0*/  IMAD.WIDE.U32 R14, R15, 0x8, R10 ;  /* 0x000000080f0e7825 */ /* 0x001fc800078e000a */
[----:B------:R-:W-:Y:S02]  /*22e0*/  IMAD.MOV.U32 R10, RZ, RZ, R12 ;  /* 0x000000ffff0a7224 */ /* 0x000fe400078e000c */
[----:B------:R-:W-:-:S05]  /*22f0*/  IMAD.MOV.U32 R11, RZ, RZ, RZ ;  /* 0x000000ffff0b7224 */ /* 0x000fca00078e00ff */
[----:B------:R1:W-:Y:S02]  /*2300*/  REDG.E.ADD.64.STRONG.GPU desc[UR16][R14.64], R10 ;  /* 0x0000000a0e00798e */ /* 0x0003e4000c12e510 */
.L_x_165:
[----:B------:R-:W-:Y:S05]  /*2310*/  BSYNC.RECONVERGENT B2 ;  /* 0x0000000000027941 */ /* 0x000fea0003800200 */
.L_x_164:
[----:B------:R-:W-:-:S07]  /*2320*/  IADD3 R9, PT, PT, R9, 0x2, RZ ;  /* 0x0000000209097810 */ /* 0x000fce0007ffe0ff */
.L_x_161:
[----:B------:R-:W-:-:S13]  /*2330*/  ISETP.NE.AND P0, PT, R7, RZ, PT ;  /* 0x000000ff0700720c */ /* 0x000fda0003f05270 */
[----:B------:R-:W-:Y:S05]  /*2340*/  @!P0 BRA `(.L_x_160) ;  /* 0x0000000000288947 */ /* 0x000fea0003800000 */
[----:B------:R-:W-:-:S05]  /*2350*/  IMAD R8, R9, 0x400, R2 ;  /* 0x0000040009087824 */ /* 0x000fca00078e0202 */
[----:B------:R-:W4:Y:S02]  /*2360*/  LDS R12, [R8] ;  /* 0x00000000080c7984 */ /* 0x000f240000000800 */
[----:B----4-:R-:W-:-:S13]  /*2370*/  ISETP.NE.AND P0, PT, R12, RZ, PT ;  /* 0x000000ff0c00720c */ /* 0x010fda0003f05270 */
[----:B------:R-:W-:Y:S05]  /*2380*/  @!P0 BRA `(.L_x_160) ;  /* 0x0000000000188947 */ /* 0x000fea0003800000 */
[----:B0123--:R-:W0:Y:S01]  /*2390*/  LDC.64 R10, c[0x0][0x380] ;  /* 0x0000e000ff0a7b82 */ /* 0x00fe220000000a00 */
[----:B------:R-:W-:-:S04]  /*23a0*/  IMAD R9, R9, 0x100, R0 ;  /* 0x0000010009097824 */ /* 0x000fc800078e0200 */
[----:B0-----:R-:W-:-:S04]  /*23b0*/  IMAD.WIDE.U32 R8, R9, 0x8, R10 ;  /* 0x0000000809087825 */ /* 0x001fc800078e000a */
[----:B------:R-:W-:Y:S02]  /*23c0*/  IMAD.MOV.U32 R10, RZ, RZ, R12 ;  /* 0x000000ffff0a7224 */ /* 0x000fe400078e000c */
[----:B------:R-:W-:-:S05]  /*23d0*/  IMAD.MOV.U32 R11, RZ, RZ, RZ ;  /* 0x000000ffff0b7224 */ /* 0x000fca00078e00ff */
[----:B------:R4:W-:Y:S02]  /*23e0*/  REDG.E.ADD.64.STRONG.GPU desc[UR16][R8.64], R10 ;  /* 0x0000000a0800798e */ /* 0x0009e4000c12e510 */
.L_x_160:
[----:B------:R-:W-:Y:S05]  /*23f0*/  BSYNC.RECONVERGENT B1 ;  /* 0x0000000000017941 */ /* 0x000fea0003800200 */
.L_x_150:
[----:B------:R-:W-:-:S13]  /*2400*/  ISETP.GT.U32.AND P0, PT, R0, 0x7f, PT ;  /* 0x0000007f0000780c */ /* 0x000fda0003f04070 */
[----:B------:R-:W-:Y:S05]  /*2410*/  @P0 BRA `(.L_x_131) ;  /* 0x0000000800a00947 */ /* 0x000fea0003800000 */
[----:B------:R-:W-:Y:S01]  /*2420*/  ISETP.GE.U32.AND P0, PT, R13, 0x7, PT ;  /* 0x000000070d00780c */ /* 0x000fe20003f06070 */
[----:B----4-:R-:W-:-:S12]  /*2430*/  IMAD.MOV.U32 R9, RZ, RZ, RZ ;  /* 0x000000ffff097224 */ /* 0x010fd800078e00ff */
[----:B------:R-:W-:Y:S05]  /*2440*/  @!P0 BRA `(.L_x_166) ;  /* 0x0000000400248947 */ /* 0x000fea0003800000 */
[----:B------:R-:W4:Y:S01]  /*2450*/  LDC.64 R8, c[0x0][0x380] ;  /* 0x0000e000ff087b82 */ /* 0x000f220000000a00 */
[----:B0123--:R-:W-:-:S07]  /*2460*/  IMAD.MOV.U32 R15, RZ, RZ, RZ ;  /* 0x000000ffff0f7224 */ /* 0x00ffce00078e00ff */
.L_x_183:
[C---:B01234-:R-:W-:Y:S01]  /*2470*/  LEA R12, R15.reuse, R2, 0xa ;  /* 0x000000020f0c7211 */ /* 0x05ffe200078e50ff */
[C---:B------:R-:W-:Y:S01]  /*2480*/  IMAD R11, R15.reuse, 0x100, R0 ;  /* 0x000001000f0b7824 */ /* 0x040fe200078e0200 */
[----:B------:R-:W-:Y:S01]  /*2490*/  BSSY.RECONVERGENT B1, `(.L_x_167) ;  /* 0x0000011000017945 */ /* 0x000fe20003800200 */
[----:B------:R-:W-:Y:S02]  /*24a0*/  VIADD R15, R15, 0x8 ;  /* 0x000000080f0f7836 */ /* 0x000fe40000000000 */
[----:B------:R-:W0:Y:S01]  /*24b0*/  LDS R14, [R12+0x200] ;  /* 0x000200000c0e7984 */ /* 0x000e220000000800 */
[----:B----4-:R-:W-:-:S03]  /*24c0*/  IMAD.WIDE.U32 R10, R11, 0x8, R8 ;  /* 0x000000080b0a7825 */ /* 0x010fc600078e0008 */
[----:B------:R-:W1:Y:S04]  /*24d0*/  LDS R20, [R12+0x600] ;  /* 0x000600000c147984 */ /* 0x000e680000000800 */
[----:B------:R2:W3:Y:S04]  /*24e0*/  LDS R21, [R12+0xa00] ;  /* 0x000a00000c157984 */ /* 0x0004e80000000800 */
[----:B------:R2:W4:Y:S04]  /*24f0*/  LDS R22, [R12+0xe00] ;  /* 0x000e00000c167984 */ /* 0x0005280000000800 */
[----:B------:R2:W2:Y:S04]  /*2500*/  LDS R23, [R12+0x1200] ;  /* 0x001200000c177984 */ /* 0x0004a80000000800 */
[----:B------:R0:W2:Y:S04]  /*2510*/  LDS R24, [R12+0x1600] ;  /* 0x001600000c187984 */ /* 0x0000a80000000800 */
[----:B------:R0:W2:Y:S04]  /*2520*/  LDS R25, [R12+0x1a00] ;  /* 0x001a00000c197984 */ /* 0x0000a80000000800 */
[----:B------:R0:W2:Y:S02]  /*2530*/  LDS R26, [R12+0x1e00] ;  /* 0x001e00000c1a7984 */ /* 0x0000a40000000800 */
[----:B0-----:R-:W-:-:S02]  /*2540*/  ISETP.NE.AND P0, PT, R14, RZ, PT ;  /* 0x000000ff0e00720c */ /* 0x001fc40003f05270 */
[----:B-1----:R-:W-:-:S11]  /*2550*/  ISETP.NE.AND P1, PT, R20, RZ, PT ;  /* 0x000000ff1400720c */ /* 0x002fd60003f25270 */
[----:B---34-:R-:W-:Y:S05]  /*2560*/  @!P0 BRA `(.L_x_168) ;  /* 0x00000000000c8947 */ /* 0x018fea0003800000 */
[----:B--2---:R-:W-:Y:S02]  /*2570*/  IMAD.MOV.U32 R12, RZ, RZ, R14 ;  /* 0x000000ffff0c7224 */ /* 0x004fe400078e000e */
[----:B------:R-:W-:-:S05]  /*2580*/  IMAD.MOV.U32 R13, RZ, RZ, RZ ;  /* 0x000000ffff0d7224 */ /* 0x000fca00078e00ff */
[----:B------:R0:W-:Y:S02]  /*2590*/  REDG.E.ADD.64.STRONG.GPU desc[UR16][R10.64+0x400], R12 ;  /* 0x0004000c0a00798e */ /* 0x0001e4000c12e510 */
.L_x_168:
[----:B------:R-:W-:Y:S05]  /*25a0*/  BSYNC.RECONVERGENT B1 ;  /* 0x0000000000017941 */ /* 0x000fea0003800200 */
.L_x_167:
[----:B------:R-:W-:Y:S04]  /*25b0*/  BSSY.RECONVERGENT B1, `(.L_x_169) ;  /* 0x0000005000017945 */ /* 0x000fe80003800200 */
[----:B------:R-:W-:Y:S05]  /*25c0*/  @!P1 BRA `(.L_x_170) ;  /* 0x00000000000c9947 */ /* 0x000fea0003800000 */
[----:B0-2---:R-:W-:Y:S02]  /*25d0*/  IMAD.MOV.U32 R12, RZ, RZ, R20 ;  /* 0x000000ffff0c7224 */ /* 0x005fe400078e0014 */
[----:B------:R-:W-:-:S05]  /*25e0*/  IMAD.MOV.U32 R13, RZ, RZ, RZ ;  /* 0x000000ffff0d7224 */ /* 0x000fca00078e00ff */
[----:B------:R1:W-:Y:S02]  /*25f0*/  REDG.E.ADD.64.STRONG.GPU desc[UR16][R10.64+0xc00], R12 ;  /* 0x000c000c0a00798e */ /* 0x0003e4000c12e510 */
.L_x_170:
[----:B------:R-:W-:Y:S05]  /*2600*/  BSYNC.RECONVERGENT B1 ;  /* 0x0000000000017941 */ /* 0x000fea0003800200 */
.L_x_169:
[----:B------:R-:W-:Y:S01]  /*2610*/  ISETP.NE.AND P6, PT, R21, RZ, PT ;  /* 0x000000ff1500720c */ /* 0x000fe20003fc5270 */
[----:B------:R-:W-:Y:S01]  /*2620*/  BSSY.RECONVERGENT B1, `(.L_x_171) ;  /* 0x000000b000017945 */ /* 0x000fe20003800200 */
[----:B------:R-:W-:Y:S02]  /*2630*/  ISETP.NE.AND P0, PT, R15, R6, PT ;  /* 0x000000060f00720c */ /* 0x000fe40003f05270 */
[----:B------:R-:W-:Y:S02]  /*2640*/  ISETP.NE.AND P1, PT, R22, RZ, PT ;  /* 0x000000ff1600720c */ /* 0x000fe40003f25270 */
[----:B--2---:R-:W-:Y:S02]  /*2650*/  ISETP.NE.AND P2, PT, R23, RZ, PT ;  /* 0x000000ff1700720c */ /* 0x004fe40003f45270 */
[----:B------:R-:W-:Y:S02]  /*2660*/  ISETP.NE.AND P3, PT, R24, RZ, PT ;  /* 0x000000ff1800720c */ /* 0x000fe40003f65270 */
[----:B------:R-:W-:-:S02]  /*2670*/  ISETP.NE.AND P4, PT, R25, RZ, PT ;  /* 0x000000ff1900720c */ /* 0x000fc40003f85270 */
[----:B------:R-:W-:Y:S01]  /*2680*/  ISETP.NE.AND P5, PT, R26, RZ, PT ;  /* 0x000000ff1a00720c */ /* 0x000fe20003fa5270 */
[----:B------:R-:W-:-:S12]  /*2690*/  @!P6 BRA `(.L_x_172) ;  /* 0x00000000000ce947 */ /* 0x000fd80003800000 */
[----:B01----:R-:W-:Y:S01]  /*26a0*/  MOV R12, R21 ;  /* 0x00000015000c7202 */ /* 0x003fe20000000f00 */
[----:B------:R-:W-:-:S05]  /*26b0*/  IMAD.MOV.U32 R13, RZ, RZ, RZ ;  /* 0x000000ffff0d7224 */ /* 0x000fca00078e00ff */
[----:B------:R2:W-:Y:S02]  /*26c0*/  REDG.E.ADD.64.STRONG.GPU desc[UR16][R10.64+0x1400], R12 ;  /* 0x0014000c0a00798e */ /* 0x0005e4000c12e510 */
.L_x_172:
[----:B------:R-:W-:Y:S05]  /*26d0*/  BSYNC.RECONVERGENT B1 ;  /* 0x0000000000017941 */ /* 0x000fea0003800200 */
.L_x_171:
[----:B------:R-:W-:Y:S04]  /*26e0*/  BSSY.RECONVERGENT B1, `(.L_x_173) ;  /* 0x0000005000017945 */ /* 0x000fe80003800200 */
[----:B------:R-:W-:Y:S05]  /*26f0*/  @!P1 BRA `(.L_x_174) ;  /* 0x00000000000c9947 */ /* 0x000fea0003800000 */
[----:B012---:R-:W-:Y:S02]  /*2700*/  IMAD.MOV.U32 R12, RZ, RZ, R22 ;  /* 0x000000ffff0c7224 */ /* 0x007fe400078e0016 */
[----:B------:R-:W-:-:S05]  /*2710*/  IMAD.MOV.U32 R13, RZ, RZ, RZ ;  /* 0x000000ffff0d7224 */ /* 0x000fca00078e00ff */
[----:B------:R3:W-:Y:S02]  /*2720*/  REDG.E.ADD.64.STRONG.GPU desc[UR16][R10.64+0x1c00], R12 ;  /* 0x001c000c0a00798e */ /* 0x0007e4000c12e510 */
.L_x_174:
[----:B------:R-:W-:Y:S05]  /*2730*/  BSYNC.RECONVERGENT B1 ;  /* 0x0000000000017941 */ /* 0x000fea0003800200 */
.L_x_173:
[----:B------:R-:W-:Y:S04]  /*2740*/  BSSY.RECONVERGENT B1, `(.L_x_175) ;  /* 0x0000005000017945 */ /* 0x000fe80003800200 */
[----:B------:R-:W-:Y:S05]  /*2750*/  @!P2 BRA `(.L_x_176) ;  /* 0x00000000000ca947 */ /* 0x000fea0003800000 */
[----:B0123--:R-:W-:Y:S02]  /*2760*/  IMAD.MOV.U32 R12, RZ, RZ, R23 ;  /* 0x000000ffff0c7224 */ /* 0x00ffe400078e0017 */
[----:B------:R-:W-:-:S05]  /*2770*/  IMAD.MOV.U32 R13, RZ, RZ, RZ ;  /* 0x000000ffff0d7224 */ /* 0x000fca00078e00ff */
[----:B------:R4:W-:Y:S02]  /*2780*/  REDG.E.ADD.64.STRONG.GPU desc[UR16][R10.64+0x2400], R12 ;  /* 0x0024000c0a00798e */ /* 0x0009e4000c12e510 */
.L_x_176:
[----:B------:R-:W-:Y:S05]  /*2790*/  BSYNC.RECONVERGENT B1 ;  /* 0x0000000000017941 */ /* 0x000fea0003800200 */
.L_x_175:
[----:B------:R-:W-:Y:S04]  /*27a0*/  BSSY.RECONVERGENT B1, `(.L_x_177) ;  /* 0x0000005000017945 */ /* 0x000fe80003800200 */
[----:B------:R-:W-:Y:S05]  /*27b0*/  @!P3 BRA `(.L_x_178) ;  /* 0x00000000000cb947 */ /* 0x000fea0003800000 */
[----:B01234-:R-:W-:Y:S02]  /*27c0*/  HFMA2 R13, -RZ, RZ, 0, 0 ;  /* 0x00000000ff0d7431 */ /* 0x01ffe400000001ff */
[----:B------:R-:W-:-:S05]  /*27d0*/  IMAD.MOV.U32 R12, RZ, RZ, R24 ;  /* 0x000000ffff0c7224 */ /* 0x000fca00078e0018 */
[----:B------:R0:W-:Y:S02]  /*27e0*/  REDG.E.ADD.64.STRONG.GPU desc[UR16][R10.64+0x2c00], R12 ;  /* 0x002c000c0a00798e */ /* 0x0001e4000c12e510 */
.L_x_178:
[----:B------:R-:W-:Y:S05]  /*27f0*/  BSYNC.RECONVERGENT B1 ;  /* 0x0000000000017941 */ /* 0x000fea0003800200 */
.L_x_177:
[----:B------:R-:W-:Y:S04]  /*2800*/  BSSY.RECONVERGENT B1, `(.L_x_179) ;  /* 0x0000005000017945 */ /* 0x000fe80003800200 */
[----:B------:R-:W-:Y:S05]  /*2810*/  @!P4 BRA `(.L_x_180) ;  /* 0x00000000000cc947 */ /* 0x000fea0003800000 */
[----:B01234-:R-:W-:Y:S02]  /*2820*/  IMAD.MOV.U32 R12, RZ, RZ, R25 ;  /* 0x000000ffff0c7224 */ /* 0x01ffe400078e0019 */
[----:B------:R-:W-:-:S05]  /*2830*/  IMAD.MOV.U32 R13, RZ, RZ, RZ ;  /* 0x000000ffff0d7224 */ /* 0x000fca00078e00ff */
[----:B------:R0:W-:Y:S02]  /*2840*/  REDG.E.ADD.64.STRONG.GPU desc[UR16][R10.64+0x3400], R12 ;  /* 0x0034000c0a00798e */ /* 0x0001e4000c12e510 */
.L_x_180:
[----:B------:R-:W-:Y:S05]  /*2850*/  BSYNC.RECONVERGENT B1 ;  /* 0x0000000000017941 */ /* 0x000fea0003800200 */
.L_x_179:
[----:B------:R-:W-:Y:S04]  /*2860*/  BSSY.RECONVERGENT B1, `(.L_x_181) ;  /* 0x0000005000017945 */ /* 0x000fe80003800200 */
[----:B------:R-:W-:Y:S05]  /*2870*/  @!P5 BRA `(.L_x_182) ;  /* 0x00000000000cd947 */ /* 0x000fea0003800000 */
[----:B01234-:R-:W-:Y:S02]  /*2880*/  IMAD.MOV.U32 R12, RZ, RZ, R26 ;  /* 0x000000ffff0c7224 */ /* 0x01ffe400078e001a */
[----:B------:R-:W-:-:S05]  /*2890*/  IMAD.MOV.U32 R13, RZ, RZ, RZ ;  /* 0x000000ffff0d7224 */ /* 0x000fca00078e00ff */
[----:B------:R0:W-:Y:S02]  /*28a0*/  REDG.E.ADD.64.STRONG.GPU desc[UR16][R10.64+0x3c00], R12 ;  /* 0x003c000c0a00798e */ /* 0x0001e4000c12e510 */
.L_x_182:
[----:B------:R-:W-:Y:S05]  /*28b0*/  BSYNC.RECONVERGENT B1 ;  /* 0x0000000000017941 */ /* 0x000fea0003800200 */
.L_x_181:
[----:B------:R-:W-:Y:S05]  /*28c0*/  @P0 BRA `(.L_x_183) ;  /* 0xfffffff800e80947 */ /* 0x000fea000383ffff */
[----:B------:R-:W-:-:S07]  /*28d0*/  IMAD.MOV.U32 R9, RZ, RZ, R6 ;  /* 0x000000ffff097224 */ /* 0x000fce00078e0006 */
.L_x_166:
[----:B------:R-:W-:-:S13]  /*28e0*/  ISETP.NE.AND P0, PT, R17, RZ, PT ;  /* 0x000000ff1100720c */ /* 0x000fda0003f05270 */
[----:B------:R-:W-:Y:S05]  /*28f0*/  @!P0 BRA `(.L_x_131) ;  /* 0x0000000400688947 */ /* 0x000fea0003800000 */
[----:B------:R-:W-:-:S13]  /*2900*/  ISETP.GE.U32.AND P0, PT, R18, 0x3, PT ;  /* 0x000000031200780c */ /* 0x000fda0003f06070 */
[----:B------:R-:W-:Y:S05]  /*2910*/  @!P0 BRA `(.L_x_184) ;  /* 0x0000000000c08947 */ /* 0x000fea0003800000 */
[----:B------:R-:W-:Y:S01]  /*2920*/  IMAD R8, R9, 0x400, R2 ;  /* 0x0000040009087824 */ /* 0x000fe200078e0202 */
[----:B------:R-:W-:Y:S04]  /*2930*/  BSSY.RECONVERGENT B1, `(.L_x_185) ;  /* 0x000000f000017945 */ /* 0x000fe80003800200 */
[----:B01234-:R-:W0:Y:S04]  /*2940*/  LDS R12, [R8+0x200] ;  /* 0x00020000080c7984 */ /* 0x01fe280000000800 */
        /* <DEDUP_REMOVED lines=9> */
[----:B------:R-:W-:-:S05]  /*29e0*/  LEA R13, R9, R0, 0x8 ;  /* 0x00000000090d7211 */ /* 0x000fca00078e40ff */
[----:B0-----:R-:W-:-:S04]  /*29f0*/  IMAD.WIDE.U32 R10, R13, 0x8, R10 ;  /* 0x000000080d0a7825 */ /* 0x001fc800078e000a */
[----:B------:R-:W-:-:S05]  /*2a00*/  IMAD.MOV.U32 R13, RZ, RZ, RZ ;  /* 0x000000ffff0d7224 */ /* 0x000fca00078e00ff */
[----:B------:R0:W-:Y:S02]  /*2a10*/  REDG.E.ADD.64.STRONG.GPU desc[UR16][R10.64+0x400], R12 ;  /* 0x0004000c0a00798e */ /* 0x0001e4000c12e510 */
.L_x_186:
[----:B------:R-:W-:Y:S05]  /*2a20*/  BSYNC.RECONVERGENT B1 ;  /* 0x0000000000017941 */ /* 0x000fea0003800200 */
.L_x_185:
[----:B------:R-:W-:Y:S04]  /*2a30*/  BSSY.RECONVERGENT B1, `(.L_x_187) ;  /* 0x0000009000017945 */ /* 0x000fe80003800200 */
[----:B------:R-:W-:Y:S05]  /*2a40*/  @!P1 BRA `(.L_x_188) ;  /* 0x00000000001c9947 */ /* 0x000fea0003800000 */
[----:B0-----:R-:W0:Y:S01]  /*2a50*/  LDC.64 R10, c[0x0][0x380] ;  /* 0x0000e000ff0a7b82 */ /* 0x001e220000000a00 */
[----:B------:R-:W-:Y:S02]  /*2a60*/  IMAD R13, R9, 0x100, R0 ;  /* 0x00000100090d7824 */ /* 0x000fe400078e0200 */
[----:B------:R-:W-:Y:S02]  /*2a70*/  IMAD.MOV.U32 R12, RZ, RZ, R14 ;  /* 0x000000ffff0c7224 */ /* 0x000fe400078e000e */
[----:B------:R-:W-:-:S04]  /*2a80*/  VIADD R13, R13, 0x100 ;  /* 0x000001000d0d7836 */ /* 0x000fc80000000000 */
[----:B0-----:R-:W-:-:S04]  /*2a90*/  IMAD.WIDE.U32 R10, R13, 0x8, R10 ;  /* 0x000000080d0a7825 */ /* 0x001fc800078e000a */
[----:B------:R-:W-:-:S05]  /*2aa0*/  IMAD.MOV.U32 R13, RZ, RZ, RZ ;  /* 0x000000ffff0d7224 */ /* 0x000fca00078e00ff */
[----:B------:R1:W-:Y:S02]  /*2ab0*/  REDG.E.ADD.64.STRONG.GPU desc[UR16][R10.64+0x400], R12 ;  /* 0x0004000c0a00798e */ /* 0x0003e4000c12e510 */
.L_x_188:
[----:B------:R-:W-:Y:S05]  /*2ac0*/  BSYNC.RECONVERGENT B1 ;  /* 0x0000000000017941 */ /* 0x000fea0003800200 */
.L_x_187:
[----:B------:R-:W-:Y:S04]  /*2ad0*/  BSSY.RECONVERGENT B1, `(.L_x_189) ;  /* 0x0000009000017945 */ /* 0x000fe80003800200 */
[----:B------:R-:W-:Y:S05]  /*2ae0*/  @!P2 BRA `(.L_x_190) ;  /* 0x00000000001ca947 */ /* 0x000fea0003800000 */
[----:B01----:R-:W0:Y:S01]  /*2af0*/  LDC.64 R10, c[0x0][0x380] ;  /* 0x0000e000ff0a7b82 */ /* 0x003e220000000a00 */
[----:B------:R-:W-:Y:S02]  /*2b00*/  IMAD R13, R9, 0x100, R0 ;  /* 0x00000100090d7824 */ /* 0x000fe400078e0200 */
[----:B------:R-:W-:-:S03]  /*2b10*/  IMAD.MOV.U32 R12, RZ, RZ, R15 ;  /* 0x000000ffff0c7224 */ /* 0x000fc600078e000f */
[----:B------:R-:W-:-:S05]  /*2b20*/  IADD3 R13, PT, PT, R13, 0x200, RZ ;  /* 0x000002000d0d7810 */ /* 0x000fca0007ffe0ff */
[----:B0-----:R-:W-:-:S04]  /*2b30*/  IMAD.WIDE.U32 R10, R13, 0x8, R10 ;  /* 0x000000080d0a7825 */ /* 0x001fc800078e000a */
[----:B------:R-:W-:-:S05]  /*2b40*/  IMAD.MOV.U32 R13, RZ, RZ, RZ ;  /* 0x000000ffff0d7224 */ /* 0x000fca00078e00ff */
[----:B------:R2:W-:Y:S02]  /*2b50*/  REDG.E.ADD.64.STRONG.GPU desc[UR16][R10.64+0x400], R12 ;  /* 0x0004000c0a00798e */ /* 0x0005e4000c12e510 */
.L_x_190:
[----:B------:R-:W-:Y:S05]  /*2b60*/  BSYNC.RECONVERGENT B1 ;  /* 0x0000000000017941 */ /* 0x000fea0003800200 */
.L_x_189:
        /* <DEDUP_REMOVED lines=9> */
.L_x_192:
[----:B------:R-:W-:Y:S05]  /*2c00*/  BSYNC.RECONVERGENT B1 ;  /* 0x0000000000017941 */ /* 0x000fea0003800200 */
.L_x_191:
[----:B------:R-:W-:-:S07]  /*2c10*/  IADD3 R9, PT, PT, R9, 0x4, RZ ;  /* 0x0000000409097810 */ /* 0x000fce0007ffe0ff */
.L_x_184:
[----:B------:R-:W-:-:S13]  /*2c20*/  ISETP.NE.AND P0, PT, R16, RZ, PT ;  /* 0x000000ff1000720c */ /* 0x000fda0003f05270 */
[----:B------:R-:W-:Y:S05]  /*2c30*/  @!P0 BRA `(.L_x_131) ;  /* 0x0000000000988947 */ /* 0x000fea0003800000 */
[----:B------:R-:W-:-:S13]  /*2c40*/  ISETP.NE.AND P0, PT, R19, RZ, PT ;  /* 0x000000ff1300720c */ /* 0x000fda0003f05270 */
[----:B------:R-:W-:Y:S05]  /*2c50*/  @!P0 BRA `(.L_x_193) ;  /* 0x0000000000648947 */ /* 0x000fea0003800000 */
[----:B01234-:R-:W-:Y:S01]  /*2c60*/  IMAD R10, R9, 0x400, R2 ;  /* 0x00000400090a7824 */ /* 0x01ffe200078e0202 */
[----:B------:R-:W-:Y:S04]  /*2c70*/  BSSY.RECONVERGENT B1, `(.L_x_194) ;  /* 0x000000c000017945 */ /* 0x000fe80003800200 */
[----:B------:R-:W0:Y:S04]  /*2c80*/  LDS R6, [R10+0x200] ;  /* 0x000200000a067984 */ /* 0x000e280000000800 */
[----:B------:R-:W1:Y:S01]  /*2c90*/  LDS R8, [R10+0x600] ;  /* 0x000600000a087984 */ /* 0x000e620000000800 */
[----:B0-----:R-:W-:-:S02]  /*2ca0*/  ISETP.NE.AND P0, PT, R6, RZ, PT ;  /* 0x000000ff0600720c */ /* 0x001fc40003f05270 */
[----:B-1----:R-:W-:-:S11]  /*2cb0*/  ISETP.NE.AND P1, PT, R8, RZ, PT ;  /* 0x000000ff0800720c */ /* 0x002fd60003f25270 */
[----:B------:R-:W-:Y:S05]  /*2cc0*/  @!P0 BRA `(.L_x_195) ;  /* 0x0000000000188947 */ /* 0x000fea0003800000 */
[----:B------:R-:W0:Y:S01]  /*2cd0*/  LDC.64 R10, c[0x0][0x380] ;  /* 0x0000e000ff0a7b82 */ /* 0x000e220000000a00 */
[----:B------:R-:W-:-:S04]  /*2ce0*/  IMAD R13, R9, 0x100, R0 ;  /* 0x00000100090d7824 */ /* 0x000fc800078e0200 */
[----:B0-----:R-:W-:-:S04]  /*2cf0*/  IMAD.WIDE.U32 R12, R13, 0x8, R10 ;  /* 0x000000080d0c7825 */ /* 0x001fc800078e000a */
[----:B------:R-:W-:Y:S02]  /*2d00*/  IMAD.MOV.U32 R10, RZ, RZ, R6 ;  /* 0x000000ffff0a7224 */ /* 0x000fe400078e0006 */
[----:B------:R-:W-:-:S05]  /*2d10*/  IMAD.MOV.U32 R11, RZ, RZ, RZ ;  /* 0x000000ffff0b7224 */ /* 0x000fca00078e00ff */
[----:B------:R0:W-:Y:S02]  /*2d20*/  REDG.E.ADD.64.STRONG.GPU desc[UR16][R12.64+0x400], R10 ;  /* 0x0004000a0c00798e */ /* 0x0001e4000c12e510 */
.L_x_195:
[----:B------:R-:W-:Y:S05]  /*2d30*/  BSYNC.RECONVERGENT B1 ;  /* 0x0000000000017941 */ /* 0x000fea0003800200 */
.L_x_194:
[----:B------:R-:W-:Y:S04]  /*2d40*/  BSSY.RECONVERGENT B1, `(.L_x_196) ;  /* 0x0000009000017945 */ /* 0x000fe80003800200 */
[----:B------:R-:W-:Y:S05]  /*2d50*/  @!P1 BRA `(.L_x_197) ;  /* 0x00000000001c9947 */ /* 0x000fea0003800000 */
[----:B0-----:R-:W0:Y:S01]  /*2d60*/  LDC.64 R10, c[0x0][0x380] ;  /* 0x0000e000ff0a7b82 */ /* 0x001e220000000a00 */
[----:B------:R-:W-:-:S04]  /*2d70*/  IMAD R6, R9, 0x100, R0 ;  /* 0x0000010009067824 */ /* 0x000fc800078e0200 */
[----:B------:R-:W-:-:S04]  /*2d80*/  VIADD R13, R6, 0x100 ;  /* 0x00000100060d7836 */ /* 0x000fc80000000000 */
[----:B0-----:R-:W-:Y:S01]  /*2d90*/  IMAD.WIDE.U32 R12, R13, 0x8, R10 ;  /* 0x000000080d0c7825 */ /* 0x001fe200078e000a */
[----:B------:R-:W-:-:S03]  /*2da0*/  MOV R10, R8 ;  /* 0x00000008000a7202 */ /* 0x000fc60000000f00 */
[----:B------:R-:W-:-:S05]  /*2db0*/  IMAD.MOV.U32 R11, RZ, RZ, RZ ;  /* 0x000000ffff0b7224 */ /* 0x000fca00078e00ff */
[----:B------:R1:W-:Y:S02]  /*2dc0*/  REDG.E.ADD.64.STRONG.GPU desc[UR16][R12.64+0x400], R10 ;  /* 0x0004000a0c00798e */ /* 0x0003e4000c12e510 */
.L_x_197:
[----:B------:R-:W-:Y:S05]  /*2dd0*/  BSYNC.RECONVERGENT B1 ;  /* 0x0000000000017941 */ /* 0x000fea0003800200 */
.L_x_196:
[----:B------:R-:W-:-:S07]  /*2de0*/  VIADD R9, R9, 0x2 ;  /* 0x0000000209097836 */ /* 0x000fce0000000000 */
.L_x_193:
[----:B------:R-:W-:-:S13]  /*2df0*/  ISETP.NE.AND P0, PT, R7, RZ, PT ;  /* 0x000000ff0700720c */ /* 0x000fda0003f05270 */
[----:B------:R-:W-:Y:S05]  /*2e00*/  @!P0 BRA `(.L_x_131) ;  /* 0x0000000000248947 */ /* 0x000fea0003800000 */
[----:B------:R-:W-:-:S05]  /*2e10*/  IMAD R6, R9, 0x400, R2 ;  /* 0x0000040009067824 */ /* 0x000fca00078e0202 */
[----:B------:R-:W5:Y:S02]  /*2e20*/  LDS R8, [R6+0x200] ;  /* 0x0002000006087984 */ /* 0x000f640000000800 */
[----:B-----5:R-:W-:-:S13]  /*2e30*/  ISETP.NE.AND P0, PT, R8, RZ, PT ;  /* 0x000000ff0800720c */ /* 0x020fda0003f05270 */
[----:B------:R-:W-:Y:S05]  /*2e40*/  @!P0 BRA `(.L_x_131) ;  /* 0x0000000000148947 */ /* 0x000fea0003800000 */
[----:B------:R-:W5:Y:S01]  /*2e50*/  LDC.64 R6, c[0x0][0x380] ;  /* 0x0000e000ff067b82 */ /* 0x000f620000000a00 */
[----:B------:R-:W-:-:S04]  /*2e60*/  IMAD R9, R9, 0x100, R0 ;  /* 0x0000010009097824 */ /* 0x000fc800078e0200 */
[----:B-----5:R-:W-:-:S04]  /*2e70*/  IMAD.WIDE.U32 R6, R9, 0x8, R6 ;  /* 0x0000000809067825 */ /* 0x020fc800078e0006 */
[----:B------:R-:W-:-:S05]  /*2e80*/  IMAD.MOV.U32 R9, RZ, RZ, RZ ;  /* 0x000000ffff097224 */ /* 0x000fca00078e00ff */
[----:B------:R0:W-:Y:S02]  /*2e90*/  REDG.E.ADD.64.STRONG.GPU desc[UR16][R6.64+0x400], R8 ;  /* 0x000400080600798e */ /* 0x0001e4000c12e510 */
.L_x_131:
[----:B------:R-:W-:Y:S05]  /*2ea0*/  BSYNC.RECONVERGENT B0 ;  /* 0x0000000000007941 */ /* 0x000fea0003800200 */
.L_x_130:
[----:B------:R-:W1:Y:S01]  /*2eb0*/  LDCU.64 UR4, c[0x0][0x390] ;  /* 0x00007200ff0477ac */ /* 0x000e620008000a00 */
[----:B------:R-:W-:-:S04]  /*2ec0*/  UIADD3 UR6, UP1, UPT, UR6, 0x1, URZ ;  /* 0x0000000106067890 */ /* 0x000fc8000ff3e0ff */
[----:B------:R-:W-:Y:S02]  /*2ed0*/  UIADD3.X UR7, UPT, UPT, URZ, UR7, URZ, UP1, !UPT ;  /* 0x00000007ff077290 */ /* 0x000fe40008ffe4ff */
[----:B-1----:R-:W-:-:S04]  /*2ee0*/  UIADD3 UR9, UP0, UPT, UR4, -0x1, URZ ;  /* 0xffffffff04097890 */ /* 0x002fc8000ff1e0ff */
[----:B------:R-:W-:-:S04]  /*2ef0*/  UIADD3.X UR10, UPT, UPT, UR5, -0x1, URZ, UP0, !UPT ;  /* 0xffffffff050a7890 */ /* 0x000fc800087fe4ff */
[----:B------:R-:W-:-:S04]  /*2f00*/  USHF.R.U64 UR9, UR9, 0x1e, UR10 ;  /* 0x0000001e09097899 */ /* 0x000fc8000800120a */
[----:B------:R-:W-:-:S04]  /*2f10*/  UIADD3 UR9, UP0, UPT, UR9, 0x1, URZ ;  /* 0x0000000109097890 */ /* 0x000fc8000ff1e0ff */
[----:B------:R-:W-:Y:S02]  /*2f20*/  ULEA.HI.X UR10, UR10, URZ, URZ, 0x2, UP0 ;  /* 0x000000ff0a0a7291 */ /* 0x000fe400080f14ff */
[----:B------:R-:W-:-:S04]  /*2f30*/  UISETP.LT.U32.AND UP0, UPT, UR9, UR4, UPT ;  /* 0x000000040900728c */ /* 0x000fc8000bf01070 */
[----:B------:R-:W-:-:S04]  /*2f40*/  UISETP.LT.U32.AND.EX UP0, UPT, UR10, UR5, UPT, UP0 ;  /* 0x000000050a00728c */ /* 0x000fc8000bf01100 */
[----:B------:R-:W-:Y:S02]  /*2f50*/  USEL UR4, UR9, UR4, UP0 ;  /* 0x0000000409047287 */ /* 0x000fe40008000000 */
[----:B------:R-:W-:Y:S02]  /*2f60*/  USEL UR5, UR10, UR5, UP0 ;  /* 0x000000050a057287 */ /* 0x000fe40008000000 */
[----:B------:R-:W-:-:S04]  /*2f70*/  UISETP.NE.U32.AND UP0, UPT, UR6, UR4, UPT ;  /* 0x000000040600728c */ /* 0x000fc8000bf05070 */
[----:B------:R-:W-:Y:S01]  /*2f80*/  UISETP.NE.AND.EX UP0, UPT, UR7, UR5, UPT, UP0 ;  /* 0x000000050700728c */ /* 0x000fe2000bf05300 */
[----:B------:R-:W-:Y:S08]  /*2f90*/  BAR.SYNC.DEFER_BLOCKING 0x0 ;  /* 0x0000000000007b1d */ /* 0x000ff00000010000 */
[----:B------:R-:W-:Y:S05]  /*2fa0*/  BRA.U UP0, `(.L_x_198) ;  /* 0xffffffd100807547 */ /* 0x000fea000b83ffff */
[----:B------:R-:W-:Y:S05]  /*2fb0*/  EXIT ;  /* 0x000000000000794d */ /* 0x000fea0003800000 */
.L_x_199:
        /* <DEDUP_REMOVED lines=12> */
.L_x_3442:


//--------------------- .text._ZN3cub18CUB_300001_SM_10006detail10radix_sort31DeviceRadixSortSingleTileKernelINS1_5radix10policy_hubImmyE10Policy1000ELNS0_9SortOrderE0EmmyNS1_21identity_decomposer_tEEEvPKT1_PSA_PKT2_PSE_T3_iiT4_ --------------------------
	.section	.text._ZN3cub18CUB_300001_SM_10006detail10radix_sort31DeviceRadixSortSingleTileKernelINS1_5radix10policy_hubImmyE10Policy1000ELNS0_9SortOrderE0EmmyNS1_21identity_decomposer_tEEEvPKT1_PSA_PKT2_PSE_T3_iiT4_,"ax",@progbits
	.align	128
        .global         _ZN3cub18CUB_300001_SM_10006detail10radix_sort31DeviceRadixSortSingleTileKernelINS1_5radix10policy_hubImmyE10Policy1000ELNS0_9SortOrderE0EmmyNS1_21identity_decomposer_tEEEvPKT1_PSA_PKT2_PSE_T3_iiT4_
        .type           _ZN3cub18CUB_300001_SM_10006detail10radix_sort31DeviceRadixSortSingleTileKernelINS1_5radix10policy_hubImmyE10Policy1000ELNS0_9SortOrderE0EmmyNS1_21identity_decomposer_tEEEvPKT1_PSA_PKT2_PSE_T3_iiT4_,@function
        .size           _ZN3cub18CUB_300001_SM_10006detail10radix_sort31DeviceRadixSortSingleTileKernelINS1_5radix10policy_hubImmyE10Policy1000ELNS0_9SortOrderE0EmmyNS1_21identity_decomposer_tEEEvPKT1_PSA_PKT2_PSE_T3_iiT4_,(.L_x_3443 - _ZN3cub18CUB_300001_SM_10006detail10radix_sort31DeviceRadixSortSingleTileKernelINS1_5radix10policy_hubImmyE10Policy1000ELNS0_9SortOrderE0EmmyNS1_21identity_decomposer_tEEEvPKT1_PSA_PKT2_PSE_T3_iiT4_)
        .other          _ZN3cub18CUB_300001_SM_10006detail10radix_sort31DeviceRadixSortSingleTileKernelINS1_5radix10policy_hubImmyE10Policy1000ELNS0_9SortOrderE0EmmyNS1_21identity_decomposer_tEEEvPKT1_PSA_PKT2_PSE_T3_iiT4_,@"STO_CUDA_ENTRY STV_DEFAULT"
_ZN3cub18CUB_300001_SM_10006detail10radix_sort31DeviceRadixSortSingleTileKernelINS1_5radix10policy_hubImmyE10Policy1000ELNS0_9SortOrderE0EmmyNS1_21identity_decomposer_tEEEvPKT1_PSA_PKT2_PSE_T3_iiT4_:
.text._ZN3cub18CUB_300001_SM_10006detail10radix_sort31DeviceRadixSortSingleTileKernelINS1_5radix10policy_hubImmyE10Policy1000ELNS0_9SortOrderE0EmmyNS1_21identity_decomposer_tEEEvPKT1_PSA_PKT2_PSE_T3_iiT4_:
[----:B------:R-:W-:Y:S01]  /*0000*/  LDC R1, c[0x0][0x37c] ;  /* 0x0000df00ff017b82 */ /* 0x000fe20000000800 */
[----:B------:R-:W0:Y:S01]  /*0010*/  S2R R0, SR_TID.X ;  /* 0x0000000000007919 */ /* 0x000e220000002100 */
[----:B------:R-:W1:Y:S06]  /*0020*/  LDCU UR4, c[0x0][0x3a0] ;  /* 0x00007400ff0477ac */ /* 0x000e6c0008000800 */
[----:B------:R-:W2:Y:S01]  /*0030*/  LDC.64 R4, c[0x0][0x380] ;  /* 0x0000e000ff047b82 */ /* 0x000ea20000000a00 */
[----:B------:R-:W-:Y:S01]  /*0040*/  IMAD.MOV.U32 R12, RZ, RZ, -0x1 ;  /* 0xffffffffff0c7424 */ /* 0x000fe200078e00ff */
[----:B------:R-:W-:Y:S01]  /*0050*/  MOV R17, 0xffffffff ;  /* 0xffffffff00117802 */ /* 0x000fe20000000f00 */
[----:B------:R-:W3:Y:S01]  /*0060*/  LDCU.64 UR10, c[0x0][0x358] ;  /* 0x00006b00ff0a77ac */ /* 0x000ee20008000a00 */
[----:B------:R-:W-:-:S02]  /*0070*/  IMAD.MOV.U32 R13, RZ, RZ, -0x1 ;  /* 0xffffffffff0d7424 */ /* 0x000fc400078e00ff */
[----:B------:R-:W-:Y:S01]  /*0080*/  IMAD.MOV.U32 R14, RZ, RZ, -0x1 ;  /* 0xffffffffff0e7424 */ /* 0x000fe200078e00ff */
[----:B------:R-:W4:Y:S01]  /*0090*/  LDCU.64 UR6, c[0x0][0x3a8] ;  /* 0x00007500ff0677ac */ /* 0x000f220008000a00 */
[----:B------:R-:W-:Y:S01]  /*00a0*/  IMAD.MOV.U32 R15, RZ, RZ, -0x1 ;  /* 0xffffffffff0f7424 */ /* 0x000fe200078e00ff */
[----:B------:R-:W4:Y:S01]  /*00b0*/  LDC.64 R6, c[0x0][0x390] ;  /* 0x0000e400ff067b82 */ /* 0x000f220000000a00 */
[----:B------:R-:W-:Y:S01]  /*00c0*/  IMAD.MOV.U32 R16, RZ, RZ, -0x1 ;  /* 0xffffffffff107424 */ /* 0x000fe200078e00ff */
[----:B------:R-:W0:Y:S01]  /*00d0*/  LDCU UR9, c[0x0][0x3ac] ;  /* 0x00007580ff0977ac */ /* 0x000e220008000800 */
[----:B------:R-:W-:Y:S02]  /*00e0*/  IMAD.MOV.U32 R18, RZ, RZ, -0x1 ;  /* 0xffffffffff127424 */ /* 0x000fe400078e00ff */
[----:B------:R-:W-:Y:S02]  /*00f0*/  IMAD.MOV.U32 R19, RZ, RZ, -0x1 ;  /* 0xffffffffff137424 */ /* 0x000fe400078e00ff */
[----:B------:R-:W-:-:S02]  /*0100*/  IMAD.MOV.U32 R20, RZ, RZ, -0x1 ;  /* 0xffffffffff147424 */ /* 0x000fc400078e00ff */
[----:B------:R-:W-:Y:S02]  /*0110*/  IMAD.MOV.U32 R21, RZ, RZ, -0x1 ;  /* 0xffffffffff157424 */ /* 0x000fe400078e00ff */
[----:B------:R-:W-:Y:S02]  /*0120*/  IMAD.MOV.U32 R22, RZ, RZ, -0x1 ;  /* 0xffffffffff167424 */ /* 0x000fe400078e00ff */
[----:B------:R-:W-:Y:S02]  /*0130*/  IMAD.MOV.U32 R23, RZ, RZ, -0x1 ;  /* 0xffffffffff177424 */ /* 0x000fe400078e00ff */
[----:B------:R-:W-:Y:S02]  /*0140*/  IMAD.MOV.U32 R24, RZ, RZ, -0x1 ;  /* 0xffffffffff187424 */ /* 0x000fe400078e00ff */
[----:B------:R-:W-:Y:S02]  /*0150*/  IMAD.MOV.U32 R25, RZ, RZ, -0x1 ;  /* 0xffffffffff197424 */ /* 0x000fe400078e00ff */
[----:B------:R-:W-:-:S02]  /*0160*/  IMAD.MOV.U32 R26, RZ, RZ, -0x1 ;  /* 0xffffffffff1a7424 */ /* 0x000fc400078e00ff */
[----:B0-----:R-:W-:Y:S02]  /*0170*/  IMAD R9, R0, 0x9, RZ ;  /* 0x0000000900097824 */ /* 0x001fe400078e02ff */
[----:B------:R-:W-:Y:S02]  /*0180*/  IMAD.MOV.U32 R27, RZ, RZ, -0x1 ;  /* 0xffffffffff1b7424 */ /* 0x000fe400078e00ff */
[C---:B------:R-:W-:Y:S01]  /*0190*/  VIADD R2, R9.reuse, 0x1 ;  /* 0x0000000109027836 */ /* 0x040fe20000000000 */
[C---:B-1----:R-:W-:Y:S01]  /*01a0*/  ISETP.GE.AND P6, PT, R9.reuse, UR4, PT ;  /* 0x0000000409007c0c */ /* 0x042fe2000bfc6270 */
[C---:B------:R-:W-:Y:S02]  /*01b0*/  VIADD R3, R9.reuse, 0x2 ;  /* 0x0000000209037836 */ /* 0x040fe40000000000 */
[C---:B------:R-:W-:Y:S01]  /*01c0*/  VIADD R8, R9.reuse, 0x3 ;  /* 0x0000000309087836 */ /* 0x040fe20000000000 */
[----:B------:R-:W-:Y:S01]  /*01d0*/  ISETP.GE.AND P5, PT, R2, UR4, PT ;  /* 0x0000000402007c0c */ /* 0x000fe2000bfa6270 */
[----:B------:R-:W-:Y:S01]  /*01e0*/  VIADD R2, R9, 0x4 ;  /* 0x0000000409027836 */ /* 0x000fe20000000000 */
[----:B------:R-:W-:Y:S01]  /*01f0*/  ISETP.GE.AND P0, PT, R3, UR4, PT ;  /* 0x0000000403007c0c */ /* 0x000fe2000bf06270 */
[C---:B------:R-:W-:Y:S01]  /*0200*/  VIADD R3, R9.reuse, 0x5 ;  /* 0x0000000509037836 */ /* 0x040fe20000000000 */
[----:B------:R-:W-:Y:S01]  /*0210*/  ISETP.GE.AND P1, PT, R8, UR4, PT ;  /* 0x0000000408007c0c */ /* 0x000fe2000bf26270 */
[----:B--2---:R-:W-:Y:S01]  /*0220*/  IMAD.WIDE.U32 R4, R9, 0x8, R4 ;  /* 0x0000000809047825 */ /* 0x004fe200078e0004 */
[----:B------:R-:W-:-:S02]  /*0230*/  ISETP.GE.AND P2, PT, R2, UR4, PT ;  /* 0x0000000402007c0c */ /* 0x000fc4000bf46270 */
[----:B------:R-:W-:Y:S01]  /*0240*/  ISETP.GE.AND P3, PT, R3, UR4, PT ;  /* 0x0000000403007c0c */ /* 0x000fe2000bf66270 */
[----:B------:R-:W-:Y:S01]  /*0250*/  IMAD.MOV.U32 R2, RZ, RZ, -0x1 ;  /* 0xffffffffff027424 */ /* 0x000fe200078e00ff */
[----:B------:R-:W-:Y:S01]  /*0260*/  P2R R8, PR, RZ, 0x20 ;  /* 0x00000020ff087803 */ /* 0x000fe20000000000 */
[----:B------:R-:W-:Y:S02]  /*0270*/  IMAD.MOV.U32 R3, RZ, RZ, -0x1 ;  /* 0xffffffffff037424 */ /* 0x000fe400078e00ff */
[C---:B------:R-:W-:Y:S01]  /*0280*/  VIADD R10, R9.reuse, 0x6 ;  /* 0x00000006090a7836 */ /* 0x040fe20000000000 */
[----:B---3--:R0:W5:Y:S01]  /*0290*/  @!P5 LDG.E.64 R12, desc[UR10][R4.64+0x8] ;  /* 0x0000080a040cd981 */ /* 0x008162000c1e1b00 */
[C---:B------:R-:W-:Y:S02]  /*02a0*/  VIADD R11, R9.reuse, 0x7 ;  /* 0x00000007090b7836 */ /* 0x040fe40000000000 */
[C---:B------:R-:W-:Y:S01]  /*02b0*/  VIADD R46, R9.reuse, 0x8 ;  /* 0x00000008092e7836 */ /* 0x040fe20000000000 */
[----:B------:R0:W5:Y:S01]  /*02c0*/  @!P6 LDG.E.64 R2, desc[UR10][R4.64] ;  /* 0x0000000a0402e981 */ /* 0x000162000c1e1b00 */
[----:B------:R-:W-:Y:S01]  /*02d0*/  ISETP.GE.AND P4, PT, R10, UR4, PT ;  /* 0x000000040a007c0c */ /* 0x000fe2000bf86270 */
[----:B----4-:R-:W-:Y:S01]  /*02e0*/  IMAD.WIDE.U32 R6, R9, 0x8, R6 ;  /* 0x0000000809067825 */ /* 0x010fe200078e0006 */
[----:B------:R-:W-:Y:S01]  /*02f0*/  ISETP.GE.AND P5, PT, R11, UR4, PT ;  /* 0x000000040b007c0c */ /* 0x000fe2000bfa6270 */
[----:B------:R0:W5:Y:S01]  /*0300*/  @!P0 LDG.E.64 R14, desc[UR10][R4.64+0x10] ;  /* 0x0000100a040e8981 */ /* 0x000162000c1e1b00 */
[----:B------:R-:W-:-:S03]  /*0310*/  ISETP.GE.AND P6, PT, R46, UR4, PT ;  /* 0x000000042e007c0c */ /* 0x000fc6000bfc6270 */
[----:B------:R0:W5:Y:S04]  /*0320*/  @!P1 LDG.E.64 R16, desc[UR10][R4.64+0x18] ;  /* 0x0000180a04109981 */ /* 0x000168000c1e1b00 */
[----:B------:R0:W5:Y:S04]  /*0330*/  @!P2 LDG.E.64 R18, desc[UR10][R4.64+0x20] ;  /* 0x0000200a0412a981 */ /* 0x000168000c1e1b00 */
[----:B------:R0:W5:Y:S04]  /*0340*/  @!P3 LDG.E.64 R20, desc[UR10][R4.64+0x28] ;  /* 0x0000280a0414b981 */ /* 0x000168000c1e1b00 */
[----:B------:R0:W5:Y:S04]  /*0350*/  @!P4 LDG.E.64 R22, desc[UR10][R4.64+0x30] ;  /* 0x0000300a0416c981 */ /* 0x000168000c1e1b00 */
[----:B------:R0:W5:Y:S04]  /*0360*/  @!P5 LDG.E.64 R24, desc[UR10][R4.64+0x38] ;  /* 0x0000380a0418d981 */ /* 0x000168000c1e1b00 */
[----:B------:R0:W5:Y:S01]  /*0370*/  @!P6 LDG.E.64 R26, desc[UR10][R4.64+0x40] ;  /* 0x0000400a041ae981 */ /* 0x000162000c1e1b00 */
[----:B------:R-:W-:Y:S01]  /*0380*/  BAR.SYNC.DEFER_BLOCKING 0x0 ;  /* 0x0000000000007b1d */ /* 0x000fe20000010000 */
[----:B------:R-:W-:-:S02]  /*0390*/  P2R R10, PR, RZ, 0x1 ;  /* 0x00000001ff0a7803 */ /* 0x000fc40000000000 */
[----:B------:R-:W-:-:S04]  /*03a0*/  ISETP.NE.AND P0, PT, R8, RZ, PT ;  /* 0x000000ff0800720c */ /* 0x000fc80003f05270 */
[----:B------:R-:W-:Y:S02]  /*03b0*/  P2R R8, PR, RZ, 0x1 ;  /* 0x00000001ff087803 */ /* 0x000fe40000000000 */
[----:B------:R-:W-:Y:S01]  /*03c0*/  ISETP.GE.AND P0, PT, R9, UR4, PT ;  /* 0x0000000409007c0c */ /* 0x000fe2000bf06270 */
[----:B------:R-:W1:-:S12]  /*03d0*/  S2UR UR5, SR_CgaCtaId ;  /* 0x00000000000579c3 */ /* 0x000e580000008800 */
[----:B------:R0:W5:Y:S01]  /*03e0*/  @!P0 LDG.E.64 R28, desc[UR10][R6.64] ;  /* 0x0000000a061c8981 */ /* 0x000162000c1e1b00 */
[----:B------:R-:W-:-:S03]  /*03f0*/  ISETP.NE.AND P0, PT, R8, RZ, PT ;  /* 0x000000ff0800720c */ /* 0x000fc60003f05270 */
[----:B------:R0:W5:Y:S04]  /*0400*/  @!P1 LDG.E.64 R34, desc[UR10][R6.64+0x18] ;  /* 0x0000180a06229981 */ /* 0x000168000c1e1b00 */
[----:B------:R0:W5:Y:S04]  /*0410*/  @!P2 LDG.E.64 R36, desc[UR10][R6.64+0x20] ;  /* 0x0000200a0624a981 */ /* 0x000168000c1e1b00 */
[----:B------:R0:W5:Y:S04]  /*0420*/  @!P3 LDG.E.64 R38, desc[UR10][R6.64+0x28] ;  /* 0x0000280a0626b981 */ /* 0x000168000c1e1b00 */
[----:B------:R0:W5:Y:S01]  /*0430*/  @!P0 LDG.E.64 R30, desc[UR10][R6.64+0x8] ;  /* 0x0000080a061e8981 */ /* 0x000162000c1e1b00 */
[----:B------:R-:W-:-:S03]  /*0440*/  ISETP.NE.AND P0, PT, R10, RZ, PT ;  /* 0x000000ff0a00720c */ /* 0x000fc60003f05270 */
[----:B------:R0:W5:Y:S04]  /*0450*/  @!P4 LDG.E.64 R40, desc[UR10][R6.64+0x30] ;  /* 0x0000300a0628c981 */ /* 0x000168000c1e1b00 */
[----:B------:R0:W5:Y:S04]  /*0460*/  @!P5 LDG.E.64 R42, desc[UR10][R6.64+0x38] ;  /* 0x0000380a062ad981 */ /* 0x000168000c1e1b00 */
[----:B------:R0:W5:Y:S04]  /*0470*/  @!P6 LDG.E.64 R44, desc[UR10][R6.64+0x40] ;  /* 0x0000400a062ce981 */ /* 0x000168000c1e1b00 */
[----:B------:R0:W5:Y:S01]  /*0480*/  @!P0 LDG.E.64 R32, desc[UR10][R6.64+0x10] ;  /* 0x0000100a06208981 */ /* 0x000162000c1e1b00 */
[----:B------:R-:W-:Y:S01]  /*0490*/  UMOV UR4, 0x400 ;  /* 0x0000040000047882 */ /* 0x000fe20000000000 */
[----:B------:R-:W2:Y:S01]  /*04a0*/  S2R R46, SR_LANEID ;  /* 0x00000000002e7919 */ /* 0x000ea20000000000 */
[----:B-1----:R-:W-:Y:S01]  /*04b0*/  ULEA UR4, UR5, UR4, 0x18 ;  /* 0x0000000405047291 */ /* 0x002fe2000f8ec0ff */
[----:B------:R-:W-:-:S05]  /*04c0*/  SHF.R.U32.HI R102, RZ, 0x5, R0 ;  /* 0x00000005ff667819 */ /* 0x000fca0000011600 */
[----:B------:R-:W-:-:S04]  /*04d0*/  LEA R47, R0, UR4, 0x2 ;  /* 0x00000004002f7c11 */ /* 0x000fc8000f8e10ff */
[----:B------:R-:W-:Y:S02]  /*04e0*/  LEA R49, R0, R47, 0x7 ;  /* 0x0000002f00317211 */ /* 0x000fe400078e38ff */
[----:B------:R-:W-:-:S03]  /*04f0*/  LEA R48, R102, UR4, 0x2 ;  /* 0x0000000466307c11 */ /* 0x000fc6000f8e10ff */
[----:B------:R-:W-:Y:S01]  /*0500*/  IMAD R51, R0, -0x3c, R49 ;  /* 0xffffffc400337824 */ /* 0x000fe200078e0231 */
[----:B------:R-:W-:Y:S02]  /*0510*/  UIADD3 UR8, UPT, UPT, UR6, 0x6, URZ ;  /* 0x0000000606087890 */ /* 0x000fe4000fffe0ff */
[----:B------:R-:W-:Y:S01]  /*0520*/  UIADD3 UR5, UPT, UPT, -UR6, UR7, URZ ;  /* 0x0000000706057290 */ /* 0x000fe2000fffe1ff */
[----:B0-----:R-:W-:Y:S11]  /*0530*/  BAR.SYNC.DEFER_BLOCKING 0x0 ;  /* 0x0000000000007b1d */ /* 0x001ff60000010000 */
.L_x_201:
[----:B------:R-:W-:Y:S01]  /*0540*/  UISETP.LT.AND UP0, UPT, UR5, 0x6, UPT ;  /* 0x000000060500788c */ /* 0x000fe2000bf01270 */
[----:B------:R-:W-:Y:S01]  /*0550*/  STS [R47], RZ ;  /* 0x000000ff2f007388 */ /* 0x000fe20000000800 */
[----:B------:R-:W-:Y:S01]  /*0560*/  UMOV UR6, 0x1 ;  /* 0x0000000100067882 */ /* 0x000fe20000000000 */
[----:B------:R-:W-:Y:S01]  /*0570*/  UIADD3 UR7, UPT, UPT, UR8, -0x6, URZ ;  /* 0xfffffffa08077890 */ /* 0x000fe2000fffe0ff */
[----:B--2---:R-:W-:Y:S01]  /*0580*/  ISETP.NE.AND P1, PT, R46, 0x1f, PT ;  /* 0x0000001f2e00780c */ /* 0x004fe20003f25270 */
[----:B------:R-:W-:Y:S01]  /*0590*/  USEL UR4, UR5, 0x6, UP0 ;  /* 0x0000000605047887 */ /* 0x000fe20008000000 */
[----:B------:R-:W-:Y:S01]  /*05a0*/  STS [R47+0x400], RZ ;  /* 0x000400ff2f007388 */ /* 0x000fe20000000800 */
[----:B------:R-:W-:Y:S01]  /*05b0*/  ISETP.NE.AND P2, PT, R102, 0x6, PT ;  /* 0x000000066600780c */ /* 0x000fe20003f45270 */
[----:B------:R-:W-:Y:S01]  /*05c0*/  UISETP.GE.AND UP0, UPT, UR8, UR9, UPT ;  /* 0x000000090800728c */ /* 0x000fe2000bf06270 */
[----:B-----5:R-:W-:Y:S01]  /*05d0*/  SHF.R.U64 R4, R2, UR7, R3 ;  /* 0x0000000702047c19 */ /* 0x020fe20008001203 */
[----:B------:R-:W-:Y:S01]  /*05e0*/  USHF.L.U32 UR4, UR6, UR4, URZ ;  /* 0x0000000406047299 */ /* 0x000fe200080006ff */
[----:B------:R-:W-:Y:S01]  /*05f0*/  STS [R47+0x800], RZ ;  /* 0x000800ff2f007388 */ /* 0x000fe20000000800 */
[----:B0-----:R-:W0:Y:S01]  /*0600*/  S2UR UR6, SR_CgaCtaId ;  /* 0x00000000000679c3 */ /* 0x001e220000008800 */
[----:B------:R-:W-:Y:S01]  /*0610*/  ISETP.NE.AND P3, PT, R102, 0x7, PT ;  /* 0x000000076600780c */ /* 0x000fe20003f65270 */
[----:B------:R-:W-:Y:S01]  /*0620*/  UIADD3 UR4, UPT, UPT, UR4, -0x1, URZ ;  /* 0xffffffff04047890 */ /* 0x000fe2000fffe0ff */
[----:B------:R-:W-:Y:S04]  /*0630*/  STS [R47+0xc00], RZ ;  /* 0x000c00ff2f007388 */ /* 0x000fe80000000800 */
[----:B------:R-:W-:Y:S01]  /*0640*/  STS [R47+0x1000], RZ ;  /* 0x001000ff2f007388 */ /* 0x000fe20000000800 */
[----:B------:R-:W-:-:S03]  /*0650*/  LOP3.LUT R4, R4, UR4, RZ, 0xc0, !PT ;  /* 0x0000000404047c12 */ /* 0x000fc6000f8ec0ff */
[----:B------:R-:W-:Y:S02]  /*0660*/  STS [R47+0x1400], RZ ;  /* 0x001400ff2f007388 */ /* 0x000fe40000000800 */
[----:B------:R-:W-:Y:S01]  /*0670*/  IMAD.SHL.U32 R5, R4, 0x400, RZ ;  /* 0x0000040004057824 */ /* 0x000fe200078e00ff */
[----:B------:R-:W-:Y:S01]  /*0680*/  SHF.R.U32.HI R4, RZ, 0x4, R4 ;  /* 0x00000004ff047819 */ /* 0x000fe20000011604 */
[----:B------:R-:W-:Y:S03]  /*0690*/  STS [R47+0x1800], RZ ;  /* 0x001800ff2f007388 */ /* 0x000fe60000000800 */
[----:B------:R-:W-:Y:S01]  /*06a0*/  LOP3.LUT R52, R5, 0x7c00, RZ, 0xc0, !PT ;  /* 0x00007c0005347812 */ /* 0x000fe200078ec0ff */
[----:B------:R-:W-:Y:S01]  /*06b0*/  STS [R47+0x1c00], RZ ;  /* 0x001c00ff2f007388 */ /* 0x000fe20000000800 */
[----:B------:R-:W-:-:S03]  /*06c0*/  LOP3.LUT R4, R4, 0xffffffe, RZ, 0xc0, !PT ;  /* 0x0ffffffe04047812 */ /* 0x000fc600078ec0ff */
[----:B------:R-:W-:Y:S01]  /*06d0*/  STS [R47+0x2000], RZ ;  /* 0x002000ff2f007388 */ /* 0x000fe20000000800 */
[----:B------:R-:W-:Y:S02]  /*06e0*/  IADD3 R52, PT, PT, R4, R47, R52 ;  /* 0x0000002f04347210 */ /* 0x000fe40007ffe034 */
[----:B------:R-:W-:Y:S01]  /*06f0*/  SHF.R.U64 R4, R12, UR7, R13 ;  /* 0x000000070c047c19 */ /* 0x000fe2000800120d */
[----:B------:R-:W-:Y:S03]  /*0700*/  STS [R47+0x2400], RZ ;  /* 0x002400ff2f007388 */ /* 0x000fe60000000800 */
[----:B------:R-:W-:Y:S01]  /*0710*/  LOP3.LUT R4, R4, UR4, RZ, 0xc0, !PT ;  /* 0x0000000404047c12 */ /* 0x000fe2000f8ec0ff */
[----:B------:R-:W-:Y:S04]  /*0720*/  STS [R47+0x2800], RZ ;  /* 0x002800ff2f007388 */ /* 0x000fe80000000800 */
[----:B------:R-:W-:Y:S01]  /*0730*/  STS [R47+0x2c00], RZ ;  /* 0x002c00ff2f007388 */ /* 0x000fe20000000800 */
[----:B------:R-:W-:Y:S01]  /*0740*/  IMAD.SHL.U32 R5, R4, 0x400, RZ ;  /* 0x0000040004057824 */ /* 0x000fe200078e00ff */
[----:B------:R-:W-:-:S02]  /*0750*/  SHF.R.U32.HI R4, RZ, 0x4, R4 ;  /* 0x00000004ff047819 */ /* 0x000fc40000011604 */
[----:B------:R-:W-:Y:S02]  /*0760*/  STS [R47+0x3000], RZ ;  /* 0x003000ff2f007388 */ /* 0x000fe40000000800 */
[----:B------:R-:W-:Y:S02]  /*0770*/  LOP3.LUT R54, R5, 0x7c00, RZ, 0xc0, !PT ;  /* 0x00007c0005367812 */ /* 0x000fe400078ec0ff */
        /* <DEDUP_REMOVED lines=31> */
[----:B------:R-:W1:Y:S02]  /*0970*/  LDS.U16 R50, [R52] ;  /* 0x0000000034327984 */ /* 0x000e640000000400 */
[----:B-1----:R-:W-:-:S05]  /*0980*/  VIADD R5, R50, 0x1 ;  /* 0x0000000132057836 */ /* 0x002fca0000000000 */
[----:B------:R1:W-:Y:S04]  /*0990*/  STS.U16 [R52], R5 ;  /* 0x0000000534007388 */ /* 0x0003e80000000400 */
[----:B------:R-:W2:Y:S01]  /*09a0*/  LDS.U16 R55, [R54] ;  /* 0x0000000036377984 */ /* 0x000ea20000000400 */
[----:B-1----:R-:W-:Y:S01]  /*09b0*/  IMAD.SHL.U32 R5, R4, 0x400, RZ ;  /* 0x0000040004057824 */ /* 0x002fe200078e00ff */
[----:B------:R-:W-:-:S04]  /*09c0*/  SHF.R.U32.HI R4, RZ, 0x4, R4 ;  /* 0x00000004ff047819 */ /* 0x000fc80000011604 */
[----:B------:R-:W-:Y:S02]  /*09d0*/  LOP3.LUT R58, R5, 0x7c00, RZ, 0xc0, !PT ;  /* 0x00007c00053a7812 */ /* 0x000fe400078ec0ff */
[----:B------:R-:W-:-:S04]  /*09e0*/  LOP3.LUT R4, R4, 0xffffffe, RZ, 0xc0, !PT ;  /* 0x0ffffffe04047812 */ /* 0x000fc800078ec0ff */
[----:B------:R-:W-:Y:S02]  /*09f0*/  IADD3 R58, PT, PT, R4, R47, R58 ;  /* 0x0000002f043a7210 */ /* 0x000fe40007ffe03a */
[----:B------:R-:W-:-:S04]  /*0a00*/  SHF.R.U64 R4, R18, UR7, R19 ;  /* 0x0000000712047c19 */ /* 0x000fc80008001213 */
[----:B------:R-:W-:-:S05]  /*0a10*/  LOP3.LUT R4, R4, UR4, RZ, 0xc0, !PT ;  /* 0x0000000404047c12 */ /* 0x000fca000f8ec0ff */
[----:B------:R-:W-:Y:S01]  /*0a20*/  IMAD.SHL.U32 R6, R4, 0x400, RZ ;  /* 0x0000040004067824 */ /* 0x000fe200078e00ff */
[----:B------:R-:W-:-:S04]  /*0a30*/  SHF.R.U32.HI R4, RZ, 0x4, R4 ;  /* 0x00000004ff047819 */ /* 0x000fc80000011604 */
[----:B------:R-:W-:Y:S02]  /*0a40*/  LOP3.LUT R6, R6, 0x7c00, RZ, 0xc0, !PT ;  /* 0x00007c0006067812 */ /* 0x000fe400078ec0ff */
[----:B------:R-:W-:-:S04]  /*0a50*/  LOP3.LUT R4, R4, 0xffffffe, RZ, 0xc0, !PT ;  /* 0x0ffffffe04047812 */ /* 0x000fc800078ec0ff */
[----:B------:R-:W-:Y:S01]  /*0a60*/  IADD3 R60, PT, PT, R4, R47, R6 ;  /* 0x0000002f043c7210 */ /* 0x000fe20007ffe006 */
[----:B--2---:R-:W-:Y:S01]  /*0a70*/  VIADD R7, R55, 0x1 ;  /* 0x0000000137077836 */ /* 0x004fe20000000000 */
[----:B------:R-:W-:-:S04]  /*0a80*/  SHF.R.U64 R4, R20, UR7, R21 ;  /* 0x0000000714047c19 */ /* 0x000fc80008001215 */
[----:B------:R-:W-:Y:S01]  /*0a90*/  STS.U16 [R54], R7 ;  /* 0x0000000736007388 */ /* 0x000fe20000000400 */
[----:B------:R-:W-:-:S03]  /*0aa0*/  LOP3.LUT R4, R4, UR4, RZ, 0xc0, !PT ;  /* 0x0000000404047c12 */ /* 0x000fc6000f8ec0ff */
        /* <DEDUP_REMOVED lines=10> */
[----:B------:R-:W-:-:S04]  /*0b50*/  LOP3.LUT R4, R4, UR4, RZ, 0xc0, !PT ;  /* 0x0000000404047c12 */ /* 0x000fc8000f8ec0ff */
[----:B------:R-:W-:Y:S02]  /*0b60*/  SHF.L.U32 R6, R4, 0xa, RZ ;  /* 0x0000000a04067819 */ /* 0x000fe400000006ff */
[----:B------:R-:W-:Y:S02]  /*0b70*/  SHF.R.U32.HI R4, RZ, 0x4, R4 ;  /* 0x00000004ff047819 */ /* 0x000fe40000011604 */
[----:B------:R-:W-:Y:S02]  /*0b80*/  LOP3.LUT R6, R6, 0x7c00, RZ, 0xc0, !PT ;  /* 0x00007c0006067812 */ /* 0x000fe400078ec0ff */
[----:B------:R-:W-:-:S04]  /*0b90*/  LOP3.LUT R4, R4, 0xffffffe, RZ, 0xc0, !PT ;  /* 0x0ffffffe04047812 */ /* 0x000fc800078ec0ff */
[----:B------:R-:W-:Y:S02]  /*0ba0*/  IADD3 R64, PT, PT, R4, R47, R6 ;  /* 0x0000002f04407210 */ /* 0x000fe40007ffe006 */
[----:B------:R-:W-:Y:S01]  /*0bb0*/  SHF.R.U64 R4, R24, UR7, R25 ;  /* 0x0000000718047c19 */ /* 0x000fe20008001219 */
[----:B--2---:R-:W-:-:S03]  /*0bc0*/  VIADD R7, R59, 0x1 ;  /* 0x000000013b077836 */ /* 0x004fc60000000000 */
[----:B------:R-:W-:Y:S02]  /*0bd0*/  LOP3.LUT R4, R4, UR4, RZ, 0xc0, !PT ;  /* 0x0000000404047c12 */ /* 0x000fe4000f8ec0ff */
[----:B------:R-:W-:Y:S04]  /*0be0*/  STS.U16 [R58], R7 ;  /* 0x000000073a007388 */ /* 0x000fe80000000400 */
        /* <DEDUP_REMOVED lines=10> */
[----:B------:R-:W-:Y:S01]  /*0c90*/  LOP3.LUT R4, R4, UR4, RZ, 0xc0, !PT ;  /* 0x0000000404047c12 */ /* 0x000fe2000f8ec0ff */
[----:B------:R-:W-:Y:S02]  /*0ca0*/  UMOV UR4, 0x400 ;  /* 0x0000040000047882 */ /* 0x000fe40000000000 */
[----:B0-----:R-:W-:Y:S02]  /*0cb0*/  ULEA UR4, UR6, UR4, 0x18 ;  /* 0x0000000406047291 */ /* 0x001fe4000f8ec0ff */
[----:B------:R-:W-:Y:S01]  /*0cc0*/  IMAD.SHL.U32 R6, R4, 0x400, RZ ;  /* 0x0000040004067824 */ /* 0x000fe200078e00ff */
[----:B------:R-:W-:-:S04]  /*0cd0*/  SHF.R.U32.HI R4, RZ, 0x4, R4 ;  /* 0x00000004ff047819 */ /* 0x000fc80000011604 */
[----:B------:R-:W-:Y:S02]  /*0ce0*/  LOP3.LUT R6, R6, 0x7c00, RZ, 0xc0, !PT ;  /* 0x00007c0006067812 */ /* 0x000fe400078ec0ff */
[----:B------:R-:W-:-:S04]  /*0cf0*/  LOP3.LUT R4, R4, 0xffffffe, RZ, 0xc0, !PT ;  /* 0x0ffffffe04047812 */ /* 0x000fc800078ec0ff */
[----:B------:R-:W-:Y:S01]  /*0d00*/  IADD3 R68, PT, PT, R4, R47, R6 ;  /* 0x0000002f04447210 */ /* 0x000fe20007ffe006 */
[----:B--2---:R-:W-:-:S05]  /*0d10*/  VIADD R7, R63, 0x1 ;  /* 0x000000013f077836 */ /* 0x004fca0000000000 */
[----:B------:R-:W-:Y:S04]  /*0d20*/  STS.U16 [R62], R7 ;  /* 0x000000073e007388 */ /* 0x000fe80000000400 */
[----:B------:R-:W0:Y:S02]  /*0d30*/  LDS.U16 R65, [R64] ;  /* 0x0000000040417984 */ /* 0x000e240000000400 */
[----:B0-----:R-:W-:-:S05]  /*0d40*/  VIADD R5, R65, 0x1 ;  /* 0x0000000141057836 */ /* 0x001fca0000000000 */
[----:B------:R-:W-:Y:S04]  /*0d50*/  STS.U16 [R64], R5 ;  /* 0x0000000540007388 */ /* 0x000fe80000000400 */
[----:B------:R-:W0:Y:S02]  /*0d60*/  LDS.U16 R67, [R66] ;  /* 0x0000000042437984 */ /* 0x000e240000000400 */
[----:B0-----:R-:W-:-:S05]  /*0d70*/  VIADD R7, R67, 0x1 ;  /* 0x0000000143077836 */ /* 0x001fca0000000000 */
[----:B------:R-:W-:Y:S04]  /*0d80*/  STS.U16 [R66], R7 ;  /* 0x0000000742007388 */ /* 0x000fe80000000400 */
[----:B------:R-:W0:Y:S02]  /*0d90*/  LDS.U16 R69, [R68] ;  /* 0x0000000044457984 */ /* 0x000e240000000400 */
[----:B0-----:R-:W-:-:S05]  /*0da0*/  VIADD R5, R69, 0x1 ;  /* 0x0000000145057836 */ /* 0x001fca0000000000 */
[----:B------:R-:W-:Y:S01]  /*0db0*/  STS.U16 [R68], R5 ;  /* 0x0000000544007388 */ /* 0x000fe20000000400 */
[----:B------:R-:W-:Y:S06]  /*0dc0*/  BAR.SYNC.DEFER_BLOCKING 0x0 ;  /* 0x0000000000007b1d */ /* 0x000fec0000010000 */
[----:B------:R-:W-:Y:S04]  /*0dd0*/  LDS R70, [R49] ;  /* 0x0000000031467984 */ /* 0x000fe80000000800 */
[----:B------:R-:W0:Y:S04]  /*0de0*/  LDS R71, [R49+0x4] ;  /* 0x0000040031477984 */ /* 0x000e280000000800 */
[----:B------:R-:W1:Y:S04]  /*0df0*/  LDS R72, [R49+0x8] ;  /* 0x0000080031487984 */ /* 0x000e680000000800 */
[----:B------:R-:W2:Y:S04]  /*0e00*/  LDS R73, [R49+0xc] ;  /* 0x00000c0031497984 */ /* 0x000ea80000000800 */
[----:B------:R-:W3:Y:S04]  /*0e10*/  LDS R74, [R49+0x10] ;  /* 0x00001000314a7984 */ /* 0x000ee80000000800 */
[----:B------:R-:W4:Y:S04]  /*0e20*/  LDS R75, [R49+0x14] ;  /* 0x00001400314b7984 */ /* 0x000f280000000800 */
[----:B------:R-:W4:Y:S04]  /*0e30*/  LDS R76, [R49+0x18] ;  /* 0x00001800314c7984 */ /* 0x000f280000000800 */
[----:B------:R-:W4:Y:S04]  /*0e40*/  LDS R77, [R49+0x1c] ;  /* 0x00001c00314d7984 */ /* 0x000f280000000800 */
[----:B------:R-:W4:Y:S04]  /*0e50*/  LDS R78, [R49+0x20] ;  /* 0x00002000314e7984 */ /* 0x000f280000000800 */
[----:B------:R-:W4:Y:S04]  /*0e60*/  LDS R79, [R49+0x24] ;  /* 0x00002400314f7984 */ /* 0x000f280000000800 */
[----:B------:R-:W4:Y:S01]  /*0e70*/  LDS R80, [R49+0x28] ;  /* 0x0000280031507984 */ /* 0x000f220000000800 */
[----:B0-----:R-:W-:-:S03]  /*0e80*/  IMAD.IADD R71, R70, 0x1, R71 ;  /* 0x0000000146477824 */ /* 0x001fc600078e0247 */
[----:B------:R-:W0:Y:S01]  /*0e90*/  LDS R81, [R49+0x2c] ;  /* 0x00002c0031517984 */ /* 0x000e220000000800 */
[----:B-1----:R-:W-:-:S03]  /*0ea0*/  IMAD.IADD R72, R72, 0x1, R71 ;  /* 0x0000000148487824 */ /* 0x002fc600078e0247 */
[----:B------:R-:W1:Y:S01]  /*0eb0*/  LDS R82, [R49+0x30] ;  /* 0x0000300031527984 */ /* 0x000e620000000800 */
[----:B--2---:R-:W-:-:S03]  /*0ec0*/  IMAD.IADD R73, R73, 0x1, R72 ;  /* 0x0000000149497824 */ /* 0x004fc600078e0248 */
[----:B------:R-:W2:Y:S01]  /*0ed0*/  LDS R83, [R49+0x34] ;  /* 0x0000340031537984 */ /* 0x000ea20000000800 */
[----:B---3--:R-:W-:-:S03]  /*0ee0*/  IMAD.IADD R74, R74, 0x1, R73 ;  /* 0x000000014a4a7824 */ /* 0x008fc600078e0249 */
[----:B------:R-:W3:Y:S01]  /*0ef0*/  LDS R84, [R49+0x38] ;  /* 0x0000380031547984 */ /* 0x000ee20000000800 */
[----:B----4-:R-:W-:-:S03]  /*0f00*/  IMAD.IADD R75, R75, 0x1, R74 ;  /* 0x000000014b4b7824 */ /* 0x010fc600078e024a */
[----:B------:R-:W4:Y:S02]  /*0f10*/  LDS R85, [R49+0x3c] ;  /* 0x00003c0031557984 */ /* 0x000f240000000800 */
[----:B------:R-:W-:Y:S02]  /*0f20*/  IADD3 R76, PT, PT, R76, R75, RZ ;  /* 0x0000004b4c4c7210 */ /* 0x000fe40007ffe0ff */
[----:B------:R-:W4:Y:S04]  /*0f30*/  LDS R86, [R49+0x40] ;  /* 0x0000400031567984 */ /* 0x000f280000000800 */
[----:B------:R-:W4:Y:S01]  /*0f40*/  LDS R87, [R49+0x44] ;  /* 0x0000440031577984 */ /* 0x000f220000000800 */
[----:B------:R-:W-:-:S03]  /*0f50*/  IMAD.IADD R77, R77, 0x1, R76 ;  /* 0x000000014d4d7824 */ /* 0x000fc600078e024c */
[----:B------:R-:W4:Y:S01]  /*0f60*/  LDS R88, [R49+0x48] ;  /* 0x0000480031587984 */ /* 0x000f220000000800 */
[----:B------:R-:W-:-:S03]  /*0f70*/  IMAD.IADD R78, R78, 0x1, R77 ;  /* 0x000000014e4e7824 */ /* 0x000fc600078e024d */
[----:B------:R-:W4:Y:S01]  /*0f80*/  LDS R89, [R49+0x4c] ;  /* 0x00004c0031597984 */ /* 0x000f220000000800 */
[----:B------:R-:W-:-:S03]  /*0f90*/  IMAD.IADD R79, R79, 0x1, R78 ;  /* 0x000000014f4f7824 */ /* 0x000fc600078e024e */
[----:B------:R-:W4:Y:S01]  /*0fa0*/  LDS R90, [R49+0x50] ;  /* 0x00005000315a7984 */ /* 0x000f220000000800 */
[----:B------:R-:W-:-:S03]  /*0fb0*/  IMAD.IADD R80, R80, 0x1, R79 ;  /* 0x0000000150507824 */ /* 0x000fc600078e024f */
        /* <DEDUP_REMOVED lines=10> */
[----:B------:R-:W4:Y:S01]  /*1060*/  LDS R96, [R49+0x68] ;  /* 0x0000680031607984 */ /* 0x000f220000000800 */
[----:B------:R-:W-:-:S03]  /*1070*/  IMAD.IADD R86, R86, 0x1, R85 ;  /* 0x0000000156567824 */ /* 0x000fc600078e0255 */
[----:B------:R-:W4:Y:S01]  /*1080*/  LDS R97, [R49+0x6c] ;  /* 0x00006c0031617984 */ /* 0x000f220000000800 */
[----:B------:R-:W-:-:S03]  /*1090*/  IMAD.IADD R87, R87, 0x1, R86 ;  /* 0x0000000157577824 */ /* 0x000fc600078e0256 */
[----:B------:R-:W4:Y:S02]  /*10a0*/  LDS R98, [R49+0x70] ;  /* 0x0000700031627984 */ /* 0x000f240000000800 */
[----:B------:R-:W-:Y:S02]  /*10b0*/  IADD3 R88, PT, PT, R88, R87, RZ ;  /* 0x0000005758587210 */ /* 0x000fe40007ffe0ff */
[----:B------:R-:W4:Y:S03]  /*10c0*/  LDS R99, [R49+0x74] ;  /* 0x0000740031637984 */ /* 0x000f260000000800 */
[----:B------:R-:W-:Y:S01]  /*10d0*/  IMAD.IADD R89, R89, 0x1, R88 ;  /* 0x0000000159597824 */ /* 0x000fe200078e0258 */
[----:B------:R-:W4:Y:S03]  /*10e0*/  LDS R100, [R49+0x78] ;  /* 0x0000780031647984 */ /* 0x000f260000000800 */
[----:B------:R-:W-:Y:S01]  /*10f0*/  IMAD.IADD R90, R90, 0x1, R89 ;  /* 0x000000015a5a7824 */ /* 0x000fe200078e0259 */
[----:B------:R-:W4:Y:S03]  /*1100*/  LDS R101, [R49+0x7c] ;  /* 0x00007c0031657984 */ /* 0x000f260000000800 */
[----:B------:R-:W-:Y:S01]  /*1110*/  IMAD.IADD R91, R91, 0x1, R90 ;  /* 0x000000015b5b7824 */ /* 0x000fe200078e025a */
[----:B------:R-:W4:Y:S03]  /*1120*/  LDS R4, [R49+0x80] ;  /* 0x0000800031047984 */ /* 0x000f260000000800 */
[----:B0-----:R-:W-:-:S04]  /*1130*/  IMAD.IADD R92, R92, 0x1, R91 ;  /* 0x000000015c5c7824 */ /* 0x001fc800078e025b */
[----:B-1----:R-:W-:-:S04]  /*1140*/  IMAD.IADD R93, R93, 0x1, R92 ;  /* 0x000000015d5d7824 */ /* 0x002fc800078e025c */
[----:B--2---:R-:W-:-:S04]  /*1150*/  IMAD.IADD R94, R94, 0x1, R93 ;  /* 0x000000015e5e7824 */ /* 0x004fc800078e025d */
[----:B---3--:R-:W-:-:S04]  /*1160*/  IMAD.IADD R95, R95, 0x1, R94 ;  /* 0x000000015f5f7824 */ /* 0x008fc800078e025e */
[----:B----4-:R-:W-:-:S04]  /*1170*/  IMAD.IADD R96, R96, 0x1, R95 ;  /* 0x0000000160607824 */ /* 0x010fc800078e025f */
[----:B------:R-:W-:-:S04]  /*1180*/  IMAD.IADD R97, R97, 0x1, R96 ;  /* 0x0000000161617824 */ /* 0x000fc800078e0260 */
[----:B------:R-:W-:-:S04]  /*1190*/  IMAD.IADD R98, R98, 0x1, R97 ;  /* 0x0000000162627824 */ /* 0x000fc800078e0261 */
[----:B------:R-:W-:-:S05]  /*11a0*/  IMAD.IADD R99, R99, 0x1, R98 ;  /* 0x0000000163637824 */ /* 0x000fca00078e0262 */
[----:B------:R-:W-:-:S05]  /*11b0*/  IADD3 R100, PT, PT, R100, R99, RZ ;  /* 0x0000006364647210 */ /* 0x000fca0007ffe0ff */
[----:B------:R-:W-:-:S04]  /*11c0*/  IMAD.IADD R101, R101, 0x1, R100 ;  /* 0x0000000165657824 */ /* 0x000fc800078e0264 */
[----:B------:R-:W-:-:S05]  /*11d0*/  IMAD.IADD R103, R4, 0x1, R101 ;  /* 0x0000000104677824 */ /* 0x000fca00078e0265 */
        /* <DEDUP_REMOVED lines=8> */
[----:B------:R-:W0:Y:S02]  /*1260*/  SHFL.UP P0, R104, R105, 0x10, RZ ;  /* 0x0600000069687989 */ /* 0x000e2400000000ff */
[----:B0-----:R-:W-:Y:S01]  /*1270*/  @P0 IMAD.IADD R104, R105, 0x1, R104 ;  /* 0x0000000169680824 */ /* 0x001fe200078e0268 */
[----:B------:R-:W-:-:S03]  /*1280*/  ISETP.NE.AND P0, PT, R102, 0x1, PT ;  /* 0x000000016600780c */ /* 0x000fc60003f05270 */
[----:B------:R-:W-:Y:S01]  /*1290*/  IMAD.IADD R103, R104, 0x1, -R103 ;  /* 0x0000000168677824 */ /* 0x000fe200078e0a67 */
[----:B------:R-:W-:Y:S01]  /*12a0*/  @!P1 STS [R48+0x8400], R104 ;  /* 0x0084006830009388 */ /* 0x000fe20000000800 */
[----:B------:R-:W-:Y:S01]  /*12b0*/  BAR.SYNC.DEFER_BLOCKING 0x0 ;  /* 0x0000000000007b1d */ /* 0x000fe20000010000 */
[----:B------:R-:W-:-:S05]  /*12c0*/  ISETP.NE.AND P1, PT, R102, 0x4, PT ;  /* 0x000000046600780c */ /* 0x000fca0003f25270 */
[----:B------:R-:W0:Y:S04]  /*12d0*/  LDS.128 R4, [UR4+0x8400] ;  /* 0x00840004ff047984 */ /* 0x000e280008000c00 */
[----:B------:R-:W1:Y:S01]  /*12e0*/  LDS.128 R8, [UR4+0x8410] ;  /* 0x00841004ff087984 */ /* 0x000e620008000c00 */
[C---:B0-----:R-:W-:Y:S01]  /*12f0*/  SEL R53, R4.reuse, R53, !P0 ;  /* 0x0000003504357207 */ /* 0x041fe20004000000 */
[----:B------:R-:W-:Y:S01]  /*1300*/  IMAD.IADD R5, R4, 0x1, R5 ;  /* 0x0000000104057824 */ /* 0x000fe200078e0205 */
[----:B------:R-:W-:-:S03]  /*1310*/  ISETP.NE.AND P0, PT, R102, 0x2, PT ;  /* 0x000000026600780c */ /* 0x000fc60003f05270 */
[----:B------:R-:W-:Y:S01]  /*1320*/  IMAD.IADD R6, R6, 0x1, R5 ;  /* 0x0000000106067824 */ /* 0x000fe200078e0205 */
[----:B------:R-:W-:Y:S02]  /*1330*/  SEL R53, R5, R53, !P0 ;  /* 0x0000003505357207 */ /* 0x000fe40004000000 */
[----:B------:R-:W-:Y:S01]  /*1340*/  ISETP.NE.AND P0, PT, R102, 0x3, PT ;  /* 0x000000036600780c */ /* 0x000fe20003f05270 */
[----:B------:R-:W-:-:S03]  /*1350*/  IMAD.IADD R7, R7, 0x1, R6 ;  /* 0x0000000107077824 */ /* 0x000fc600078e0206 */
[----:B------:R-:W-:Y:S01]  /*1360*/  SEL R53, R6, R53, !P0 ;  /* 0x0000003506357207 */ /* 0x000fe20004000000 */
[C---:B-1----:R-:W-:Y:S01]  /*1370*/  IMAD.IADD R8, R7.reuse, 0x1, R8 ;  /* 0x0000000107087824 */ /* 0x042fe200078e0208 */
[----:B------:R-:W-:Y:S02]  /*1380*/  ISETP.NE.AND P0, PT, R102, 0x5, PT ;  /* 0x000000056600780c */ /* 0x000fe40003f05270 */
[----:B------:R-:W-:Y:S02]  /*1390*/  SEL R53, R7, R53, !P1 ;  /* 0x0000003507357207 */ /* 0x000fe40004800000 */
[----:B------:R-:W-:Y:S02]  /*13a0*/  IADD3 R9, PT, PT, R9, R8, RZ ;  /* 0x0000000809097210 */ /* 0x000fe40007ffe0ff */
[----:B------:R-:W-:Y:S02]  /*13b0*/  SEL R53, R8, R53, !P0 ;  /* 0x0000003508357207 */ /* 0x000fe40004000000 */
[----:B------:R-:W-:Y:S01]  /*13c0*/  ISETP.NE.AND P1, PT, R46, RZ, PT ;  /* 0x000000ff2e00720c */ /* 0x000fe20003f25270 */
[----:B------:R-:W-:Y:S01]  /*13d0*/  IMAD.IADD R10, R10, 0x1, R9 ;  /* 0x000000010a0a7824 */ /* 0x000fe200078e0209 */
[----:B------:R-:W-:-:S02]  /*13e0*/  ISETP.GT.U32.AND P0, PT, R0, 0x1f, PT ;  /* 0x0000001f0000780c */ /* 0x000fc40003f04070 */
[----:B------:R-:W-:Y:S01]  /*13f0*/  SEL R53, R9, R53, !P2 ;  /* 0x0000003509357207 */ /* 0x000fe20005000000 */
[----:B------:R-:W-:Y:S01]  /*1400*/  IMAD.IADD R11, R11, 0x1, R10 ;  /* 0x000000010b0b7824 */ /* 0x000fe200078e020a */
[----:B------:R-:W-:Y:S02]  /*1410*/  ISETP.GT.U32.OR P2, PT, R0, 0x1f, P1 ;  /* 0x0000001f0000780c */ /* 0x000fe40000f44470 */
[----:B------:R-:W-:Y:S02]  /*1420*/  SEL R4, R103, RZ, P1 ;  /* 0x000000ff67047207 */ /* 0x000fe40000800000 */
[----:B------:R-:W-:-:S05]  /*1430*/  SEL R53, R10, R53, !P3 ;  /* 0x000000350a357207 */ /* 0x000fca0005800000 */
[----:B------:R-:W-:Y:S01]  /*1440*/  @P0 IMAD.IADD R103, R53, 0x1, R4 ;  /* 0x0000000135670824 */ /* 0x000fe200078e0204 */
[----:B------:R-:W-:-:S03]  /*1450*/  ISETP.NE.AND P0, PT, R0, RZ, PT ;  /* 0x000000ff0000720c */ /* 0x000fc60003f05270 */
[----:B------:R-:W-:-:S05]  /*1460*/  @!P2 IMAD.U32 R103, R11, 0x10000, RZ ;  /* 0x000100000b67a824 */ /* 0x000fca00078e00ff */
[----:B------:R-:W-:Y:S01]  /*1470*/  @!P2 STS [UR4+0x8428], R103 ;  /* 0x00842867ff00a988 */ /* 0x000fe20008000804 */
[----:B------:R-:W-:Y:S06]  /*1480*/  BAR.SYNC.DEFER_BLOCKING 0x0 ;  /* 0x0000000000007b1d */ /* 0x000fec0000010000 */
[----:B------:R-:W0:Y:S02]  /*1490*/  LDS R4, [UR4+0x8428] ;  /* 0x00842804ff047984 */ /* 0x000e240008000800 */
[----:B0-----:R-:W-:-:S05]  /*14a0*/  SEL R4, R4, RZ, P0 ;  /* 0x000000ff04047207 */ /* 0x001fca0000000000 */
[----:B------:R-:W-:-:S04]  /*14b0*/  IMAD.IADD R4, R4, 0x1, R103 ;  /* 0x0000000104047824 */ /* 0x000fc800078e0267 */
[--C-:B------:R-:W-:Y:S01]  /*14c0*/  IMAD.IADD R70, R70, 0x1, R4.reuse ;  /* 0x0000000146467824 */ /* 0x100fe200078e0204 */
[-C--:B------:R-:W-:Y:S01]  /*14d0*/  IADD3 R10, PT, PT, R75, R4.reuse, RZ ;  /* 0x000000044b0a7210 */ /* 0x080fe20007ffe0ff */
[--C-:B------:R-:W-:Y:S01]  /*14e0*/  IMAD.IADD R6, R71, 0x1, R4.reuse ;  /* 0x0000000147067824 */ /* 0x100fe200078e0204 */
[-C--:B------:R-:W-:Y:S01]  /*14f0*/  IADD3 R114, PT, PT, R87, R4.reuse, RZ ;  /* 0x0000000457727210 */ /* 0x080fe20007ffe0ff */
[--C-:B------:R-:W-:Y:S01]  /*1500*/  IMAD.IADD R72, R72, 0x1, R4.reuse ;  /* 0x0000000148487824 */ /* 0x100fe200078e0204 */
[----:B------:R-:W-:Y:S01]  /*1510*/  IADD3 R99, PT, PT, R99, R4, RZ ;  /* 0x0000000463637210 */ /* 0x000fe20007ffe0ff */
[--C-:B------:R-:W-:Y:S01]  /*1520*/  IMAD.IADD R8, R73, 0x1, R4.reuse ;  /* 0x0000000149087824 */ /* 0x100fe200078e0204 */
[----:B------:R-:W-:Y:S01]  /*1530*/  STS [R49], R4 ;  /* 0x0000000431007388 */ /* 0x000fe20000000800 */
[--C-:B------:R-:W-:Y:S02]  /*1540*/  IMAD.IADD R74, R74, 0x1, R4.reuse ;  /* 0x000000014a4a7824 */ /* 0x100fe400078e0204 */
[--C-:B------:R-:W-:Y:S01]  /*1550*/  IMAD.IADD R76, R76, 0x1, R4.reuse ;  /* 0x000000014c4c7824 */ /* 0x100fe200078e0204 */
[----:B------:R-:W-:Y:S01]  /*1560*/  STS [R49+0x4], R70 ;  /* 0x0000044631007388 */ /* 0x000fe20000000800 */
[----:B------:R-:W-:-:S02]  /*1570*/  IMAD.IADD R104, R77, 0x1, R4 ;  /* 0x000000014d687824 */ /* 0x000fc400078e0204 */
[--C-:B------:R-:W-:Y:S01]  /*1580*/  IMAD.IADD R78, R78, 0x1, R4.reuse ;  /* 0x000000014e4e7824 */ /* 0x100fe200078e0204 */
[----:B------:R-:W-:Y:S01]  /*1590*/  STS [R49+0x8], R6 ;  /* 0x0000080631007388 */ /* 0x000fe20000000800 */
[--C-:B------:R-:W-:Y:S02]  /*15a0*/  IMAD.IADD R106, R79, 0x1, R4.reuse ;  /* 0x000000014f6a7824 */ /* 0x100fe400078e0204 */
[--C-:B------:R-:W-:Y:S01]  /*15b0*/  IMAD.IADD R80, R80, 0x1, R4.reuse ;  /* 0x0000000150507824 */ /* 0x100fe200078e0204 */
[----:B------:R-:W-:Y:S01]  /*15c0*/  STS [R49+0xc], R72 ;  /* 0x00000c4831007388 */ /* 0x000fe20000000800 */
        /* <DEDUP_REMOVED lines=27> */
[----:B------:R-:W-:-:S03]  /*1780*/  IMAD.IADD R101, R101, 0x1, R4 ;  /* 0x0000000165657824 */ /* 0x000fc600078e0204 */
[----:B------:R-:W-:Y:S04]  /*1790*/  STS [R49+0x34], R82 ;  /* 0x0000345231007388 */ /* 0x000fe80000000800 */
        /* <DEDUP_REMOVED lines=18> */
[----:B------:R-:W-:Y:S01]  /*18c0*/  STS [R49+0x80], R101 ;  /* 0x0000806531007388 */ /* 0x000fe20000000800 */
[----:B------:R-:W-:Y:S06]  /*18d0*/  BAR.SYNC.DEFER_BLOCKING 0x0 ;  /* 0x0000000000007b1d */ /* 0x000fec0000010000 */
[----:B------:R-:W0:Y:S04]  /*18e0*/  LDS.U16 R54, [R54] ;  /* 0x0000000036367984 */ /* 0x000e280000000400 */
[----:B------:R-:W1:Y:S04]  /*18f0*/  LDS.U16 R5, [R52] ;  /* 0x0000000034057984 */ /* 0x000e680000000400 */
[----:B------:R-:W2:Y:S04]  /*1900*/  LDS.U16 R56, [R56] ;  /* 0x0000000038387984 */ /* 0x000ea80000000400 */
[----:B------:R-:W3:Y:S04]  /*1910*/  LDS.U16 R58, [R58] ;  /* 0x000000003a3a7984 */ /* 0x000ee80000000400 */
[----:B------:R-:W4:Y:S04]  /*1920*/  LDS.U16 R60, [R60] ;  /* 0x000000003c3c7984 */ /* 0x000f280000000400 */
[----:B------:R-:W4:Y:S04]  /*1930*/  LDS.U16 R62, [R62] ;  /* 0x000000003e3e7984 */ /* 0x000f280000000400 */
[----:B------:R-:W4:Y:S04]  /*1940*/  LDS.U16 R64, [R64] ;  /* 0x0000000040407984 */ /* 0x000f280000000400 */
[----:B------:R-:W4:Y:S04]  /*1950*/  LDS.U16 R66, [R66] ;  /* 0x0000000042427984 */ /* 0x000f280000000400 */
[----:B------:R-:W4:Y:S01]  /*1960*/  LDS.U16 R68, [R68] ;  /* 0x0000000044447984 */ /* 0x000f220000000400 */
[----:B0-----:R-:W-:-:S02]  /*1970*/  IMAD.IADD R7, R55, 0x1, R54 ;  /* 0x0000000137077824 */ /* 0x001fc400078e0236 */
[----:B-1----:R-:W-:Y:S02]  /*1980*/  IMAD.IADD R5, R50, 0x1, R5 ;  /* 0x0000000132057824 */ /* 0x002fe400078e0205 */
[----:B--2---:R-:W-:Y:S02]  /*1990*/  IMAD.IADD R9, R57, 0x1, R56 ;  /* 0x0000000139097824 */ /* 0x004fe400078e0238 */
[----:B---3--:R-:W-:Y:S02]  /*19a0*/  IMAD.IADD R11, R59, 0x1, R58 ;  /* 0x000000013b0b7824 */ /* 0x008fe400078e023a */
[----:B----4-:R-:W-:Y:S02]  /*19b0*/  IMAD.IADD R55, R61, 0x1, R60 ;  /* 0x000000013d377824 */ /* 0x010fe400078e023c */
[----:B------:R-:W-:Y:S02]  /*19c0*/  IMAD.IADD R62, R63, 0x1, R62 ;  /* 0x000000013f3e7824 */ /* 0x000fe400078e023e */
[----:B------:R-:W-:-:S02]  /*19d0*/  IMAD.IADD R64, R65, 0x1, R64 ;  /* 0x0000000141407824 */ /* 0x000fc400078e0240 */
[----:B------:R-:W-:Y:S02]  /*19e0*/  IMAD.IADD R66, R67, 0x1, R66 ;  /* 0x0000000143427824 */ /* 0x000fe400078e0242 */
[----:B------:R-:W-:Y:S01]  /*19f0*/  IMAD.IADD R68, R69, 0x1, R68 ;  /* 0x0000000145447824 */ /* 0x000fe200078e0244 */
[----:B------:R-:W-:Y:S06]  /*1a00*/  BAR.SYNC.DEFER_BLOCKING 0x0 ;  /* 0x0000000000007b1d */ /* 0x000fec0000010000 */
[----:B------:R-:W-:Y:S05]  /*1a10*/  BRA.U UP0, `(.L_x_200) ;  /* 0x0000000100d07547 */ /* 0x000fea000b800000 */
[----:B------:R-:W-:Y:S01]  /*1a20*/  LEA R5, R5, UR4, 0x3 ;  /* 0x0000000405057c11 */ /* 0x000fe2000f8e18ff */
[----:B------:R-:W-:Y:S01]  /*1a30*/  UIADD3 UR8, UPT, UPT, UR8, 0x6, URZ ;  /* 0x0000000608087890 */ /* 0x000fe2000fffe0ff */
[----:B------:R-:W-:Y:S01]  /*1a40*/  LEA R7, R7, UR4, 0x3 ;  /* 0x0000000407077c11 */ /* 0x000fe2000f8e18ff */
[----:B------:R-:W-:Y:S01]  /*1a50*/  UIADD3 UR5, UPT, UPT, UR5, -0x6, URZ ;  /* 0xfffffffa05057890 */ /* 0x000fe2000fffe0ff */
[----:B------:R-:W-:Y:S01]  /*1a60*/  LEA R9, R9, UR4, 0x3 ;  /* 0x0000000409097c11 */ /* 0x000fe2000f8e18ff */
[----:B------:R0:W-:Y:S01]  /*1a70*/  STS.64 [R5], R2 ;  /* 0x0000000205007388 */ /* 0x0001e20000000a00 */
[----:B------:R-:W-:Y:S02]  /*1a80*/  LEA R11, R11, UR4, 0x3 ;  /* 0x000000040b0b7c11 */ /* 0x000fe4000f8e18ff */
[----:B------:R-:W-:Y:S01]  /*1a90*/  LEA R55, R55, UR4, 0x3 ;  /* 0x0000000437377c11 */ /* 0x000fe2000f8e18ff */
[----:B------:R0:W-:Y:S01]  /*1aa0*/  STS.64 [R7], R12 ;  /* 0x0000000c07007388 */ /* 0x0001e20000000a00 */
[----:B------:R-:W-:-:S02]  /*1ab0*/  LEA R57, R62, UR4, 0x3 ;  /* 0x000000043e397c11 */ /* 0x000fc4000f8e18ff */
[----:B------:R-:W-:Y:S01]  /*1ac0*/  LEA R59, R64, UR4, 0x3 ;  /* 0x00000004403b7c11 */ /* 0x000fe2000f8e18ff */
[----:B------:R0:W-:Y:S01]  /*1ad0*/  STS.64 [R9], R14 ;  /* 0x0000000e09007388 */ /* 0x0001e20000000a00 */
[----:B------:R-:W-:Y:S02]  /*1ae0*/  LEA R61, R66, UR4, 0x3 ;  /* 0x00000004423d7c11 */ /* 0x000fe4000f8e18ff */
[----:B------:R-:W-:Y:S01]  /*1af0*/  LEA R63, R68, UR4, 0x3 ;  /* 0x00000004443f7c11 */ /* 0x000fe2000f8e18ff */
[----:B------:R0:W-:Y:S04]  /*1b00*/  STS.64 [R11], R16 ;  /* 0x000000100b007388 */ /* 0x0001e80000000a00 */
[----:B------:R0:W-:Y:S04]  /*1b10*/  STS.64 [R55], R18 ;  /* 0x0000001237007388 */ /* 0x0001e80000000a00 */
[----:B------:R0:W-:Y:S04]  /*1b20*/  STS.64 [R57], R20 ;  /* 0x0000001439007388 */ /* 0x0001e80000000a00 */
[----:B------:R0:W-:Y:S04]  /*1b30*/  STS.64 [R59], R22 ;  /* 0x000000163b007388 */ /* 0x0001e80000000a00 */
[----:B------:R0:W-:Y:S04]  /*1b40*/  STS.64 [R61], R24 ;  /* 0x000000183d007388 */ /* 0x0001e80000000a00 */
[----:B------:R0:W-:Y:S01]  /*1b50*/  STS.64 [R63], R26 ;  /* 0x0000001a3f007388 */ /* 0x0001e20000000a00 */
[----:B------:R-:W-:Y:S06]  /*1b60*/  BAR.SYNC.DEFER_BLOCKING 0x0 ;  /* 0x0000000000007b1d */ /* 0x000fec0000010000 */
[----:B------:R0:W1:Y:S04]  /*1b70*/  LDS.64 R2, [R51] ;  /* 0x0000000033027984 */ /* 0x0000680000000a00 */
[----:B------:R0:W3:Y:S04]  /*1b80*/  LDS.64 R12, [R51+0x8] ;  /* 0x00000800330c7984 */ /* 0x0000e80000000a00 */
[----:B------:R0:W4:Y:S04]  /*1b90*/  LDS.64 R14, [R51+0x10] ;  /* 0x00001000330e7984 */ /* 0x0001280000000a00 */
[----:B------:R0:W2:Y:S04]  /*1ba0*/  LDS.64 R16, [R51+0x18] ;  /* 0x0000180033107984 */ /* 0x0000a80000000a00 */
[----:B------:R0:W0:Y:S04]  /*1bb0*/  LDS.64 R18, [R51+0x20] ;  /* 0x0000200033127984 */ /* 0x0000280000000a00 */
[----:B------:R0:W0:Y:S04]  /*1bc0*/  LDS.64 R20, [R51+0x28] ;  /* 0x0000280033147984 */ /* 0x0000280000000a00 */
[----:B------:R0:W0:Y:S04]  /*1bd0*/  LDS.64 R22, [R51+0x30] ;  /* 0x0000300033167984 */ /* 0x0000280000000a00 */
[----:B------:R0:W0:Y:S04]  /*1be0*/  LDS.64 R24, [R51+0x38] ;  /* 0x0000380033187984 */ /* 0x0000280000000a00 */
[----:B------:R0:W0:Y:S01]  /*1bf0*/  LDS.64 R26, [R51+0x40] ;  /* 0x00004000331a7984 */ /* 0x0000220000000a00 */
[----:B------:R-:W-:Y:S06]  /*1c00*/  BAR.SYNC.DEFER_BLOCKING 0x0 ;  /* 0x0000000000007b1d */ /* 0x000fec0000010000 */
[----:B------:R0:W-:Y:S04]  /*1c10*/  STS.64 [R5], R28 ;  /* 0x0000001c05007388 */ /* 0x0001e80000000a00 */
[----:B------:R0:W-:Y:S04]  /*1c20*/  STS.64 [R7], R30 ;  /* 0x0000001e07007388 */ /* 0x0001e80000000a00 */
[----:B------:R0:W-:Y:S04]  /*1c30*/  STS.64 [R9], R32 ;  /* 0x0000002009007388 */ /* 0x0001e80000000a00 */
[----:B------:R0:W-:Y:S04]  /*1c40*/  STS.64 [R11], R34 ;  /* 0x000000220b007388 */ /* 0x0001e80000000a00 */
[----:B------:R0:W-:Y:S04]  /*1c50*/  STS.64 [R55], R36 ;  /* 0x0000002437007388 */ /* 0x0001e80000000a00 */
[----:B------:R0:W-:Y:S04]  /*1c60*/  STS.64 [R57], R38 ;  /* 0x0000002639007388 */ /* 0x0001e80000000a00 */
[----:B------:R0:W-:Y:S04]  /*1c70*/  STS.64 [R59], R40 ;  /* 0x000000283b007388 */ /* 0x0001e80000000a00 */
[----:B------:R0:W-:Y:S04]  /*1c80*/  STS.64 [R61], R42 ;  /* 0x0000002a3d007388 */ /* 0x0001e80000000a00 */
[----:B------:R0:W-:Y:S01]  /*1c90*/  STS.64 [R63], R44 ;  /* 0x0000002c3f007388 */ /* 0x0001e20000000a00 */
[----:B------:R-:W-:Y:S06]  /*1ca0*/  BAR.SYNC.DEFER_BLOCKING 0x0 ;  /* 0x0000000000007b1d */ /* 0x000fec0000010000 */
[----:B------:R0:W0:Y:S04]  /*1cb0*/  LDS.64 R28, [R51] ;  /* 0x00000000331c7984 */ /* 0x0000280000000a00 */
[----:B------:R0:W0:Y:S04]  /*1cc0*/  LDS.64 R30, [R51+0x8] ;  /* 0x00000800331e7984 */ /* 0x0000280000000a00 */
[----:B------:R0:W0:Y:S04]  /*1cd0*/  LDS.64 R32, [R51+0x10] ;  /* 0x0000100033207984 */ /* 0x0000280000000a00 */
[----:B------:R0:W0:Y:S04]  /*1ce0*/  LDS.64 R34, [R51+0x18] ;  /* 0x0000180033227984 */ /* 0x0000280000000a00 */
[----:B------:R0:W0:Y:S04]  /*1cf0*/  LDS.64 R36, [R51+0x20] ;  /* 0x0000200033247984 */ /* 0x0000280000000a00 */
[----:B------:R0:W0:Y:S04]  /*1d00*/  LDS.64 R38, [R51+0x28] ;  /* 0x0000280033267984 */ /* 0x0000280000000a00 */
[----:B------:R0:W0:Y:S04]  /*1d10*/  LDS.64 R40, [R51+0x30] ;  /* 0x0000300033287984 */ /* 0x0000280000000a00 */
[----:B------:R0:W0:Y:S04]  /*1d20*/  LDS.64 R42, [R51+0x38] ;  /* 0x00003800332a7984 */ /* 0x0000280000000a00 */
[----:B------:R0:W0:Y:S01]  /*1d30*/  LDS.64 R44, [R51+0x40] ;  /* 0x00004000332c7984 */ /* 0x0000220000000a00 */
[----:B------:R-:W-:Y:S06]  /*1d40*/  BAR.SYNC.DEFER_BLOCKING 0x0 ;  /* 0x0000000000007b1d */ /* 0x000fec0000010000 */
[----:B-1234-:R-:W-:Y:S05]  /*1d50*/  BRA `(.L_x_201) ;  /* 0xffffffe400f87947 */ /* 0x01efea000383ffff */
.L_x_200:
[----:B------:R-:W-:Y:S01]  /*1d60*/  LEA R49, R5, UR4, 0x3 ;  /* 0x0000000405317c11 */ /* 0x000fe2000f8e18ff */
[----:B------:R-:W0:Y:S01]  /*1d70*/  LDCU.64 UR6, c[0x0][0x3a0] ;  /* 0x00007400ff0677ac */ /* 0x000e220008000a00 */
[----:B------:R-:W-:Y:S01]  /*1d80*/  LEA R53, R7, UR4, 0x3 ;  /* 0x0000000407357c11 */ /* 0x000fe2000f8e18ff */
[----:B------:R-:W-:Y:S01]  /*1d90*/  IMAD R52, R0, -0x40, R51 ;  /* 0xffffffc000347824 */ /* 0x000fe200078e0233 */
[----:B------:R-:W-:Y:S01]  /*1da0*/  LEA R57, R9, UR4, 0x3 ;  /* 0x0000000409397c11 */ /* 0x000fe2000f8e18ff */
[----:B------:R-:W-:Y:S01]  /*1db0*/  STS.64 [R49], R2 ;  /* 0x0000000231007388 */ /* 0x000fe20000000a00 */
[----:B------:R-:W-:Y:S01]  /*1dc0*/  LEA R59, R11, UR4, 0x3 ;  /* 0x000000040b3b7c11 */ /* 0x000fe2000f8e18ff */
[----:B------:R-:W1:Y:S01]  /*1dd0*/  LDC.64 R50, c[0x0][0x398] ;  /* 0x0000e600ff327b82 */ /* 0x000e620000000a00 */
[----:B------:R-:W-:Y:S01]  /*1de0*/  LEA R55, R55, UR4, 0x3 ;  /* 0x0000000437377c11 */ /* 0x000fe2000f8e18ff */
[----:B------:R-:W-:Y:S01]  /*1df0*/  STS.64 [R53], R12 ;  /* 0x0000000c35007388 */ /* 0x000fe20000000a00 */
[----:B------:R-:W-:-:S02]  /*1e00*/  LEA R61, R62, UR4, 0x3 ;  /* 0x000000043e3d7c11 */ /* 0x000fc4000f8e18ff */
[----:B------:R-:W-:Y:S01]  /*1e10*/  LEA R63, R64, UR4, 0x3 ;  /* 0x00000004403f7c11 */ /* 0x000fe2000f8e18ff */
[----:B------:R-:W-:Y:S01]  /*1e20*/  STS.64 [R57], R14 ;  /* 0x0000000e39007388 */ /* 0x000fe20000000a00 */
[----:B------:R-:W-:Y:S02]  /*1e30*/  LEA R65, R66, UR4, 0x3 ;  /* 0x0000000442417c11 */ /* 0x000fe4000f8e18ff */
[----:B------:R-:W-:Y:S01]  /*1e40*/  LEA R67, R68, UR4, 0x3 ;  /* 0x0000000444437c11 */ /* 0x000fe2000f8e18ff */
[----:B------:R-:W-:Y:S01]  /*1e50*/  STS.64 [R59], R16 ;  /* 0x000000103b007388 */ /* 0x000fe20000000a00 */
[----:B0-----:R-:W-:-:S03]  /*1e60*/  MOV R4, UR7 ;  /* 0x0000000700047c02 */ /* 0x001fc60008000f00 */
[----:B------:R-:W-:Y:S01]  /*1e70*/  STS.64 [R55], R18 ;  /* 0x0000001237007388 */ /* 0x000fe20000000a00 */
[----:B------:R-:W-:-:S03]  /*1e80*/  ISETP.LT.U32.AND P2, PT, R0, UR6, PT ;  /* 0x0000000600007c0c */ /* 0x000fc6000bf41070 */
[----:B------:R-:W-:Y:S01]  /*1e90*/  STS.64 [R61], R20 ;  /* 0x000000143d007388 */ /* 0x000fe20000000a00 */
[----:B------:R-:W-:-:S03]  /*1ea0*/  ISETP.GT.U32.AND.EX P2, PT, R4, RZ, PT, P2 ;  /* 0x000000ff0400720c */ /* 0x000fc60003f44120 */
[----:B------:R0:W-:Y:S04]  /*1eb0*/  STS.64 [R63], R22 ;  /* 0x000000163f007388 */ /* 0x0001e80000000a00 */
[----:B------:R2:W-:Y:S04]  /*1ec0*/  STS.64 [R65], R24 ;  /* 0x0000001841007388 */ /* 0x0005e80000000a00 */
[----:B------:R3:W-:Y:S01]  /*1ed0*/  STS.64 [R67], R26 ;  /* 0x0000001a43007388 */ /* 0x0007e20000000a00 */
[----:B------:R-:W-:Y:S01]  /*1ee0*/  BAR.SYNC.DEFER_BLOCKING 0x0 ;  /* 0x0000000000007b1d */ /* 0x000fe20000010000 */
[----:B0-----:R-:W-:-:S02]  /*1ef0*/  VIADD R22, R0, 0x100 ;  /* 0x0000010000167836 */ /* 0x001fc40000000000 */
[C---:B------:R-:W-:Y:S02]  /*1f00*/  VIADD R23, R0.reuse, 0x200 ;  /* 0x0000020000177836 */ /* 0x040fe40000000000 */
[----:B--2---:R-:W-:Y:S01]  /*1f10*/  VIADD R24, R0, 0x300 ;  /* 0x0000030000187836 */ /* 0x004fe20000000000 */
[----:B------:R-:W-:Y:S02]  /*1f20*/  ISETP.LT.U32.AND P1, PT, R22, UR6, PT ;  /* 0x0000000616007c0c */ /* 0x000fe4000bf21070 */
[----:B---3--:R-:W-:Y:S02]  /*1f30*/  LOP3.LUT R26, R0, 0x400, RZ, 0xfc, !PT ;  /* 0x00000400001a7812 */ /* 0x008fe400078efcff */
[----:B------:R-:W-:Y:S02]  /*1f40*/  ISETP.LT.U32.AND P0, PT, R23, UR6, PT ;  /* 0x0000000617007c0c */ /* 0x000fe4000bf01070 */
[----:B------:R-:W-:Y:S02]  /*1f50*/  ISETP.LT.U32.AND P4, PT, R24, UR6, PT ;  /* 0x0000000618007c0c */ /* 0x000fe4000bf81070 */
[----:B------:R-:W-:Y:S01]  /*1f60*/  ISETP.LT.U32.AND P6, PT, R26, UR6, PT ;  /* 0x000000061a007c0c */ /* 0x000fe2000bfc1070 */
[----:B------:R-:W0:Y:S04]  /*1f70*/  LDS.64 R2, [R52] ;  /* 0x0000000034027984 */ /* 0x000e280000000a00 */
[----:B------:R-:W-:Y:S04]  /*1f80*/  LDS.64 R4, [R52+0x800] ;  /* 0x0008000034047984 */ /* 0x000fe80000000a00 */
[----:B------:R-:W-:Y:S04]  /*1f90*/  LDS.64 R6, [R52+0x1000] ;  /* 0x0010000034067984 */ /* 0x000fe80000000a00 */
[----:B------:R-:W-:Y:S04]  /*1fa0*/  LDS.64 R8, [R52+0x1800] ;  /* 0x0018000034087984 */ /* 0x000fe80000000a00 */
[----:B------:R-:W-:Y:S04]  /*1fb0*/  LDS.64 R10, [R52+0x2000] ;  /* 0x00200000340a7984 */ /* 0x000fe80000000a00 */
[----:B------:R-:W-:Y:S04]  /*1fc0*/  LDS.64 R12, [R52+0x2800] ;  /* 0x00280000340c7984 */ /* 0x000fe80000000a00 */
[----:B------:R-:W-:Y:S04]  /*1fd0*/  LDS.64 R14, [R52+0x3000] ;  /* 0x00300000340e7984 */ /* 0x000fe80000000a00 */
[----:B------:R-:W-:Y:S04]  /*1fe0*/  LDS.64 R16, [R52+0x3800] ;  /* 0x0038000034107984 */ /* 0x000fe80000000a00 */
[----:B------:R-:W-:Y:S01]  /*1ff0*/  LDS.64 R18, [R52+0x4000] ;  /* 0x0040000034127984 */ /* 0x000fe20000000a00 */
[----:B------:R-:W-:Y:S06]  /*2000*/  BAR.SYNC.DEFER_BLOCKING 0x0 ;  /* 0x0000000000007b1d */ /* 0x000fec0000010000 */
[----:B------:R2:W-:Y:S04]  /*2010*/  STS.64 [R49], R28 ;  /* 0x0000001c31007388 */ /* 0x0005e80000000a00 */
[----:B------:R-:W-:Y:S04]  /*2020*/  STS.64 [R53], R30 ;  /* 0x0000001e35007388 */ /* 0x000fe80000000a00 */
[----:B------:R-:W-:Y:S04]  /*2030*/  STS.64 [R57], R32 ;  /* 0x0000002039007388 */ /* 0x000fe80000000a00 */
[----:B------:R-:W-:Y:S01]  /*2040*/  STS.64 [R59], R34 ;  /* 0x000000223b007388 */ /* 0x000fe20000000a00 */
[----:B--2---:R-:W2:Y:S01]  /*2050*/  LDC.64 R48, c[0x0][0x388] ;  /* 0x0000e200ff307b82 */ /* 0x004ea20000000a00 */
[----:B------:R-:W-:-:S02]  /*2060*/  IMAD.U32 R28, RZ, RZ, UR7 ;  /* 0x00000007ff1c7e24 */ /* 0x000fc4000f8e00ff */
[----:B------:R1:W-:Y:S03]  /*2070*/  STS.64 [R55], R36 ;  /* 0x0000002437007388 */ /* 0x0003e60000000a00 */
[----:B------:R-:W-:Y:S01]  /*2080*/  ISETP.GT.U32.AND.EX P1, PT, R28, RZ, PT, P1 ;  /* 0x000000ff1c00720c */ /* 0x000fe20003f24110 */
[----:B------:R3:W-:Y:S04]  /*2090*/  STS.64 [R61], R38 ;  /* 0x000000263d007388 */ /* 0x0007e80000000a00 */
[----:B------:R-:W-:Y:S04]  /*20a0*/  STS.64 [R63], R40 ;  /* 0x000000283f007388 */ /* 0x000fe80000000a00 */
[----:B------:R-:W-:Y:S01]  /*20b0*/  STS.64 [R65], R42 ;  /* 0x0000002a41007388 */ /* 0x000fe20000000a00 */
[----:B-1----:R-:W-:-:S03]  /*20c0*/  IMAD.WIDE.U32 R36, R0, 0x8, R50 ;  /* 0x0000000800247825 */ /* 0x002fc600078e0032 */
[----:B------:R-:W-:Y:S01]  /*20d0*/  STS.64 [R67], R44 ;  /* 0x0000002c43007388 */ /* 0x000fe20000000a00 */
[C---:B---3--:R-:W-:Y:S02]  /*20e0*/  VIADD R38, R0.reuse, 0x500 ;  /* 0x0000050000267836 */ /* 0x048fe40000000000 */
[C---:B------:R-:W-:Y:S01]  /*20f0*/  VIADD R39, R0.reuse, 0x600 ;  /* 0x0000060000277836 */ /* 0x040fe20000000000 */
[----:B------:R-:W-:Y:S01]  /*2100*/  BAR.SYNC.DEFER_BLOCKING 0x0 ;  /* 0x0000000000007b1d */ /* 0x000fe20000010000 */
[----:B--2---:R-:W-:Y:S01]  /*2110*/  IMAD.WIDE.U32 R34, R0, 0x8, R48 ;  /* 0x0000000800227825 */ /* 0x004fe200078e0030 */
[----:B------:R-:W-:Y:S02]  /*2120*/  ISETP.LT.U32.AND P5, PT, R38, UR6, PT ;  /* 0x0000000626007c0c */ /* 0x000fe4000bfa1070 */
[----:B------:R-:W-:Y:S01]  /*2130*/  ISETP.LT.U32.AND P3, PT, R39, UR6, PT ;  /* 0x0000000627007c0c */ /* 0x000fe2000bf61070 */
[C---:B------:R-:W-:Y:S01]  /*2140*/  VIADD R38, R0.reuse, 0x700 ;  /* 0x0000070000267836 */ /* 0x040fe20000000000 */
[----:B------:R-:W-:Y:S01]  /*2150*/  LOP3.LUT R0, R0, 0x800, RZ, 0xfc, !PT ;  /* 0x0000080000007812 */ /* 0x000fe200078efcff */
[----:B------:R-:W1:Y:S04]  /*2160*/  @P2 LDS.64 R46, [R52] ;  /* 0x00000000342e2984 */ /* 0x000e680000000a00 */
[----:B------:R-:W2:Y:S04]  /*2170*/  LDS.64 R20, [R52+0x800] ;  /* 0x0008000034147984 */ /* 0x000ea80000000a00 */
[----:B------:R-:W3:Y:S04]  /*2180*/  LDS.64 R22, [R52+0x1000] ;  /* 0x0010000034167984 */ /* 0x000ee80000000a00 */
[----:B------:R-:W4:Y:S04]  /*2190*/  LDS.64 R24, [R52+0x1800] ;  /* 0x0018000034187984 */ /* 0x000f280000000a00 */
[----:B------:R-:W5:Y:S04]  /*21a0*/  LDS.64 R26, [R52+0x2000] ;  /* 0x00200000341a7984 */ /* 0x000f680000000a00 */
[----:B------:R-:W5:Y:S04]  /*21b0*/  LDS.64 R28, [R52+0x2800] ;  /* 0x00280000341c7984 */ /* 0x000f680000000a00 */
[----:B------:R-:W5:Y:S04]  /*21c0*/  LDS.64 R30, [R52+0x3000] ;  /* 0x00300000341e7984 */ /* 0x000f680000000a00 */
[----:B------:R-:W5:Y:S04]  /*21d0*/  LDS.64 R32, [R52+0x3800] ;  /* 0x0038000034207984 */ /* 0x000f680000000a00 */
[----:B0-----:R0:W-:Y:S04]  /*21e0*/  @P2 STG.E.64 desc[UR10][R34.64], R2 ;  /* 0x0000000222002986 */ /* 0x0011e8000c101b0a */
[----:B-1----:R1:W-:Y:S01]  /*21f0*/  @P2 STG.E.64 desc[UR10][R36.64], R46 ;  /* 0x0000002e24002986 */ /* 0x0023e2000c101b0a */
[----:B------:R-:W-:Y:S01]  /*2200*/  ISETP.LT.U32.AND P2, PT, R38, UR6, PT ;  /* 0x0000000626007c0c */ /* 0x000fe2000bf41070 */
[----:B------:R-:W-:-:S02]  /*2210*/  IMAD.U32 R38, RZ, RZ, UR7 ;  /* 0x00000007ff267e24 */ /* 0x000fc4000f8e00ff */
[----:B------:R1:W-:Y:S01]  /*2220*/  @P1 STG.E.64 desc[UR10][R34.64+0x800], R4 ;  /* 0x0008000422001986 */ /* 0x0003e2000c101b0a */
[----:B0-----:R-:W-:Y:S02]  /*2230*/  IMAD.U32 R2, RZ, RZ, UR7 ;  /* 0x00000007ff027e24 */ /* 0x001fe4000f8e00ff */
[----:B------:R-:W-:Y:S01]  /*2240*/  ISETP.GT.U32.AND.EX P0, PT, R38, RZ, PT, P0 ;  /* 0x000000ff2600720c */ /* 0x000fe20003f04100 */
[----:B--2---:R1:W-:Y:S01]  /*2250*/  @P1 STG.E.64 desc[UR10][R36.64+0x800], R20 ;  /* 0x0008001424001986 */ /* 0x0043e2000c101b0a */
[----:B------:R-:W-:Y:S01]  /*2260*/  ISETP.LT.U32.AND P1, PT, R0, UR6, PT ;  /* 0x0000000600007c0c */ /* 0x000fe2000bf21070 */
[----:B------:R-:W-:Y:S01]  /*2270*/  IMAD.U32 R0, RZ, RZ, UR7 ;  /* 0x00000007ff007e24 */ /* 0x000fe2000f8e00ff */
[----:B------:R-:W-:Y:S02]  /*2280*/  ISETP.GT.U32.AND.EX P6, PT, R38, RZ, PT, P6 ;  /* 0x000000ff2600720c */ /* 0x000fe40003fc4160 */
[----:B------:R-:W-:Y:S02]  /*2290*/  ISETP.GT.U32.AND.EX P5, PT, R2, RZ, PT, P5 ;  /* 0x000000ff0200720c */ /* 0x000fe40003fa4150 */
[----:B------:R-:W-:-:S02]  /*22a0*/  ISETP.GT.U32.AND.EX P4, PT, R0, RZ, PT, P4 ;  /* 0x000000ff0000720c */ /* 0x000fc40003f84140 */
[----:B------:R-:W-:Y:S02]  /*22b0*/  ISETP.GT.U32.AND.EX P3, PT, R0, RZ, PT, P3 ;  /* 0x000000ff0000720c */ /* 0x000fe40003f64130 */
[----:B------:R-:W-:Y:S01]  /*22c0*/  ISETP.GT.U32.AND.EX P2, PT, R2, RZ, PT, P2 ;  /* 0x000000ff0200720c */ /* 0x000fe20003f44120 */
[----:B------:R1:W-:Y:S01]  /*22d0*/  @P0 STG.E.64 desc[UR10][R34.64+0x1000], R6 ;  /* 0x0010000622000986 */ /* 0x0003e2000c101b0a */
[----:B------:R-:W-:-:S03]  /*22e0*/  ISETP.GT.U32.AND.EX P1, PT, R0, RZ, PT, P1 ;  /* 0x000000ff0000720c */ /* 0x000fc60003f24110 */
[----:B---3--:R1:W-:Y:S04]  /*22f0*/  @P0 STG.E.64 desc[UR10][R36.64+0x1000], R22 ;  /* 0x0010001624000986 */ /* 0x0083e8000c101b0a */
[----:B------:R1:W-:Y:S04]  /*2300*/  @P4 STG.E.64 desc[UR10][R34.64+0x1800], R8 ;  /* 0x0018000822004986 */ /* 0x0003e8000c101b0a */
[----:B----4-:R1:W-:Y:S04]  /*2310*/  @P4 STG.E.64 desc[UR10][R36.64+0x1800], R24 ;  /* 0x0018001824004986 */ /* 0x0103e8000c101b0a */
[----:B------:R1:W-:Y:S04]  /*2320*/  @P6 STG.E.64 desc[UR10][R34.64+0x2000], R10 ;  /* 0x0020000a22006986 */ /* 0x0003e8000c101b0a */
[----:B-----5:R1:W-:Y:S04]  /*2330*/  @P6 STG.E.64 desc[UR10][R36.64+0x2000], R26 ;  /* 0x0020001a24006986 */ /* 0x0203e8000c101b0a */
[----:B------:R1:W-:Y:S04]  /*2340*/  @P5 STG.E.64 desc[UR10][R34.64+0x2800], R12 ;  /* 0x0028000c22005986 */ /* 0x0003e8000c101b0a */
[----:B------:R1:W-:Y:S04]  /*2350*/  @P5 STG.E.64 desc[UR10][R36.64+0x2800], R28 ;  /* 0x0028001c24005986 */ /* 0x0003e8000c101b0a */
[----:B------:R1:W-:Y:S04]  /*2360*/  @P3 STG.E.64 desc[UR10][R34.64+0x3000], R14 ;  /* 0x0030000e22003986 */ /* 0x0003e8000c101b0a */
[----:B------:R1:W-:Y:S04]  /*2370*/  @P3 STG.E.64 desc[UR10][R36.64+0x3000], R30 ;  /* 0x0030001e24003986 */ /* 0x0003e8000c101b0a */
[----:B------:R1:W-:Y:S04]  /*2380*/  @P2 STG.E.64 desc[UR10][R34.64+0x3800], R16 ;  /* 0x0038001022002986 */ /* 0x0003e8000c101b0a */
[----:B------:R1:W-:Y:S01]  /*2390*/  @P2 STG.E.64 desc[UR10][R36.64+0x3800], R32 ;  /* 0x0038002024002986 */ /* 0x0003e2000c101b0a */
[----:B------:R-:W-:Y:S05]  /*23a0*/  @!P1 EXIT ;  /* 0x000000000000994d */ /* 0x000fea0003800000 */
[----:B------:R-:W0:Y:S04]  /*23b0*/  LDS.64 R2, [R52+0x4000] ;  /* 0x0040000034027984 */ /* 0x000e280000000a00 */
[----:B------:R-:W-:Y:S04]  /*23c0*/  STG.E.64 desc[UR10][R34.64+0x4000], R18 ;  /* 0x0040001222007986 */ /* 0x000fe8000c101b0a */
[----:B0-----:R-:W-:Y:S01]  /*23d0*/  STG.E.64 desc[UR10][R36.64+0x4000], R2 ;  /* 0x0040000224007986 */ /* 0x001fe2000c101b0a */
[----:B------:R-:W-:Y:S05]  /*23e0*/  EXIT ;  /* 0x000000000000794d */ /* 0x000fea0003800000 */
.L_x_202:
        /* <DEDUP_REMOVED lines=9> */
.L_x_3443:


//--------------------- .text._ZN3cub18CUB_300001_SM_10006detail10radix_sort29DeviceRadixSortOnesweepKernelINS1_5radix10policy_hubIm7double2yE10Policy1000ELNS0_9SortOrderE0EmS6_yiiNS1_21identity_decomposer_tEEEvPT5_SC_PT3_PKSD_PT1_PKSH_PT2_PKSL_T4_iiT6_ --------------------------
	.section	.text._ZN3cub18CUB_300001_SM_10006detail10radix_sort29DeviceRadixSortOnesweepKernelINS1_5radix10policy_hubIm7double2yE10Policy1000ELNS0_9SortOrderE0EmS6_yiiNS1_21identity_decomposer_tEEEvPT5_SC_PT3_PKSD_PT1_PKSH_PT2_PKSL_T4_iiT6_,"ax",@progbits
	.align	128
        .global         _ZN3cub18CUB_300001_SM_10006detail10radix_sort29DeviceRadixSortOnesweepKernelINS1_5radix10policy_hubIm7double2yE10Policy1000ELNS0_9SortOrderE0EmS6_yiiNS1_21identity_decomposer_tEEEvPT5_SC_PT3_PKSD_PT1_PKSH_PT2_PKSL_T4_iiT6_
        .type           _ZN3cub18CUB_300001_SM_10006detail10radix_sort29DeviceRadixSortOnesweepKernelINS1_5radix10policy_hubIm7double2yE10Policy1000ELNS0_9SortOrderE0EmS6_yiiNS1_21identity_decomposer_tEEEvPT5_SC_PT3_PKSD_PT1_PKSH_PT2_PKSL_T4_iiT6_,@function
        .size           _ZN3cub18CUB_300001_SM_10006detail10radix_sort29DeviceRadixSortOnesweepKernelINS1_5radix10policy_hubIm7double2yE10Policy1000ELNS0_9SortOrderE0EmS6_yiiNS1_21identity_decomposer_tEEEvPT5_SC_PT3_PKSD_PT1_PKSH_PT2_PKSL_T4_iiT6_,(.L_x_3444 - _ZN3cub18CUB_300001_SM_10006detail10radix_sort29DeviceRadixSortOnesweepKernelINS1_5radix10policy_hubIm7double2yE10Policy1000ELNS0_9SortOrderE0EmS6_yiiNS1_21identity_decomposer_tEEEvPT5_SC_PT3_PKSD_PT1_PKSH_PT2_PKSL_T4_iiT6_)
        .other          _ZN3cub18CUB_300001_SM_10006detail10radix_sort29DeviceRadixSortOnesweepKernelINS1_5radix10policy_hubIm7double2yE10Policy1000ELNS0_9SortOrderE0EmS6_yiiNS1_21identity_decomposer_tEEEvPT5_SC_PT3_PKSD_PT1_PKSH_PT2_PKSL_T4_iiT6_,@"STO_CUDA_ENTRY STV_DEFAULT"
_ZN3cub18CUB_300001_SM_10006detail10radix_sort29DeviceRadixSortOnesweepKernelINS1_5radix10policy_hubIm7double2yE10Policy1000ELNS0_9SortOrderE0EmS6_yiiNS1_21identity_decomposer_tEEEvPT5_SC_PT3_PKSD_PT1_PKSH_PT2_PKSL_T4_iiT6_:
.text._ZN3cub18CUB_300001_SM_10006detail10radix_sort29DeviceRadixSortOnesweepKernelINS1_5radix10policy_hubIm7double2yE10Policy1000ELNS0_9SortOrderE0EmS6_yiiNS1_21identity_decomposer_tEEEvPT5_SC_PT3_PKSD_PT1_PKSH_PT2_PKSL_T4_iiT6_:
        /* <DEDUP_REMOVED lines=16> */
.L_x_204:
[----:B------:R-:W-:Y:S05]  /*0100*/  BSYNC.RECONVERGENT B0 ;  /* 0x0000000000007941 */ /* 0x000fea0003800200 */
.L_x_203:
        /* <DEDUP_REMOVED lines=23> */
[----:B------:R0:W5:Y:S01]  /*0280*/  LDG.E.64 R6, desc[UR8][R16.64+0x500] ;  /* 0x0005000810067981 */ /* 0x000162000c1e1b00 */
[----:B------:R-:W-:Y:S05]  /*0290*/  BRA `(.L_x_206) ;  /* 0x0000000000987947 */ /* 0x000fea0003800000 */
.L_x_205:
[C---:B------:R-:W-:Y:S01]  /*02a0*/  LOP3.LUT R28, R5.reuse, 0x1f, RZ, 0xc0, !PT ;  /* 0x0000001f051c7812 */ /* 0x040fe200078ec0ff */
[----:B------:R-:W0:Y:S01]  /*02b0*/  LDCU.64 UR6, c[0x0][0x3a8] ;  /* 0x00007500ff0677ac */ /* 0x000e220008000a00 */
[----:B------:R-:W-:Y:S01]  /*02c0*/  LOP3.LUT R3, R5, 0x3e0, RZ, 0xc0, !PT ;  /* 0x000003e005037812 */ /* 0x000fe200078ec0ff */
[----:B------:R-:W-:Y:S01]  /*02d0*/  IMAD.MOV.U32 R18, RZ, RZ, -0x1 ;  /* 0xffffffffff127424 */ /* 0x000fe200078e00ff */
[----:B------:R-:W-:Y:S01]  /*02e0*/  IADD3 R7, PT, PT, -R27, UR4, RZ ;  /* 0x000000041b077c10 */ /* 0x000fe2000fffe1ff */
[----:B------:R-:W-:Y:S02]  /*02f0*/  IMAD.MOV.U32 R19, RZ, RZ, -0x1 ;  /* 0xffffffffff137424 */ /* 0x000fe400078e00ff */
[----:B------:R-:W-:Y:S02]  /*0300*/  IMAD R28, R3, 0x6, R28 ;  /* 0x00000006031c7824 */ /* 0x000fe400078e021c */
[----:B------:R-:W-:Y:S02]  /*0310*/  IMAD.MOV.U32 R14, RZ, RZ, -0x1 ;  /* 0xffffffffff0e7424 */ /* 0x000fe400078e00ff */
        /* <DEDUP_REMOVED lines=10> */
[----:B------:R-:W-:Y:S01]  /*03c0*/  IMAD.X R20, RZ, RZ, R20, P3 ;  /* 0x000000ffff147224 */ /* 0x000fe200018e0614 */
[-C--:B------:R-:W-:Y:S01]  /*03d0*/  ISETP.GE.AND P3, PT, R6, R7.reuse, PT ;  /* 0x000000070600720c */ /* 0x080fe20003f66270 */
[----:B------:R-:W-:Y:S01]  /*03e0*/  IMAD.MOV.U32 R15, RZ, RZ, -0x1 ;  /* 0xffffffffff0f7424 */ /* 0x000fe200078e00ff */
[----:B------:R-:W-:Y:S01]  /*03f0*/  ISETP.GE.AND P4, PT, R8, R7, PT ;  /* 0x000000070800720c */ /* 0x000fe20003f86270 */
[----:B------:R-:W-:Y:S01]  /*0400*/  IMAD.MOV.U32 R12, RZ, RZ, -0x1 ;  /* 0xffffffffff0c7424 */ /* 0x000fe200078e00ff */
[----:B0-----:R-:W-:Y:S01]  /*0410*/  LEA R16, P6, R3, UR6, 0x3 ;  /* 0x0000000603107c11 */ /* 0x001fe2000f8c18ff */
[----:B------:R-:W-:-:S02]  /*0420*/  IMAD.MOV.U32 R13, RZ, RZ, -0x1 ;  /* 0xffffffffff0d7424 */ /* 0x000fc400078e00ff */
[----:B------:R-:W-:Y:S01]  /*0430*/  IMAD.MOV.U32 R10, RZ, RZ, -0x1 ;  /* 0xffffffffff0a7424 */ /* 0x000fe200078e00ff */
[----:B------:R-:W-:Y:S01]  /*0440*/  LEA.HI.X R17, R3, UR7, R20, 0x3, P6 ;  /* 0x0000000703117c11 */ /* 0x000fe2000b0f1c14 */
[----:B------:R-:W-:Y:S02]  /*0450*/  IMAD.MOV.U32 R11, RZ, RZ, -0x1 ;  /* 0xffffffffff0b7424 */ /* 0x000fe400078e00ff */
[----:B------:R-:W-:Y:S02]  /*0460*/  IMAD.MOV.U32 R8, RZ, RZ, -0x1 ;  /* 0xffffffffff087424 */ /* 0x000fe400078e00ff */
[----:B------:R-:W-:Y:S01]  /*0470*/  IMAD.MOV.U32 R9, RZ, RZ, -0x1 ;  /* 0xffffffffff097424 */ /* 0x000fe200078e00ff */
[----:B------:R1:W5:Y:S01]  /*0480*/  @!P0 LDG.E.64 R18, desc[UR8][R16.64] ;  /* 0x0000000810128981 */ /* 0x000362000c1e1b00 */
[----:B------:R-:W-:Y:S02]  /*0490*/  IMAD.MOV.U32 R6, RZ, RZ, -0x1 ;  /* 0xffffffffff067424 */ /* 0x000fe400078e00ff */
[----:B------:R-:W-:Y:S01]  /*04a0*/  IMAD.MOV.U32 R7, RZ, RZ, -0x1 ;  /* 0xffffffffff077424 */ /* 0x000fe200078e00ff */
[----:B------:R1:W5:Y:S04]  /*04b0*/  @!P1 LDG.E.64 R14, desc[UR8][R16.64+0x100] ;  /* 0x00010008100e9981 */ /* 0x000368000c1e1b00 */
[----:B------:R1:W5:Y:S04]  /*04c0*/  @!P2 LDG.E.64 R12, desc[UR8][R16.64+0x200] ;  /* 0x00020008100ca981 */ /* 0x000368000c1e1b00 */
[----:B------:R1:W5:Y:S04]  /*04d0*/  @!P3 LDG.E.64 R10, desc[UR8][R16.64+0x300] ;  /* 0x00030008100ab981 */ /* 0x000368000c1e1b00 */
[----:B------:R1:W5:Y:S04]  /*04e0*/  @!P4 LDG.E.64 R8, desc[UR8][R16.64+0x400] ;  /* 0x000400081008c981 */ /* 0x000368000c1e1b00 */
[----:B------:R1:W5:Y:S02]  /*04f0*/  @!P5 LDG.E.64 R6, desc[UR8][R16.64+0x500] ;  /* 0x000500081006d981 */ /* 0x000364000c1e1b00 */
.L_x_206:
[----:B01----:R-:W-:Y:S01]  /*0500*/  VIMNMX R17, PT, PT, R24, 0xe0, !PT ;  /* 0x000000e018117848 */ /* 0x003fe20007fe0100 */
[----:B------:R-:W0:Y:S01]  /*0510*/  LDCU UR4, c[0x0][0x3c8] ;  /* 0x00007900ff0477ac */ /* 0x000e220008000800 */
[----:B------:R-:W-:Y:S01]  /*0520*/  BSSY.RECONVERGENT B0, `(.L_x_207) ;  /* 0x0000025000007945 */ /* 0x000fe20003800200 */
[----:B------:R-:W-:Y:S01]  /*0530*/  IMAD.SHL.U32 R2, R2, 0x400, RZ ;  /* 0x0000040002027824 */ /* 0x000fe200078e00ff */
[--C-:B------:R-:W-:Y:S01]  /*0540*/  IADD3 R17, PT, PT, R17, 0x1f, -R24.reuse ;  /* 0x0000001f11117810 */ /* 0x100fe20007ffe818 */
[----:B------:R-:W-:Y:S01]  /*0550*/  UMOV UR5, 0xffffffff ;  /* 0xffffffff00057882 */ /* 0x000fe20000000000 */
[----:B------:R-:W-:Y:S02]  /*0560*/  IMAD.MOV.U32 R26, RZ, RZ, R24 ;  /* 0x000000ffff1a7224 */ /* 0x000fe400078e0018 */
[C---:B------:R-:W-:Y:S02]  /*0570*/  ISETP.GE.U32.AND P0, PT, R17.reuse, 0x1e0, PT ;  /* 0x000001e01100780c */ /* 0x040fe40003f06070 */
[----:B------:R-:W-:-:S04]  /*0580*/  LEA.HI R16, R17, 0x1, RZ, 0x1b ;  /* 0x0000000111107811 */ /* 0x000fc800078fd8ff */
[----:B------:R-:W-:-:S04]  /*0590*/  LOP3.LUT R21, R16, 0xf, RZ, 0xc0, !PT ;  /* 0x0000000f10157812 */ /* 0x000fc800078ec0ff */
[----:B------:R-:W-:Y:S01]  /*05a0*/  ISETP.NE.AND P1, PT, R21, RZ, PT ;  /* 0x000000ff1500720c */ /* 0x000fe20003f25270 */
[----:B0-----:R-:W-:Y:S02]  /*05b0*/  USHF.L.U32 UR4, UR5, UR4, URZ ;  /* 0x0000000405047299 */ /* 0x001fe400080006ff */
[----:B------:R-:W-:Y:S10]  /*05c0*/  @!P0 BRA `(.L_x_208) ;  /* 0x0000000000688947 */ /* 0x000ff40003800000 */
[----:B------:R-:W-:Y:S01]  /*05d0*/  IMAD R30, R24, 0x4, R2 ;  /* 0x00000004181e7824 */ /* 0x000fe200078e0202 */
[----:B------:R-:W-:Y:S01]  /*05e0*/  LOP3.LUT R17, R16, 0xffffff0, RZ, 0xc0, !PT ;  /* 0x0ffffff010117812 */ /* 0x000fe200078ec0ff */
[----:B------:R-:W-:-:S03]  /*05f0*/  IMAD.MOV.U32 R26, RZ, RZ, R24 ;  /* 0x000000ffff1a7224 */ /* 0x000fc600078e0018 */
[----:B------:R-:W-:Y:S01]  /*0600*/  IADD3 R30, PT, PT, R30, 0x400, R25 ;  /* 0x000004001e1e7810 */ /* 0x000fe20007ffe019 */
[----:B------:R-:W-:-:S07]  /*0610*/  IMAD.MOV R17, RZ, RZ, -R17 ;  /* 0x000000ffff117224 */ /* 0x000fce00078e0a11 */
.L_x_209:
        /* <DEDUP_REMOVED lines=21> */
.L_x_208:
[----:B------:R-:W-:Y:S05]  /*0770*/  BSYNC.RECONVERGENT B0 ;  /* 0x0000000000007941 */ /* 0x000fea0003800200 */
.L_x_207:
        /* <DEDUP_REMOVED lines=18> */
.L_x_213:
[----:B------:R-:W-:Y:S05]  /*08a0*/  BSYNC.RECONVERGENT B1 ;  /* 0x0000000000017941 */ /* 0x000fea0003800200 */
.L_x_212:
        /* <DEDUP_REMOVED lines=11> */
[----:B------:R-:W-:Y:S02]  /*0960*/  IMAD R2, R26, 0x4, R2 ;  /* 0x000000041a027824 */ /* 0x000fe400078e0202 */
[----:B------:R-:W-:Y:S02]  /*0970*/  IMAD.MOV R16, RZ, RZ, -R16 ;  /* 0x000000ffff107224 */ /* 0x000fe400078e0a10 */
[----:B------:R-:W-:-:S07]  /*0980*/  IMAD.IADD R2, R25, 0x1, R2 ;  /* 0x0000000119027824 */ /* 0x000fce00078e0202 */
.L_x_214:
[----:B------:R-:W-:Y:S01]  /*0990*/  VIADD R16, R16, 0x1 ;  /* 0x0000000110107836 */ /* 0x000fe20000000000 */
[----:B------:R0:W-:Y:S04]  /*09a0*/  STS [R2], RZ ;  /* 0x000000ff02007388 */ /* 0x0001e80000000800 */
[----:B------:R-:W-:Y:S01]  /*09b0*/  ISETP.NE.AND P0, PT, R16, RZ, PT ;  /* 0x000000ff1000720c */ /* 0x000fe20003f05270 */
[----:B0-----:R-:W-:-:S12]  /*09c0*/  VIADD R2, R2, 0x80 ;  /* 0x0000008002027836 */ /* 0x001fd80000000000 */
[----:B------:R-:W-:Y:S05]  /*09d0*/  @P0 BRA `(.L_x_214) ;  /* 0xfffffffc00ec0947 */ /* 0x000fea000383ffff */
.L_x_211:
[----:B------:R-:W-:Y:S05]  /*09e0*/  BSYNC.RECONVERGENT B0 ;  /* 0x0000000000007941 */ /* 0x000fea0003800200 */
.L_x_210:
[----:B------:R-:W2:Y:S01]  /*09f0*/  LDCU UR5, c[0x0][0x3c4] ;  /* 0x00007880ff0577ac */ /* 0x000ea20008000800 */
[----:B01----:R-:W0:Y:S01]  /*0a00*/  LDC.64 R16, c[0x0][0x380] ;  /* 0x0000e000ff107b82 */ /* 0x003e220000000a00 */
[C---:B------:R-:W-:Y:S01]  /*0a10*/  ISETP.GT.U32.AND P2, PT, R5.reuse, 0xff, PT ;  /* 0x000000ff0500780c */ /* 0x040fe20003f44070 */
[----:B------:R-:W-:Y:S01]  /*0a20*/  BSSY.RECONVERGENT B0, `(.L_x_215) ;  /* 0x0000042000007945 */ /* 0x000fe20003800200 */
[----:B------:R-:W-:Y:S02]  /*0a30*/  IMAD R40, R5, 0x4, R25 ;  /* 0x0000000405287824 */ /* 0x000fe400078e0219 */
[----:B------:R-:W-:Y:S01]  /*0a40*/  IMAD.MOV.U32 R23, RZ, RZ, RZ ;  /* 0x000000ffff177224 */ /* 0x000fe200078e00ff */
[----:B------:R-:W-:Y:S02]  /*0a50*/  P2R R49, PR, RZ, 0x4 ;  /* 0x00000004ff317803 */ /* 0x000fe40000000000 */
[----:B--2--5:R-:W-:Y:S02]  /*0a60*/  SHF.R.U64 R29, R18, UR5, R19 ;  /* 0x00000005121d7c19 */ /* 0x024fe40008001213 */
[----:B------:R-:W-:-:S02]  /*0a70*/  SHF.R.U64 R38, R14, UR5, R15 ;  /* 0x000000050e267c19 */ /* 0x000fc4000800120f */
[----:B------:R-:W-:Y:S02]  /*0a80*/  SHF.R.U64 R36, R12, UR5, R13 ;  /* 0x000000050c247c19 */ /* 0x000fe4000800120d */
[----:B------:R-:W-:Y:S02]  /*0a90*/  SHF.R.U64 R34, R10, UR5, R11 ;  /* 0x000000050a227c19 */ /* 0x000fe4000800120b */
[----:B------:R-:W-:Y:S02]  /*0aa0*/  SHF.R.U64 R26, R8, UR5, R9 ;  /* 0x00000005081a7c19 */ /* 0x000fe40008001209 */
[----:B------:R-:W-:Y:S02]  /*0ab0*/  LOP3.LUT R29, R29, UR4, RZ, 0x30, !PT ;  /* 0x000000041d1d7c12 */ /* 0x000fe4000f8e30ff */
[----:B------:R-:W-:Y:S02]  /*0ac0*/  SHF.R.U64 R30, R6, UR5, R7 ;  /* 0x00000005061e7c19 */ /* 0x000fe40008001207 */
[----:B------:R-:W-:Y:S01]  /*0ad0*/  LOP3.LUT R38, R38, UR4, RZ, 0x30, !PT ;  /* 0x0000000426267c12 */ /* 0x000fe2000f8e30ff */
[--C-:B------:R-:W-:Y:S01]  /*0ae0*/  IMAD R39, R29, 0x4, R33.reuse ;  /* 0x000000041d277824 */ /* 0x100fe200078e0221 */
[----:B------:R-:W-:Y:S01]  /*0af0*/  LOP3.LUT R36, R36, UR4, RZ, 0x30, !PT ;  /* 0x0000000424247c12 */ /* 0x000fe2000f8e30ff */
[----:B------:R-:W-:Y:S01]  /*0b00*/  NOP ;  /* 0x0000000000007918 */ /* 0x000fe20000000000 */
[----:B------:R-:W-:Y:S01]  /*0b10*/  LOP3.LUT R34, R34, UR4, RZ, 0x30, !PT ;  /* 0x0000000422227c12 */ /* 0x000fe2000f8e30ff */
[--C-:B------:R-:W-:Y:S01]  /*0b20*/  IMAD R37, R38, 0x4, R33.reuse ;  /* 0x0000000426257824 */ /* 0x100fe200078e0221 */
[----:B------:R-:W-:Y:S01]  /*0b30*/  LOP3.LUT R26, R26, UR4, RZ, 0x30, !PT ;  /* 0x000000041a1a7c12 */ /* 0x000fe2000f8e30ff */
[--C-:B------:R-:W-:Y:S01]  /*0b40*/  IMAD R35, R36, 0x4, R33.reuse ;  /* 0x0000000424237824 */ /* 0x100fe200078e0221 */
[----:B------:R-:W-:Y:S01]  /*0b50*/  LOP3.LUT R30, R30, UR4, RZ, 0x30, !PT ;  /* 0x000000041e1e7c12 */ /* 0x000fe2000f8e30ff */
[--C-:B------:R-:W-:Y:S01]  /*0b60*/  IMAD R31, R34, 0x4, R33.reuse ;  /* 0x00000004221f7824 */ /* 0x100fe200078e0221 */
[----:B------:R1:W-:Y:S01]  /*0b70*/  ATOMS.POPC.INC.32 RZ, [R39+URZ] ;  /* 0x0000000027ff7f8c */ /* 0x0003e2000d8000ff */
[----:B------:R-:W-:-:S02]  /*0b80*/  IMAD R32, R26, 0x4, R33 ;  /* 0x000000041a207824 */ /* 0x000fc400078e0221 */
[----:B------:R-:W-:Y:S01]  /*0b90*/  IMAD R33, R30, 0x4, R33 ;  /* 0x000000041e217824 */ /* 0x000fe200078e0221 */
[----:B------:R1:W-:Y:S04]  /*0ba0*/  ATOMS.POPC.INC.32 RZ, [R37+URZ] ;  /* 0x0000000025ff7f8c */ /* 0x0003e8000d8000ff */
[----:B------:R1:W-:Y:S04]  /*0bb0*/  ATOMS.POPC.INC.32 RZ, [R35+URZ] ;  /* 0x0000000023ff7f8c */ /* 0x0003e8000d8000ff */
[----:B------:R1:W-:Y:S04]  /*0bc0*/  ATOMS.POPC.INC.32 RZ, [R31+URZ] ;  /* 0x000000001fff7f8c */ /* 0x0003e8000d8000ff */
[----:B------:R1:W-:Y:S04]  /*0bd0*/  ATOMS.POPC.INC.32 RZ, [R32+URZ] ;  /* 0x0000000020ff7f8c */ /* 0x0003e8000d8000ff */
[----:B------:R1:W-:Y:S01]  /*0be0*/  ATOMS.POPC.INC.32 RZ, [R33+URZ] ;  /* 0x0000000021ff7f8c */ /* 0x0003e2000d8000ff */
[----:B------:R-:W-:Y:S06]  /*0bf0*/  BAR.SYNC.DEFER_BLOCKING 0x0 ;  /* 0x0000000000007b1d */ /* 0x000fec0000010000 */
[----:B0-----:R-:W-:Y:S05]  /*0c00*/  @P2 BRA `(.L_x_216) ;  /* 0x00000000008c2947 */ /* 0x001fea0003800000 */
[----:B------:R-:W-:Y:S04]  /*0c10*/  LDS R21, [R40] ;  /* 0x0000000028157984 */ /* 0x000fe80000000800 */
[----:B------:R-:W0:Y:S04]  /*0c20*/  LDS R2, [R40+0x400] ;  /* 0x0004000028027984 */ /* 0x000e280000000800 */
[----:B------:R-:W2:Y:S04]  /*0c30*/  LDS R42, [R40+0x800] ;  /* 0x00080000282a7984 */ /* 0x000ea80000000800 */
[----:B------:R-:W3:Y:S04]  /*0c40*/  LDS R44, [R40+0xc00] ;  /* 0x000c0000282c7984 */ /* 0x000ee80000000800 */
[----:B------:R-:W4:Y:S04]  /*0c50*/  LDS R46, [R40+0x1000] ;  /* 0x00100000282e7984 */ /* 0x000f280000000800 */
[----:B------:R-:W5:Y:S04]  /*0c60*/  LDS R48, [R40+0x1400] ;  /* 0x0014000028307984 */ /* 0x000f680000000800 */
[----:B------:R-:W1:Y:S04]  /*0c70*/  LDS R50, [R40+0x1800] ;  /* 0x0018000028327984 */ /* 0x000e680000000800 */
[----:B------:R-:W1:Y:S04]  /*0c80*/  LDS R52, [R40+0x1c00] ;  /* 0x001c000028347984 */ /* 0x000e680000000800 */
[----:B------:R-:W1:Y:S04]  /*0c90*/  LDS R54, [R40+0x2000] ;  /* 0x0020000028367984 */ /* 0x000e680000000800 */
[----:B------:R-:W1:Y:S04]  /*0ca0*/  LDS R56, [R40+0x2400] ;  /* 0x0024000028387984 */ /* 0x000e680000000800 */
[----:B------:R-:W1:Y:S01]  /*0cb0*/  LDS R58, [R40+0x2800] ;  /* 0x00280000283a7984 */ /* 0x000e620000000800 */
[----:B0-----:R-:W-:-:S03]  /*0cc0*/  IMAD.IADD R23, R21, 0x1, R2 ;  /* 0x0000000115177824 */ /* 0x001fc600078e0202 */
[----:B------:R-:W-:Y:S01]  /*0cd0*/  STS [R40+0x400], R21 ;  /* 0x0004001528007388 */ /* 0x000fe20000000800 */
[----:B--2---:R-:W-:-:S03]  /*0ce0*/  IMAD.IADD R41, R23, 0x1, R42 ;  /* 0x0000000117297824 */ /* 0x004fc600078e022a */
[----:B------:R-:W0:Y:S01]  /*0cf0*/  LDS R2, [R40+0x2c00] ;  /* 0x002c000028027984 */ /* 0x000e220000000800 */
[----:B---3--:R-:W-:-:S03]  /*0d00*/  IMAD.IADD R43, R41, 0x1, R44 ;  /* 0x00000001292b7824 */ /* 0x008fc600078e022c */
[----:B------:R-:W-:Y:S01]  /*0d10*/  STS [R40+0xc00], R41 ;  /* 0x000c002928007388 */ /* 0x000fe20000000800 */
[----:B----4-:R-:W-:-:S03]  /*0d20*/  IMAD.IADD R45, R43, 0x1, R46 ;  /* 0x000000012b2d7824 */ /* 0x010fc600078e022e */
[----:B------:R-:W-:Y:S01]  /*0d30*/  STS [R40+0x1000], R43 ;  /* 0x0010002b28007388 */ /* 0x000fe20000000800 */
[----:B-----5:R-:W-:-:S03]  /*0d40*/  IMAD.IADD R47, R45, 0x1, R48 ;  /* 0x000000012d2f7824 */ /* 0x020fc600078e0230 */
[----:B------:R-:W-:Y:S01]  /*0d50*/  STS [R40+0x1400], R45 ;  /* 0x0014002d28007388 */ /* 0x000fe20000000800 */
[----:B-1----:R-:W-:-:S03]  /*0d60*/  IMAD.IADD R51, R47, 0x1, R50 ;  /* 0x000000012f337824 */ /* 0x002fc600078e0232 */
[----:B------:R-:W-:Y:S01]  /*0d70*/  STS [R40+0x1800], R47 ;  /* 0x0018002f28007388 */ /* 0x000fe20000000800 */
[----:B------:R-:W-:-:S03]  /*0d80*/  IMAD.IADD R53, R51, 0x1, R52 ;  /* 0x0000000133357824 */ /* 0x000fc600078e0234 */
[----:B------:R-:W-:Y:S01]  /*0d90*/  STS [R40+0x1c00], R51 ;  /* 0x001c003328007388 */ /* 0x000fe20000000800 */
[----:B------:R-:W-:-:S03]  /*0da0*/  IMAD.IADD R55, R53, 0x1, R54 ;  /* 0x0000000135377824 */ /* 0x000fc600078e0236 */
[----:B------:R-:W-:Y:S01]  /*0db0*/  STS [R40+0x2000], R53 ;  /* 0x0020003528007388 */ /* 0x000fe20000000800 */
[----:B------:R-:W-:-:S03]  /*0dc0*/  IMAD.IADD R57, R55, 0x1, R56 ;  /* 0x0000000137397824 */ /* 0x000fc600078e0238 */
[----:B------:R-:W-:Y:S01]  /*0dd0*/  STS [R40+0x2400], R55 ;  /* 0x0024003728007388 */ /* 0x000fe20000000800 */
[----:B------:R-:W-:-:S03]  /*0de0*/  IMAD.IADD R59, R57, 0x1, R58 ;  /* 0x00000001393b7824 */ /* 0x000fc600078e023a */
[----:B------:R-:W-:Y:S04]  /*0df0*/  STS [R40+0x2800], R57 ;  /* 0x0028003928007388 */ /* 0x000fe80000000800 */
[----:B------:R-:W-:Y:S04]  /*0e00*/  STS [R40], RZ ;  /* 0x000000ff28007388 */ /* 0x000fe80000000800 */
[----:B------:R-:W-:Y:S04]  /*0e10*/  STS [R40+0x2c00], R59 ;  /* 0x002c003b28007388 */ /* 0x000fe80000000800 */
[----:B------:R0:W-:Y:S02]  /*0e20*/  STS [R40+0x800], R23 ;  /* 0x0008001728007388 */ /* 0x0001e40000000800 */
[----:B0-----:R-:W-:-:S07]  /*0e30*/  IMAD.IADD R23, R59, 0x1, R2 ;  /* 0x000000013b177824 */ /* 0x001fce00078e0202 */
.L_x_216:
[----:B------:R-:W-:Y:S05]  /*0e40*/  BSYNC.RECONVERGENT B0 ;  /* 0x0000000000007941 */ /* 0x000fea0003800200 */
.L_x_215:
[C---:B------:R-:W-:Y:S01]  /*0e50*/  ISETP.NE.AND P0, PT, R23.reuse, 0x900, PT ;  /* 0x000009001700780c */ /* 0x040fe20003f05270 */
[----:B------:R-:W-:Y:S01]  /*0e60*/  IMAD R21, R0, 0x100, R5 ;  /* 0x0000010000157824 */ /* 0x000fe200078e0205 */
[----:B------:R-:W-:Y:S01]  /*0e70*/  @!P2 LOP3.LUT R41, R23, 0x40000000, RZ, 0xfc, !PT ;  /* 0x400000001729a812 */ /* 0x000fe200078efcff */
[----:B------:R-:W0:Y:S01]  /*0e80*/  LDCU.64 UR6, c[0x0][0x3b8] ;  /* 0x00007700ff0677ac */ /* 0x000e220008000a00 */
[----:B------:R-:W-:Y:S01]  /*0e90*/  ISETP.LT.U32.AND P0, PT, R5, 0x100, !P0 ;  /* 0x000001000500780c */ /* 0x000fe20004701070 */
[----:B------:R-:W-:Y:S01]  /*0ea0*/  IMAD.WIDE R16, R21, 0x4, R16 ;  /* 0x0000000415107825 */ /* 0x000fe200078e0210 */
[----:B------:R-:W2:Y:S04]  /*0eb0*/  LDC.64 R44, c[0x0][0x398] ;  /* 0x0000e600ff2c7b82 */ /* 0x000ea80000000a00 */
[----:B------:R3:W-:Y:S04]  /*0ec0*/  @!P2 STG.E.STRONG.SYS desc[UR8][R16.64], R41 ;  /* 0x000000291000a986 */ /* 0x0007e8000c115908 */
[----:B------:R-:W4:Y:S08]  /*0ed0*/  LDC.64 R42, c[0x0][0x390] ;  /* 0x0000e400ff2a7b82 */ /* 0x000f300000000a00 */
[----:B------:R-:W-:Y:S06]  /*0ee0*/  BAR.RED.OR.DEFER_BLOCKING 0x0, P0 ;  /* 0x0000000000007b1d */ /* 0x000fec0000014800 */
[----:B------:R-:W5:Y:S01]  /*0ef0*/  B2R.RESULT RZ, P0 ;  /* 0x0000000000ff731c */ /* 0x000f620000004000 */
[----:B0-----:R-:W-:-:S04]  /*0f00*/  LEA R2, P1, R3, UR6, 0x4 ;  /* 0x0000000603027c11 */ /* 0x001fc8000f8220ff */
[----:B------:R-:W-:Y:S01]  /*0f10*/  LEA.HI.X R3, R3, UR7, R20, 0x4, P1 ;  /* 0x0000000703037c11 */ /* 0x000fe200088f2414 */
[----:B--2---:R-:W-:Y:S01]  /*0f20*/  IMAD.WIDE.U32 R20, R5, 0x8, R44 ;  /* 0x0000000805147825 */ /* 0x004fe200078e002c */
[----:B---3-5:R-:W-:Y:S07]  /*0f30*/  @!P0 BRA `(.L_x_217) ;  /* 0x0000000800888947 */ /* 0x028fee0003800000 */
[C---:B------:R-:W-:Y:S01]  /*0f40*/  ISETP.GT.U32.AND P0, PT, R5.reuse, R29, PT ;  /* 0x0000001d0500720c */ /* 0x040fe20003f04070 */
[----:B------:R-:W-:Y:S01]  /*0f50*/  BSSY B1, `(.L_x_218) ;  /* 0x000002d000017945 */ /* 0x000fe20003800000 */
[C---:B-1--4-:R-:W-:Y:S02]  /*0f60*/  IMAD.WIDE.U32 R30, R5.reuse, 0x8, R42 ;  /* 0x00000008051e7825 */ /* 0x052fe400078e002a */
[----:B------:R-:W-:Y:S02]  /*0f70*/  SEL R37, RZ, 0x900, !P0 ;  /* 0x00000900ff257807 */ /* 0x000fe40004000000 */
[----:B------:R-:W-:Y:S01]  /*0f80*/  IMAD R35, R5, 0x8, R25 ;  /* 0x0000000805237824 */ /* 0x000fe200078e0219 */
[----:B------:R-:W-:Y:S06]  /*0f90*/  @P2 BRA `(.L_x_219) ;  /* 0x0000000000a02947 */ /* 0x000fec0003800000 */
[----:B------:R-:W2:Y:S01]  /*0fa0*/  LDG.E.64 R20, desc[UR8][R20.64] ;  /* 0x0000000814147981 */ /* 0x000ea2000c1e1b00 */
[----:B------:R-:W-:Y:S01]  /*0fb0*/  IMAD.MOV.U32 R26, RZ, RZ, R23 ;  /* 0x000000ffff1a7224 */ /* 0x000fe200078e0017 */
[----:B--2---:R-:W-:-:S04]  /*0fc0*/  IADD3 R24, P0, PT, -R37, R20, RZ ;  /* 0x0000001425187210 */ /* 0x004fc80007f1e1ff */
[----:B------:R-:W-:Y:S02]  /*0fd0*/  IADD3.X R25, PT, PT, R21, -0x1, RZ, P0, !PT ;  /* 0xffffffff15197810 */ /* 0x000fe400007fe4ff */
[----:B------:R-:W-:-:S03]  /*0fe0*/  ISETP.GE.AND P0, PT, R0, 0x1, PT ;  /* 0x000000010000780c */ /* 0x000fc60003f06270 */
[----:B------:R0:W-:Y:S10]  /*0ff0*/  STS.64 [R35+0x9000], R24 ;  /* 0x0090001823007388 */ /* 0x0001f40000000a00 */
[----:B------:R-:W-:Y:S05]  /*1000*/  @!P0 BRA `(.L_x_220) ;  /* 0x00000000006c8947 */ /* 0x000fea0003800000 */
[----:B------:R-:W-:Y:S01]  /*1010*/  BSSY B0, `(.L_x_221) ;  /* 0x0000019000007945 */ /* 0x000fe20003800000 */
[----:B0-----:R-:W-:Y:S02]  /*1020*/  IMAD.MOV.U32 R24, RZ, RZ, -0x1 ;  /* 0xffffffffff187424 */ /* 0x001fe400078e00ff */
[----:B------:R-:W-:Y:S02]  /*1030*/  IMAD.MOV.U32 R25, RZ, RZ, R0 ;  /* 0x000000ffff197224 */ /* 0x000fe400078e0000 */
[----:B------:R-:W-:-:S07]  /*1040*/  IMAD.MOV.U32 R26, RZ, RZ, R23 ;  /* 0x000000ffff1a7224 */ /* 0x000fce00078e0017 */
.L_x_225:
[----:B------:R-:W0:Y:S01]  /*1050*/  LDC.64 R20, c[0x0][0x380] ;  /* 0x0000e000ff147b82 */ /* 0x000e220000000a00 */
[----:B------:R-:W-:Y:S01]  /*1060*/  VIADD R39, R25, 0xffffffff ;  /* 0xffffffff19277836 */ /* 0x000fe20000000000 */
[----:B------:R-:W-:Y:S03]  /*1070*/  BSSY B2, `(.L_x_222) ;  /* 0x0000008000027945 */ /* 0x000fe60003800000 */
[----:B------:R-:W-:-:S04]  /*1080*/  IMAD R33, R39, 0x100, R5 ;  /* 0x0000010027217824 */ /* 0x000fc800078e0205 */
[----:B0-----:R-:W-:-:S07]  /*1090*/  IMAD.WIDE R20, R33, 0x4, R20 ;  /* 0x0000000421147825 */ /* 0x001fce00078e0214 */
.L_x_223:
[----:B------:R-:W-:Y:S05]  /*10a0*/  YIELD ;  /* 0x0000000000007946 */ /* 0x000fea0003800000 */
[----:B------:R0:W-:Y:S06]  /*10b0*/  MEMBAR.SC.CTA ;  /* 0x0000000000007992 */ /* 0x0001ec0000000000 */
[----:B0-----:R-:W2:Y:S02]  /*10c0*/  LDG.E.STRONG.SYS R32, desc[UR8][R20.64] ;  /* 0x0000000814207981 */ /* 0x001ea4000c1f5900 */
[----:B--2---:R-:W-:-:S13]  /*10d0*/  ISETP.NE.AND P0, PT, R32, RZ, PT ;  /* 0x000000ff2000720c */ /* 0x004fda0003f05270 */
[----:B------:R-:W-:Y:S05]  /*10e0*/  @!P0 BRA `(.L_x_223) ;  /* 0xfffffffc00ec8947 */ /* 0x000fea000383ffff */
[----:B------:R-:W-:Y:S05]  /*10f0*/  BSYNC B2 ;  /* 0x0000000000027941 */ /* 0x000fea0003800000 */
.L_x_222:
[----:B------:R-:W-:Y:S01]  /*1100*/  BSSY.RECONVERGENT B2, `(.L_x_224) ;  /* 0x0000006000027945 */ /* 0x000fe20003800200 */
[C---:B------:R-:W-:Y:S02]  /*1110*/  ISETP.GT.AND P0, PT, R32.reuse, -0x1, PT ;  /* 0xffffffff2000780c */ /* 0x040fe40003f04270 */
[----:B------:R-:W-:Y:S01]  /*1120*/  LOP3.LUT R21, R32, 0x3fffffff, RZ, 0xc0, !PT ;  /* 0x3fffffff20157812 */ /* 0x000fe200078ec0ff */
[----:B------:R-:W-:Y:S05]  /*1130*/  WARPSYNC.EXCLUSIVE R24 ;  /* 0x0000000018007348 */ /* 0x000fea0003a00000 */
[----:B------:R-:W-:-:S05]  /*1140*/  IMAD.IADD R26, R21, 0x1, R26 ;  /* 0x00000001151a7824 */ /* 0x000fca00078e021a */
[----:B------:R-:W-:-:S07]  /*1150*/  VOTE.ANY R24, PT, P0 ;  /* 0x0000000000187806 */ /* 0x000fce00000e0100 */
[----:B------:R-:W-:Y:S05]  /*1160*/  BSYNC.RECONVERGENT B2 ;  /* 0x0000000000027941 */ /* 0x000fea0003800200 */
.L_x_224:
[----:B------:R-:W-:Y:S01]  /*1170*/  ISETP.GT.U32.AND P1, PT, R25, 0x1, PT ;  /* 0x000000011900780c */ /* 0x000fe20003f24070 */
[----:B------:R-:W-:-:S12]  /*1180*/  IMAD.MOV.U32 R25, RZ, RZ, R39 ;  /* 0x000000ffff197224 */ /* 0x000fd800078e0027 */
[----:B------:R-:W-:Y:S05]  /*1190*/  @P0 BRA P1, `(.L_x_225) ;  /* 0xfffffffc00ac0947 */ /* 0x000fea000083ffff */
[----:B------:R-:W-:Y:S05]  /*11a0*/  BSYNC B0 ;  /* 0x0000000000007941 */ /* 0x000fea0003800000 */
.L_x_221:
[----:B------:R1:W2:Y:S02]  /*11b0*/  LDS.64 R24, [R35+0x9000] ;  /* 0x0090000023187984 */ /* 0x0002a40000000a00 */
.L_x_220:
[C---:B------:R-:W-:Y:S01]  /*11c0*/  IMAD.IADD R21, R26.reuse, 0x1, -R23 ;  /* 0x000000011a157824 */ /* 0x040fe200078e0a17 */
[----:B------:R-:W-:-:S04]  /*11d0*/  LOP3.LUT R33, R26, 0x80000000, RZ, 0xfc, !PT ;  /* 0x800000001a217812 */ /* 0x000fc800078efcff */
[C---:B--2---:R-:W-:Y:S01]  /*11e0*/  IADD3 R20, P0, PT, R21.reuse, R24, RZ ;  /* 0x0000001815147210 */ /* 0x044fe20007f1e0ff */
[----:B------:R2:W-:Y:S03]  /*11f0*/  STG.E.STRONG.SYS desc[UR8][R16.64], R33 ;  /* 0x0000002110007986 */ /* 0x0005e6000c115908 */
[----:B------:R-:W-:-:S05]  /*1200*/  LEA.HI.X.SX32 R21, R21, R25, 0x1, P0 ;  /* 0x0000001915157211 */ /* 0x000fca00000f0eff */
[----:B------:R2:W-:Y:S04]  /*1210*/  STS.64 [R35+0x9000], R20 ;  /* 0x0090001423007388 */ /* 0x0005e80000000a00 */
.L_x_219:
[----:B------:R-:W-:Y:S05]  /*1220*/  BSYNC B1 ;  /* 0x0000000000017941 */ /* 0x000fea0003800000 */
.L_x_218:
[----:B--2---:R-:W2:Y:S01]  /*1230*/  LDC.64 R16, c[0x0][0x390] ;  /* 0x0000e400ff107b82 */ /* 0x004ea20000000a00 */
[----:B------:R-:W-:Y:S05]  /*1240*/  WARPSYNC.ALL ;  /* 0x0000000000007948 */ /* 0x000fea0003800000 */
[----:B------:R-:W-:Y:S02]  /*1250*/  UMOV UR5, 0x400 ;  /* 0x0000040000057882 */ /* 0x000fe40000000000 */
[----:B------:R-:W3:Y:S08]  /*1260*/  LDC R33, c[0x0][0x3c0] ;  /* 0x0000f000ff217b82 */ /* 0x000ef00000000800 */
[----:B------:R-:W4:Y:S01]  /*1270*/  S2UR UR6, SR_CgaCtaId ;  /* 0x00000000000679c3 */ /* 0x000f220000008800 */
[----:B--2---:R-:W-:-:S02]  /*1280*/  ISETP.EQ.U32.AND P1, PT, R16, RZ, PT ;  /* 0x000000ff1000720c */ /* 0x004fc40003f22070 */
[----:B---3--:R-:W-:-:S04]  /*1290*/  ISETP.GE.AND P0, PT, R22, R33, PT ;  /* 0x000000211600720c */ /* 0x008fc80003f06270 */
[----:B------:R-:W-:-:S04]  /*12a0*/  ISETP.EQ.OR.EX P0, PT, R17, RZ, !P0, P1 ;  /* 0x000000ff1100720c */ /* 0x000fc80004702710 */
[----:B------:R-:W-:Y:S01]  /*12b0*/  ISETP.GT.U32.OR P0, PT, R5, 0xff, P0 ;  /* 0x000000ff0500780c */ /* 0x000fe20000704470 */
[----:B----4-:R-:W-:-:S06]  /*12c0*/  ULEA UR5, UR6, UR5, 0x18 ;  /* 0x0000000506057291 */ /* 0x010fcc000f8ec0ff */
[----:B------:R-:W-:-:S06]  /*12d0*/  LEA R16, R29, UR5, 0x3 ;  /* 0x000000051d107c11 */ /* 0x000fcc000f8e18ff */
[----:B------:R-:W2:Y:S02]  /*12e0*/  @!P0 LDS.64 R4, [R35+0x9000] ;  /* 0x0090000023048984 */ /* 0x000ea40000000a00 */
[--C-:B--2---:R-:W-:Y:S02]  /*12f0*/  @!P0 IADD3 R4, P1, P2, R4, R37, R23.reuse ;  /* 0x0000002504048210 */ /* 0x104fe40007a3e017 */
[----:B------:R-:W-:-:S04]  /*1300*/  @!P0 SHF.R.S32.HI R23, RZ, 0x1f, R23 ;  /* 0x0000001fff178819 */ /* 0x000fc80000011417 */
[----:B------:R-:W-:-:S05]  /*1310*/  @!P0 IADD3.X R5, PT, PT, R5, RZ, R23, P1, P2 ;  /* 0x000000ff05058210 */ /* 0x000fca0000fe4417 */
[----:B------:R2:W-:Y:S01]  /*1320*/  @!P0 STG.E.64 desc[UR8][R30.64], R4 ;  /* 0x000000041e008986 */ /* 0x0005e2000c101b08 */
[----:B------:R-:W-:Y:S01]  /*1330*/  BAR.SYNC.DEFER_BLOCKING 0x0 ;  /* 0x0000000000007b1d */ /* 0x000fe20000010000 */
[----:B------:R-:W-:-:S05]  /*1340*/  ISETP.GT.AND P0, PT, R22, R33, PT ;  /* 0x000000211600720c */ /* 0x000fca0003f04270 */
[----:B------:R-:W3:Y:S08]  /*1350*/  LDS.64 R16, [R16+0x9000] ;  /* 0x0090000010107984 */ /* 0x000ef00000000a00 */
[----:B--2---:R-:W-:Y:S05]  /*1360*/  @P0 BRA `(.L_x_226) ;  /* 0x0000000000300947 */ /* 0x004fea0003800000 */
[----:B------:R-:W2:Y:S01]  /*1370*/  LDCU.64 UR4, c[0x0][0x3a0] ;  /* 0x00007400ff0477ac */ /* 0x000ea20008000a00 */
[----:B---3--:R-:W-:-:S05]  /*1380*/  IADD3 R29, P1, PT, R28, R16, RZ ;  /* 0x000000101c1d7210 */ /* 0x008fca0007f3e0ff */
        /* <DEDUP_REMOVED lines=8> */
[----:B------:R3:W-:Y:S01]  /*1410*/  STG.E.64 desc[UR8][R4.64+0x500], R6 ;  /* 0x0005000604007986 */ /* 0x0007e2000c101b08 */
[----:B------:R-:W-:Y:S05]  /*1420*/  BRA `(.L_x_227) ;  /* 0x00000000005c7947 */ /* 0x000fea0003800000 */
.L_x_226:
[----:B------:R-:W2:Y:S01]  /*1430*/  LDCU.64 UR4, c[0x0][0x3a0] ;  /* 0x00007400ff0477ac */ /* 0x000ea20008000a00 */
[----:B---3--:R-:W-:Y:S01]  /*1440*/  IADD3 R29, P1, PT, R28, R16, RZ ;  /* 0x000000101c1d7210 */ /* 0x008fe20007f3e0ff */
[----:B------:R-:W-:Y:S02]  /*1450*/  IMAD R21, R0, -0x900, R33 ;  /* 0xfffff70000157824 */ /* 0x000fe400078e0221 */
[C---:B------:R-:W-:Y:S02]  /*1460*/  VIADD R4, R28.reuse, 0x20 ;  /* 0x000000201c047836 */ /* 0x040fe40000000000 */
[----:B------:R-:W-:Y:S02]  /*1470*/  VIADD R16, R28, 0x40 ;  /* 0x000000401c107836 */ /* 0x000fe40000000000 */
[----:B------:R-:W-:Y:S01]  /*1480*/  IMAD.X R30, RZ, RZ, R17, P1 ;  /* 0x000000ffff1e7224 */ /* 0x000fe200008e0611 */
[-C--:B------:R-:W-:Y:S01]  /*1490*/  ISETP.GE.AND P2, PT, R4, R21.reuse, PT ;  /* 0x000000150400720c */ /* 0x080fe20003f46270 */
[----:B------:R-:W-:Y:S01]  /*14a0*/  VIADD R20, R28, 0x80 ;  /* 0x000000801c147836 */ /* 0x000fe20000000000 */
[-C--:B------:R-:W-:Y:S01]  /*14b0*/  ISETP.GE.AND P3, PT, R16, R21.reuse, PT ;  /* 0x000000151000720c */ /* 0x080fe20003f66270 */
[C---:B------:R-:W-:Y:S01]  /*14c0*/  VIADD R16, R28.reuse, 0x60 ;  /* 0x000000601c107836 */ /* 0x040fe20000000000 */
[CC--:B------:R-:W-:Y:S01]  /*14d0*/  ISETP.GE.AND P1, PT, R28.reuse, R21.reuse, PT ;  /* 0x000000151c00720c */ /* 0x0c0fe20003f26270 */
[----:B------:R-:W-:Y:S01]  /*14e0*/  VIADD R22, R28, 0xa0 ;  /* 0x000000a01c167836 */ /* 0x000fe20000000000 */
[----:B------:R-:W-:-:S02]  /*14f0*/  ISETP.GE.AND P5, PT, R20, R21, PT ;  /* 0x000000151400720c */ /* 0x000fc40003fa6270 */
[----:B------:R-:W-:Y:S02]  /*1500*/  ISETP.GE.AND P4, PT, R16, R21, PT ;  /* 0x000000151000720c */ /* 0x000fe40003f86270 */
[----:B--2---:R-:W-:-:S04]  /*1510*/  LEA R4, P6, R29, UR4, 0x3 ;  /* 0x000000041d047c11 */ /* 0x004fc8000f8c18ff */
[----:B------:R-:W-:Y:S02]  /*1520*/  LEA.HI.X R5, R29, UR5, R30, 0x3, P6 ;  /* 0x000000051d057c11 */ /* 0x000fe4000b0f1c1e */
[----:B------:R-:W-:-:S03]  /*1530*/  ISETP.GE.AND P6, PT, R22, R21, PT ;  /* 0x000000151600720c */ /* 0x000fc60003fc6270 */
[----:B------:R2:W-:Y:S04]  /*1540*/  @!P1 STG.E.64 desc[UR8][R4.64], R18 ;  /* 0x0000001204009986 */ /* 0x0005e8000c101b08 */
[----:B------:R2:W-:Y:S04]  /*1550*/  @!P2 STG.E.64 desc[UR8][R4.64+0x100], R14 ;  /* 0x0001000e0400a986 */ /* 0x0005e8000c101b08 */
[----:B------:R2:W-:Y:S04]  /*1560*/  @!P3 STG.E.64 desc[UR8][R4.64+0x200], R12 ;  /* 0x0002000c0400b986 */ /* 0x0005e8000c101b08 */
[----:B------:R2:W-:Y:S04]  /*1570*/  @!P4 STG.E.64 desc[UR8][R4.64+0x300], R10 ;  /* 0x0003000a0400c986 */ /* 0x0005e8000c101b08 */
[----:B------:R2:W-:Y:S04]  /*1580*/  @!P5 STG.E.64 desc[UR8][R4.64+0x400], R8 ;  /* 0x000400080400d986 */ /* 0x0005e8000c101b08 */
[----:B------:R2:W-:Y:S02]  /*1590*/  @!P6 STG.E.64 desc[UR8][R4.64+0x500], R6 ;  /* 0x000500060400e986 */ /* 0x0005e4000c101b08 */
.L_x_227:
[----:B------:R-:W-:Y:S05]  /*15a0*/  @P0 BRA `(.L_x_228) ;  /* 0x00000000001c0947 */ /* 0x000fea0003800000 */
[----:B--23--:R2:W5:Y:S04]  /*15b0*/  LDG.E.128 R4, desc[UR8][R2.64] ;  /* 0x0000000802047981 */ /* 0x00c568000c1e1d00 */
[----:B------:R2:W5:Y:S04]  /*15c0*/  LDG.E.128 R8, desc[UR8][R2.64+0x200] ;  /* 0x0002000802087981 */ /* 0x000568000c1e1d00 */
[----:B------:R2:W5:Y:S04]  /*15d0*/  LDG.E.128 R12, desc[UR8][R2.64+0x400] ;  /* 0x00040008020c7981 */ /* 0x000568000c1e1d00 */
[----:B------:R2:W5:Y:S04]  /*15e0*/  LDG.E.128 R16, desc[UR8][R2.64+0x600] ;  /* 0x0006000802107981 */ /* 0x000568000c1e1d00 */
[----:B------:R2:W5:Y:S04]  /*15f0*/  LDG.E.128 R20, desc[UR8][R2.64+0x800] ;  /* 0x0008000802147981 */ /* 0x000568000c1e1d00 */
[----:B0-----:R2:W5:Y:S01]  /*1600*/  LDG.E.128 R24, desc[UR8][R2.64+0xa00] ;  /* 0x000a000802187981 */ /* 0x001562000c1e1d00 */
[----:B------:R-:W-:Y:S05]  /*1610*/  BRA `(.L_x_229) ;  /* 0x0000000000487947 */ /* 0x000fea0003800000 */
.L_x_228:
[----:B------:R-:W-:Y:S02]  /*1620*/  IMAD.IADD R31, R33, 0x1, -R27 ;  /* 0x00000001211f7824 */ /* 0x000fe400078e0a1b */
        /* <DEDUP_REMOVED lines=9> */
[-C--:B------:R-:W-:Y:S02]  /*16c0*/  ISETP.GE.AND P5, PT, R32, R31.reuse, PT ;  /* 0x0000001f2000720c */ /* 0x080fe40003fa6270 */
[----:B------:R-:W-:-:S03]  /*16d0*/  ISETP.GE.AND P6, PT, R38, R31, PT ;  /* 0x0000001f2600720c */ /* 0x000fc60003fc6270 */
[----:B--23--:R3:W5:Y:S04]  /*16e0*/  @!P1 LDG.E.128 R4, desc[UR8][R2.64] ;  /* 0x0000000802049981 */ /* 0x00c768000c1e1d00 */
[----:B------:R3:W5:Y:S04]  /*16f0*/  @!P2 LDG.E.128 R8, desc[UR8][R2.64+0x200] ;  /* 0x000200080208a981 */ /* 0x000768000c1e1d00 */
[----:B------:R3:W5:Y:S04]  /*1700*/  @!P3 LDG.E.128 R12, desc[UR8][R2.64+0x400] ;  /* 0x00040008020cb981 */ /* 0x000768000c1e1d00 */
[----:B------:R3:W5:Y:S04]  /*1710*/  @!P4 LDG.E.128 R16, desc[UR8][R2.64+0x600] ;  /* 0x000600080210c981 */ /* 0x000768000c1e1d00 */
[----:B------:R3:W5:Y:S04]  /*1720*/  @!P5 LDG.E.128 R20, desc[UR8][R2.64+0x800] ;  /* 0x000800080214d981 */ /* 0x000768000c1e1d00 */
[----:B0-----:R3:W5:Y:S02]  /*1730*/  @!P6 LDG.E.128 R24, desc[UR8][R2.64+0xa00] ;  /* 0x000a00080218e981 */ /* 0x001764000c1e1d00 */
.L_x_229:
[----:B------:R-:W-:Y:S05]  /*1740*/  @P0 BRA `(.L_x_230) ;  /* 0x0000000000280947 */ /* 0x000fea0003800000 */
[----:B------:R-:W2:Y:S02]  /*1750*/  LDCU.64 UR4, c[0x0][0x3b0] ;  /* 0x00007600ff0477ac */ /* 0x000ea40008000a00 */
[----:B--23--:R-:W-:-:S04]  /*1760*/  LEA R2, P0, R29, UR4, 0x4 ;  /* 0x000000041d027c11 */ /* 0x00cfc8000f8020ff */
[----:B------:R-:W-:-:S05]  /*1770*/  LEA.HI.X R3, R29, UR5, R30, 0x4, P0 ;  /* 0x000000051d037c11 */ /* 0x000fca00080f241e */
[----:B-----5:R-:W-:Y:S04]  /*1780*/  STG.E.128 desc[UR8][R2.64], R4 ;  /* 0x0000000402007986 */ /* 0x020fe8000c101d08 */
[----:B------:R-:W-:Y:S04]  /*1790*/  STG.E.128 desc[UR8][R2.64+0x200], R8 ;  /* 0x0002000802007986 */ /* 0x000fe8000c101d08 */
[----:B------:R-:W-:Y:S04]  /*17a0*/  STG.E.128 desc[UR8][R2.64+0x400], R12 ;  /* 0x0004000c02007986 */ /* 0x000fe8000c101d08 */
[----:B------:R-:W-:Y:S04]  /*17b0*/  STG.E.128 desc[UR8][R2.64+0x600], R16 ;  /* 0x0006001002007986 */ /* 0x000fe8000c101d08 */
[----:B------:R-:W-:Y:S04]  /*17c0*/  STG.E.128 desc[UR8][R2.64+0x800], R20 ;  /* 0x0008001402007986 */ /* 0x000fe8000c101d08 */
[----:B------:R-:W-:Y:S01]  /*17d0*/  STG.E.128 desc[UR8][R2.64+0xa00], R24 ;  /* 0x000a001802007986 */ /* 0x000fe2000c101d08 */
[----:B------:R-:W-:Y:S05]  /*17e0*/  EXIT ;  /* 0x000000000000794d */ /* 0x000fea0003800000 */
.L_x_230:
[----:B------:R-:W0:Y:S01]  /*17f0*/  LDCU.64 UR4, c[0x0][0x3b0] ;  /* 0x00007600ff0477ac */ /* 0x000e220008000a00 */
[----:B------:R-:W-:Y:S02]  /*1800*/  IMAD R33, R0, -0x900, R33 ;  /* 0xfffff70000217824 */ /* 0x000fe400078e0221 */
[C---:B------:R-:W-:Y:S02]  /*1810*/  VIADD R0, R28.reuse, 0x20 ;  /* 0x000000201c007836 */ /* 0x040fe40000000000 */
[C---:B--23--:R-:W-:Y:S01]  /*1820*/  VIADD R2, R28.reuse, 0x40 ;  /* 0x000000401c027836 */ /* 0x04cfe20000000000 */
[CC--:B------:R-:W-:Y:S01]  /*1830*/  ISETP.GE.AND P0, PT, R28.reuse, R33.reuse, PT ;  /* 0x000000211c00720c */ /* 0x0c0fe20003f06270 */
[----:B------:R-:W-:Y:S01]  /*1840*/  VIADD R32, R28, 0x80 ;  /* 0x000000801c207836 */ /* 0x000fe20000000000 */
[-C--:B------:R-:W-:Y:S01]  /*1850*/  ISETP.GE.AND P2, PT, R0, R33.reuse, PT ;  /* 0x000000210000720c */ /* 0x080fe20003f46270 */
[----:B------:R-:W-:Y:S01]  /*1860*/  VIADD R0, R28, 0x60 ;  /* 0x000000601c007836 */ /* 0x000fe20000000000 */
[-C--:B------:R-:W-:Y:S01]  /*1870*/  ISETP.GE.AND P3, PT, R2, R33.reuse, PT ;  /* 0x000000210200720c */ /* 0x080fe20003f66270 */
[----:B------:R-:W-:Y:S01]  /*1880*/  VIADD R28, R28, 0xa0 ;  /* 0x000000a01c1c7836 */ /* 0x000fe20000000000 */
[----:B------:R-:W-:-:S02]  /*1890*/  ISETP.GE.AND P5, PT, R32, R33, PT ;  /* 0x000000212000720c */ /* 0x000fc40003fa6270 */
[----:B------:R-:W-:Y:S02]  /*18a0*/  ISETP.GE.AND P4, PT, R0, R33, PT ;  /* 0x000000210000720c */ /* 0x000fe40003f86270 */
[----:B0-----:R-:W-:-:S04]  /*18b0*/  LEA R2, P1, R29, UR4, 0x4 ;  /* 0x000000041d027c11 */ /* 0x001fc8000f8220ff */
[----:B------:R-:W-:Y:S02]  /*18c0*/  LEA.HI.X R3, R29, UR5, R30, 0x4, P1 ;  /* 0x000000051d037c11 */ /* 0x000fe400088f241e */
[----:B------:R-:W-:-:S03]  /*18d0*/  ISETP.GE.AND P1, PT, R28, R33, PT ;  /* 0x000000211c00720c */ /* 0x000fc60003f26270 */
[----:B-----5:R0:W-:Y:S04]  /*18e0*/  @!P0 STG.E.128 desc[UR8][R2.64], R4 ;  /* 0x0000000402008986 */ /* 0x0201e8000c101d08 */
[----:B------:R0:W-:Y:S04]  /*18f0*/  @!P2 STG.E.128 desc[UR8][R2.64+0x200], R8 ;  /* 0x000200080200a986 */ /* 0x0001e8000c101d08 */
[----:B------:R0:W-:Y:S04]  /*1900*/  @!P3 STG.E.128 desc[UR8][R2.64+0x400], R12 ;  /* 0x0004000c0200b986 */ /* 0x0001e8000c101d08 */
[----:B------:R0:W-:Y:S04]  /*1910*/  @!P4 STG.E.128 desc[UR8][R2.64+0x600], R16 ;  /* 0x000600100200c986 */ /* 0x0001e8000c101d08 */
[----:B------:R0:W-:Y:S01]  /*1920*/  @!P5 STG.E.128 desc[UR8][R2.64+0x800], R20 ;  /* 0x000800140200d986 */ /* 0x0001e2000c101d08 */
[----:B------:R-:W-:Y:S05]  /*1930*/  @P1 EXIT ;  /* 0x000000000000194d */ /* 0x000fea0003800000 */
[----:B------:R-:W-:Y:S01]  /*1940*/  STG.E.128 desc[UR8][R2.64+0xa00], R24 ;  /* 0x000a001802007986 */ /* 0x000fe2000c101d08 */
[----:B------:R-:W-:Y:S05]  /*1950*/  EXIT ;  /* 0x000000000000794d */ /* 0x000fea0003800000 */
.L_x_217:
[----:B------:R-:W-:Y:S01]  /*1960*/  IMAD.MOV.U32 R4, RZ, RZ, RZ ;  /* 0x000000ffff047224 */ /* 0x000fe200078e00ff */
[C---:B------:R-:W-:Y:S01]  /*1970*/  ISETP.GT.U32.AND P0, PT, R5.reuse, 0x1f, PT ;  /* 0x0000001f0500780c */ /* 0x040fe20003f04070 */
[----:B------:R-:W-:Y:S05]  /*1980*/  WARPSYNC.ALL ;  /* 0x0000000000007948 */ /* 0x000fea0003800000 */
[----:B----4-:R-:W-:-:S04]  /*1990*/  IMAD.HI.U32 R42, R5, 0x15555556, R4 ;  /* 0x15555556052a7827 */ /* 0x010fc800078e0004 */
        /* <DEDUP_REMOVED lines=15> */
[----:B------:R-:W-:Y:S04]  /*1a90*/  LDS R44, [R27+0x3434] ;  /* 0x003434001b2c7984 */ /* 0x000fe80000000800 */
[----:B------:R-:W0:Y:S04]  /*1aa0*/  LDS R41, [R27+0x3438] ;  /* 0x003438001b297984 */ /* 0x000e280000000800 */
[----:B------:R-:W1:Y:S01]  /*1ab0*/  LDS R54, [R27+0x343c] ;  /* 0x00343c001b367984 */ /* 0x000e620000000800 */
[----:B--2---:R-:W-:-:S04]  /*1ac0*/  IADD3 R55, PT, PT, R47, R48, R45 ;  /* 0x000000302f377210 */ /* 0x004fc80007ffe02d */
[----:B---3--:R-:W-:-:S04]  /*1ad0*/  IADD3 R55, PT, PT, R51, R55, R50 ;  /* 0x0000003733377210 */ /* 0x008fc80007ffe032 */
[----:B----4-:R-:W-:-:S04]  /*1ae0*/  IADD3 R55, PT, PT, R53, R55, R52 ;  /* 0x0000003735377210 */ /* 0x010fc80007ffe034 */
[----:B-----5:R-:W-:-:S04]  /*1af0*/  IADD3 R55, PT, PT, R43, R55, R46 ;  /* 0x000000372b377210 */ /* 0x020fc80007ffe02e */
[----:B0-----:R-:W-:-:S05]  /*1b00*/  IADD3 R55, PT, PT, R41, R55, R44 ;  /* 0x0000003729377210 */ /* 0x001fca0007ffe02c */
[----:B-1----:R-:W-:Y:S01]  /*1b10*/  IMAD.IADD R54, R54, 0x1, R55 ;  /* 0x0000000136367824 */ /* 0x002fe200078e0237 */
        /* <DEDUP_REMOVED lines=10> */
.L_x_287:
        /* <DEDUP_REMOVED lines=25> */
.L_x_231:
[----:B------:R-:W-:Y:S05]  /*1d50*/  WARPSYNC.ALL ;  /* 0x0000000000007948 */ /* 0x000fea0003800000 */
[----:B------:R-:W-:Y:S01]  /*1d60*/  BAR.SYNC.DEFER_BLOCKING 0x0 ;  /* 0x0000000000007b1d */ /* 0x000fe20000010000 */
[----:B------:R-:W-:-:S05]  /*1d70*/  ISETP.NE.AND P0, PT, R49, RZ, PT ;  /* 0x000000ff3100720c */ /* 0x000fca0003f05270 */
[----:B------:R-:W-:Y:S01]  /*1d80*/  BSSY.RECONVERGENT B0, `(.L_x_233) ;  /* 0x0000027000007945 */ /* 0x000fe20003800200 */
[----:B0-----:R-:W0:Y:S07]  /*1d90*/  LDS R42, [R42+0x3410] ;  /* 0x003410002a2a7984 */ /* 0x001e2e0000000800 */
[----:B------:R-:W-:Y:S05]  /*1da0*/  @P0 BRA `(.L_x_234) ;  /* 0x0000000000900947 */ /* 0x000fea0003800000 */
[----:B--2---:R-:W0:Y:S04]  /*1db0*/  LDS R27, [R40] ;  /* 0x00000000281b7984 */ /* 0x004e280000000800 */
        /* <DEDUP_REMOVED lines=8> */
[----:B------:R-:W1:Y:S04]  /*1e40*/  LDS R59, [R40+0x2400] ;  /* 0x00240000283b7984 */ /* 0x000e680000000800 */
[----:B------:R-:W1:Y:S01]  /*1e50*/  LDS R61, [R40+0x2800] ;  /* 0x00280000283d7984 */ /* 0x000e620000000800 */
[----:B0-----:R-:W-:-:S03]  /*1e60*/  IMAD.IADD R27, R42, 0x1, R27 ;  /* 0x000000012a1b7824 */ /* 0x001fc600078e021b */
[----:B------:R-:W0:Y:S01]  /*1e70*/  LDS R63, [R40+0x2c00] ;  /* 0x002c0000283f7984 */ /* 0x000e220000000800 */
[C---:B--2---:R-:W-:Y:S02]  /*1e80*/  IMAD.IADD R41, R42.reuse, 0x1, R41 ;  /* 0x000000012a297824 */ /* 0x044fe400078e0229 */
[C---:B---3--:R-:W-:Y:S01]  /*1e90*/  IMAD.IADD R43, R42.reuse, 0x1, R43 ;  /* 0x000000012a2b7824 */ /* 0x048fe200078e022b */
[----:B------:R3:W-:Y:S01]  /*1ea0*/  STS [R40], R27 ;  /* 0x0000001b28007388 */ /* 0x0007e20000000800 */
[----:B----4-:R-:W-:-:S03]  /*1eb0*/  IMAD.IADD R45, R42, 0x1, R45 ;  /* 0x000000012a2d7824 */ /* 0x010fc600078e022d */
[----:B------:R3:W-:Y:S01]  /*1ec0*/  STS [R40+0x400], R41 ;  /* 0x0004002928007388 */ /* 0x0007e20000000800 */
[----:B-----5:R-:W-:-:S03]  /*1ed0*/  IMAD.IADD R47, R42, 0x1, R47 ;  /* 0x000000012a2f7824 */ /* 0x020fc600078e022f */
[----:B------:R3:W-:Y:S01]  /*1ee0*/  STS [R40+0x800], R43 ;  /* 0x0008002b28007388 */ /* 0x0007e20000000800 */
[----:B-1----:R-:W-:-:S03]  /*1ef0*/  IMAD.IADD R51, R42, 0x1, R51 ;  /* 0x000000012a337824 */ /* 0x002fc600078e0233 */
        /* <DEDUP_REMOVED lines=11> */
[----:B0-----:R-:W-:-:S03]  /*1fb0*/  IMAD.IADD R63, R42, 0x1, R63 ;  /* 0x000000012a3f7824 */ /* 0x001fc600078e023f */
[----:B------:R3:W-:Y:S04]  /*1fc0*/  STS [R40+0x2400], R59 ;  /* 0x0024003b28007388 */ /* 0x0007e80000000800 */
[----:B------:R3:W-:Y:S04]  /*1fd0*/  STS [R40+0x2800], R61 ;  /* 0x0028003d28007388 */ /* 0x0007e80000000800 */
[----:B------:R3:W-:Y:S02]  /*1fe0*/  STS [R40+0x2c00], R63 ;  /* 0x002c003f28007388 */ /* 0x0007e40000000800 */
.L_x_234:
[----:B------:R-:W-:Y:S05]  /*1ff0*/  BSYNC.RECONVERGENT B0 ;  /* 0x0000000000007941 */ /* 0x000fea0003800200 */
.L_x_233:
[----:B------:R-:W-:Y:S01]  /*2000*/  BAR.SYNC.DEFER_BLOCKING 0x0 ;  /* 0x0000000000007b1d */ /* 0x000fe20000010000 */
[----:B------:R-:W-:-:S05]  /*2010*/  R2P PR, R29, 0x7f ;  /* 0x0000007f1d007804 */ /* 0x000fca0000000000 */
[----:B------:R-:W-:Y:S08]  /*2020*/  BSSY.RECONVERGENT B0, `(.L_x_235) ;  /* 0x0000021000007945 */ /* 0x000ff00003800200 */
[----:B--23--:R-:W-:Y:S02]  /*2030*/  VOTE.ANY R27, PT, P0 ;  /* 0x00000000001b7806 */ /* 0x00cfe400000e0100 */
        /* <DEDUP_REMOVED lines=8> */
[----:B------:R-:W-:Y:S02]  /*20c0*/  LOP3.LUT R27, R44, R27, RZ, 0xc0, !PT ;  /* 0x0000001b2c1b7212 */ /* 0x000fe400078ec0ff */
[----:B------:R-:W-:Y:S02]  /*20d0*/  VOTE.ANY R40, PT, P4 ;  /* 0x0000000000287806 */ /* 0x000fe400020e0100 */
[----:B------:R-:W-:Y:S02]  /*20e0*/  LOP3.LUT R27, R46, R27, RZ, 0xc0, !PT ;  /* 0x0000001b2e1b7212 */ /* 0x000fe400078ec0ff */
[----:B------:R-:W-:Y:S02]  /*20f0*/  @!P4 LOP3.LUT R40, RZ, R40, RZ, 0x33, !PT ;  /* 0x00000028ff28c212 */ /* 0x000fe400078e33ff */
[----:B------:R-:W-:-:S02]  /*2100*/  VOTE.ANY R44, PT, P5 ;  /* 0x00000000002c7806 */ /* 0x000fc400028e0100 */
[----:B------:R-:W-:Y:S02]  /*2110*/  LOP3.LUT R27, R40, R27, RZ, 0xc0, !PT ;  /* 0x0000001b281b7212 */ /* 0x000fe400078ec0ff */
[----:B------:R-:W-:Y:S02]  /*2120*/  LOP3.LUT P0, RZ, R29, 0x80, RZ, 0xc0, !PT ;  /* 0x000000801dff7812 */ /* 0x000fe4000780c0ff */
[----:B------:R-:W-:Y:S02]  /*2130*/  @!P5 LOP3.LUT R44, RZ, R44, RZ, 0x33, !PT ;  /* 0x0000002cff2cd212 */ /* 0x000fe400078e33ff */
[----:B------:R-:W-:Y:S02]  /*2140*/  VOTE.ANY R29, PT, P6 ;  /* 0x00000000001d7806 */ /* 0x000fe400030e0100 */
[----:B------:R-:W-:Y:S02]  /*2150*/  LOP3.LUT R44, R44, R27, RZ, 0xc0, !PT ;  /* 0x0000001b2c2c7212 */ /* 0x000fe400078ec0ff */
[----:B------:R-:W2:Y:S01]  /*2160*/  S2R R27, SR_LEMASK ;  /* 0x00000000001b7919 */ /* 0x000ea20000003a00 */
[----:B------:R-:W-:-:S04]  /*2170*/  @!P6 LOP3.LUT R29, RZ, R29, RZ, 0x33, !PT ;  /* 0x0000001dff1de212 */ /* 0x000fc800078e33ff */
[----:B------:R-:W-:Y:S02]  /*2180*/  VOTE.ANY R41, PT, P0 ;  /* 0x0000000000297806 */ /* 0x000fe400000e0100 */
[----:B------:R-:W-:Y:S01]  /*2190*/  LOP3.LUT R44, R29, R44, RZ, 0xc0, !PT ;  /* 0x0000002c1d2c7212 */ /* 0x000fe200078ec0ff */
[----:B------:R-:W-:Y:S01]  /*21a0*/  IMAD.MOV.U32 R29, RZ, RZ, RZ ;  /* 0x000000ffff1d7224 */ /* 0x000fe200078e00ff */
[----:B------:R-:W-:-:S04]  /*21b0*/  @!P0 LOP3.LUT R41, RZ, R41, RZ, 0x33, !PT ;  /* 0x00000029ff298212 */ /* 0x000fc800078e33ff */
[----:B------:R-:W-:-:S04]  /*21c0*/  LOP3.LUT R44, R41, R44, RZ, 0xc0, !PT ;  /* 0x0000002c292c7212 */ /* 0x000fc800078ec0ff */
[----:B------:R-:W3:Y:S01]  /*21d0*/  FLO.U32 R41, R44 ;  /* 0x0000002c00297300 */ /* 0x000ee200000e0000 */
[----:B--2---:R-:W-:Y:S02]  /*21e0*/  LOP3.LUT R40, R27, R44, RZ, 0xc0, !PT ;  /* 0x0000002c1b287212 */ /* 0x004fe400078ec0ff */
[----:B---3--:R-:W-:-:S05]  /*21f0*/  ISETP.NE.AND P0, PT, R24, R41, PT ;  /* 0x000000291800720c */ /* 0x008fca0003f05270 */
[----:B------:R-:W2:Y:S08]  /*2200*/  POPC R40, R40 ;  /* 0x0000002800287309 */ /* 0x000eb00000000000 */
[----:B------:R-:W-:Y:S05]  /*2210*/  @P0 BRA `(.L_x_236) ;  /* 0x0000000000040947 */ /* 0x000fea0003800000 */
[----:B--2---:R3:W4:Y:S02]  /*2220*/  ATOMS.ADD R29, [R39], R40 ;  /* 0x00000028271d738c */ /* 0x0047240000000000 */
.L_x_236:
[----:B------:R-:W-:Y:S05]  /*2230*/  BSYNC.RECONVERGENT B0 ;  /* 0x0000000000007941 */ /* 0x000fea0003800200 */
.L_x_235:
[----:B------:R-:W-:Y:S01]  /*2240*/  R2P PR, R38, 0x7f ;  /* 0x0000007f26007804 */ /* 0x000fe20000000000 */
[----:B----4-:R4:W0:Y:S01]  /*2250*/  SHFL.IDX PT, R29, R29, R41, 0x1f ;  /* 0x00001f291d1d7589 */ /* 0x01082200000e0000 */
[----:B------:R-:W-:Y:S11]  /*2260*/  BSSY.RECONVERGENT B0, `(.L_x_237) ;  /* 0x0000020000007945 */ /* 0x000ff60003800200 */
[----:B-1-3--:R-:W-:-:S02]  /*2270*/  VOTE.ANY R39, PT, P0 ;  /* 0x0000000000277806 */ /* 0x00afc400000e0100 */
[----:B------:R-:W-:Y:S02]  /*2280*/  VOTE.ANY R44, PT, P1 ;  /* 0x00000000002c7806 */ /* 0x000fe400008e0100 */
[----:B------:R-:W-:Y:S02]  /*2290*/  @!P0 LOP3.LUT R39, RZ, R39, RZ, 0x33, !PT ;  /* 0x00000027ff278212 */ /* 0x000fe400078e33ff */
[----:B------:R-:W-:Y:S02]  /*22a0*/  @!P1 LOP3.LUT R44, RZ, R44, RZ, 0x33, !PT ;  /* 0x0000002cff2c9212 */ /* 0x000fe400078e33ff */
[----:B------:R-:W-:Y:S02]  /*22b0*/  VOTE.ANY R46, PT, P2 ;  /* 0x00000000002e7806 */ /* 0x000fe400010e0100 */
[----:B------:R-:W-:Y:S02]  /*22c0*/  LOP3.LUT R39, R44, R39, RZ, 0xc0, !PT ;  /* 0x000000272c277212 */ /* 0x000fe400078ec0ff */
[----:B------:R-:W-:-:S02]  /*22d0*/  @!P2 LOP3.LUT R46, RZ, R46, RZ, 0x33, !PT ;  /* 0x0000002eff2ea212 */ /* 0x000fc400078e33ff */
[----:B------:R-:W-:Y:S02]  /*22e0*/  VOTE.ANY R44, PT, P3 ;  /* 0x00000000002c7806 */ /* 0x000fe400018e0100 */
[----:B------:R-:W-:Y:S02]  /*22f0*/  LOP3.LUT P0, RZ, R38, 0x80, RZ, 0xc0, !PT ;  /* 0x0000008026ff7812 */ /* 0x000fe4000780c0ff */
[----:B------:R-:W-:Y:S02]  /*2300*/  LOP3.LUT R39, R46, R39, RZ, 0xc0, !PT ;  /* 0x000000272e277212 */ /* 0x000fe400078ec0ff */
        /* <DEDUP_REMOVED lines=10> */
[----:B------:R-:W-:Y:S02]  /*23b0*/  LOP3.LUT R39, R44, R39, RZ, 0xc0, !PT ;  /* 0x000000272c277212 */ /* 0x000fe400078ec0ff */
[----:B------:R-:W-:Y:S02]  /*23c0*/  @!P0 LOP3.LUT R46, RZ, R46, RZ, 0x33, !PT ;  /* 0x0000002eff2e8212 */ /* 0x000fe400078e33ff */
[----:B------:R-:W-:-:S04]  /*23d0*/  LOP3.LUT R39, R38, R39, RZ, 0xc0, !PT ;  /* 0x0000002726277212 */ /* 0x000fc800078ec0ff */
[----:B------:R-:W-:Y:S01]  /*23e0*/  LOP3.LUT R46, R46, R39, RZ, 0xc0, !PT ;  /* 0x000000272e2e7212 */ /* 0x000fe200078ec0ff */
[----:B------:R-:W-:-:S03]  /*23f0*/  IMAD.MOV.U32 R39, RZ, RZ, RZ ;  /* 0x000000ffff277224 */ /* 0x000fc600078e00ff */
[----:B------:R-:W1:Y:S01]  /*2400*/  FLO.U32 R43, R46 ;  /* 0x0000002e002b7300 */ /* 0x000e6200000e0000 */
[----:B------:R-:W-:-:S07]  /*2410*/  LOP3.LUT R38, R27, R46, RZ, 0xc0, !PT ;  /* 0x0000002e1b267212 */ /* 0x000fce00078ec0ff */
[----:B------:R-:W3:Y:S01]  /*2420*/  POPC R38, R38 ;  /* 0x0000002600267309 */ /* 0x000ee20000000000 */
[----:B-1----:R-:W-:-:S13]  /*2430*/  ISETP.NE.AND P0, PT, R24, R43, PT ;  /* 0x0000002b1800720c */ /* 0x002fda0003f05270 */
[----:B0--34-:R-:W-:Y:S05]  /*2440*/  @P0 BRA `(.L_x_238) ;  /* 0x0000000000040947 */ /* 0x019fea0003800000 */
[----:B------:R0:W1:Y:S02]  /*2450*/  ATOMS.ADD R39, [R37], R38 ;  /* 0x000000262527738c */ /* 0x0000640000000000 */
.L_x_238:
[----:B------:R-:W-:Y:S05]  /*2460*/  BSYNC.RECONVERGENT B0 ;  /* 0x0000000000007941 */ /* 0x000fea0003800200 */
.L_x_237:
        /* <DEDUP_REMOVED lines=27> */
[----:B-1----:R0:W1:Y:S02]  /*2620*/  SHFL.IDX PT, R37, R39, R43, 0x1f ;  /* 0x00001f2b27257589 */ /* 0x00206400000e0000 */
[----:B------:R-:W3:Y:S01]  /*2630*/  FLO.U32 R45, R46 ;  /* 0x0000002e002d7300 */ /* 0x000ee200000e0000 */
[----:B------:R-:W-:-:S07]  /*2640*/  LOP3.LUT R36, R27, R46, RZ, 0xc0, !PT ;  /* 0x0000002e1b247212 */ /* 0x000fce00078ec0ff */
[----:B------:R-:W4:Y:S01]  /*2650*/  POPC R36, R36 ;  /* 0x0000002400247309 */ /* 0x000f220000000000 */
[----:B---3--:R-:W-:-:S13]  /*2660*/  ISETP.NE.AND P0, PT, R24, R45, PT ;  /* 0x0000002d1800720c */ /* 0x008fda0003f05270 */
[----:B01--4-:R-:W-:Y:S05]  /*2670*/  @P0 BRA `(.L_x_240) ;  /* 0x0000000000040947 */ /* 0x013fea0003800000 */
[----:B------:R0:W1:Y:S02]  /*2680*/  ATOMS.ADD R41, [R35], R36 ;  /* 0x000000242329738c */ /* 0x0000640000000000 */
.L_x_240:
[----:B------:R-:W-:Y:S05]  /*2690*/  BSYNC.RECONVERGENT B0 ;  /* 0x0000000000007941 */ /* 0x000fea0003800200 */
.L_x_239:
[----:B------:R-:W-:Y:S01]  /*26a0*/  R2P PR, R34, 0x7f ;  /* 0x0000007f22007804 */ /* 0x000fe20000000000 */
[----:B------:R-:W-:-:S12]  /*26b0*/  BSSY.RECONVERGENT B0, `(.L_x_241) ;  /* 0x0000021000007945 */ /* 0x000fd80003800200 */
        /* <DEDUP_REMOVED lines=22> */
[----:B------:R-:W-:Y:S01]  /*2820*/  LOP3.LUT R35, R34, R35, RZ, 0xc0, !PT ;  /* 0x0000002322237212 */ /* 0x000fe200078ec0ff */
[----:B------:R-:W-:-:S03]  /*2830*/  IMAD.MOV.U32 R34, RZ, RZ, RZ ;  /* 0x000000ffff227224 */ /* 0x000fc600078e00ff */
        /* <DEDUP_REMOVED lines=8> */
.L_x_242:
[----:B------:R-:W-:Y:S05]  /*28c0*/  BSYNC.RECONVERGENT B0 ;  /* 0x0000000000007941 */ /* 0x000fea0003800200 */
.L_x_241:
        /* <DEDUP_REMOVED lines=30> */
[----:B------:R0:W4:Y:S01]  /*2ab0*/  POPC R47, R26 ;  /* 0x0000001a002f7309 */ /* 0x0001220000000000 */
[----:B---3--:R-:W-:-:S13]  /*2ac0*/  ISETP.NE.AND P0, PT, R24, R46, PT ;  /* 0x0000002e1800720c */ /* 0x008fda0003f05270 */
[----:B01--4-:R-:W-:Y:S05]  /*2ad0*/  @P0 BRA `(.L_x_244) ;  /* 0x0000000000040947 */ /* 0x013fea0003800000 */
[----:B------:R0:W1:Y:S02]  /*2ae0*/  ATOMS.ADD R39, [R32], R47 ;  /* 0x0000002f2027738c */ /* 0x0000640000000000 */
.L_x_244:
[----:B------:R-:W-:Y:S05]  /*2af0*/  BSYNC.RECONVERGENT B0 ;  /* 0x0000000000007941 */ /* 0x000fea0003800200 */
.L_x_243:
[----:B------:R-:W-:Y:S01]  /*2b00*/  R2P PR, R30, 0x7f ;  /* 0x0000007f1e007804 */ /* 0x000fe20000000000 */
[----:B-1----:R1:W3:Y:S01]  /*2b10*/  SHFL.IDX PT, R39, R39, R46, 0x1f ;  /* 0x00001f2e27277589 */ /* 0x0022e200000e0000 */
[----:B------:R-:W-:Y:S11]  /*2b20*/  BSSY.RECONVERGENT B0, `(.L_x_245) ;  /* 0x0000020000007945 */ /* 0x000ff60003800200 */
[----:B------:R-:W-:-:S02]  /*2b30*/  VOTE.ANY R26, PT, P0 ;  /* 0x00000000001a7806 */ /* 0x000fc400000e0100 */
        /* <DEDUP_REMOVED lines=22> */
[----:B------:R-:W-:-:S04]  /*2ca0*/  LOP3.LUT R26, R45, R26, RZ, 0xc0, !PT ;  /* 0x0000001a2d1a7212 */ /* 0x000fc800078ec0ff */
[----:B------:R-:W4:Y:S01]  /*2cb0*/  FLO.U32 R41, R26 ;  /* 0x0000001a00297300 */ /* 0x000f2200000e0000 */
[----:B------:R-:W-:-:S07]  /*2cc0*/  LOP3.LUT R27, R27, R26, RZ, 0xc0, !PT ;  /* 0x0000001a1b1b7212 */ /* 0x000fce00078ec0ff */
[----:B------:R-:W0:Y:S01]  /*2cd0*/  POPC R27, R27 ;  /* 0x0000001b001b7309 */ /* 0x000e220000000000 */
[----:B----4-:R-:W-:Y:S01]  /*2ce0*/  ISETP.NE.AND P0, PT, R24, R41, PT ;  /* 0x000000291800720c */ /* 0x010fe20003f05270 */
[----:B------:R-:W-:-:S12]  /*2cf0*/  IMAD.MOV.U32 R24, RZ, RZ, RZ ;  /* 0x000000ffff187224 */ /* 0x000fd800078e00ff */
[----:B01-3--:R-:W-:Y:S05]  /*2d00*/  @P0 BRA `(.L_x_246) ;  /* 0x0000000000040947 */ /* 0x00bfea0003800000 */
[----:B------:R0:W1:Y:S02]  /*2d10*/  ATOMS.ADD R24, [R33], R27 ;  /* 0x0000001b2118738c */ /* 0x0000640000000000 */
.L_x_246:
[----:B------:R-:W-:Y:S05]  /*2d20*/  BSYNC.RECONVERGENT B0 ;  /* 0x0000000000007941 */ /* 0x000fea0003800200 */
.L_x_245:
[----:B-1----:R-:W1:Y:S01]  /*2d30*/  SHFL.IDX PT, R24, R24, R41, 0x1f ;  /* 0x00001f2918187589 */ /* 0x002e6200000e0000 */
[----:B--2---:R-:W-:Y:S01]  /*2d40*/  IMAD.IADD R30, R40, 0x1, R29 ;  /* 0x00000001281e7824 */ /* 0x004fe200078e021d */
[----:B------:R-:W-:Y:S01]  /*2d50*/  BAR.SYNC.DEFER_BLOCKING 0x0 ;  /* 0x0000000000007b1d */ /* 0x000fe20000010000 */
[----:B------:R-:W-:Y:S01]  /*2d60*/  IMAD.IADD R32, R38, 0x1, R37 ;  /* 0x0000000126207824 */ /* 0x000fe200078e0225 */
[----:B------:R-:W-:Y:S01]  /*2d70*/  ISETP.NE.AND P0, PT, R49, RZ, PT ;  /* 0x000000ff3100720c */ /* 0x000fe20003f05270 */
[----:B------:R-:W-:Y:S02]  /*2d80*/  IMAD.IADD R34, R36, 0x1, R35 ;  /* 0x0000000124227824 */ /* 0x000fe400078e0223 */
[----:B------:R-:W-:Y:S01]  /*2d90*/  IMAD.IADD R36, R44, 0x1, R31 ;  /* 0x000000012c247824 */ /* 0x000fe200078e021f */
[----:B------:R-:W-:Y:S01]  /*2da0*/  BSSY B1, `(.L_x_247) ;  /* 0x000003a000017945 */ /* 0x000fe20003800000 */
[----:B------:R-:W-:Y:S02]  /*2db0*/  IMAD R29, R30, 0x8, R25 ;  /* 0x000000081e1d7824 */ /* 0x000fe400078e0219 */
[----:B------:R-:W-:-:S02]  /*2dc0*/  IMAD.IADD R38, R47, 0x1, R39 ;  /* 0x000000012f267824 */ /* 0x000fc400078e0227 */
[--C-:B------:R-:W-:Y:S02]  /*2dd0*/  IMAD R31, R34, 0x8, R25.reuse ;  /* 0x00000008221f7824 */ /* 0x100fe400078e0219 */
[--C-:B0-----:R-:W-:Y:S02]  /*2de0*/  IMAD R33, R36, 0x8, R25.reuse ;  /* 0x0000000824217824 */ /* 0x101fe400078e0219 */
[--C-:B------:R-:W-:Y:S02]  /*2df0*/  IMAD R35, R38, 0x8, R25.reuse ;  /* 0x0000000826237824 */ /* 0x100fe400078e0219 */
[----:B-1----:R-:W-:Y:S02]  /*2e00*/  IMAD.IADD R40, R27, 0x1, R24 ;  /* 0x000000011b287824 */ /* 0x002fe400078e0218 */
[--C-:B------:R-:W-:Y:S01]  /*2e10*/  IMAD R27, R32, 0x8, R25.reuse ;  /* 0x00000008201b7824 */ /* 0x100fe200078e0219 */
[----:B------:R0:W-:Y:S01]  /*2e20*/  STS.64 [R29+-0x8], R18 ;  /* 0xfffff8121d007388 */ /* 0x0001e20000000a00 */
[----:B------:R-:W-:-:S03]  /*2e30*/  IMAD R37, R40, 0x8, R25 ;  /* 0x0000000828257824 */ /* 0x000fc600078e0219 */
[----:B------:R1:W-:Y:S04]  /*2e40*/  STS.64 [R27+-0x8], R14 ;  /* 0xfffff80e1b007388 */ /* 0x0003e80000000a00 */
[----:B------:R1:W-:Y:S04]  /*2e50*/  STS.64 [R31+-0x8], R12 ;  /* 0xfffff80c1f007388 */ /* 0x0003e80000000a00 */
[----:B------:R1:W-:Y:S01]  /*2e60*/  STS.64 [R33+-0x8], R10 ;  /* 0xfffff80a21007388 */ /* 0x0003e20000000a00 */
[----:B0-----:R-:W-:Y:S01]  /*2e70*/  IMAD R29, R5, 0x8, R25 ;  /* 0x00000008051d7824 */ /* 0x001fe200078e0219 */
[----:B------:R-:W-:-:S02]  /*2e80*/  SHF.R.S32.HI R19, RZ, 0x1f, R42 ;  /* 0x0000001fff137819 */ /* 0x000fc4000001142a */
[----:B------:R1:W-:Y:S04]  /*2e90*/  STS.64 [R35+-0x8], R8 ;  /* 0xfffff80823007388 */ /* 0x0003e80000000a00 */
[----:B------:R1:W-:Y:S01]  /*2ea0*/  STS.64 [R37+-0x8], R6 ;  /* 0xfffff80625007388 */ /* 0x0003e20000000a00 */
[----:B------:R-:W-:Y:S05]  /*2eb0*/  @P0 BRA `(.L_x_248) ;  /* 0x0000000000a00947 */ /* 0x000fea0003800000 */
[----:B------:R-:W2:Y:S01]  /*2ec0*/  LDG.E.64 R20, desc[UR8][R20.64] ;  /* 0x0000000814147981 */ /* 0x000ea2000c1e1b00 */
[----:B-1----:R-:W-:Y:S01]  /*2ed0*/  IMAD.MOV.U32 R8, RZ, RZ, R23 ;  /* 0x000000ffff087224 */ /* 0x002fe200078e0017 */
[----:B--2---:R-:W-:-:S05]  /*2ee0*/  IADD3 R6, P0, PT, -R42, R20, RZ ;  /* 0x000000142a067210 */ /* 0x004fca0007f1e1ff */
[----:B------:R-:W-:Y:S01]  /*2ef0*/  IMAD.X R7, R21, 0x1, ~R19, P0 ;  /* 0x0000000115077824 */ /* 0x000fe200000e0e13 */
[----:B------:R-:W-:-:S04]  /*2f00*/  ISETP.GE.AND P0, PT, R0, 0x1, PT ;  /* 0x000000010000780c */ /* 0x000fc80003f06270 */
[----:B------:R0:W-:Y:S09]  /*2f10*/  STS.64 [R29+0x9000], R6 ;  /* 0x009000061d007388 */ /* 0x0001f20000000a00 */
[----:B------:R-:W-:Y:S05]  /*2f20*/  @!P0 BRA `(.L_x_249) ;  /* 0x00000000006c8947 */ /* 0x000fea0003800000 */
[----:B------:R-:W-:Y:S01]  /*2f30*/  BSSY B0, `(.L_x_250) ;  /* 0x0000019000007945 */ /* 0x000fe20003800000 */
[----:B------:R-:W-:Y:S02]  /*2f40*/  IMAD.MOV.U32 R9, RZ, RZ, -0x1 ;  /* 0xffffffffff097424 */ /* 0x000fe400078e00ff */
[----:B------:R-:W-:Y:S02]  /*2f50*/  IMAD.MOV.U32 R10, RZ, RZ, R0 ;  /* 0x000000ffff0a7224 */ /* 0x000fe400078e0000 */
[----:B------:R-:W-:-:S07]  /*2f60*/  IMAD.MOV.U32 R8, RZ, RZ, R23 ;  /* 0x000000ffff087224 */ /* 0x000fce00078e0017 */
.L_x_254:
[----:B0-----:R-:W0:Y:S01]  /*2f70*/  LDC.64 R6, c[0x0][0x380] ;  /* 0x0000e000ff067b82 */ /* 0x001e220000000a00 */
[----:B------:R-:W-:Y:S01]  /*2f80*/  VIADD R13, R10, 0xffffffff ;  /* 0xffffffff0a0d7836 */ /* 0x000fe20000000000 */
[----:B------:R-:W-:Y:S03]  /*2f90*/  BSSY B2, `(.L_x_251) ;  /* 0x0000008000027945 */ /* 0x000fe60003800000 */
[----:B------:R-:W-:-:S04]  /*2fa0*/  IMAD R11, R13, 0x100, R5 ;  /* 0x000001000d0b7824 */ /* 0x000fc800078e0205 */
[----:B0-----:R-:W-:-:S07]  /*2fb0*/  IMAD.WIDE R6, R11, 0x4, R6 ;  /* 0x000000040b067825 */ /* 0x001fce00078e0206 */
.L_x_252:
[----:B------:R-:W-:Y:S05]  /*2fc0*/  YIELD ;  /* 0x0000000000007946 */ /* 0x000fea0003800000 */
[----:B------:R0:W-:Y:S06]  /*2fd0*/  MEMBAR.SC.CTA ;  /* 0x0000000000007992 */ /* 0x0001ec0000000000 */
[----:B0-----:R-:W2:Y:S02]  /*2fe0*/  LDG.E.STRONG.SYS R11, desc[UR8][R6.64] ;  /* 0x00000008060b7981 */ /* 0x001ea4000c1f5900 */
[----:B--2---:R-:W-:-:S13]  /*2ff0*/  ISETP.NE.AND P0, PT, R11, RZ, PT ;  /* 0x000000ff0b00720c */ /* 0x004fda0003f05270 */
[----:B------:R-:W-:Y:S05]  /*3000*/  @!P0 BRA `(.L_x_252) ;  /* 0xfffffffc00ec8947 */ /* 0x000fea000383ffff */
[----:B------:R-:W-:Y:S05]  /*3010*/  BSYNC B2 ;  /* 0x0000000000027941 */ /* 0x000fea0003800000 */
.L_x_251:
[----:B------:R-:W-:Y:S01]  /*3020*/  BSSY.RECONVERGENT B2, `(.L_x_253) ;  /* 0x0000006000027945 */ /* 0x000fe20003800200 */
[C---:B------:R-:W-:Y:S02]  /*3030*/  ISETP.GT.AND P0, PT, R11.reuse, -0x1, PT ;  /* 0xffffffff0b00780c */ /* 0x040fe40003f04270 */
[----:B------:R-:W-:Y:S01]  /*3040*/  LOP3.LUT R11, R11, 0x3fffffff, RZ, 0xc0, !PT ;  /* 0x3fffffff0b0b7812 */ /* 0x000fe200078ec0ff */
[----:B------:R-:W-:Y:S05]  /*3050*/  WARPSYNC.EXCLUSIVE R9 ;  /* 0x0000000009007348 */ /* 0x000fea0003a00000 */
[----:B------:R-:W-:-:S05]  /*3060*/  IMAD.IADD R8, R11, 0x1, R8 ;  /* 0x000000010b087824 */ /* 0x000fca00078e0208 */
[----:B------:R-:W-:-:S07]  /*3070*/  VOTE.ANY R9, PT, P0 ;  /* 0x0000000000097806 */ /* 0x000fce00000e0100 */
[----:B------:R-:W-:Y:S05]  /*3080*/  BSYNC.RECONVERGENT B2 ;  /* 0x0000000000027941 */ /* 0x000fea0003800200 */
.L_x_253:
[----:B------:R-:W-:Y:S01]  /*3090*/  ISETP.GT.U32.AND P1, PT, R10, 0x1, PT ;  /* 0x000000010a00780c */ /* 0x000fe20003f24070 */
[----:B------:R-:W-:-:S12]  /*30a0*/  IMAD.MOV.U32 R10, RZ, RZ, R13 ;  /* 0x000000ffff0a7224 */ /* 0x000fd800078e000d */
[----:B------:R-:W-:Y:S05]  /*30b0*/  @P0 BRA P1, `(.L_x_254) ;  /* 0xfffffffc00ac0947 */ /* 0x000fea000083ffff */
[----:B------:R-:W-:Y:S05]  /*30c0*/  BSYNC B0 ;  /* 0x0000000000007941 */ /* 0x000fea0003800000 */
.L_x_250:
[----:B------:R1:W2:Y:S02]  /*30d0*/  LDS.64 R6, [R29+0x9000] ;  /* 0x009000001d067984 */ /* 0x0002a40000000a00 */
.L_x_249:
[C---:B------:R-:W-:Y:S01]  /*30e0*/  IMAD.IADD R11, R8.reuse, 0x1, -R23 ;  /* 0x00000001080b7824 */ /* 0x040fe200078e0a17 */
[----:B------:R-:W-:-:S04]  /*30f0*/  LOP3.LUT R9, R8, 0x80000000, RZ, 0xfc, !PT ;  /* 0x8000000008097812 */ /* 0x000fc800078efcff */
[C---:B0-2---:R-:W-:Y:S01]  /*3100*/  IADD3 R6, P0, PT, R11.reuse, R6, RZ ;  /* 0x000000060b067210 */ /* 0x045fe20007f1e0ff */
[----:B------:R0:W-:Y:S03]  /*3110*/  STG.E.STRONG.SYS desc[UR8][R16.64], R9 ;  /* 0x0000000910007986 */ /* 0x0001e6000c115908 */
[----:B------:R-:W-:-:S05]  /*3120*/  LEA.HI.X.SX32 R7, R11, R7, 0x1, P0 ;  /* 0x000000070b077211 */ /* 0x000fca00000f0eff */
[----:B------:R0:W-:Y:S04]  /*3130*/  STS.64 [R29+0x9000], R6 ;  /* 0x009000061d007388 */ /* 0x0001e80000000a00 */
.L_x_248:
[----:B------:R-:W-:Y:S05]  /*3140*/  BSYNC B1 ;  /* 0x0000000000017941 */ /* 0x000fea0003800000 */
.L_x_247:
        /* <DEDUP_REMOVED lines=11> */
[----:B0-----:R-:W-:-:S04]  /*3200*/  IADD3 R42, P0, P1, R8, R42, R23 ;  /* 0x0000002a082a7210 */ /* 0x001fc8000791e017 */
[----:B------:R-:W-:-:S05]  /*3210*/  IADD3.X R43, PT, PT, R9, R19, R10, P0, P1 ;  /* 0x00000013092b7210 */ /* 0x000fca00007e240a */
[----:B------:R0:W-:Y:S04]  /*3220*/  STG.E.64 desc[UR8][R6.64], R42 ;  /* 0x0000002a06007986 */ /* 0x0001e8000c101b08 */
.L_x_255:
        /* <DEDUP_REMOVED lines=73> */
.L_x_256:
[----:B------:R-:W-:Y:S01]  /*36c0*/  IMAD R9, R0, -0x900, R31 ;  /* 0xfffff70000097824 */ /* 0x000fe200078e021f */
[----:B------:R-:W-:Y:S01]  /*36d0*/  BSSY.RECONVERGENT B0, `(.L_x_258) ;  /* 0x0000019000007945 */ /* 0x000fe20003800200 */
[C---:B0-----:R-:W-:Y:S02]  /*36e0*/  VIADD R6, R5.reuse, 0x180 ;  /* 0x0000018005067836 */ /* 0x041fe40000000000 */
[C---:B------:R-:W-:Y:S01]  /*36f0*/  VIADD R7, R5.reuse, 0x300 ;  /* 0x0000030005077836 */ /* 0x040fe20000000000 */
[CC--:B------:R-:W-:Y:S01]  /*3700*/  ISETP.GE.AND P6, PT, R5.reuse, R9.reuse, PT ;  /* 0x000000090500720c */ /* 0x0c0fe20003fc6270 */
[C---:B------:R-:W-:Y:S01]  /*3710*/  VIADD R8, R5.reuse, 0x480 ;  /* 0x0000048005087836 */ /* 0x040fe20000000000 */
[-C--:B------:R-:W-:Y:S01]  /*3720*/  ISETP.GE.AND P1, PT, R6, R9.reuse, PT ;  /* 0x000000090600720c */ /* 0x080fe20003f26270 */
[----:B------:R-:W-:Y:S01]  /*3730*/  VIADD R6, R5, 0x600 ;  /* 0x0000060005067836 */ /* 0x000fe20000000000 */
[-C--:B------:R-:W-:Y:S01]  /*3740*/  ISETP.GE.AND P2, PT, R7, R9.reuse, PT ;  /* 0x000000090700720c */ /* 0x080fe20003f46270 */
[----:B------:R-:W-:Y:S01]  /*3750*/  VIADD R7, R5, 0x780 ;  /* 0x0000078005077836 */ /* 0x000fe20000000000 */
[----:B------:R-:W-:-:S02]  /*3760*/  ISETP.GE.AND P3, PT, R8, R9, PT ;  /* 0x000000090800720c */ /* 0x000fc40003f66270 */
[-C--:B------:R-:W-:Y:S02]  /*3770*/  ISETP.GE.AND P4, PT, R6, R9.reuse, PT ;  /* 0x000000090600720c */ /* 0x080fe40003f86270 */
        /* <DEDUP_REMOVED lines=14> */
.L_x_259:
[----:B------:R-:W-:Y:S05]  /*3860*/  BSYNC.RECONVERGENT B0 ;  /* 0x0000000000007941 */ /* 0x000fea0003800200 */
.L_x_258:
[----:B------:R-:W-:Y:S01]  /*3870*/  NOP ;  /* 0x0000000000007918 */ /* 0x000fe20000000000 */
[----:B------:R-:W-:Y:S04]  /*3880*/  BSSY.RECONVERGENT B0, `(.L_x_260) ;  /* 0x000000e000007945 */ /* 0x000fe80003800200 */
[----:B------:R-:W-:Y:S05]  /*3890*/  @P1 BRA `(.L_x_261) ;  /* 0x0000000000301947 */ /* 0x000fea0003800000 */
        /* <DEDUP_REMOVED lines=12> */
.L_x_261:
[----:B------:R-:W-:Y:S05]  /*3960*/  BSYNC.RECONVERGENT B0 ;  /* 0x0000000000007941 */ /* 0x000fea0003800200 */
.L_x_260:
[----:B------:R-:W-:Y:S01]  /*3970*/  NOP ;  /* 0x0000000000007918 */ /* 0x000fe20000000000 */
[----:B------:R-:W-:Y:S04]  /*3980*/  BSSY.RECONVERGENT B0, `(.L_x_262) ;  /* 0x000000e000007945 */ /* 0x000fe80003800200 */
[----:B------:R-:W-:Y:S05]  /*3990*/  @P2 BRA `(.L_x_263) ;  /* 0x0000000000302947 */ /* 0x000fea0003800000 */
        /* <DEDUP_REMOVED lines=12> */
.L_x_263:
[----:B------:R-:W-:Y:S05]  /*3a60*/  BSYNC.RECONVERGENT B0 ;  /* 0x0000000000007941 */ /* 0x000fea0003800200 */
.L_x_262:
[----:B------:R-:W-:Y:S01]  /*3a70*/  NOP ;  /* 0x0000000000007918 */ /* 0x000fe20000000000 */
[----:B------:R-:W-:Y:S04]  /*3a80*/  BSSY.RECONVERGENT B0, `(.L_x_264) ;  /* 0x000000e000007945 */ /* 0x000fe80003800200 */
[----:B------:R-:W-:Y:S05]  /*3a90*/  @P3 BRA `(.L_x_265) ;  /* 0x0000000000303947 */ /* 0x000fea0003800000 */
        /* <DEDUP_REMOVED lines=12> */
.L_x_265:
[----:B------:R-:W-:Y:S05]  /*3b60*/  BSYNC.RECONVERGENT B0 ;  /* 0x0000000000007941 */ /* 0x000fea0003800200 */
.L_x_264:
[----:B------:R-:W-:Y:S01]  /*3b70*/  NOP ;  /* 0x0000000000007918 */ /* 0x000fe20000000000 */
[----:B------:R-:W-:Y:S04]  /*3b80*/  BSSY.RECONVERGENT B0, `(.L_x_266) ;  /* 0x000000e000007945 */ /* 0x000fe80003800200 */
[----:B------:R-:W-:Y:S05]  /*3b90*/  @P4 BRA `(.L_x_267) ;  /* 0x0000000000304947 */ /* 0x000fea0003800000 */
        /* <DEDUP_REMOVED lines=12> */
.L_x_267:
[----:B------:R-:W-:Y:S05]  /*3c60*/  BSYNC.RECONVERGENT B0 ;  /* 0x0000000000007941 */ /* 0x000fea0003800200 */
.L_x_266:
        /* <DEDUP_REMOVED lines=15> */
.L_x_269:
[----:B------:R-:W-:Y:S05]  /*3d60*/  BSYNC.RECONVERGENT B0 ;  /* 0x0000000000007941 */ /* 0x000fea0003800200 */
.L_x_268:
[----:B------:R-:W-:Y:S01]  /*3d70*/  NOP ;  /* 0x0000000000007918 */ /* 0x000fe20000000000 */
.L_x_257:
[----:B------:R0:W5:Y:S01]  /*3d80*/  @!P0 LDG.E.128 R24, desc[UR8][R2.64] ;  /* 0x0000000802188981 */ /* 0x000162000c1e1d00 */
[----:B------:R-:W0:Y:S03]  /*3d90*/  LDCU UR5, c[0x0][0x3c4] ;  /* 0x00007880ff0577ac */ /* 0x000e260008000800 */
[----:B------:R0:W5:Y:S04]  /*3da0*/  @!P0 LDG.E.128 R20, desc[UR8][R2.64+0x200] ;  /* 0x0002000802148981 */ /* 0x000168000c1e1d00 */
[----:B------:R0:W5:Y:S04]  /*3db0*/  @!P0 LDG.E.128 R16, desc[UR8][R2.64+0x400] ;  /* 0x0004000802108981 */ /* 0x000168000c1e1d00 */
[----:B------:R0:W5:Y:S04]  /*3dc0*/  @!P0 LDG.E.128 R12, desc[UR8][R2.64+0x600] ;  /* 0x00060008020c8981 */ /* 0x000168000c1e1d00 */
[----:B01234-:R0:W5:Y:S04]  /*3dd0*/  @!P0 LDG.E.128 R8, desc[UR8][R2.64+0x800] ;  /* 0x0008000802088981 */ /* 0x01f168000c1e1d00 */
[----:B------:R0:W5:Y:S04]  /*3de0*/  @!P0 LDG.E.128 R4, desc[UR8][R2.64+0xa00] ;  /* 0x000a000802048981 */ /* 0x000168000c1e1d00 */
[----:B------:R-:W1:Y:S04]  /*3df0*/  LDS.64 R42, [R29] ;  /* 0x000000001d2a7984 */ /* 0x000e680000000a00 */
[----:B------:R-:W2:Y:S04]  /*3e00*/  LDS.64 R44, [R29+0xc00] ;  /* 0x000c00001d2c7984 */ /* 0x000ea80000000a00 */
[----:B------:R-:W3:Y:S04]  /*3e10*/  LDS.64 R46, [R29+0x1800] ;  /* 0x001800001d2e7984 */ /* 0x000ee80000000a00 */
[----:B------:R-:W4:Y:S04]  /*3e20*/  LDS.64 R48, [R29+0x2400] ;  /* 0x002400001d307984 */ /* 0x000f280000000a00 */
[----:B------:R-:W0:Y:S04]  /*3e30*/  LDS.64 R50, [R29+0x3000] ;  /* 0x003000001d327984 */ /* 0x000e280000000a00 */
[----:B------:R-:W0:Y:S01]  /*3e40*/  LDS.64 R52, [R29+0x3c00] ;  /* 0x003c00001d347984 */ /* 0x000e220000000a00 */
[----:B-1----:R-:W-:-:S02]  /*3e50*/  SHF.R.U64 R41, R42, UR5, R43 ;  /* 0x000000052a297c19 */ /* 0x002fc4000800122b */
[----:B--2---:R-:W-:Y:S02]  /*3e60*/  SHF.R.U64 R39, R44, UR5, R45 ;  /* 0x000000052c277c19 */ /* 0x004fe4000800122d */
[----:B------:R-:W-:Y:S02]  /*3e70*/  LOP3.LUT R41, R41, UR4, RZ, 0x30, !PT ;  /* 0x0000000429297c12 */ /* 0x000fe4000f8e30ff */
[----:B---3--:R-:W-:Y:S02]  /*3e80*/  SHF.R.U64 R37, R46, UR5, R47 ;  /* 0x000000052e257c19 */ /* 0x008fe4000800122f */
[----:B------:R-:W-:Y:S02]  /*3e90*/  LOP3.LUT R39, R39, UR4, RZ, 0x30, !PT ;  /* 0x0000000427277c12 */ /* 0x000fe4000f8e30ff */
[----:B----4-:R-:W-:Y:S02]  /*3ea0*/  SHF.R.U64 R35, R48, UR5, R49 ;  /* 0x0000000530237c19 */ /* 0x010fe40008001231 */
[----:B------:R-:W-:-:S02]  /*3eb0*/  LOP3.LUT R37, R37, UR4, RZ, 0x30, !PT ;  /* 0x0000000425257c12 */ /* 0x000fc4000f8e30ff */
[----:B0-----:R-:W-:Y:S02]  /*3ec0*/  SHF.R.U64 R33, R50, UR5, R51 ;  /* 0x0000000532217c19 */ /* 0x001fe40008001233 */
[----:B------:R-:W-:Y:S02]  /*3ed0*/  LOP3.LUT R35, R35, UR4, RZ, 0x30, !PT ;  /* 0x0000000423237c12 */ /* 0x000fe4000f8e30ff */
[----:B------:R-:W-:Y:S02]  /*3ee0*/  SHF.R.U64 R52, R52, UR5, R53 ;  /* 0x0000000534347c19 */ /* 0x000fe40008001235 */
[----:B------:R-:W-:Y:S02]  /*3ef0*/  LOP3.LUT R33, R33, UR4, RZ, 0x30, !PT ;  /* 0x0000000421217c12 */ /* 0x000fe4000f8e30ff */
[----:B------:R-:W-:Y:S01]  /*3f00*/  LOP3.LUT R29, R52, UR4, RZ, 0x30, !PT ;  /* 0x00000004341d7c12 */ /* 0x000fe2000f8e30ff */
[----:B------:R-:W-:Y:S06]  /*3f10*/  @!P0 BRA `(.L_x_270) ;  /* 0x0000000000488947 */ /* 0x000fec0003800000 */
        /* <DEDUP_REMOVED lines=12> */
[----:B-----5:R0:W5:Y:S04]  /*3fe0*/  @!P1 LDG.E.128 R24, desc[UR8][R2.64] ;  /* 0x0000000802189981 */ /* 0x020168000c1e1d00 */
[----:B------:R0:W5:Y:S04]  /*3ff0*/  @!P2 LDG.E.128 R20, desc[UR8][R2.64+0x200] ;  /* 0x000200080214a981 */ /* 0x000168000c1e1d00 */
[----:B------:R0:W5:Y:S04]  /*4000*/  @!P3 LDG.E.128 R16, desc[UR8][R2.64+0x400] ;  /* 0x000400080210b981 */ /* 0x000168000c1e1d00 */
[----:B------:R0:W5:Y:S04]  /*4010*/  @!P4 LDG.E.128 R12, desc[UR8][R2.64+0x600] ;  /* 0x00060008020cc981 */ /* 0x000168000c1e1d00 */
[----:B------:R0:W5:Y:S04]  /*4020*/  @!P5 LDG.E.128 R8, desc[UR8][R2.64+0x800] ;  /* 0x000800080208d981 */ /* 0x000168000c1e1d00 */
[----:B------:R0:W5:Y:S02]  /*4030*/  @!P6 LDG.E.128 R4, desc[UR8][R2.64+0xa00] ;  /* 0x000a00080204e981 */ /* 0x000164000c1e1d00 */
.L_x_270:
[----:B------:R-:W1:Y:S08]  /*4040*/  S2UR UR5, SR_CgaCtaId ;  /* 0x00000000000579c3 */ /* 0x000e700000008800 */
[----:B------:R-:W-:Y:S06]  /*4050*/  BAR.SYNC.DEFER_BLOCKING 0x0 ;  /* 0x0000000000007b1d */ /* 0x000fec0000010000 */
[----:B------:R-:W-:Y:S01]  /*4060*/  UMOV UR4, 0x400 ;  /* 0x0000040000047882 */ /* 0x000fe20000000000 */
[----:B0-----:R-:W0:Y:S01]  /*4070*/  S2R R2, SR_TID.X ;  /* 0x0000000000027919 */ /* 0x001e220000002100 */
[----:B-1----:R-:W-:-:S06]  /*4080*/  ULEA UR4, UR5, UR4, 0x18 ;  /* 0x0000000405047291 */ /* 0x002fcc000f8ec0ff */
[----:B------:R-:W-:Y:S02]  /*4090*/  LEA R43, R30, UR4, 0x3 ;  /* 0x000000041e2b7c11 */ /* 0x000fe4000f8e18ff */
[----:B------:R-:W-:Y:S02]  /*40a0*/  LEA R45, R32, UR4, 0x3 ;  /* 0x00000004202d7c11 */ /* 0x000fe4000f8e18ff */
[----:B------:R-:W-:Y:S01]  /*40b0*/  LEA R47, R34, UR4, 0x3 ;  /* 0x00000004222f7c11 */ /* 0x000fe2000f8e18ff */
[----:B------:R-:W-:Y:S01]  /*40c0*/  IMAD R43, R30, 0x8, R43 ;  /* 0x000000081e2b7824 */ /* 0x000fe200078e022b */
[----:B------:R-:W-:Y:S01]  /*40d0*/  LEA R49, R36, UR4, 0x3 ;  /* 0x0000000424317c11 */ /* 0x000fe2000f8e18ff */
[----:B------:R-:W-:Y:S01]  /*40e0*/  IMAD R45, R32, 0x8, R45 ;  /* 0x00000008202d7824 */ /* 0x000fe200078e022d */
[----:B------:R-:W-:Y:S01]  /*40f0*/  LEA R51, R38, UR4, 0x3 ;  /* 0x0000000426337c11 */ /* 0x000fe2000f8e18ff */
[----:B------:R-:W-:Y:S01]  /*4100*/  IMAD R47, R34, 0x8, R47 ;  /* 0x00000008222f7824 */ /* 0x000fe200078e022f */
[----:B------:R-:W-:Y:S01]  /*4110*/  LEA R53, R40, UR4, 0x3 ;  /* 0x0000000428357c11 */ /* 0x000fe2000f8e18ff */
[----:B------:R-:W-:Y:S01]  /*4120*/  IMAD R49, R36, 0x8, R49 ;  /* 0x0000000824317824 */ /* 0x000fe200078e0231 */
[----:B-----5:R1:W-:Y:S01]  /*4130*/  STS.128 [R43+-0x10], R24 ;  /* 0xfffff0182b007388 */ /* 0x0203e20000000c00 */
[----:B------:R-:W-:Y:S01]  /*4140*/  IMAD R51, R38, 0x8, R51 ;  /* 0x0000000826337824 */ /* 0x000fe200078e0233 */
[----:B0-----:R-:W-:Y:S01]  /*4150*/  LEA R3, R2, UR4, 0x3 ;  /* 0x0000000402037c11 */ /* 0x001fe2000f8e18ff */
[----:B------:R-:W-:Y:S01]  /*4160*/  IMAD R53, R40, 0x8, R53 ;  /* 0x0000000828357824 */ /* 0x000fe200078e0235 */
[----:B------:R1:W-:Y:S04]  /*4170*/  STS.128 [R45+-0x10], R20 ;  /* 0xfffff0142d007388 */ /* 0x0003e80000000c00 */
[----:B------:R1:W-:Y:S04]  /*4180*/  STS.128 [R47+-0x10], R16 ;  /* 0xfffff0102f007388 */ /* 0x0003e80000000c00 */
[----:B------:R1:W-:Y:S04]  /*4190*/  STS.128 [R49+-0x10], R12 ;  /* 0xfffff00c31007388 */ /* 0x0003e80000000c00 */
[----:B------:R1:W-:Y:S04]  /*41a0*/  STS.128 [R51+-0x10], R8 ;  /* 0xfffff00833007388 */ /* 0x0003e80000000c00 */
[----:B------:R1:W-:Y:S01]  /*41b0*/  STS.128 [R53+-0x10], R4 ;  /* 0xfffff00435007388 */ /* 0x0003e20000000c00 */
[----:B------:R-:W-:Y:S06]  /*41c0*/  BAR.SYNC.DEFER_BLOCKING 0x0 ;  /* 0x0000000000007b1d */ /* 0x000fec0000010000 */
[----:B------:R-:W-:Y:S05]  /*41d0*/  @P0 BRA `(.L_x_271) ;  /* 0x0000000000e40947 */ /* 0x000fea0003800000 */
[----:B-1----:R-:W-:Y:S01]  /*41e0*/  LEA R8, R41, UR4, 0x3 ;  /* 0x0000000429087c11 */ /* 0x002fe2000f8e18ff */
[----:B------:R-:W-:Y:S01]  /*41f0*/  IMAD R0, R2, 0x8, R3 ;  /* 0x0000000802007824 */ /* 0x000fe200078e0203 */
[----:B------:R-:W0:Y:S01]  /*4200*/  LDCU.64 UR6, c[0x0][0x3b0] ;  /* 0x00007600ff0677ac */ /* 0x000e220008000a00 */
[----:B------:R-:W-:Y:S02]  /*4210*/  LEA R39, R39, UR4, 0x3 ;  /* 0x0000000427277c11 */ /* 0x000fe4000f8e18ff */
[----:B------:R-:W-:Y:S01]  /*4220*/  LEA R37, R37, UR4, 0x3 ;  /* 0x0000000425257c11 */ /* 0x000fe2000f8e18ff */
[----:B------:R-:W1:Y:S01]  /*4230*/  LDS.64 R8, [R8+0x9000] ;  /* 0x0090000008087984 */ /* 0x000e620000000a00 */
[----:B------:R-:W-:Y:S02]  /*4240*/  LEA R35, R35, UR4, 0x3 ;  /* 0x0000000423237c11 */ /* 0x000fe4000f8e18ff */
[----:B------:R-:W-:Y:S01]  /*4250*/  LEA R33, R33, UR4, 0x3 ;  /* 0x0000000421217c11 */ /* 0x000fe2000f8e18ff */
[----:B------:R-:W2:Y:S01]  /*4260*/  LDS.128 R4, [R0] ;  /* 0x0000000000047984 */ /* 0x000ea20000000c00 */
[----:B-1----:R-:W-:-:S05]  /*4270*/  IADD3 R3, P0, PT, R8, R2, RZ ;  /* 0x0000000208037210 */ /* 0x002fca0007f1e0ff */
[----:B------:R-:W-:Y:S01]  /*4280*/  IMAD.X R10, RZ, RZ, R9, P0 ;  /* 0x000000ffff0a7224 */ /* 0x000fe200000e0609 */
[----:B0-----:R-:W-:-:S04]  /*4290*/  LEA R14, P0, R3, UR6, 0x4 ;  /* 0x00000006030e7c11 */ /* 0x001fc8000f8020ff */
[----:B------:R-:W-:-:S05]  /*42a0*/  LEA.HI.X R15, R3, UR7, R10, 0x4, P0 ;  /* 0x00000007030f7c11 */ /* 0x000fca00080f240a */
[----:B--2---:R-:W-:Y:S01]  /*42b0*/  STG.E.128 desc[UR8][R14.64], R4 ;  /* 0x000000040e007986 */ /* 0x004fe2000c101d08 */
[----:B------:R-:W-:-:S03]  /*42c0*/  NOP ;  /* 0x0000000000007918 */ /* 0x000fc60000000000 */
[----:B------:R-:W0:Y:S04]  /*42d0*/  LDS.64 R12, [R39+0x9000] ;  /* 0x00900000270c7984 */ /* 0x000e280000000a00 */
[----:B------:R-:W1:Y:S01]  /*42e0*/  LDS.128 R8, [R0+0x1800] ;  /* 0x0018000000087984 */ /* 0x000e620000000c00 */
[----:B0-----:R-:W-:-:S05]  /*42f0*/  IADD3 R3, P0, PT, R12, R2, RZ ;  /* 0x000000020c037210 */ /* 0x001fca0007f1e0ff */
[----:B------:R-:W-:Y:S01]  /*4300*/  IMAD.X R12, RZ, RZ, R13, P0 ;  /* 0x000000ffff0c7224 */ /* 0x000fe200000e060d */
[----:B------:R-:W-:-:S04]  /*4310*/  LEA R16, P0, R3, UR6, 0x4 ;  /* 0x0000000603107c11 */ /* 0x000fc8000f8020ff */
[----:B------:R-:W-:-:S05]  /*4320*/  LEA.HI.X R17, R3, UR7, R12, 0x4, P0 ;  /* 0x0000000703117c11 */ /* 0x000fca00080f240c */
[----:B-1----:R-:W-:Y:S01]  /*4330*/  STG.E.128 desc[UR8][R16.64+0x1800], R8 ;  /* 0x0018000810007986 */ /* 0x002fe2000c101d08 */
        /* <DEDUP_REMOVED lines=22> */
[----:B------:R-:W-:Y:S02]  /*44a0*/  LEA.HI.X R15, R3, UR7, R12, 0x4, P0 ;  /* 0x00000007030f7c11 */ /* 0x000fe400080f240c */
[----:B------:R-:W-:-:S03]  /*44b0*/  LEA R12, R29, UR4, 0x3 ;  /* 0x000000041d0c7c11 */ /* 0x000fc6000f8e18ff */
        /* <DEDUP_REMOVED lines=9> */
[----:B------:R-:W-:Y:S01]  /*4550*/  NOP ;  /* 0x0000000000007918 */ /* 0x000fe20000000000 */
[----:B------:R-:W-:Y:S05]  /*4560*/  EXIT ;  /* 0x000000000000794d */ /* 0x000fea0003800000 */
.L_x_271:
[----:B------:R-:W-:Y:S01]  /*4570*/  IMAD R31, R0, -0x900, R31 ;  /* 0xfffff700001f7824 */ /* 0x000fe200078e021f */
[----:B------:R-:W-:Y:S01]  /*4580*/  BSSY.RECONVERGENT B0, `(.L_x_272) ;  /* 0x0000017000007945 */ /* 0x000fe20003800200 */
[C---:B------:R-:W-:Y:S01]  /*4590*/  VIADD R0, R2.reuse, 0x180 ;  /* 0x0000018002007836 */ /* 0x040fe20000000000 */
[----:B------:R-:W-:Y:S01]  /*45a0*/  LEA R41, R41, UR4, 0x3 ;  /* 0x0000000429297c11 */ /* 0x000fe2000f8e18ff */
[C---:B-1----:R-:W-:Y:S01]  /*45b0*/  VIADD R4, R2.reuse, 0x300 ;  /* 0x0000030002047836 */ /* 0x042fe20000000000 */
        /* <DEDUP_REMOVED lines=10> */
[----:B------:R-:W0:Y:S01]  /*4660*/  LDS.64 R4, [R41+0x9000] ;  /* 0x0090000029047984 */ /* 0x000e220000000a00 */
[----:B------:R-:W-:Y:S01]  /*4670*/  IMAD R8, R2, 0x8, R3 ;  /* 0x0000000802087824 */ /* 0x000fe200078e0203 */
[----:B------:R-:W1:Y:S05]  /*4680*/  LDCU.64 UR6, c[0x0][0x3b0] ;  /* 0x00007600ff0677ac */ /* 0x000e6a0008000a00 */
[----:B------:R-:W2:Y:S01]  /*4690*/  LDS.128 R8, [R8] ;  /* 0x0000000008087984 */ /* 0x000ea20000000c00 */
[----:B0-----:R-:W-:-:S05]  /*46a0*/  IADD3 R0, P5, PT, R4, R2, RZ ;  /* 0x0000000204007210 */ /* 0x001fca0007fbe0ff */
[----:B------:R-:W-:Y:S01]  /*46b0*/  IMAD.X R5, RZ, RZ, R5, P5 ;  /* 0x000000ffff057224 */ /* 0x000fe200028e0605 */
[----:B-1----:R-:W-:-:S04]  /*46c0*/  LEA R4, P5, R0, UR6, 0x4 ;  /* 0x0000000600047c11 */ /* 0x002fc8000f8a20ff */
[----:B------:R-:W-:-:S05]  /*46d0*/  LEA.HI.X R5, R0, UR7, R5, 0x4, P5 ;  /* 0x0000000700057c11 */ /* 0x000fca000a8f2405 */
[----:B--2---:R0:W-:Y:S04]  /*46e0*/  STG.E.128 desc[UR8][R4.64], R8 ;  /* 0x0000000804007986 */ /* 0x0041e8000c101d08 */
.L_x_273:
[----:B------:R-:W-:Y:S05]  /*46f0*/  BSYNC.RECONVERGENT B0 ;  /* 0x0000000000007941 */ /* 0x000fea0003800200 */
.L_x_272:
[----:B------:R-:W-:Y:S01]  /*4700*/  NOP ;  /* 0x0000000000007918 */ /* 0x000fe20000000000 */
[----:B------:R-:W-:Y:S01]  /*4710*/  BSSY.RECONVERGENT B0, `(.L_x_274) ;  /* 0x000000c000007945 */ /* 0x000fe20003800200 */
[----:B------:R-:W-:-:S03]  /*4720*/  LEA R39, R39, UR4, 0x3 ;  /* 0x0000000427277c11 */ /* 0x000fc6000f8e18ff */
[----:B------:R-:W-:Y:S05]  /*4730*/  @P4 BRA `(.L_x_275) ;  /* 0x0000000000244947 */ /* 0x000fea0003800000 */
[----:B0-----:R-:W0:Y:S01]  /*4740*/  LDS.64 R4, [R39+0x9000] ;  /* 0x0090000027047984 */ /* 0x001e220000000a00 */
[----:B------:R-:W-:Y:S01]  /*4750*/  IMAD R8, R2, 0x8, R3 ;  /* 0x0000000802087824 */ /* 0x000fe200078e0203 */
[----:B------:R-:W1:Y:S05]  /*4760*/  LDCU.64 UR6, c[0x0][0x3b0] ;  /* 0x00007600ff0677ac */ /* 0x000e6a0008000a00 */
[----:B------:R-:W2:Y:S01]  /*4770*/  LDS.128 R8, [R8+0x1800] ;  /* 0x0018000008087984 */ /* 0x000ea20000000c00 */
[----:B0-----:R-:W-:-:S05]  /*4780*/  IADD3 R0, P4, PT, R4, R2, RZ ;  /* 0x0000000204007210 */ /* 0x001fca0007f9e0ff */
[----:B------:R-:W-:Y:S01]  /*4790*/  IMAD.X R5, RZ, RZ, R5, P4 ;  /* 0x000000ffff057224 */ /* 0x000fe200020e0605 */
[----:B-1----:R-:W-:-:S04]  /*47a0*/  LEA R4, P4, R0, UR6, 0x4 ;  /* 0x0000000600047c11 */ /* 0x002fc8000f8820ff */
[----:B------:R-:W-:-:S05]  /*47b0*/  LEA.HI.X R5, R0, UR7, R5, 0x4, P4 ;  /* 0x0000000700057c11 */ /* 0x000fca000a0f2405 */
[----:B--2---:R1:W-:Y:S04]  /*47c0*/  STG.E.128 desc[UR8][R4.64+0x1800], R8 ;  /* 0x0018000804007986 */ /* 0x0043e8000c101d08 */
.L_x_275:
[----:B------:R-:W-:Y:S05]  /*47d0*/  BSYNC.RECONVERGENT B0 ;  /* 0x0000000000007941 */ /* 0x000fea0003800200 */
.L_x_274:
[----:B------:R-:W-:Y:S01]  /*47e0*/  NOP ;  /* 0x0000000000007918 */ /* 0x000fe20000000000 */
[----:B------:R-:W-:Y:S01]  /*47f0*/  BSSY.RECONVERGENT B0, `(.L_x_276) ;  /* 0x000000c000007945 */ /* 0x000fe20003800200 */
[----:B------:R-:W-:-:S03]  /*4800*/  LEA R37, R37, UR4, 0x3 ;  /* 0x0000000425257c11 */ /* 0x000fc6000f8e18ff */
[----:B------:R-:W-:Y:S05]  /*4810*/  @P0 BRA `(.L_x_277) ;  /* 0x0000000000240947 */ /* 0x000fea0003800000 */
[----:B01----:R-:W0:Y:S01]  /*4820*/  LDS.64 R4, [R37+0x9000] ;  /* 0x0090000025047984 */ /* 0x003e220000000a00 */
        /* <DEDUP_REMOVED lines=8> */
.L_x_277:
[----:B------:R-:W-:Y:S05]  /*48b0*/  BSYNC.RECONVERGENT B0 ;  /* 0x0000000000007941 */ /* 0x000fea0003800200 */
.L_x_276:
[----:B------:R-:W-:Y:S01]  /*48c0*/  NOP ;  /* 0x0000000000007918 */ /* 0x000fe20000000000 */
[----:B------:R-:W-:Y:S01]  /*48d0*/  BSSY.RECONVERGENT B0, `(.L_x_278) ;  /* 0x000000c000007945 */ /* 0x000fe20003800200 */
[----:B------:R-:W-:-:S03]  /*48e0*/  LEA R35, R35, UR4, 0x3 ;  /* 0x0000000423237c11 */ /* 0x000fc6000f8e18ff */
[----:B------:R-:W-:Y:S05]  /*48f0*/  @P1 BRA `(.L_x_279) ;  /* 0x0000000000241947 */ /* 0x000fea0003800000 */
[----:B012---:R-:W0:Y:S01]  /*4900*/  LDS.64 R4, [R35+0x9000] ;  /* 0x0090000023047984 */ /* 0x007e220000000a00 */
        /* <DEDUP_REMOVED lines=8> */
.L_x_279:
[----:B------:R-:W-:Y:S05]  /*4990*/  BSYNC.RECONVERGENT B0 ;  /* 0x0000000000007941 */ /* 0x000fea0003800200 */
.L_x_278:
[----:B------:R-:W-:Y:S01]  /*49a0*/  NOP ;  /* 0x0000000000007918 */ /* 0x000fe20000000000 */
[----:B------:R-:W-:Y:S01]  /*49b0*/  BSSY.RECONVERGENT B0, `(.L_x_280) ;  /* 0x000000d000007945 */ /* 0x000fe20003800200 */
[----:B------:R-:W-:Y:S02]  /*49c0*/  LEA R33, R33, UR4, 0x3 ;  /* 0x0000000421217c11 */ /* 0x000fe4000f8e18ff */
[----:B------:R-:W-:Y:S01]  /*49d0*/  LEA R29, R29, UR4, 0x3 ;  /* 0x000000041d1d7c11 */ /* 0x000fe2000f8e18ff */
[----:B------:R-:W-:Y:S06]  /*49e0*/  @P2 BRA `(.L_x_281) ;  /* 0x0000000000242947 */ /* 0x000fec0003800000 */
[----:B0123--:R-:W0:Y:S01]  /*49f0*/  LDS.64 R4, [R33+0x9000] ;  /* 0x0090000021047984 */ /* 0x00fe220000000a00 */
        /* <DEDUP_REMOVED lines=8> */
.L_x_281:
[----:B------:R-:W-:Y:S05]  /*4a80*/  BSYNC.RECONVERGENT B0 ;  /* 0x0000000000007941 */ /* 0x000fea0003800200 */
.L_x_280:
[----:B------:R-:W-:Y:S01]  /*4a90*/  NOP ;  /* 0x0000000000007918 */ /* 0x000fe20000000000 */
[----:B01234-:R-:W0:Y:S01]  /*4aa0*/  LDS.64 R4, [R29+0x9000] ;  /* 0x009000001d047984 */ /* 0x01fe220000000a00 */
[----:B------:R-:W-:Y:S01]  /*4ab0*/  @!P3 IMAD R8, R2, 0x8, R3 ;  /* 0x000000080208b824 */ /* 0x000fe200078e0203 */
[----:B------:R-:W1:Y:S05]  /*4ac0*/  @!P3 LDC.64 R6, c[0x0][0x3b0] ;  /* 0x0000ec00ff06bb82 */ /* 0x000e6a0000000a00 */
[----:B------:R-:W2:Y:S01]  /*4ad0*/  @!P3 LDS.128 R8, [R8+0x7800] ;  /* 0x007800000808b984 */ /* 0x000ea20000000c00 */
[----:B0-----:R-:W-:-:S05]  /*4ae0*/  IADD3 R0, P0, PT, R4, R2, RZ ;  /* 0x0000000204007210 */ /* 0x001fca0007f1e0ff */
[----:B------:R-:W-:Y:S01]  /*4af0*/  IMAD.X R4, RZ, RZ, R5, P0 ;  /* 0x000000ffff047224 */ /* 0x000fe200000e0605 */
[----:B-1----:R-:W-:-:S04]  /*4b00*/  @!P3 LEA R2, P0, R0, R6, 0x4 ;  /* 0x000000060002b211 */ /* 0x002fc800078020ff */
[----:B------:R-:W-:-:S05]  /*4b10*/  @!P3 LEA.HI.X R3, R0, R7, R4, 0x4, P0 ;  /* 0x000000070003b211 */ /* 0x000fca00000f2404 */
[----:B--2---:R-:W-:Y:S01]  /*4b20*/  @!P3 STG.E.128 desc[UR8][R2.64+0x7800], R8 ;  /* 0x007800080200b986 */ /* 0x004fe2000c101d08 */
[----:B------:R-:W-:Y:S01]  /*4b30*/  NOP ;  /* 0x0000000000007918 */ /* 0x000fe20000000000 */
[----:B------:R-:W-:Y:S05]  /*4b40*/  EXIT ;  /* 0x000000000000794d */ /* 0x000fea0003800000 */
.L_x_232:
[----:B------:R-:W-:Y:S02]  /*4b50*/  IMAD.MOV.U32 R61, RZ, RZ, R54 ;  /* 0x000000ffff3d7224 */ /* 0x000fe400078e0036 */
[----:B------:R-:W-:Y:S02]  /*4b60*/  IMAD.MOV.U32 R62, RZ, RZ, 0x1 ;  /* 0x00000001ff3e7424 */ /* 0x000fe400078e00ff */
[----:B------:R-:W-:Y:S02]  /*4b70*/  IMAD.MOV.U32 R63, RZ, RZ, RZ ;  /* 0x000000ffff3f7224 */ /* 0x000fe400078e00ff */
[----:B------:R-:W-:-:S07]  /*4b80*/  IMAD.MOV.U32 R60, RZ, RZ, -0x1 ;  /* 0xffffffffff3c7424 */ /* 0x000fce00078e00ff */
[----:B------:R-:W-:Y:S05]  /*4b90*/  WARPSYNC.COLLECTIVE R60, `(.L_x_282) ;  /* 0x000000003c087348 */ /* 0x000fea0003c00000 */
[----:B------:R0:W1:Y:S02]  /*4ba0*/  SHFL.UP P0, R59, R61, R62, R63 ;  /* 0x0400003e3d3b7389 */ /* 0x000064000000003f */
[----:B01----:R-:W-:Y:S05]  /*4bb0*/  ENDCOLLECTIVE ;  /* 0x000000000000791b */ /* 0x003fea0003800000 */
.L_x_282:
[----:B------:R-:W-:Y:S02]  /*4bc0*/  IMAD.MOV.U32 R62, RZ, RZ, 0x2 ;  /* 0x00000002ff3e7424 */ /* 0x000fe400078e00ff */
[----:B------:R-:W-:-:S04]  /*4bd0*/  IMAD.MOV.U32 R55, RZ, RZ, R59 ;  /* 0x000000ffff377224 */ /* 0x000fc800078e003b */
[----:B------:R-:W-:-:S04]  /*4be0*/  @P0 IMAD.IADD R55, R54, 0x1, R55 ;  /* 0x0000000136370824 */ /* 0x000fc800078e0237 */
[----:B------:R-:W-:-:S07]  /*4bf0*/  IMAD.MOV.U32 R61, RZ, RZ, R55 ;  /* 0x000000ffff3d7224 */ /* 0x000fce00078e0037 */
[----:B------:R-:W-:Y:S05]  /*4c00*/  WARPSYNC.COLLECTIVE R60, `(.L_x_283) ;  /* 0x000000003c087348 */ /* 0x000fea0003c00000 */
[----:B------:R0:W1:Y:S02]  /*4c10*/  SHFL.UP P0, R59, R61, R62, R63 ;  /* 0x0400003e3d3b7389 */ /* 0x000064000000003f */
[----:B01----:R-:W-:Y:S05]  /*4c20*/  ENDCOLLECTIVE ;  /* 0x000000000000791b */ /* 0x003fea0003800000 */
.L_x_283:
[----:B------:R-:W-:Y:S02]  /*4c30*/  IMAD.MOV.U32 R62, RZ, RZ, 0x4 ;  /* 0x00000004ff3e7424 */ /* 0x000fe400078e00ff */
[----:B------:R-:W-:-:S04]  /*4c40*/  IMAD.MOV.U32 R56, RZ, RZ, R59 ;  /* 0x000000ffff387224 */ /* 0x000fc800078e003b */
[----:B------:R-:W-:-:S04]  /*4c50*/  @P0 IMAD.IADD R56, R55, 0x1, R56 ;  /* 0x0000000137380824 */ /* 0x000fc800078e0238 */
[----:B------:R-:W-:-:S07]  /*4c60*/  IMAD.MOV.U32 R61, RZ, RZ, R56 ;  /* 0x000000ffff3d7224 */ /* 0x000fce00078e0038 */
[----:B------:R-:W-:Y:S05]  /*4c70*/  WARPSYNC.COLLECTIVE R60, `(.L_x_284) ;  /* 0x000000003c087348 */ /* 0x000fea0003c00000 */
[----:B------:R0:W1:Y:S02]  /*4c80*/  SHFL.UP P0, R59, R61, R62, R63 ;  /* 0x0400003e3d3b7389 */ /* 0x000064000000003f */
[----:B01----:R-:W-:Y:S05]  /*4c90*/  ENDCOLLECTIVE ;  /* 0x000000000000791b */ /* 0x003fea0003800000 */
.L_x_284:
[----:B------:R-:W-:Y:S02]  /*4ca0*/  IMAD.MOV.U32 R62, RZ, RZ, 0x8 ;  /* 0x00000008ff3e7424 */ /* 0x000fe400078e00ff */
[----:B------:R-:W-:-:S04]  /*4cb0*/  IMAD.MOV.U32 R57, RZ, RZ, R59 ;  /* 0x000000ffff397224 */ /* 0x000fc800078e003b */
[----:B------:R-:W-:-:S04]  /*4cc0*/  @P0 IMAD.IADD R57, R56, 0x1, R57 ;  /* 0x0000000138390824 */ /* 0x000fc800078e0239 */
[----:B------:R-:W-:-:S07]  /*4cd0*/  IMAD.MOV.U32 R61, RZ, RZ, R57 ;  /* 0x000000ffff3d7224 */ /* 0x000fce00078e0039 */
[----:B------:R-:W-:Y:S05]  /*4ce0*/  WARPSYNC.COLLECTIVE R60, `(.L_x_285) ;  /* 0x000000003c087348 */ /* 0x000fea0003c00000 */
[----:B------:R0:W1:Y:S02]  /*4cf0*/  SHFL.UP P0, R59, R61, R62, R63 ;  /* 0x0400003e3d3b7389 */ /* 0x000064000000003f */
[----:B01----:R-:W-:Y:S05]  /*4d00*/  ENDCOLLECTIVE ;  /* 0x000000000000791b */ /* 0x003fea0003800000 */
.L_x_285:
[----:B------:R-:W-:Y:S02]  /*4d10*/  IMAD.MOV.U32 R62, RZ, RZ, 0x10 ;  /* 0x00000010ff3e7424 */ /* 0x000fe400078e00ff */
[----:B------:R-:W-:-:S04]  /*4d20*/  IMAD.MOV.U32 R58, RZ, RZ, R59 ;  /* 0x000000ffff3a7224 */ /* 0x000fc800078e003b */
[----:B------:R-:W-:-:S04]  /*4d30*/  @P0 IMAD.IADD R58, R57, 0x1, R58 ;  /* 0x00000001393a0824 */ /* 0x000fc800078e023a */
[----:B------:R-:W-:-:S07]  /*4d40*/  IMAD.MOV.U32 R61, RZ, RZ, R58 ;  /* 0x000000ffff3d7224 */ /* 0x000fce00078e003a */
[----:B------:R-:W-:Y:S05]  /*4d50*/  WARPSYNC.COLLECTIVE R60, `(.L_x_286) ;  /* 0x000000003c087348 */ /* 0x000fea0003c00000 */
[----:B------:R0:W1:Y:S02]  /*4d60*/  SHFL.UP P0, R59, R61, R62, R63 ;  /* 0x0400003e3d3b7389 */ /* 0x000064000000003f */
[----:B01----:R-:W-:Y:S05]  /*4d70*/  ENDCOLLECTIVE ;  /* 0x000000000000791b */ /* 0x003fea0003800000 */
.L_x_286:
[----:B------:R-:W-:Y:S05]  /*4d80*/  BRA `(.L_x_287) ;  /* 0xffffffcc008c7947 */ /* 0x000fea000383ffff */
.L_x_288:
        /* <DEDUP_REMOVED lines=15> */
.L_x_3444:


//--------------------- .text._ZN3cub18CUB_300001_SM_10006detail10radix_sort33DeviceRadixSortExclusiveSumKernelINS1_5radix10policy_hubIm7double2yE10Policy1000EyEEvPT0_ --------------------------
	.section	.text._ZN3cub18CUB_300001_SM_10006detail10radix_sort33DeviceRadixSortExclusiveSumKernelINS1_5radix10policy_hubIm7double2yE10Policy1000EyEEvPT0_,"ax",@progbits
	.align	128
        .global         _ZN3cub18CUB_300001_SM_10006detail10radix_sort33DeviceRadixSortExclusiveSumKernelINS1_5radix10policy_hubIm7double2yE10Policy1000EyEEvPT0_
        .type           _ZN3cub18CUB_300001_SM_10006detail10radix_sort33DeviceRadixSortExclusiveSumKernelINS1_5radix10policy_hubIm7double2yE10Policy1000EyEEvPT0_,@function
        .size           _ZN3cub18CUB_300001_SM_10006detail10radix_sort33DeviceRadixSortExclusiveSumKernelINS1_5radix10policy_hubIm7double2yE10Policy1000EyEEvPT0_,(.L_x_3445 - _ZN3cub18CUB_300001_SM_10006detail10radix_sort33DeviceRadixSortExclusiveSumKernelINS1_5radix10policy_hubIm7double2yE10Policy1000EyEEvPT0_)
        .other          _ZN3cub18CUB_300001_SM_10006detail10radix_sort33DeviceRadixSortExclusiveSumKernelINS1_5radix10policy_hubIm7double2yE10Policy1000EyEEvPT0_,@"STO_CUDA_ENTRY STV_DEFAULT"
_ZN3cub18CUB_300001_SM_10006detail10radix_sort33DeviceRadixSortExclusiveSumKernelINS1_5radix10policy_hubIm7double2yE10Policy1000EyEEvPT0_:
.text._ZN3cub18CUB_300001_SM_10006detail10radix_sort33DeviceRadixSortExclusiveSumKernelINS1_5radix10policy_hubIm7double2yE10Policy1000EyEEvPT0_:
        /* <DEDUP_REMOVED lines=63> */
.L_x_301:
        /* <DEDUP_REMOVED lines=28> */
.L_x_289:
[----:B------:R-:W-:Y:S05]  /*05b0*/  WARPSYNC.ALL ;  /* 0x0000000000007948 */ /* 0x000fea0003800000 */
[----:B------:R-:W-:Y:S06]  /*05c0*/  BAR.SYNC.DEFER_BLOCKING 0x0 ;  /* 0x0000000000007b1d */ /* 0x000fec0000010000 */
[----:B------:R-:W-:Y:S05]  /*05d0*/  @P1 EXIT ;  /* 0x000000000000194d */ /* 0x000fea0003800000 */
[----:B01----:R-:W0:Y:S04]  /*05e0*/  LDS.64 R2, [R0+0x10] ;  /* 0x0000100000027984 */ /* 0x003e280000000a00 */
[----:B0-----:R-:W-:Y:S01]  /*05f0*/  STG.E.64 desc[UR4][R16.64], R2 ;  /* 0x0000000210007986 */ /* 0x001fe2000c101b04 */
[----:B------:R-:W-:Y:S05]  /*0600*/  EXIT ;  /* 0x000000000000794d */ /* 0x000fea0003800000 */
.L_x_290:
[----:B------:R-:W-:Y:S02]  /*0610*/  IMAD.MOV.U32 R24, RZ, RZ, R20 ;  /* 0x000000ffff187224 */ /* 0x000fe400078e0014 */
[----:B------:R-:W-:Y:S02]  /*0620*/  IMAD.MOV.U32 R23, RZ, RZ, 0x1 ;  /* 0x00000001ff177424 */ /* 0x000fe400078e00ff */
[----:B------:R-:W-:Y:S02]  /*0630*/  IMAD.MOV.U32 R22, RZ, RZ, RZ ;  /* 0x000000ffff167224 */ /* 0x000fe400078e00ff */
[----:B------:R-:W-:-:S07]  /*0640*/  IMAD.MOV.U32 R21, RZ, RZ, -0x1 ;  /* 0xffffffffff157424 */ /* 0x000fce00078e00ff */
[----:B------:R-:W-:Y:S05]  /*0650*/  WARPSYNC.COLLECTIVE R21, `(.L_x_291) ;  /* 0x0000000015087348 */ /* 0x000fea0003c00000 */
[----:B------:R0:W1:Y:S02]  /*0660*/  SHFL.UP P0, R25, R24, R23, R22 ;  /* 0x0400001718197389 */ /* 0x0000640000000016 */
[----:B01----:R-:W-:Y:S05]  /*0670*/  ENDCOLLECTIVE ;  /* 0x000000000000791b */ /* 0x003fea0003800000 */
.L_x_291:
[----:B------:R-:W-:Y:S02]  /*0680*/  IMAD.MOV.U32 R24, RZ, RZ, R19 ;  /* 0x000000ffff187224 */ /* 0x000fe400078e0013 */
[----:B------:R-:W-:-:S07]  /*0690*/  IMAD.MOV.U32 R27, RZ, RZ, R25 ;  /* 0x000000ffff1b7224 */ /* 0x000fce00078e0019 */
[----:B------:R-:W-:Y:S05]  /*06a0*/  WARPSYNC.COLLECTIVE R21, `(.L_x_292) ;  /* 0x0000000015087348 */ /* 0x000fea0003c00000 */
[----:B------:R0:W1:Y:S02]  /*06b0*/  SHFL.UP P0, R25, R24, R23, R22 ;  /* 0x0400001718197389 */ /* 0x0000640000000016 */
[----:B01----:R-:W-:Y:S05]  /*06c0*/  ENDCOLLECTIVE ;  /* 0x000000000000791b */ /* 0x003fea0003800000 */
.L_x_292:
        /* <DEDUP_REMOVED lines=9> */
.L_x_293:
[----:B------:R-:W-:Y:S02]  /*0760*/  IMAD.MOV.U32 R24, RZ, RZ, R26 ;  /* 0x000000ffff187224 */ /* 0x000fe400078e001a */
[----:B------:R-:W-:-:S07]  /*0770*/  IMAD.MOV.U32 R28, RZ, RZ, R25 ;  /* 0x000000ffff1c7224 */ /* 0x000fce00078e0019 */
[----:B------:R-:W-:Y:S05]  /*0780*/  WARPSYNC.COLLECTIVE R21, `(.L_x_294) ;  /* 0x0000000015087348 */ /* 0x000fea0003c00000 */
[----:B------:R0:W1:Y:S02]  /*0790*/  SHFL.UP P0, R25, R24, R23, R22 ;  /* 0x0400001718197389 */ /* 0x0000640000000016 */
[----:B01----:R-:W-:Y:S05]  /*07a0*/  ENDCOLLECTIVE ;  /* 0x000000000000791b */ /* 0x003fea0003800000 */
.L_x_294:
        /* <DEDUP_REMOVED lines=9> */
.L_x_295:
[----:B------:R-:W-:Y:S02]  /*0840*/  IMAD.MOV.U32 R24, RZ, RZ, R29 ;  /* 0x000000ffff187224 */ /* 0x000fe400078e001d */
[----:B------:R-:W-:-:S07]  /*0850*/  IMAD.MOV.U32 R27, RZ, RZ, R25 ;  /* 0x000000ffff1b7224 */ /* 0x000fce00078e0019 */
[----:B------:R-:W-:Y:S05]  /*0860*/  WARPSYNC.COLLECTIVE R21, `(.L_x_296) ;  /* 0x0000000015087348 */ /* 0x000fea0003c00000 */
[----:B------:R0:W1:Y:S02]  /*0870*/  SHFL.UP P0, R25, R24, R23, R22 ;  /* 0x0400001718197389 */ /* 0x0000640000000016 */
[----:B01----:R-:W-:Y:S05]  /*0880*/  ENDCOLLECTIVE ;  /* 0x000000000000791b */ /* 0x003fea0003800000 */
.L_x_296:
        /* <DEDUP_REMOVED lines=9> */
.L_x_297:
[----:B------:R-:W-:Y:S02]  /*0920*/  IMAD.MOV.U32 R24, RZ, RZ, R29 ;  /* 0x000000ffff187224 */ /* 0x000fe400078e001d */
[----:B------:R-:W-:-:S07]  /*0930*/  IMAD.MOV.U32 R27, RZ, RZ, R25 ;  /* 0x000000ffff1b7224 */ /* 0x000fce00078e0019 */
[----:B------:R-:W-:Y:S05]  /*0940*/  WARPSYNC.COLLECTIVE R21, `(.L_x_298) ;  /* 0x0000000015087348 */ /* 0x000fea0003c00000 */
[----:B------:R0:W1:Y:S02]  /*0950*/  SHFL.UP P0, R25, R24, R23, R22 ;  /* 0x0400001718197389 */ /* 0x0000640000000016 */
[----:B01----:R-:W-:Y:S05]  /*0960*/  ENDCOLLECTIVE ;  /* 0x000000000000791b */ /* 0x003fea0003800000 */
.L_x_298:
        /* <DEDUP_REMOVED lines=9> */
.L_x_299:
[----:B------:R-:W-:Y:S02]  /*0a00*/  IMAD.MOV.U32 R24, RZ, RZ, R26 ;  /* 0x000000ffff187224 */ /* 0x000fe400078e001a */
[----:B------:R-:W-:-:S07]  /*0a10*/  IMAD.MOV.U32 R28, RZ, RZ, R25 ;  /* 0x000000ffff1c7224 */ /* 0x000fce00078e0019 */
[----:B------:R-:W-:Y:S05]  /*0a20*/  WARPSYNC.COLLECTIVE R21, `(.L_x_300) ;  /* 0x0000000015087348 */ /* 0x000fea0003c00000 */
[----:B------:R0:W1:Y:S02]  /*0a30*/  SHFL.UP P0, R25, R24, R23, R22 ;  /* 0x0400001718197389 */ /* 0x0000640000000016 */
[----:B01----:R-:W-:Y:S05]  /*0a40*/  ENDCOLLECTIVE ;  /* 0x000000000000791b */ /* 0x003fea0003800000 */
.L_x_300:
[----:B------:R-:W-:Y:S05]  /*0a50*/  BRA `(.L_x_301) ;  /* 0xfffffff800647947 */ /* 0x000fea000383ffff */
.L_x_302:
        /* <DEDUP_REMOVED lines=10> */
.L_x_3445:


//--------------------- .text._ZN3cub18CUB_300001_SM_10006detail10radix_sort30DeviceRadixSortHistogramKernelINS1_5radix10policy_hubIm7double2yE10Policy1000ELNS0_9SortOrderE0EmyNS1_21identity_decomposer_tEEEvPT2_PKT1_SB_iiT3_ --------------------------
	.section	.text._ZN3cub18CUB_300001_SM_10006detail10radix_sort30DeviceRadixSortHistogramKernelINS1_5radix10policy_hubIm7double2yE10Policy1000ELNS0_9SortOrderE0EmyNS1_21identity_decomposer_tEEEvPT2_PKT1_SB_iiT3_,"ax",@progbits
	.align	128
        .global         _ZN3cub18CUB_300001_SM_10006detail10radix_sort30DeviceRadixSortHistogramKernelINS1_5radix10policy_hubIm7double2yE10Policy1000ELNS0_9SortOrderE0EmyNS1_21identity_decomposer_tEEEvPT2_PKT1_SB_iiT3_
        .type           _ZN3cub18CUB_300001_SM_10006detail10radix_sort30DeviceRadixSortHistogramKernelINS1_5radix10policy_hubIm7double2yE10Policy1000ELNS0_9SortOrderE0EmyNS1_21identity_decomposer_tEEEvPT2_PKT1_SB_iiT3_,@function
        .size           _ZN3cub18CUB_300001_SM_10006detail10radix_sort30DeviceRadixSortHistogramKernelINS1_5radix10policy_hubIm7double2yE10Policy1000ELNS0_9SortOrderE0EmyNS1_21identity_decomposer_tEEEvPT2_PKT1_SB_iiT3_,(.L_x_3446 - _ZN3cub18CUB_300001_SM_10006detail10radix_sort30DeviceRadixSortHistogramKernelINS1_5radix10policy_hubIm7double2yE10Policy1000ELNS0_9SortOrderE0EmyNS1_21identity_decomposer_tEEEvPT2_PKT1_SB_iiT3_)
        .other          _ZN3cub18CUB_300001_SM_10006detail10radix_sort30DeviceRadixSortHistogramKernelINS1_5radix10policy_hubIm7double2yE10Policy1000ELNS0_9SortOrderE0EmyNS1_21identity_decomposer_tEEEvPT2_PKT1_SB_iiT3_,@"STO_CUDA_ENTRY STV_DEFAULT"
_ZN3cub18CUB_300001_SM_10006detail10radix_sort30DeviceRadixSortHistogramKernelINS1_5radix10policy_hubIm7double2yE10Policy1000ELNS0_9SortOrderE0EmyNS1_21identity_decomposer_tEEEvPT2_PKT1_SB_iiT3_:
.text._ZN3cub18CUB_300001_SM_10006detail10radix_sort30DeviceRadixSortHistogramKernelINS1_5radix10policy_hubIm7double2yE10Policy1000ELNS0_9SortOrderE0EmyNS1_21identity_decomposer_tEEEvPT2_PKT1_SB_iiT3_:
        /* <DEDUP_REMOVED lines=27> */
.L_x_386:
        /* <DEDUP_REMOVED lines=15> */
.L_x_306:
        /* <DEDUP_REMOVED lines=21> */
.L_x_305:
        /* <DEDUP_REMOVED lines=20> */
.L_x_308:
        /* <DEDUP_REMOVED lines=17> */
.L_x_307:
[----:B------:R-:W-:-:S13]  /*0640*/  ISETP.GT.U32.AND P2, PT, R0, 0x7f, PT ;  /* 0x0000007f0000780c */ /* 0x000fda0003f44070 */
[----:B------:R-:W-:Y:S05]  /*0650*/  @P2 BRA `(.L_x_304) ;  /* 0x0000000000dc2947 */ /* 0x000fea0003800000 */
[----:B--2---:R-:W-:Y:S01]  /*0660*/  IMAD.MOV.U32 R7, RZ, RZ, RZ ;  /* 0x000000ffff077224 */ /* 0x004fe200078e00ff */
[----:B------:R-:W-:Y:S06]  /*0670*/  @!P0 BRA `(.L_x_309) ;  /* 0x0000000000588947 */ /* 0x000fec0003800000 */
[----:B------:R-:W-:-:S07]  /*0680*/  IMAD.MOV.U32 R7, RZ, RZ, RZ ;  /* 0x000000ffff077224 */ /* 0x000fce00078e00ff */
.L_x_310:
        /* <DEDUP_REMOVED lines=21> */
.L_x_309:
        /* <DEDUP_REMOVED lines=14> */
.L_x_311:
        /* <DEDUP_REMOVED lines=17> */
.L_x_304:
[----:B------:R-:W-:Y:S05]  /*09d0*/  BSYNC.RECONVERGENT B0 ;  /* 0x0000000000007941 */ /* 0x000fea0003800200 */
.L_x_303:
        /* <DEDUP_REMOVED lines=16> */
.L_x_317:
        /* <DEDUP_REMOVED lines=36> */
.L_x_313:
        /* <DEDUP_REMOVED lines=79> */
.L_x_314:
        /* <DEDUP_REMOVED lines=8> */
.L_x_316:
        /* <DEDUP_REMOVED lines=73> */
.L_x_315:
[----:B------:R-:W-:Y:S05]  /*1720*/  BRA.U !UP0, `(.L_x_317) ;  /* 0xfffffff108ec7547 */ /* 0x000fea000b83ffff */
.L_x_312:
        /* <DEDUP_REMOVED lines=16> */
.L_x_337:
        /* <DEDUP_REMOVED lines=16> */
.L_x_322:
[----:B------:R-:W-:Y:S05]  /*1930*/  BSYNC.RECONVERGENT B1 ;  /* 0x0000000000017941 */ /* 0x000fea0003800200 */
.L_x_321:
        /* <DEDUP_REMOVED lines=15> */
.L_x_324:
[----:B------:R-:W-:Y:S05]  /*1a30*/  BSYNC.RECONVERGENT B1 ;  /* 0x0000000000017941 */ /* 0x000fea0003800200 */
.L_x_323:
        /* <DEDUP_REMOVED lines=8> */
.L_x_326:
[----:B------:R-:W-:Y:S05]  /*1ac0*/  BSYNC.RECONVERGENT B1 ;  /* 0x0000000000017941 */ /* 0x000fea0003800200 */
.L_x_325:
        /* <DEDUP_REMOVED lines=8> */
.L_x_328:
[----:B------:R-:W-:Y:S05]  /*1b50*/  BSYNC.RECONVERGENT B1 ;  /* 0x0000000000017941 */ /* 0x000fea0003800200 */
.L_x_327:
[----:B------:R-:W-:Y:S04]  /*1b60*/  BSSY.RECONVERGENT B1, `(.L_x_329) ;  /* 0x0000007000017945 */ /* 0x000fe80003800200 */
[----:B------:R-:W-:Y:S05]  /*1b70*/  @!P2 BRA `(.L_x_330) ;  /* 0x000000000014a947 */ /* 0x000fea0003800000 */
[----:B0123--:R-:W-:Y:S01]  /*1b80*/  LEA R19, R11, R0, 0x8 ;  /* 0x000000000b137211 */ /* 0x00ffe200078e40ff */
[----:B------:R-:W-:-:S04]  /*1b90*/  IMAD.MOV.U32 R17, RZ, RZ, RZ ;  /* 0x000000ffff117224 */ /* 0x000fc800078e00ff */
[----:B------:R-:W-:-:S04]  /*1ba0*/  VIADD R19, R19, 0x400 ;  /* 0x0000040013137836 */ /* 0x000fc80000000000 */
[----:B------:R-:W-:-:S05]  /*1bb0*/  IMAD.WIDE.U32 R18, R19, 0x8, R8 ;  /* 0x0000000813127825 */ /* 0x000fca00078e0008 */
[----:B------:R4:W-:Y:S02]  /*1bc0*/  REDG.E.ADD.64.STRONG.GPU desc[UR16][R18.64], R16 ;  /* 0x000000101200798e */ /* 0x0009e4000c12e510 */
.L_x_330:
[----:B------:R-:W-:Y:S05]  /*1bd0*/  BSYNC.RECONVERGENT B1 ;  /* 0x0000000000017941 */ /* 0x000fea0003800200 */
.L_x_329:
[----:B------:R-:W-:Y:S04]  /*1be0*/  BSSY.RECONVERGENT B1, `(.L_x_331) ;  /* 0x0000007000017945 */ /* 0x000fe80003800200 */
[----:B------:R-:W-:Y:S05]  /*1bf0*/  @!P3 BRA `(.L_x_332) ;  /* 0x000000000014b947 */ /* 0x000fea0003800000 */
[----:B----4-:R-:W-:Y:S02]  /*1c00*/  IMAD R17, R11, 0x100, R0 ;  /* 0x000001000b117824 */ /* 0x010fe400078e0200 */
[----:B------:R-:W-:Y:S02]  /*1c10*/  IMAD.MOV.U32 R15, RZ, RZ, RZ ;  /* 0x000000ffff0f7224 */ /* 0x000fe400078e00ff */
[----:B------:R-:W-:-:S04]  /*1c20*/  VIADD R17, R17, 0x500 ;  /* 0x0000050011117836 */ /* 0x000fc80000000000 */
[----:B------:R-:W-:-:S05]  /*1c30*/  IMAD.WIDE.U32 R16, R17, 0x8, R8 ;  /* 0x0000000811107825 */ /* 0x000fca00078e0008 */
[----:B------:R4:W-:Y:S02]  /*1c40*/  REDG.E.ADD.64.STRONG.GPU desc[UR16][R16.64], R14 ;  /* 0x0000000e1000798e */ /* 0x0009e4000c12e510 */
.L_x_332:
[----:B------:R-:W-:Y:S05]  /*1c50*/  BSYNC.RECONVERGENT B1 ;  /* 0x0000000000017941 */ /* 0x000fea0003800200 */
.L_x_331:
        /* <DEDUP_REMOVED lines=8> */
.L_x_334:
[----:B------:R-:W-:Y:S05]  /*1ce0*/  BSYNC.RECONVERGENT B1 ;  /* 0x0000000000017941 */ /* 0x000fea0003800200 */
.L_x_333:
        /* <DEDUP_REMOVED lines=8> */
.L_x_336:
[----:B------:R-:W-:Y:S05]  /*1d70*/  BSYNC.RECONVERGENT B1 ;  /* 0x0000000000017941 */ /* 0x000fea0003800200 */
.L_x_335:
[----:B------:R-:W-:-:S04]  /*1d80*/  IADD3 R11, PT, PT, R11, 0x8, RZ ;  /* 0x000000080b0b7810 */ /* 0x000fc80007ffe0ff */
[----:B------:R-:W-:-:S13]  /*1d90*/  ISETP.NE.AND P0, PT, R11, R6, PT ;  /* 0x000000060b00720c */ /* 0x000fda0003f05270 */
[----:B------:R-:W-:Y:S05]  /*1da0*/  @P0 BRA `(.L_x_337) ;  /* 0xfffffff800a00947 */ /* 0x000fea000383ffff */
[----:B------:R-:W-:-:S07]  /*1db0*/  IMAD.MOV.U32 R9, RZ, RZ, R6 ;  /* 0x000000ffff097224 */ /* 0x000fce00078e0006 */
.L_x_320:
        /* <DEDUP_REMOVED lines=25> */
.L_x_341:
[----:B------:R-:W-:Y:S05]  /*1f50*/  BSYNC.RECONVERGENT B1 ;  /* 0x0000000000017941 */ /* 0x000fea0003800200 */
.L_x_340:
        /* <DEDUP_REMOVED lines=9> */
.L_x_343:
[----:B------:R-:W-:Y:S05]  /*1ff0*/  BSYNC.RECONVERGENT B1 ;  /* 0x0000000000017941 */ /* 0x000fea0003800200 */
.L_x_342:
        /* <DEDUP_REMOVED lines=9> */
.L_x_345:
[----:B------:R-:W-:Y:S05]  /*2090*/  BSYNC.RECONVERGENT B1 ;  /* 0x0000000000017941 */ /* 0x000fea0003800200 */
.L_x_344:
        /* <DEDUP_REMOVED lines=9> */
.L_x_347:
[----:B------:R-:W-:Y:S05]  /*2130*/  BSYNC.RECONVERGENT B1 ;  /* 0x0000000000017941 */ /* 0x000fea0003800200 */
.L_x_346:
[----:B------:R-:W-:-:S07]  /*2140*/  VIADD R9, R9, 0x4 ;  /* 0x0000000409097836 */ /* 0x000fce0000000000 */
.L_x_339:
        /* <DEDUP_REMOVED lines=18> */
.L_x_351:
[----:B------:R-:W-:Y:S05]  /*2270*/  BSYNC.RECONVERGENT B2 ;  /* 0x0000000000027941 */ /* 0x000fea0003800200 */
.L_x_350:
        /* <DEDUP_REMOVED lines=9> */
.L_x_353:
[----:B------:R-:W-:Y:S05]  /*2310*/  BSYNC.RECONVERGENT B2 ;  /* 0x0000000000027941 */ /* 0x000fea0003800200 */
.L_x_352:
[----:B------:R-:W-:-:S07]  /*2320*/  IADD3 R9, PT, PT, R9, 0x2, RZ ;  /* 0x0000000209097810 */ /* 0x000fce0007ffe0ff */
.L_x_349:
        /* <DEDUP_REMOVED lines=12> */
.L_x_348:
[----:B------:R-:W-:Y:S05]  /*23f0*/  BSYNC.RECONVERGENT B1 ;  /* 0x0000000000017941 */ /* 0x000fea0003800200 */
.L_x_338:
[----:B------:R-:W-:-:S13]  /*2400*/  ISETP.GT.U32.AND P0, PT, R0, 0x7f, PT ;  /* 0x0000007f0000780c */ /* 0x000fda0003f04070 */
[----:B------:R-:W-:Y:S05]  /*2410*/  @P0 BRA `(.L_x_319) ;  /* 0x0000000800a00947 */ /* 0x000fea0003800000 */
[----:B------:R-:W-:Y:S01]  /*2420*/  ISETP.GE.U32.AND P0, PT, R13, 0x7, PT ;  /* 0x000000070d00780c */ /* 0x000fe20003f06070 */
[----:B----4-:R-:W-:-:S12]  /*2430*/  IMAD.MOV.U32 R9, RZ, RZ, RZ ;  /* 0x000000ffff097224 */ /* 0x010fd800078e00ff */
[----:B------:R-:W-:Y:S05]  /*2440*/  @!P0 BRA `(.L_x_354) ;  /* 0x0000000400248947 */ /* 0x000fea0003800000 */
[----:B------:R-:W4:Y:S01]  /*2450*/  LDC.64 R8, c[0x0][0x380] ;  /* 0x0000e000ff087b82 */ /* 0x000f220000000a00 */
[----:B0123--:R-:W-:-:S07]  /*2460*/  IMAD.MOV.U32 R15, RZ, RZ, RZ ;  /* 0x000000ffff0f7224 */ /* 0x00ffce00078e00ff */
.L_x_371:
        /* <DEDUP_REMOVED lines=19> */
.L_x_356:
[----:B------:R-:W-:Y:S05]  /*25a0*/  BSYNC.RECONVERGENT B1 ;  /* 0x0000000000017941 */ /* 0x000fea0003800200 */
.L_x_355:
[----:B------:R-:W-:Y:S04]  /*25b0*/  BSSY.RECONVERGENT B1, `(.L_x_357) ;  /* 0x0000005000017945 */ /* 0x000fe80003800200 */
[----:B------:R-:W-:Y:S05]  /*25c0*/  @!P1 BRA `(.L_x_358) ;  /* 0x00000000000c9947 */ /* 0x000fea0003800000 */
[----:B0-2---:R-:W-:Y:S02]  /*25d0*/  IMAD.MOV.U32 R12, RZ, RZ, R20 ;  /* 0x000000ffff0c7224 */ /* 0x005fe400078e0014 */
[----:B------:R-:W-:-:S05]  /*25e0*/  IMAD.MOV.U32 R13, RZ, RZ, RZ ;  /* 0x000000ffff0d7224 */ /* 0x000fca00078e00ff */
[----:B------:R1:W-:Y:S02]  /*25f0*/  REDG.E.ADD.64.STRONG.GPU desc[UR16][R10.64+0xc00], R12 ;  /* 0x000c000c0a00798e */ /* 0x0003e4000c12e510 */
.L_x_358:
[----:B------:R-:W-:Y:S05]  /*2600*/  BSYNC.RECONVERGENT B1 ;  /* 0x0000000000017941 */ /* 0x000fea0003800200 */
.L_x_357:
        /* <DEDUP_REMOVED lines=12> */
.L_x_360:
[----:B------:R-:W-:Y:S05]  /*26d0*/  BSYNC.RECONVERGENT B1 ;  /* 0x0000000000017941 */ /* 0x000fea0003800200 */
.L_x_359:
[----:B------:R-:W-:Y:S04]  /*26e0*/  BSSY.RECONVERGENT B1, `(.L_x_361) ;  /* 0x0000005000017945 */ /* 0x000fe80003800200 */
[----:B------:R-:W-:Y:S05]  /*26f0*/  @!P1 BRA `(.L_x_362) ;  /* 0x00000000000c9947 */ /* 0x000fea0003800000 */
[----:B012---:R-:W-:Y:S02]  /*2700*/  IMAD.MOV.U32 R12, RZ, RZ, R22 ;  /* 0x000000ffff0c7224 */ /* 0x007fe400078e0016 */
[----:B------:R-:W-:-:S05]  /*2710*/  IMAD.MOV.U32 R13, RZ, RZ, RZ ;  /* 0x000000ffff0d7224 */ /* 0x000fca00078e00ff */
[----:B------:R3:W-:Y:S02]  /*2720*/  REDG.E.ADD.64.STRONG.GPU desc[UR16][R10.64+0x1c00], R12 ;  /* 0x001c000c0a00798e */ /* 0x0007e4000c12e510 */
.L_x_362:
[----:B------:R-:W-:Y:S05]  /*2730*/  BSYNC.RECONVERGENT B1 ;  /* 0x0000000000017941 */ /* 0x000fea0003800200 */
.L_x_361:
[----:B------:R-:W-:Y:S04]  /*2740*/  BSSY.RECONVERGENT B1, `(.L_x_363) ;  /* 0x0000005000017945 */ /* 0x000fe80003800200 */
[----:B------:R-:W-:Y:S05]  /*2750*/  @!P2 BRA `(.L_x_364) ;  /* 0x00000000000ca947 */ /* 0x000fea0003800000 */
[----:B0123--:R-:W-:Y:S02]  /*2760*/  IMAD.MOV.U32 R12, RZ, RZ, R23 ;  /* 0x000000ffff0c7224 */ /* 0x00ffe400078e0017 */
[----:B------:R-:W-:-:S05]  /*2770*/  IMAD.MOV.U32 R13, RZ, RZ, RZ ;  /* 0x000000ffff0d7224 */ /* 0x000fca00078e00ff */
[----:B------:R4:W-:Y:S02]  /*2780*/  REDG.E.ADD.64.STRONG.GPU desc[UR16][R10.64+0x2400], R12 ;  /* 0x0024000c0a00798e */ /* 0x0009e4000c12e510 */
.L_x_364:
[----:B------:R-:W-:Y:S05]  /*2790*/  BSYNC.RECONVERGENT B1 ;  /* 0x0000000000017941 */ /* 0x000fea0003800200 */
.L_x_363:
[----:B------:R-:W-:Y:S04]  /*27a0*/  BSSY.RECONVERGENT B1, `(.L_x_365) ;  /* 0x0000005000017945 */ /* 0x000fe80003800200 */
[----:B------:R-:W-:Y:S05]  /*27b0*/  @!P3 BRA `(.L_x_366) ;  /* 0x00000000000cb947 */ /* 0x000fea0003800000 */
[----:B01234-:R-:W-:Y:S02]  /*27c0*/  HFMA2 R13, -RZ, RZ, 0, 0 ;  /* 0x00000000ff0d7431 */ /* 0x01ffe400000001ff */
[----:B------:R-:W-:-:S05]  /*27d0*/  IMAD.MOV.U32 R12, RZ, RZ, R24 ;  /* 0x000000ffff0c7224 */ /* 0x000fca00078e0018 */
[----:B------:R0:W-:Y:S02]  /*27e0*/  REDG.E.ADD.64.STRONG.GPU desc[UR16][R10.64+0x2c00], R12 ;  /* 0x002c000c0a00798e */ /* 0x0001e4000c12e510 */
.L_x_366:
[----:B------:R-:W-:Y:S05]  /*27f0*/  BSYNC.RECONVERGENT B1 ;  /* 0x0000000000017941 */ /* 0x000fea0003800200 */
.L_x_365:
[----:B------:R-:W-:Y:S04]  /*2800*/  BSSY.RECONVERGENT B1, `(.L_x_367) ;  /* 0x0000005000017945 */ /* 0x000fe80003800200 */
[----:B------:R-:W-:Y:S05]  /*2810*/  @!P4 BRA `(.L_x_368) ;  /* 0x00000000000cc947 */ /* 0x000fea0003800000 */
[----:B01234-:R-:W-:Y:S02]  /*2820*/  IMAD.MOV.U32 R12, RZ, RZ, R25 ;  /* 0x000000ffff0c7224 */ /* 0x01ffe400078e0019 */
[----:B------:R-:W-:-:S05]  /*2830*/  IMAD.MOV.U32 R13, RZ, RZ, RZ ;  /* 0x000000ffff0d7224 */ /* 0x000fca00078e00ff */
[----:B------:R0:W-:Y:S02]  /*2840*/  REDG.E.ADD.64.STRONG.GPU desc[UR16][R10.64+0x3400], R12 ;  /* 0x0034000c0a00798e */ /* 0x0001e4000c12e510 */
.L_x_368:
[----:B------:R-:W-:Y:S05]  /*2850*/  BSYNC.RECONVERGENT B1 ;  /* 0x0000000000017941 */ /* 0x000fea0003800200 */
.L_x_367:
[----:B------:R-:W-:Y:S04]  /*2860*/  BSSY.RECONVERGENT B1, `(.L_x_369) ;  /* 0x0000005000017945 */ /* 0x000fe80003800200 */
[----:B------:R-:W-:Y:S05]  /*2870*/  @!P5 BRA `(.L_x_370) ;  /* 0x00000000000cd947 */ /* 0x000fea0003800000 */
[----:B01234-:R-:W-:Y:S02]  /*2880*/  IMAD.MOV.U32 R12, RZ, RZ, R26 ;  /* 0x000000ffff0c7224 */ /* 0x01ffe400078e001a */
[----:B------:R-:W-:-:S05]  /*2890*/  IMAD.MOV.U32 R13, RZ, RZ, RZ ;  /* 0x000000ffff0d7224 */ /* 0x000fca00078e00ff */
[----:B------:R0:W-:Y:S02]  /*28a0*/  REDG.E.ADD.64.STRONG.GPU desc[UR16][R10.64+0x3c00], R12 ;  /* 0x003c000c0a00798e */ /* 0x0001e4000c12e510 */
.L_x_370:
[----:B------:R-:W-:Y:S05]  /*28b0*/  BSYNC.RECONVERGENT B1 ;  /* 0x0000000000017941 */ /* 0x000fea0003800200 */
.L_x_369:
[----:B------:R-:W-:Y:S05]  /*28c0*/  @P0 BRA `(.L_x_371) ;  /* 0xfffffff800e80947 */ /* 0x000fea000383ffff */
[----:B------:R-:W-:-:S07]  /*28d0*/  IMAD.MOV.U32 R9, RZ, RZ, R6 ;  /* 0x000000ffff097224 */ /* 0x000fce00078e0006 */
.L_x_354:
        /* <DEDUP_REMOVED lines=20> */
.L_x_374:
[----:B------:R-:W-:Y:S05]  /*2a20*/  BSYNC.RECONVERGENT B1 ;  /* 0x0000000000017941 */ /* 0x000fea0003800200 */
.L_x_373:
        /* <DEDUP_REMOVED lines=9> */
.L_x_376:
[----:B------:R-:W-:Y:S05]  /*2ac0*/  BSYNC.RECONVERGENT B1 ;  /* 0x0000000000017941 */ /* 0x000fea0003800200 */
.L_x_375:
        /* <DEDUP_REMOVED lines=9> */
.L_x_378:
[----:B------:R-:W-:Y:S05]  /*2b60*/  BSYNC.RECONVERGENT B1 ;  /* 0x0000000000017941 */ /* 0x000fea0003800200 */
.L_x_377:
        /* <DEDUP_REMOVED lines=9> */
.L_x_380:
[----:B------:R-:W-:Y:S05]  /*2c00*/  BSYNC.RECONVERGENT B1 ;  /* 0x0000000000017941 */ /* 0x000fea0003800200 */
.L_x_379:
[----:B------:R-:W-:-:S07]  /*2c10*/  IADD3 R9, PT, PT, R9, 0x4, RZ ;  /* 0x0000000409097810 */ /* 0x000fce0007ffe0ff */
.L_x_372:
        /* <DEDUP_REMOVED lines=17> */
.L_x_383:
[----:B------:R-:W-:Y:S05]  /*2d30*/  BSYNC.RECONVERGENT B1 ;  /* 0x0000000000017941 */ /* 0x000fea0003800200 */
.L_x_382:
        /* <DEDUP_REMOVED lines=9> */
.L_x_385:
[----:B------:R-:W-:Y:S05]  /*2dd0*/  BSYNC.RECONVERGENT B1 ;  /* 0x0000000000017941 */ /* 0x000fea0003800200 */
.L_x_384:
[----:B------:R-:W-:-:S07]  /*2de0*/  VIADD R9, R9, 0x2 ;  /* 0x0000000209097836 */ /* 0x000fce0000000000 */
.L_x_381:
        /* <DEDUP_REMOVED lines=11> */
.L_x_319:
[----:B------:R-:W-:Y:S05]  /*2ea0*/  BSYNC.RECONVERGENT B0 ;  /* 0x0000000000007941 */ /* 0x000fea0003800200 */
.L_x_318:
        /* <DEDUP_REMOVED lines=17> */
.L_x_387:
        /* <DEDUP_REMOVED lines=12> */
.L_x_3446:


//--------------------- .text._ZN3cub18CUB_300001_SM_10006detail10radix_sort31DeviceRadixSortSingleTileKernelINS1_5radix10policy_hubIm7double2yE10Policy1000ELNS0_9SortOrderE0EmS6_yNS1_21identity_decomposer_tEEEvPKT1_PSB_PKT2_PSF_T3_iiT4_ --------------------------
	.section	.text._ZN3cub18CUB_300001_SM_10006detail10radix_sort31DeviceRadixSortSingleTileKernelINS1_5radix10policy_hubIm7double2yE10Policy1000ELNS0_9SortOrderE0EmS6_yNS1_21identity_decomposer_tEEEvPKT1_PSB_PKT2_PSF_T3_iiT4_,"ax",@progbits
	.align	128
        .global         _ZN3cub18CUB_300001_SM_10006detail10radix_sort31DeviceRadixSortSingleTileKernelINS1_5radix10policy_hubIm7double2yE10Policy1000ELNS0_9SortOrderE0EmS6_yNS1_21identity_decomposer_tEEEvPKT1_PSB_PKT2_PSF_T3_iiT4_
        .type           _ZN3cub18CUB_300001_SM_10006detail10radix_sort31DeviceRadixSortSingleTileKernelINS1_5radix10policy_hubIm7double2yE10Policy1000ELNS0_9SortOrderE0EmS6_yNS1_21identity_decomposer_tEEEvPKT1_PSB_PKT2_PSF_T3_iiT4_,@function
        .size           _ZN3cub18CUB_300001_SM_10006detail10radix_sort31DeviceRadixSortSingleTileKernelINS1_5radix10policy_hubIm7double2yE10Policy1000ELNS0_9SortOrderE0EmS6_yNS1_21identity_decomposer_tEEEvPKT1_PSB_PKT2_PSF_T3_iiT4_,(.L_x_3447 - _ZN3cub18CUB_300001_SM_10006detail10radix_sort31DeviceRadixSortSingleTileKernelINS1_5radix10policy_hubIm7double2yE10Policy1000ELNS0_9SortOrderE0EmS6_yNS1_21identity_decomposer_tEEEvPKT1_PSB_PKT2_PSF_T3_iiT4_)
        .other          _ZN3cub18CUB_300001_SM_10006detail10radix_sort31DeviceRadixSortSingleTileKernelINS1_5radix10policy_hubIm7double2yE10Policy1000ELNS0_9SortOrderE0EmS6_yNS1_21identity_decomposer_tEEEvPKT1_PSB_PKT2_PSF_T3_iiT4_,@"STO_CUDA_ENTRY STV_DEFAULT"
_ZN3cub18CUB_300001_SM_10006detail10radix_sort31DeviceRadixSortSingleTileKernelINS1_5radix10policy_hubIm7double2yE10Policy1000ELNS0_9SortOrderE0EmS6_yNS1_21identity_decomposer_tEEEvPKT1_PSB_PKT2_PSF_T3_iiT4_:
.text._ZN3cub18CUB_300001_SM_10006detail10radix_sort31DeviceRadixSortSingleTileKernelINS1_5radix10policy_hubIm7double2yE10Policy1000ELNS0_9SortOrderE0EmS6_yNS1_21identity_decomposer_tEEEvPKT1_PSB_PKT2_PSF_T3_iiT4_:
[----:B------:R-:W-:Y:S01]  /*0000*/  LDC R1, c[0x0][0x37c] ;  /* 0x0000df00ff017b82 */ /* 0x000fe20000000800 */
[----:B------:R-:W0:Y:S01]  /*0010*/  S2R R0, SR_TID.X ;  /* 0x0000000000007919 */ /* 0x000e220000002100 */
[----:B------:R-:W1:Y:S06]  /*0020*/  LDCU UR4, c[0x0][0x3a0] ;  /* 0x00007400ff0477ac */ /* 0x000e6c0008000800 */
[----:B------:R-:W2:Y:S01]  /*0030*/  LDC.64 R28, c[0x0][0x380] ;  /* 0x0000e000ff1c7b82 */ /* 0x000ea20000000a00 */
[----:B------:R-:W-:Y:S01]  /*0040*/  IMAD.MOV.U32 R6, RZ, RZ, -0x1 ;  /* 0xffffffffff067424 */ /* 0x000fe200078e00ff */
[----:B------:R-:W-:Y:S01]  /*0050*/  MOV R7, 0xffffffff ;  /* 0xffffffff00077802 */ /* 0x000fe20000000f00 */
[----:B------:R-:W3:Y:S01]  /*0060*/  LDCU.64 UR10, c[0x0][0x358] ;  /* 0x00006b00ff0a77ac */ /* 0x000ee20008000a00 */
[----:B------:R-:W-:Y:S01]  /*0070*/  IMAD.MOV.U32 R8, RZ, RZ, -0x1 ;  /* 0xffffffffff087424 */ /* 0x000fe200078e00ff */
[----:B------:R-:W-:Y:S01]  /*0080*/  MOV R11, 0xffffffff ;  /* 0xffffffff000b7802 */ /* 0x000fe20000000f00 */
[----:B------:R-:W-:Y:S01]  /*0090*/  IMAD.MOV.U32 R9, RZ, RZ, -0x1 ;  /* 0xffffffffff097424 */ /* 0x000fe200078e00ff */
[----:B------:R-:W4:Y:S01]  /*00a0*/  LDCU.64 UR6, c[0x0][0x3a8] ;  /* 0x00007500ff0677ac */ /* 0x000f220008000a00 */
[----:B------:R-:W-:Y:S01]  /*00b0*/  IMAD.MOV.U32 R10, RZ, RZ, -0x1 ;  /* 0xffffffffff0a7424 */ /* 0x000fe200078e00ff */
[----:B------:R-:W3:Y:S01]  /*00c0*/  LDC.64 R30, c[0x0][0x390] ;  /* 0x0000e400ff1e7b82 */ /* 0x000ee20000000a00 */
[----:B------:R-:W1:Y:S01]  /*00d0*/  LDCU UR12, c[0x0][0x3ac] ;  /* 0x00007580ff0c77ac */ /* 0x000e620008000800 */
[----:B0-----:R-:W-:-:S04]  /*00e0*/  IMAD.SHL.U32 R2, R0, 0x4, RZ ;  /* 0x0000000400027824 */ /* 0x001fc800078e00ff */
[C---:B------:R-:W-:Y:S01]  /*00f0*/  VIADD R3, R2.reuse, 0x1 ;  /* 0x0000000102037836 */ /* 0x040fe20000000000 */
[C---:B------:R-:W-:Y:S01]  /*0100*/  IADD3 R5, PT, PT, R2.reuse, 0x3, RZ ;  /* 0x0000000302057810 */ /* 0x040fe20007ffe0ff */
[C---:B------:R-:W-:Y:S01]  /*0110*/  VIADD R4, R2.reuse, 0x2 ;  /* 0x0000000202047836 */ /* 0x040fe20000000000 */
[C---:B-1----:R-:W-:Y:S01]  /*0120*/  ISETP.GE.AND P0, PT, R2.reuse, UR4, PT ;  /* 0x0000000402007c0c */ /* 0x042fe2000bf06270 */
[----:B--2---:R-:W-:Y:S01]  /*0130*/  IMAD.WIDE.U32 R28, R2, 0x8, R28 ;  /* 0x00000008021c7825 */ /* 0x004fe200078e001c */
[----:B------:R-:W-:Y:S02]  /*0140*/  ISETP.GE.AND P1, PT, R3, UR4, PT ;  /* 0x0000000403007c0c */ /* 0x000fe4000bf26270 */
[----:B------:R-:W-:Y:S01]  /*0150*/  ISETP.GE.AND P2, PT, R4, UR4, PT ;  /* 0x0000000404007c0c */ /* 0x000fe2000bf46270 */
[----:B------:R-:W-:Y:S01]  /*0160*/  IMAD.MOV.U32 R4, RZ, RZ, -0x1 ;  /* 0xffffffffff047424 */ /* 0x000fe200078e00ff */
[----:B------:R-:W-:Y:S01]  /*0170*/  ISETP.GE.AND P3, PT, R5, UR4, PT ;  /* 0x0000000405007c0c */ /* 0x000fe2000bf66270 */
[----:B------:R-:W-:Y:S01]  /*0180*/  IMAD.MOV.U32 R5, RZ, RZ, -0x1 ;  /* 0xffffffffff057424 */ /* 0x000fe200078e00ff */
[----:B------:R-:W0:Y:S01]  /*0190*/  S2UR UR5, SR_CgaCtaId ;  /* 0x00000000000579c3 */ /* 0x000e220000008800 */
[----:B---3--:R-:W-:-:S04]  /*01a0*/  IMAD.WIDE.U32 R30, R2, 0x10, R30 ;  /* 0x00000010021e7825 */ /* 0x008fc800078e001e */
[----:B------:R1:W5:Y:S04]  /*01b0*/  @!P0 LDG.E.64 R4, desc[UR10][R28.64] ;  /* 0x0000000a1c048981 */ /* 0x000368000c1e1b00 */
[----:B------:R1:W5:Y:S04]  /*01c0*/  @!P1 LDG.E.64 R6, desc[UR10][R28.64+0x8] ;  /* 0x0000080a1c069981 */ /* 0x000368000c1e1b00 */
[----:B------:R1:W5:Y:S04]  /*01d0*/  @!P2 LDG.E.64 R8, desc[UR10][R28.64+0x10] ;  /* 0x0000100a1c08a981 */ /* 0x000368000c1e1b00 */
[----:B------:R1:W5:Y:S01]  /*01e0*/  @!P3 LDG.E.64 R10, desc[UR10][R28.64+0x18] ;  /* 0x0000180a1c0ab981 */ /* 0x000362000c1e1b00 */
[----:B------:R-:W-:Y:S06]  /*01f0*/  BAR.SYNC.DEFER_BLOCKING 0x0 ;  /* 0x0000000000007b1d */ /* 0x000fec0000010000 */
[----:B------:R-:W-:Y:S01]  /*0200*/  UMOV UR4, 0x400 ;  /* 0x0000040000047882 */ /* 0x000fe20000000000 */
[----:B------:R-:W2:Y:S01]  /*0210*/  S2R R3, SR_LANEID ;  /* 0x0000000000037919 */ /* 0x000ea20000000000 */
[----:B0-----:R-:W-:-:S06]  /*0220*/  ULEA UR4, UR5, UR4, 0x18 ;  /* 0x0000000405047291 */ /* 0x001fcc000f8ec0ff */
[----:B------:R-:W-:Y:S01]  /*0230*/  VIADD R37, R2, UR4 ;  /* 0x0000000402257c36 */ /* 0x000fe20008000000 */
[----:B------:R1:W5:Y:S04]  /*0240*/  @!P0 LDG.E.128 R12, desc[UR10][R30.64] ;  /* 0x0000000a1e0c8981 */ /* 0x000368000c1e1d00 */
[----:B------:R1:W5:Y:S04]  /*0250*/  @!P1 LDG.E.128 R16, desc[UR10][R30.64+0x10] ;  /* 0x0000100a1e109981 */ /* 0x000368000c1e1d00 */
[----:B------:R1:W5:Y:S04]  /*0260*/  @!P2 LDG.E.128 R20, desc[UR10][R30.64+0x20] ;  /* 0x0000200a1e14a981 */ /* 0x000368000c1e1d00 */
[----:B------:R1:W5:Y:S01]  /*0270*/  @!P3 LDG.E.128 R24, desc[UR10][R30.64+0x30] ;  /* 0x0000300a1e18b981 */ /* 0x000362000c1e1d00 */
[----:B------:R-:W-:Y:S01]  /*0280*/  IMAD R39, R0, 0x80, R37 ;  /* 0x0000008000277824 */ /* 0x000fe200078e0225 */
[----:B------:R-:W-:Y:S01]  /*0290*/  SHF.R.U32.HI R84, RZ, 0x5, R0 ;  /* 0x00000005ff547819 */ /* 0x000fe20000011600 */
[----:B----4-:R-:W-:-:S02]  /*02a0*/  UIADD3 UR8, UPT, UPT, UR6, 0x6, URZ ;  /* 0x0000000606087890 */ /* 0x010fc4000fffe0ff */
[----:B------:R-:W-:Y:S01]  /*02b0*/  IMAD R41, R0, -0x64, R39 ;  /* 0xffffff9c00297824 */ /* 0x000fe200078e0227 */
[----:B------:R-:W-:Y:S01]  /*02c0*/  LEA R36, R84, UR4, 0x2 ;  /* 0x0000000454247c11 */ /* 0x000fe2000f8e10ff */
[----:B------:R-:W-:Y:S02]  /*02d0*/  UIADD3 UR5, UPT, UPT, -UR6, UR7, URZ ;  /* 0x0000000706057290 */ /* 0x000fe4000fffe1ff */
[----:B------:R-:W-:Y:S01]  /*02e0*/  IMAD R43, R0, 0x20, R41 ;  /* 0x00000020002b7824 */ /* 0x000fe200078e0229 */
[----:B-12---:R-:W-:Y:S09]  /*02f0*/  BAR.SYNC.DEFER_BLOCKING 0x0 ;  /* 0x0000000000007b1d */ /* 0x006ff20000010000 */
.L_x_389:
[----:B------:R-:W-:Y:S01]  /*0300*/  UISETP.LT.AND UP0, UPT, UR5, 0x6, UPT ;  /* 0x000000060500788c */ /* 0x000fe2000bf01270 */
[----:B------:R-:W-:Y:S01]  /*0310*/  STS [R2+UR4], RZ ;  /* 0x000000ff02007988 */ /* 0x000fe20008000804 */
[----:B------:R-:W-:Y:S01]  /*0320*/  UMOV UR7, 0x1 ;  /* 0x0000000100077882 */ /* 0x000fe20000000000 */
[----:B------:R-:W-:Y:S01]  /*0330*/  UIADD3 UR9, UPT, UPT, UR8, -0x6, URZ ;  /* 0xfffffffa08097890 */ /* 0x000fe2000fffe0ff */
[----:B------:R-:W-:Y:S01]  /*0340*/  ISETP.NE.AND P1, PT, R3, 0x1f, PT ;  /* 0x0000001f0300780c */ /* 0x000fe20003f25270 */
[----:B------:R-:W-:Y:S01]  /*0350*/  USEL UR6, UR5, 0x6, UP0 ;  /* 0x0000000605067887 */ /* 0x000fe20008000000 */
[----:B------:R-:W-:Y:S01]  /*0360*/  STS [R2+UR4+0x400], RZ ;  /* 0x000400ff02007988 */ /* 0x000fe20008000804 */
[----:B------:R-:W-:Y:S01]  /*0370*/  ISETP.NE.AND P2, PT, R84, 0x6, PT ;  /* 0x000000065400780c */ /* 0x000fe20003f45270 */
[----:B------:R-:W-:Y:S01]  /*0380*/  UISETP.GE.AND UP0, UPT, UR8, UR12, UPT ;  /* 0x0000000c0800728c */ /* 0x000fe2000bf06270 */
[----:B-----5:R-:W-:Y:S01]  /*0390*/  SHF.R.U64 R28, R4, UR9, R5 ;  /* 0x00000009041c7c19 */ /* 0x020fe20008001205 */
[----:B------:R-:W-:Y:S01]  /*03a0*/  USHF.L.U32 UR6, UR7, UR6, URZ ;  /* 0x0000000607067299 */ /* 0x000fe200080006ff */
[----:B------:R-:W-:Y:S01]  /*03b0*/  STS [R2+UR4+0x800], RZ ;  /* 0x000800ff02007988 */ /* 0x000fe20008000804 */
[----:B0-----:R-:W0:Y:S01]  /*03c0*/  S2UR UR7, SR_CgaCtaId ;  /* 0x00000000000779c3 */ /* 0x001e220000008800 */
[----:B------:R-:W-:Y:S01]  /*03d0*/  ISETP.NE.AND P3, PT, R84, 0x7, PT ;  /* 0x000000075400780c */ /* 0x000fe20003f65270 */
[----:B------:R-:W-:Y:S01]  /*03e0*/  UIADD3 UR6, UPT, UPT, UR6, -0x1, URZ ;  /* 0xffffffff06067890 */ /* 0x000fe2000fffe0ff */
[----:B------:R-:W-:Y:S04]  /*03f0*/  STS [R2+UR4+0xc00], RZ ;  /* 0x000c00ff02007988 */ /* 0x000fe80008000804 */
[----:B------:R-:W-:Y:S01]  /*0400*/  STS [R2+UR4+0x1000], RZ ;  /* 0x001000ff02007988 */ /* 0x000fe20008000804 */
[----:B------:R-:W-:-:S03]  /*0410*/  LOP3.LUT R28, R28, UR6, RZ, 0xc0, !PT ;  /* 0x000000061c1c7c12 */ /* 0x000fc6000f8ec0ff */
[----:B------:R-:W-:Y:S01]  /*0420*/  STS [R2+UR4+0x1400], RZ ;  /* 0x001400ff02007988 */ /* 0x000fe20008000804 */
[----:B------:R-:W-:Y:S02]  /*0430*/  SHF.L.U32 R29, R28, 0xa, RZ ;  /* 0x0000000a1c1d7819 */ /* 0x000fe400000006ff */
[----:B------:R-:W-:Y:S01]  /*0440*/  SHF.R.U32.HI R30, RZ, 0x4, R28 ;  /* 0x00000004ff1e7819 */ /* 0x000fe2000001161c */
[----:B------:R-:W-:Y:S01]  /*0450*/  STS [R2+UR4+0x1800], RZ ;  /* 0x001800ff02007988 */ /* 0x000fe20008000804 */
[----:B------:R-:W-:Y:S02]  /*0460*/  LOP3.LUT R28, R29, 0x7c00, RZ, 0xc0, !PT ;  /* 0x00007c001d1c7812 */ /* 0x000fe400078ec0ff */
[----:B------:R-:W-:Y:S01]  /*0470*/  LOP3.LUT R30, R30, 0xffffffe, RZ, 0xc0, !PT ;  /* 0x0ffffffe1e1e7812 */ /* 0x000fe200078ec0ff */
[----:B------:R-:W-:Y:S03]  /*0480*/  STS [R2+UR4+0x1c00], RZ ;  /* 0x001c00ff02007988 */ /* 0x000fe60008000804 */
[----:B------:R-:W-:Y:S01]  /*0490*/  IADD3 R49, PT, PT, R30, R37, R28 ;  /* 0x000000251e317210 */ /* 0x000fe20007ffe01c */
[----:B------:R-:W-:Y:S01]  /*04a0*/  STS [R2+UR4+0x2000], RZ ;  /* 0x002000ff02007988 */ /* 0x000fe20008000804 */
[----:B------:R-:W-:-:S03]  /*04b0*/  SHF.R.U64 R28, R6, UR9, R7 ;  /* 0x00000009061c7c19 */ /* 0x000fc60008001207 */
[----:B------:R-:W-:Y:S01]  /*04c0*/  STS [R2+UR4+0x2400], RZ ;  /* 0x002400ff02007988 */ /* 0x000fe20008000804 */
[----:B------:R-:W-:-:S03]  /*04d0*/  LOP3.LUT R28, R28, UR6, RZ, 0xc0, !PT ;  /* 0x000000061c1c7c12 */ /* 0x000fc6000f8ec0ff */
[----:B------:R-:W-:Y:S02]  /*04e0*/  STS [R2+UR4+0x2800], RZ ;  /* 0x002800ff02007988 */ /* 0x000fe40008000804 */
[----:B------:R-:W-:Y:S01]  /*04f0*/  IMAD.SHL.U32 R29, R28, 0x400, RZ ;  /* 0x000004001c1d7824 */ /* 0x000fe200078e00ff */
[----:B------:R-:W-:Y:S01]  /*0500*/  SHF.R.U32.HI R28, RZ, 0x4, R28 ;  /* 0x00000004ff1c7819 */ /* 0x000fe2000001161c */
[----:B------:R-:W-:Y:S03]  /*0510*/  STS [R2+UR4+0x2c00], RZ ;  /* 0x002c00ff02007988 */ /* 0x000fe60008000804 */
[----:B------:R-:W-:Y:S01]  /*0520*/  LOP3.LUT R42, R29, 0x7c00, RZ, 0xc0, !PT ;  /* 0x00007c001d2a7812 */ /* 0x000fe200078ec0ff */
[----:B------:R-:W-:Y:S01]  /*0530*/  STS [R2+UR4+0x3000], RZ ;  /* 0x003000ff02007988 */ /* 0x000fe20008000804 */
[----:B------:R-:W-:-:S03]  /*0540*/  LOP3.LUT R29, R28, 0xffffffe, RZ, 0xc0, !PT ;  /* 0x0ffffffe1c1d7812 */ /* 0x000fc600078ec0ff */
[----:B------:R-:W-:Y:S01]  /*0550*/  STS [R2+UR4+0x3400], RZ ;  /* 0x003400ff02007988 */ /* 0x000fe20008000804 */
[----:B------:R-:W-:Y:S02]  /*0560*/  IADD3 R42, PT, PT, R29, R37, R42 ;  /* 0x000000251d2a7210 */ /* 0x000fe40007ffe02a */
[----:B------:R-:W-:Y:S01]  /*0570*/  SHF.R.U64 R29, R8, UR9, R9 ;  /* 0x00000009081d7c19 */ /* 0x000fe20008001209 */
[----:B------:R-:W-:Y:S03]  /*0580*/  STS [R2+UR4+0x3800], RZ ;  /* 0x003800ff02007988 */ /* 0x000fe60008000804 */
[----:B------:R-:W-:Y:S01]  /*0590*/  LOP3.LUT R29, R29, UR6, RZ, 0xc0, !PT ;  /* 0x000000061d1d7c12 */ /* 0x000fe2000f8ec0ff */
[----:B------:R-:W-:Y:S04]  /*05a0*/  STS [R2+UR4+0x3c00], RZ ;  /* 0x003c00ff02007988 */ /* 0x000fe80008000804 */
[----:B------:R-:W-:Y:S01]  /*05b0*/  STS [R2+UR4+0x4000], RZ ;  /* 0x004000ff02007988 */ /* 0x000fe20008000804 */
[----:B------:R-:W-:Y:S01]  /*05c0*/  IMAD.SHL.U32 R30, R29, 0x400, RZ ;  /* 0x000004001d1e7824 */ /* 0x000fe200078e00ff */
[----:B------:R-:W-:-:S02]  /*05d0*/  SHF.R.U32.HI R29, RZ, 0x4, R29 ;  /* 0x00000004ff1d7819 */ /* 0x000fc4000001161d */
[----:B------:R-:W-:Y:S02]  /*05e0*/  STS [R2+UR4+0x4400], RZ ;  /* 0x004400ff02007988 */ /* 0x000fe40008000804 */
[----:B------:R-:W-:Y:S02]  /*05f0*/  LOP3.LUT R30, R30, 0x7c00, RZ, 0xc0, !PT ;  /* 0x00007c001e1e7812 */ /* 0x000fe400078ec0ff */
[----:B------:R-:W-:Y:S01]  /*0600*/  STS [R2+UR4+0x4800], RZ ;  /* 0x004800ff02007988 */ /* 0x000fe20008000804 */
[----:B------:R-:W-:-:S03]  /*0610*/  LOP3.LUT R38, R29, 0xffffffe, RZ, 0xc0, !PT ;  /* 0x0ffffffe1d267812 */ /* 0x000fc600078ec0ff */
[----:B------:R-:W-:Y:S01]  /*0620*/  STS [R2+UR4+0x4c00], RZ ;  /* 0x004c00ff02007988 */ /* 0x000fe20008000804 */
[----:B------:R-:W-:-:S03]  /*0630*/  IADD3 R38, PT, PT, R38, R37, R30 ;  /* 0x0000002526267210 */ /* 0x000fc60007ffe01e */
[----:B------:R-:W-:Y:S04]  /*0640*/  STS [R2+UR4+0x5000], RZ ;  /* 0x005000ff02007988 */ /* 0x000fe80008000804 */
        /* <DEDUP_REMOVED lines=12> */
[----:B------:R-:W1:Y:S02]  /*0710*/  LDS.U16 R48, [R49] ;  /* 0x0000000031307984 */ /* 0x000e640000000400 */
[----:B-1----:R-:W-:-:S05]  /*0720*/  VIADD R28, R48, 0x1 ;  /* 0x00000001301c7836 */ /* 0x002fca0000000000 */
[----:B------:R1:W-:Y:S04]  /*0730*/  STS.U16 [R49], R28 ;  /* 0x0000001c31007388 */ /* 0x0003e80000000400 */
[----:B------:R-:W2:Y:S01]  /*0740*/  LDS.U16 R47, [R42] ;  /* 0x000000002a2f7984 */ /* 0x000ea20000000400 */
[----:B-1----:R-:W-:-:S04]  /*0750*/  SHF.R.U64 R28, R10, UR9, R11 ;  /* 0x000000090a1c7c19 */ /* 0x002fc8000800120b */
[----:B------:R-:W-:Y:S01]  /*0760*/  LOP3.LUT R28, R28, UR6, RZ, 0xc0, !PT ;  /* 0x000000061c1c7c12 */ /* 0x000fe2000f8ec0ff */
[----:B------:R-:W-:Y:S02]  /*0770*/  UMOV UR6, 0x400 ;  /* 0x0000040000067882 */ /* 0x000fe40000000000 */
[----:B0-----:R-:W-:Y:S02]  /*0780*/  ULEA UR6, UR7, UR6, 0x18 ;  /* 0x0000000607067291 */ /* 0x001fe4000f8ec0ff */
[----:B------:R-:W-:Y:S01]  /*0790*/  IMAD.SHL.U32 R30, R28, 0x400, RZ ;  /* 0x000004001c1e7824 */ /* 0x000fe200078e00ff */
[----:B------:R-:W-:-:S04]  /*07a0*/  SHF.R.U32.HI R28, RZ, 0x4, R28 ;  /* 0x00000004ff1c7819 */ /* 0x000fc8000001161c */
[----:B------:R-:W-:Y:S02]  /*07b0*/  LOP3.LUT R30, R30, 0x7c00, RZ, 0xc0, !PT ;  /* 0x00007c001e1e7812 */ /* 0x000fe400078ec0ff */
[----:B------:R-:W-:-:S04]  /*07c0*/  LOP3.LUT R28, R28, 0xffffffe, RZ, 0xc0, !PT ;  /* 0x0ffffffe1c1c7812 */ /* 0x000fc800078ec0ff */
[----:B------:R-:W-:Y:S02]  /*07d0*/  IADD3 R40, PT, PT, R28, R37, R30 ;  /* 0x000000251c287210 */ /* 0x000fe40007ffe01e */
[----:B--2---:R-:W-:-:S05]  /*07e0*/  IADD3 R29, PT, PT, R47, 0x1, RZ ;  /* 0x000000012f1d7810 */ /* 0x004fca0007ffe0ff */
        /* <DEDUP_REMOVED lines=12> */
[----:B---3--:R-:W3:Y:S04]  /*08b0*/  LDS R77, [R39+0x10] ;  /* 0x00001000274d7984 */ /* 0x008ee80000000800 */
[----:B----4-:R-:W4:Y:S04]  /*08c0*/  LDS R78, [R39+0x14] ;  /* 0x00001400274e7984 */ /* 0x010f280000000800 */
[----:B------:R-:W4:Y:S04]  /*08d0*/  LDS R79, [R39+0x18] ;  /* 0x00001800274f7984 */ /* 0x000f280000000800 */
[----:B------:R-:W4:Y:S04]  /*08e0*/  LDS R80, [R39+0x1c] ;  /* 0x00001c0027507984 */ /* 0x000f280000000800 */
[----:B------:R-:W4:Y:S04]  /*08f0*/  LDS R81, [R39+0x20] ;  /* 0x0000200027517984 */ /* 0x000f280000000800 */
[----:B------:R-:W4:Y:S04]  /*0900*/  LDS R72, [R39+0x24] ;  /* 0x0000240027487984 */ /* 0x000f280000000800 */
[----:B------:R-:W4:Y:S01]  /*0910*/  LDS R71, [R39+0x28] ;  /* 0x0000280027477984 */ /* 0x000f220000000800 */
[----:B0-----:R-:W-:-:S03]  /*0920*/  IADD3 R74, PT, PT, R73, R74, RZ ;  /* 0x0000004a494a7210 */ /* 0x001fc60007ffe0ff */
[----:B------:R-:W0:Y:S02]  /*0930*/  LDS R70, [R39+0x2c] ;  /* 0x00002c0027467984 */ /* 0x000e240000000800 */
[----:B-1----:R-:W-:Y:S02]  /*0940*/  IMAD.IADD R75, R75, 0x1, R74 ;  /* 0x000000014b4b7824 */ /* 0x002fe400078e024a */
[----:B------:R-:W1:Y:S02]  /*0950*/  LDS R69, [R39+0x30] ;  /* 0x0000300027457984 */ /* 0x000e640000000800 */
[----:B--2---:R-:W-:Y:S02]  /*0960*/  IMAD.IADD R76, R76, 0x1, R75 ;  /* 0x000000014c4c7824 */ /* 0x004fe400078e024b */
[----:B------:R-:W2:Y:S02]  /*0970*/  LDS R68, [R39+0x34] ;  /* 0x0000340027447984 */ /* 0x000ea40000000800 */
[----:B---3--:R-:W-:-:S02]  /*0980*/  IMAD.IADD R77, R77, 0x1, R76 ;  /* 0x000000014d4d7824 */ /* 0x008fc400078e024c */
[----:B------:R-:W3:Y:S03]  /*0990*/  LDS R67, [R39+0x38] ;  /* 0x0000380027437984 */ /* 0x000ee60000000800 */
[----:B----4-:R-:W-:Y:S01]  /*09a0*/  IADD3 R78, PT, PT, R78, R77, RZ ;  /* 0x0000004d4e4e7210 */ /* 0x010fe20007ffe0ff */
[----:B------:R-:W4:Y:S04]  /*09b0*/  LDS R66, [R39+0x3c] ;  /* 0x00003c0027427984 */ /* 0x000f280000000800 */
[----:B------:R-:W-:Y:S01]  /*09c0*/  IMAD.IADD R79, R79, 0x1, R78 ;  /* 0x000000014f4f7824 */ /* 0x000fe200078e024e */
[----:B------:R-:W4:Y:S03]  /*09d0*/  LDS R65, [R39+0x40] ;  /* 0x0000400027417984 */ /* 0x000f260000000800 */
[----:B------:R-:W-:Y:S01]  /*09e0*/  IMAD.IADD R80, R80, 0x1, R79 ;  /* 0x0000000150507824 */ /* 0x000fe200078e024f */
[----:B------:R-:W4:Y:S03]  /*09f0*/  LDS R64, [R39+0x44] ;  /* 0x0000440027407984 */ /* 0x000f260000000800 */
[----:B------:R-:W-:Y:S01]  /*0a00*/  IMAD.IADD R81, R81, 0x1, R80 ;  /* 0x0000000151517824 */ /* 0x000fe200078e0250 */
[----:B------:R-:W4:Y:S04]  /*0a10*/  LDS R63, [R39+0x48] ;  /* 0x00004800273f7984 */ /* 0x000f280000000800 */
[----:B------:R-:W-:Y:S01]  /*0a20*/  IADD3 R72, PT, PT, R72, R81, RZ ;  /* 0x0000005148487210 */ /* 0x000fe20007ffe0ff */
[----:B------:R-:W4:Y:S04]  /*0a30*/  LDS R62, [R39+0x4c] ;  /* 0x00004c00273e7984 */ /* 0x000f280000000800 */
[----:B------:R-:W-:Y:S01]  /*0a40*/  IMAD.IADD R71, R71, 0x1, R72 ;  /* 0x0000000147477824 */ /* 0x000fe200078e0248 */
[----:B------:R-:W4:Y:S03]  /*0a50*/  LDS R61, [R39+0x50] ;  /* 0x00005000273d7984 */ /* 0x000f260000000800 */
[----:B0-----:R-:W-:Y:S01]  /*0a60*/  IMAD.IADD R70, R70, 0x1, R71 ;  /* 0x0000000146467824 */ /* 0x001fe200078e0247 */
[----:B------:R-:W0:Y:S03]  /*0a70*/  LDS R60, [R39+0x54] ;  /* 0x00005400273c7984 */ /* 0x000e260000000800 */
[----:B-1----:R-:W-:Y:S01]  /*0a80*/  IMAD.IADD R69, R69, 0x1, R70 ;  /* 0x0000000145457824 */ /* 0x002fe200078e0246 */
[----:B------:R-:W1:Y:S04]  /*0a90*/  LDS R59, [R39+0x58] ;  /* 0x00005800273b7984 */ /* 0x000e680000000800 */
[----:B--2---:R-:W-:Y:S01]  /*0aa0*/  IADD3 R68, PT, PT, R68, R69, RZ ;  /* 0x0000004544447210 */ /* 0x004fe20007ffe0ff */
[----:B------:R-:W2:Y:S04]  /*0ab0*/  LDS R58, [R39+0x5c] ;  /* 0x00005c00273a7984 */ /* 0x000ea80000000800 */
[----:B---3--:R-:W-:Y:S01]  /*0ac0*/  IMAD.IADD R67, R67, 0x1, R68 ;  /* 0x0000000143437824 */ /* 0x008fe200078e0244 */
[----:B------:R-:W3:Y:S03]  /*0ad0*/  LDS R57, [R39+0x60] ;  /* 0x0000600027397984 */ /* 0x000ee60000000800 */
[----:B----4-:R-:W-:Y:S01]  /*0ae0*/  IMAD.IADD R66, R66, 0x1, R67 ;  /* 0x0000000142427824 */ /* 0x010fe200078e0243 */
[----:B------:R-:W4:Y:S03]  /*0af0*/  LDS R56, [R39+0x64] ;  /* 0x0000640027387984 */ /* 0x000f260000000800 */
[----:B------:R-:W-:Y:S01]  /*0b00*/  IMAD.IADD R65, R65, 0x1, R66 ;  /* 0x0000000141417824 */ /* 0x000fe200078e0242 */
[----:B------:R-:W4:Y:S04]  /*0b10*/  LDS R55, [R39+0x68] ;  /* 0x0000680027377984 */ /* 0x000f280000000800 */
[----:B------:R-:W-:Y:S01]  /*0b20*/  IADD3 R64, PT, PT, R64, R65, RZ ;  /* 0x0000004140407210 */ /* 0x000fe20007ffe0ff */
[----:B------:R-:W4:Y:S04]  /*0b30*/  LDS R54, [R39+0x6c] ;  /* 0x00006c0027367984 */ /* 0x000f280000000800 */
[----:B------:R-:W-:Y:S01]  /*0b40*/  IMAD.IADD R63, R63, 0x1, R64 ;  /* 0x000000013f3f7824 */ /* 0x000fe200078e0240 */
[----:B------:R-:W4:Y:S03]  /*0b50*/  LDS R53, [R39+0x70] ;  /* 0x0000700027357984 */ /* 0x000f260000000800 */
[----:B------:R-:W-:Y:S01]  /*0b60*/  IMAD.IADD R62, R62, 0x1, R63 ;  /* 0x000000013e3e7824 */ /* 0x000fe200078e023f */
[----:B------:R-:W4:Y:S03]  /*0b70*/  LDS R52, [R39+0x74] ;  /* 0x0000740027347984 */ /* 0x000f260000000800 */
[----:B------:R-:W-:Y:S01]  /*0b80*/  IMAD.IADD R61, R61, 0x1, R62 ;  /* 0x000000013d3d7824 */ /* 0x000fe200078e023e */
[----:B------:R-:W4:Y:S04]  /*0b90*/  LDS R51, [R39+0x78] ;  /* 0x0000780027337984 */ /* 0x000f280000000800 */
[----:B0-----:R-:W-:Y:S01]  /*0ba0*/  IADD3 R60, PT, PT, R60, R61, RZ ;  /* 0x0000003d3c3c7210 */ /* 0x001fe20007ffe0ff */
[----:B------:R-:W0:Y:S04]  /*0bb0*/  LDS R50, [R39+0x7c] ;  /* 0x00007c0027327984 */ /* 0x000e280000000800 */
[----:B-1----:R-:W-:Y:S01]  /*0bc0*/  IMAD.IADD R59, R59, 0x1, R60 ;  /* 0x000000013b3b7824 */ /* 0x002fe200078e023c */
[----:B------:R-:W1:Y:S03]  /*0bd0*/  LDS R29, [R39+0x80] ;  /* 0x00008000271d7984 */ /* 0x000e660000000800 */
[----:B--2---:R-:W-:-:S04]  /*0be0*/  IMAD.IADD R58, R58, 0x1, R59 ;  /* 0x000000013a3a7824 */ /* 0x004fc800078e023b */
[----:B---3--:R-:W-:-:S05]  /*0bf0*/  IMAD.IADD R57, R57, 0x1, R58 ;  /* 0x0000000139397824 */ /* 0x008fca00078e023a */
[----:B----4-:R-:W-:-:S05]  /*0c00*/  IADD3 R56, PT, PT, R56, R57, RZ ;  /* 0x0000003938387210 */ /* 0x010fca0007ffe0ff */
[----:B------:R-:W-:-:S04]  /*0c10*/  IMAD.IADD R55, R55, 0x1, R56 ;  /* 0x0000000137377824 */ /* 0x000fc800078e0238 */
[----:B------:R-:W-:-:S04]  /*0c20*/  IMAD.IADD R54, R54, 0x1, R55 ;  /* 0x0000000136367824 */ /* 0x000fc800078e0237 */
[----:B------:R-:W-:-:S05]  /*0c30*/  IMAD.IADD R53, R53, 0x1, R54 ;  /* 0x0000000135357824 */ /* 0x000fca00078e0236 */
[----:B------:R-:W-:-:S05]  /*0c40*/  IADD3 R52, PT, PT, R52, R53, RZ ;  /* 0x0000003534347210 */ /* 0x000fca0007ffe0ff */
[----:B------:R-:W-:-:S04]  /*0c50*/  IMAD.IADD R51, R51, 0x1, R52 ;  /* 0x0000000133337824 */ /* 0x000fc800078e0234 */
[----:B0-----:R-:W-:-:S04]  /*0c60*/  IMAD.IADD R50, R50, 0x1, R51 ;  /* 0x0000000132327824 */ /* 0x001fc800078e0233 */
[----:B-1----:R-:W-:-:S05]  /*0c70*/  IMAD.IADD R82, R29, 0x1, R50 ;  /* 0x000000011d527824 */ /* 0x002fca00078e0232 */
[----:B------:R-:W0:Y:S02]  /*0c80*/  SHFL.UP P0, R29, R82, 0x1, RZ ;  /* 0x04200000521d7989 */ /* 0x000e2400000000ff */
[----:B0-----:R-:W-:-:S05]  /*0c90*/  @P0 IADD3 R29, PT, PT, R82, R29, RZ ;  /* 0x0000001d521d0210 */ /* 0x001fca0007ffe0ff */
[----:B------:R-:W0:Y:S02]  /*0ca0*/  SHFL.UP P0, R28, R29, 0x2, RZ ;  /* 0x044000001d1c7989 */ /* 0x000e2400000000ff */
[----:B0-----:R-:W-:-:S05]  /*0cb0*/  @P0 IMAD.IADD R28, R29, 0x1, R28 ;  /* 0x000000011d1c0824 */ /* 0x001fca00078e021c */
[----:B------:R-:W0:Y:S02]  /*0cc0*/  SHFL.UP P0, R33, R28, 0x4, RZ ;  /* 0x048000001c217989 */ /* 0x000e2400000000ff */
[----:B0-----:R-:W-:-:S05]  /*0cd0*/  @P0 IMAD.IADD R33, R28, 0x1, R33 ;  /* 0x000000011c210824 */ /* 0x001fca00078e0221 */
[----:B------:R-:W0:Y:S02]  /*0ce0*/  SHFL.UP P0, R86, R33, 0x8, RZ ;  /* 0x0500000021567989 */ /* 0x000e2400000000ff */
[----:B0-----:R-:W-:-:S05]  /*0cf0*/  @P0 IMAD.IADD R86, R33, 0x1, R86 ;  /* 0x0000000121560824 */ /* 0x001fca00078e0256 */
[----:B------:R-:W0:Y:S02]  /*0d00*/  SHFL.UP P0, R83, R86, 0x10, RZ ;  /* 0x0600000056537989 */ /* 0x000e2400000000ff */
[----:B0-----:R-:W-:Y:S02]  /*0d10*/  @P0 IADD3 R83, PT, PT, R86, R83, RZ ;  /* 0x0000005356530210 */ /* 0x001fe40007ffe0ff */
[----:B------:R-:W-:-:S03]  /*0d20*/  ISETP.NE.AND P0, PT, R84, 0x1, PT ;  /* 0x000000015400780c */ /* 0x000fc60003f05270 */
[----:B------:R-:W-:Y:S01]  /*0d30*/  @!P1 STS [R36+0x8400], R83 ;  /* 0x0084005324009388 */ /* 0x000fe20000000800 */
[----:B------:R-:W-:Y:S01]  /*0d40*/  BAR.SYNC.DEFER_BLOCKING 0x0 ;  /* 0x0000000000007b1d */ /* 0x000fe20000010000 */
[----:B------:R-:W-:Y:S01]  /*0d50*/  ISETP.NE.AND P1, PT, R84, 0x4, PT ;  /* 0x000000045400780c */ /* 0x000fe20003f25270 */
[----:B------:R-:W-:-:S04]  /*0d60*/  IMAD.IADD R82, R83, 0x1, -R82 ;  /* 0x0000000153527824 */ /* 0x000fc800078e0a52 */
[----:B------:R-:W0:Y:S04]  /*0d70*/  LDS.128 R28, [UR6+0x8400] ;  /* 0x00840006ff1c7984 */ /* 0x000e280008000c00 */
[----:B------:R-:W1:Y:S01]  /*0d80*/  LDS.128 R32, [UR6+0x8410] ;  /* 0x00841006ff207984 */ /* 0x000e620008000c00 */
[C---:B0-----:R-:W-:Y:S01]  /*0d90*/  IMAD.IADD R29, R28.reuse, 0x1, R29 ;  /* 0x000000011c1d7824 */ /* 0x041fe200078e021d */
[----:B------:R-:W-:Y:S02]  /*0da0*/  SEL R45, R28, R45, !P0 ;  /* 0x0000002d1c2d7207 */ /* 0x000fe40004000000 */
[----:B------:R-:W-:Y:S01]  /*0db0*/  ISETP.NE.AND P0, PT, R84, 0x2, PT ;  /* 0x000000025400780c */ /* 0x000fe20003f05270 */
[----:B------:R-:W-:-:S03]  /*0dc0*/  IMAD.IADD R30, R30, 0x1, R29 ;  /* 0x000000011e1e7824 */ /* 0x000fc600078e021d */
[----:B------:R-:W-:Y:S01]  /*0dd0*/  SEL R45, R29, R45, !P0 ;  /* 0x0000002d1d2d7207 */ /* 0x000fe20004000000 */
[----:B------:R-:W-:Y:S01]  /*0de0*/  IMAD.IADD R31, R31, 0x1, R30 ;  /* 0x000000011f1f7824 */ /* 0x000fe200078e021e */
[----:B------:R-:W-:-:S04]  /*0df0*/  ISETP.NE.AND P0, PT, R84, 0x3, PT ;  /* 0x000000035400780c */ /* 0x000fc80003f05270 */
[----:B------:R-:W-:Y:S02]  /*0e00*/  SEL R45, R30, R45, !P0 ;  /* 0x0000002d1e2d7207 */ /* 0x000fe40004000000 */
[C---:B-1----:R-:W-:Y:S02]  /*0e10*/  IADD3 R32, PT, PT, R31.reuse, R32, RZ ;  /* 0x000000201f207210 */ /* 0x042fe40007ffe0ff */
[----:B------:R-:W-:Y:S02]  /*0e20*/  ISETP.NE.AND P0, PT, R84, 0x5, PT ;  /* 0x000000055400780c */ /* 0x000fe40003f05270 */
[----:B------:R-:W-:Y:S01]  /*0e30*/  SEL R45, R31, R45, !P1 ;  /* 0x0000002d1f2d7207 */ /* 0x000fe20004800000 */
[----:B------:R-:W-:Y:S01]  /*0e40*/  IMAD.IADD R33, R33, 0x1, R32 ;  /* 0x0000000121217824 */ /* 0x000fe200078e0220 */
[----:B------:R-:W-:Y:S02]  /*0e50*/  ISETP.NE.AND P1, PT, R3, RZ, PT ;  /* 0x000000ff0300720c */ /* 0x000fe40003f25270 */
[----:B------:R-:W-:Y:S01]  /*0e60*/  SEL R45, R32, R45, !P0 ;  /* 0x0000002d202d7207 */ /* 0x000fe20004000000 */
[----:B------:R-:W-:Y:S01]  /*0e70*/  IMAD.IADD R34, R34, 0x1, R33 ;  /* 0x0000000122227824 */ /* 0x000fe200078e0221 */
[----:B------:R-:W-:-:S02]  /*0e80*/  ISETP.GT.U32.AND P0, PT, R0, 0x1f, PT ;  /* 0x0000001f0000780c */ /* 0x000fc40003f04070 */
[----:B------:R-:W-:Y:S02]  /*0e90*/  SEL R45, R33, R45, !P2 ;  /* 0x0000002d212d7207 */ /* 0x000fe40005000000 */
[----:B------:R-:W-:Y:S02]  /*0ea0*/  ISETP.GT.U32.OR P2, PT, R0, 0x1f, P1 ;  /* 0x0000001f0000780c */ /* 0x000fe40000f44470 */
[----:B------:R-:W-:Y:S02]  /*0eb0*/  SEL R28, R82, RZ, P1 ;  /* 0x000000ff521c7207 */ /* 0x000fe40000800000 */
[----:B------:R-:W-:Y:S02]  /*0ec0*/  SEL R45, R34, R45, !P3 ;  /* 0x0000002d222d7207 */ /* 0x000fe40005800000 */
[----:B------:R-:W-:-:S03]  /*0ed0*/  IADD3 R35, PT, PT, R35, R34, RZ ;  /* 0x0000002223237210 */ /* 0x000fc60007ffe0ff */
        /* <DEDUP_REMOVED lines=77> */
[----:B------:R-:W3:Y:S01]  /*13b0*/  LDS.U16 R31, [R40] ;  /* 0x00000000281f7984 */ /* 0x000ee20000000400 */
[----:B0-----:R-:W-:Y:S01]  /*13c0*/  IADD3 R48, PT, PT, R48, R49, RZ ;  /* 0x0000003130307210 */ /* 0x001fe20007ffe0ff */
[----:B-1----:R-:W-:-:S02]  /*13d0*/  IMAD.IADD R28, R47, 0x1, R42 ;  /* 0x000000012f1c7824 */ /* 0x002fc400078e022a */
[----:B--2---:R-:W-:Y:S01]  /*13e0*/  IMAD.IADD R46, R46, 0x1, R29 ;  /* 0x000000012e2e7824 */ /* 0x004fe200078e021d */
[----:B---3--:R-:W-:Y:S01]  /*13f0*/  IADD3 R44, PT, PT, R44, R31, RZ ;  /* 0x0000001f2c2c7210 */ /* 0x008fe20007ffe0ff */
        /* <DEDUP_REMOVED lines=8> */
[----:B------:R-:W-:Y:S01]  /*1480*/  LEA R35, R44, UR6, 0x3 ;  /* 0x000000062c237c11 */ /* 0x000fe2000f8e18ff */
[----:B------:R-:W-:Y:S01]  /*1490*/  IMAD R47, R48, 0x8, R29 ;  /* 0x00000008302f7824 */ /* 0x000fe200078e021d */
[----:B------:R-:W-:Y:S01]  /*14a0*/  LEA R51, R46, R33, 0x3 ;  /* 0x000000212e337211 */ /* 0x000fe200078e18ff */
[----:B------:R0:W-:Y:S01]  /*14b0*/  STS.64 [R31], R6 ;  /* 0x000000061f007388 */ /* 0x0001e20000000a00 */
[----:B------:R-:W-:-:S02]  /*14c0*/  IMAD R49, R28, 0x8, R31 ;  /* 0x000000081c317824 */ /* 0x000fc400078e021f */
[----:B------:R-:W-:Y:S01]  /*14d0*/  IMAD R53, R44, 0x8, R35 ;  /* 0x000000082c357824 */ /* 0x000fe200078e0223 */
[----:B------:R0:W-:Y:S04]  /*14e0*/  STS.64 [R33], R8 ;  /* 0x0000000821007388 */ /* 0x0001e80000000a00 */
[----:B------:R0:W-:Y:S01]  /*14f0*/  STS.64 [R35], R10 ;  /* 0x0000000a23007388 */ /* 0x0001e20000000a00 */
[----:B------:R-:W-:Y:S06]  /*1500*/  BAR.SYNC.DEFER_BLOCKING 0x0 ;  /* 0x0000000000007b1d */ /* 0x000fec0000010000 */
[----:B------:R0:W1:Y:S04]  /*1510*/  LDS.128 R4, [R41] ;  /* 0x0000000029047984 */ /* 0x0000680000000c00 */
[----:B------:R0:W2:Y:S01]  /*1520*/  LDS.128 R8, [R41+0x10] ;  /* 0x0000100029087984 */ /* 0x0000a20000000c00 */
[----:B------:R-:W-:Y:S06]  /*1530*/  BAR.SYNC.DEFER_BLOCKING 0x0 ;  /* 0x0000000000007b1d */ /* 0x000fec0000010000 */
[----:B------:R0:W-:Y:S04]  /*1540*/  STS.128 [R47], R12 ;  /* 0x0000000c2f007388 */ /* 0x0001e80000000c00 */
[----:B------:R0:W-:Y:S04]  /*1550*/  STS.128 [R49], R16 ;  /* 0x0000001031007388 */ /* 0x0001e80000000c00 */
[----:B------:R0:W-:Y:S04]  /*1560*/  STS.128 [R51], R20 ;  /* 0x0000001433007388 */ /* 0x0001e80000000c00 */
[----:B------:R0:W-:Y:S01]  /*1570*/  STS.128 [R53], R24 ;  /* 0x0000001835007388 */ /* 0x0001e20000000c00 */
[----:B------:R-:W-:Y:S06]  /*1580*/  BAR.SYNC.DEFER_BLOCKING 0x0 ;  /* 0x0000000000007b1d */ /* 0x000fec0000010000 */
[----:B------:R0:W3:Y:S04]  /*1590*/  LDS.128 R12, [R43] ;  /* 0x000000002b0c7984 */ /* 0x0000e80000000c00 */
[----:B------:R0:W4:Y:S04]  /*15a0*/  LDS.128 R16, [R43+0x10] ;  /* 0x000010002b107984 */ /* 0x0001280000000c00 */
[----:B------:R0:W0:Y:S04]  /*15b0*/  LDS.128 R20, [R43+0x20] ;  /* 0x000020002b147984 */ /* 0x0000280000000c00 */
[----:B------:R0:W0:Y:S01]  /*15c0*/  LDS.128 R24, [R43+0x30] ;  /* 0x000030002b187984 */ /* 0x0000220000000c00 */
[----:B------:R-:W-:Y:S06]  /*15d0*/  BAR.SYNC.DEFER_BLOCKING 0x0 ;  /* 0x0000000000007b1d */ /* 0x000fec0000010000 */
[----:B-12---:R-:W-:Y:S05]  /*15e0*/  BRA `(.L_x_389) ;  /* 0xffffffec00447947 */ /* 0x006fea000383ffff */
.L_x_388:
[----:B------:R-:W-:Y:S01]  /*15f0*/  LEA R3, R48, UR6, 0x3 ;  /* 0x0000000630037c11 */ /* 0x000fe2000f8e18ff */
[----:B------:R-:W0:Y:S01]  /*1600*/  LDCU.64 UR4, c[0x0][0x3a0] ;  /* 0x00007400ff0477ac */ /* 0x000e220008000a00 */
[----:B------:R-:W-:Y:S01]  /*1610*/  LEA R29, R28, UR6, 0x3 ;  /* 0x000000061c1d7c11 */ /* 0x000fe2000f8e18ff */
[----:B------:R-:W-:Y:S01]  /*1620*/  IMAD R43, R0, -0x38, R43 ;  /* 0xffffffc8002b7824 */ /* 0x000fe200078e022b */
[----:B------:R-:W-:Y:S01]  /*1630*/  LEA R31, R46, UR6, 0x3 ;  /* 0x000000062e1f7c11 */ /* 0x000fe2000f8e18ff */
[----:B------:R-:W-:Y:S01]  /*1640*/  STS.64 [R3], R4 ;  /* 0x0000000403007388 */ /* 0x000fe20000000a00 */
[----:B------:R-:W-:Y:S01]  /*1650*/  LEA R33, R44, UR6, 0x3 ;  /* 0x000000062c217c11 */ /* 0x000fe2000f8e18ff */
[----:B------:R-:W-:Y:S01]  /*1660*/  IMAD R45, R48, 0x8, R3 ;  /* 0x00000008302d7824 */ /* 0x000fe200078e0203 */
[----:B------:R-:W1:Y:S01]  /*1670*/  LDC.64 R40, c[0x0][0x398] ;  /* 0x0000e600ff287b82 */ /* 0x000e620000000a00 */
[----:B------:R-:W-:Y:S01]  /*1680*/  STS.64 [R29], R6 ;  /* 0x000000061d007388 */ /* 0x000fe20000000a00 */
[----:B------:R-:W-:Y:S01]  /*1690*/  IMAD R47, R28, 0x8, R29 ;  /* 0x000000081c2f7824 */ /* 0x000fe200078e021d */
[----:B------:R-:W-:Y:S01]  /*16a0*/  LEA R51, R44, R33, 0x3 ;  /* 0x000000212c337211 */ /* 0x000fe200078e18ff */
[----:B------:R-:W-:Y:S01]  /*16b0*/  IMAD R49, R46, 0x8, R31 ;  /* 0x000000082e317824 */ /* 0x000fe200078e021f */
[----:B------:R2:W-:Y:S01]  /*16c0*/  STS.64 [R31], R8 ;  /* 0x000000081f007388 */ /* 0x0005e20000000a00 */
[----:B------:R-:W-:-:S03]  /*16d0*/  IMAD R42, R0, 0x8, R43 ;  /* 0x00000008002a7824 */ /* 0x000fc600078e022b */
[----:B------:R-:W-:Y:S01]  /*16e0*/  STS.64 [R33], R10 ;  /* 0x0000000a21007388 */ /* 0x000fe20000000a00 */
[----:B0-----:R-:W-:Y:S01]  /*16f0*/  MOV R2, UR5 ;  /* 0x0000000500027c02 */ /* 0x001fe20008000f00 */
[----:B------:R-:W-:Y:S01]  /*1700*/  BAR.SYNC.DEFER_BLOCKING 0x0 ;  /* 0x0000000000007b1d */ /* 0x000fe20000010000 */
[----:B------:R-:W-:-:S04]  /*1710*/  ISETP.LT.U32.AND P0, PT, R0, UR4, PT ;  /* 0x0000000400007c0c */ /* 0x000fc8000bf01070 */
[----:B------:R-:W-:-:S03]  /*1720*/  ISETP.GT.U32.AND.EX P0, PT, R2, RZ, PT, P0 ;  /* 0x000000ff0200720c */ /* 0x000fc60003f04100 */
[----:B--2---:R-:W0:Y:S01]  /*1730*/  LDC.64 R30, c[0x0][0x388] ;  /* 0x0000e200ff1e7b82 */ /* 0x004e220000000a00 */
[----:B------:R-:W2:Y:S04]  /*1740*/  LDS.64 R2, [R43] ;  /* 0x000000002b027984 */ /* 0x000ea80000000a00 */
[----:B------:R-:W-:Y:S04]  /*1750*/  LDS.64 R4, [R43+0x800] ;  /* 0x000800002b047984 */ /* 0x000fe80000000a00 */
[----:B------:R-:W-:Y:S04]  /*1760*/  LDS.64 R6, [R43+0x1000] ;  /* 0x001000002b067984 */ /* 0x000fe80000000a00 */
[----:B------:R-:W-:Y:S01]  /*1770*/  LDS.64 R28, [R43+0x1800] ;  /* 0x001800002b1c7984 */ /* 0x000fe20000000a00 */
[----:B------:R-:W-:Y:S06]  /*1780*/  BAR.SYNC.DEFER_BLOCKING 0x0 ;  /* 0x0000000000007b1d */ /* 0x000fec0000010000 */
[----:B------:R3:W-:Y:S04]  /*1790*/  STS.128 [R45], R12 ;  /* 0x0000000c2d007388 */ /* 0x0007e80000000c00 */
[----:B------:R4:W-:Y:S04]  /*17a0*/  STS.128 [R47], R16 ;  /* 0x000000102f007388 */ /* 0x0009e80000000c00 */
[----:B------:R-:W-:Y:S04]  /*17b0*/  STS.128 [R49], R20 ;  /* 0x0000001431007388 */ /* 0x000fe80000000c00 */
[----:B------:R-:W-:Y:S01]  /*17c0*/  STS.128 [R51], R24 ;  /* 0x0000001833007388 */ /* 0x000fe20000000c00 */
[----:B------:R-:W-:Y:S01]  /*17d0*/  BAR.SYNC.DEFER_BLOCKING 0x0 ;  /* 0x0000000000007b1d */ /* 0x000fe20000010000 */
[C---:B---3--:R-:W-:Y:S01]  /*17e0*/  VIADD R12, R0.reuse, 0x100 ;  /* 0x00000100000c7836 */ /* 0x048fe20000000000 */
[C---:B------:R-:W-:Y:S01]  /*17f0*/  IADD3 R13, PT, PT, R0.reuse, 0x200, RZ ;  /* 0x00000200000d7810 */ /* 0x040fe20007ffe0ff */
[----:B-1----:R-:W-:-:S03]  /*1800*/  IMAD.WIDE.U32 R14, R0, 0x10, R40 ;  /* 0x00000010000e7825 */ /* 0x002fc600078e0028 */
[----:B------:R-:W-:Y:S01]  /*1810*/  ISETP.LT.U32.AND P1, PT, R12, UR4, PT ;  /* 0x000000040c007c0c */ /* 0x000fe2000bf21070 */
[----:B------:R-:W-:Y:S01]  /*1820*/  IMAD.U32 R12, RZ, RZ, UR5 ;  /* 0x00000005ff0c7e24 */ /* 0x000fe2000f8e00ff */
[----:B------:R-:W-:Y:S01]  /*1830*/  ISETP.LT.U32.AND P2, PT, R13, UR4, PT ;  /* 0x000000040d007c0c */ /* 0x000fe2000bf41070 */
[----:B------:R-:W-:Y:S02]  /*1840*/  IMAD.U32 R13, RZ, RZ, UR5 ;  /* 0x00000005ff0d7e24 */ /* 0x000fe4000f8e00ff */
[----:B----4-:R-:W-:Y:S01]  /*1850*/  IMAD.U32 R16, RZ, RZ, UR5 ;  /* 0x00000005ff107e24 */ /* 0x010fe2000f8e00ff */
[----:B------:R-:W-:Y:S02]  /*1860*/  ISETP.GT.U32.AND.EX P1, PT, R12, RZ, PT, P1 ;  /* 0x000000ff0c00720c */ /* 0x000fe40003f24110 */
[----:B------:R-:W-:Y:S02]  /*1870*/  IADD3 R12, PT, PT, R0, 0x300, RZ ;  /* 0x00000300000c7810 */ /* 0x000fe40007ffe0ff */
[----:B------:R-:W-:-:S02]  /*1880*/  ISETP.GT.U32.AND.EX P2, PT, R13, RZ, PT, P2 ;  /* 0x000000ff0d00720c */ /* 0x000fc40003f44120 */
[----:B------:R-:W-:Y:S01]  /*1890*/  ISETP.LT.U32.AND P3, PT, R12, UR4, PT ;  /* 0x000000040c007c0c */ /* 0x000fe2000bf61070 */
[----:B0-----:R-:W-:-:S03]  /*18a0*/  IMAD.WIDE.U32 R12, R0, 0x8, R30 ;  /* 0x00000008000c7825 */ /* 0x001fc600078e001e */
[----:B------:R-:W-:Y:S01]  /*18b0*/  ISETP.GT.U32.AND.EX P3, PT, R16, RZ, PT, P3 ;  /* 0x000000ff1000720c */ /* 0x000fe20003f64130 */
[----:B------:R-:W0:Y:S04]  /*18c0*/  @P0 LDS.128 R36, [R42] ;  /* 0x000000002a240984 */ /* 0x000e280000000c00 */
[----:B------:R-:W1:Y:S04]  /*18d0*/  LDS.128 R8, [R42+0x1000] ;  /* 0x001000002a087984 */ /* 0x000e680000000c00 */
[----:B------:R-:W3:Y:S04]  /*18e0*/  LDS.128 R32, [R42+0x2000] ;  /* 0x002000002a207984 */ /* 0x000ee80000000c00 */
[----:B--2---:R2:W-:Y:S04]  /*18f0*/  @P0 STG.E.64 desc[UR10][R12.64], R2 ;  /* 0x000000020c000986 */ /* 0x0045e8000c101b0a */
[----:B0-----:R2:W-:Y:S04]  /*1900*/  @P0 STG.E.128 desc[UR10][R14.64], R36 ;  /* 0x000000240e000986 */ /* 0x0015e8000c101d0a */
[----:B------:R2:W-:Y:S04]  /*1910*/  @P1 STG.E.64 desc[UR10][R12.64+0x800], R4 ;  /* 0x000800040c001986 */ /* 0x0005e8000c101b0a */
[----:B-1----:R2:W-:Y:S04]  /*1920*/  @P1 STG.E.128 desc[UR10][R14.64+0x1000], R8 ;  /* 0x001000080e001986 */ /* 0x0025e8000c101d0a */
[----:B------:R2:W-:Y:S04]  /*1930*/  @P2 STG.E.64 desc[UR10][R12.64+0x1000], R6 ;  /* 0x001000060c002986 */ /* 0x0005e8000c101b0a */
[----:B---3--:R2:W-:Y:S01]  /*1940*/  @P2 STG.E.128 desc[UR10][R14.64+0x2000], R32 ;  /* 0x002000200e002986 */ /* 0x0085e2000c101d0a */
[----:B------:R-:W-:Y:S05]  /*1950*/  @!P3 EXIT ;  /* 0x000000000000b94d */ /* 0x000fea0003800000 */
[----:B--2---:R-:W0:Y:S04]  /*1960*/  LDS.128 R4, [R42+0x3000] ;  /* 0x003000002a047984 */ /* 0x004e280000000c00 */
[----:B------:R-:W-:Y:S04]  /*1970*/  STG.E.64 desc[UR10][R12.64+0x1800], R28 ;  /* 0x0018001c0c007986 */ /* 0x000fe8000c101b0a */
[----:B0-----:R-:W-:Y:S01]  /*1980*/  STG.E.128 desc[UR10][R14.64+0x3000], R4 ;  /* 0x003000040e007986 */ /* 0x001fe2000c101d0a */
[----:B------:R-:W-:Y:S05]  /*1990*/  EXIT ;  /* 0x000000000000794d */ /* 0x000fea0003800000 */
.L_x_390:
        /* <DEDUP_REMOVED lines=14> */
.L_x_3447:


//--------------------- .text._ZN3cub18CUB_300001_SM_10006detail8for_each13static_kernelINS2_12policy_hub_t12policy_500_tEmN6thrust24THRUST_300001_SM_1000_NS8cuda_cub20__uninitialized_fill7functorINS7_10device_ptrIiEEiEEEEvT0_T1_ --------------------------
	.section	.text._ZN3cub18CUB_300001_SM_10006detail8for_each13static_kernelINS2_12policy_hub_t12policy_500_tEmN6thrust24THRUST_300001_SM_1000_NS8cuda_cub20__uninitialized_fill7functorINS7_10device_ptrIiEEiEEEEvT0_T1_,"ax",@progbits
	.align	128
        .global         _ZN3cub18CUB_300001_SM_10006detail8for_each13static_kernelINS2_12policy_hub_t12policy_500_tEmN6thrust24THRUST_300001_SM_1000_NS8cuda_cub20__uninitialized_fill7functorINS7_10device_ptrIiEEiEEEEvT0_T1_
        .type           _ZN3cub18CUB_300001_SM_10006detail8for_each13static_kernelINS2_12policy_hub_t12policy_500_tEmN6thrust24THRUST_300001_SM_1000_NS8cuda_cub20__uninitialized_fill7functorINS7_10device_ptrIiEEiEEEEvT0_T1_,@function
        .size           _ZN3cub18CUB_300001_SM_10006detail8for_each13static_kernelINS2_12policy_hub_t12policy_500_tEmN6thrust24THRUST_300001_SM_1000_NS8cuda_cub20__uninitialized_fill7functorINS7_10device_ptrIiEEiEEEEvT0_T1_,(.L_x_3448 - _ZN3cub18CUB_300001_SM_10006detail8for_each13static_kernelINS2_12policy_hub_t12policy_500_tEmN6thrust24THRUST_300001_SM_1000_NS8cuda_cub20__uninitialized_fill7functorINS7_10device_ptrIiEEiEEEEvT0_T1_)
        .other          _ZN3cub18CUB_300001_SM_10006detail8for_each13static_kernelINS2_12policy_hub_t12policy_500_tEmN6thrust24THRUST_300001_SM_1000_NS8cuda_cub20__uninitialized_fill7functorINS7_10device_ptrIiEEiEEEEvT0_T1_,@"STO_CUDA_ENTRY STV_DEFAULT"
_ZN3cub18CUB_300001_SM_10006detail8for_each13static_kernelINS2_12policy_hub_t12policy_500_tEmN6thrust24THRUST_300001_SM_1000_NS8cuda_cub20__uninitialized_fill7functorINS7_10device_ptrIiEEiEEEEvT0_T1_:
.text._ZN3cub18CUB_300001_SM_10006detail8for_each13static_kernelINS2_12policy_hub_t12policy_500_tEmN6thrust24THRUST_300001_SM_1000_NS8cuda_cub20__uninitialized_fill7functorINS7_10device_ptrIiEEiEEEEvT0_T1_:
[----:B------:R-:W-:Y:S08]  /*0000*/  LDC R1, c[0x0][0x37c] ;  /* 0x0000df00ff017b82 */ /* 0x000ff00000000800 */
[----:B------:R-:W0:Y:S01]  /*0010*/  S2UR UR4, SR_CTAID.X ;  /* 0x00000000000479c3 */ /* 0x000e220000002500 */
[----:B------:R-:W1:Y:S01]  /*0020*/  LDCU.64 UR6, c[0x0][0x380] ;  /* 0x00007000ff0677ac */ /* 0x000e620008000a00 */
[----:B------:R-:W2:Y:S01]  /*0030*/  LDCU.64 UR8, c[0x0][0x358] ;  /* 0x00006b00ff0877ac */ /* 0x000ea20008000a00 */
[----:B0-----:R-:W-:-:S04]  /*0040*/  UIMAD.WIDE.U32 UR4, UR4, 0x200, URZ ;  /* 0x00000200040478a5 */ /* 0x001fc8000f8e00ff */
[----:B-1----:R-:W-:-:S04]  /*0050*/  UIADD3 UR6, UP0, UPT, -UR4, UR6, URZ ;  /* 0x0000000604067290 */ /* 0x002fc8000ff1e1ff */
[----:B------:R-:W-:Y:S02]  /*0060*/  UIADD3.X UR7, UPT, UPT, ~UR5, UR7, URZ, UP0, !UPT ;  /* 0x0000000705077290 */ /* 0x000fe400087fe5ff */
[----:B------:R-:W-:-:S04]  /*0070*/  UISETP.GE.U32.AND UP0, UPT, UR6, 0x200, UPT ;  /* 0x000002000600788c */ /* 0x000fc8000bf06070 */
[----:B------:R-:W-:-:S09]  /*0080*/  UISETP.GE.U32.AND.EX UP0, UPT, UR7, URZ, UPT, UP0 ;  /* 0x000000ff0700728c */ /* 0x000fd2000bf06100 */
[----:B--2---:R-:W-:Y:S05]  /*0090*/  BRA.U !UP0, `(.L_x_391) ;  /* 0x0000000108287547 */ /* 0x004fea000b800000 */
[----:B------:R-:W0:Y:S01]  /*00a0*/  S2R R0, SR_TID.X ;  /* 0x0000000000007919 */ /* 0x000e220000002100 */
[----:B------:R-:W1:Y:S01]  /*00b0*/  LDCU.64 UR6, c[0x0][0x388] ;  /* 0x00007100ff0677ac */ /* 0x000e620008000a00 */
[----:B------:R-:W2:Y:S01]  /*00c0*/  LDC R5, c[0x0][0x390] ;  /* 0x0000e400ff057b82 */ /* 0x000ea20000000800 */
[----:B0-----:R-:W-:-:S05]  /*00d0*/  IADD3 R0, P0, PT, R0, UR4, RZ ;  /* 0x0000000400007c10 */ /* 0x001fca000ff1e0ff */
[----:B------:R-:W-:Y:S01]  /*00e0*/  IMAD.X R3, RZ, RZ, UR5, P0 ;  /* 0x00000005ff037e24 */ /* 0x000fe200080e06ff */
[----:B-1----:R-:W-:-:S04]  /*00f0*/  LEA R2, P0, R0, UR6, 0x2 ;  /* 0x0000000600027c11 */ /* 0x002fc8000f8010ff */
[----:B------:R-:W-:-:S05]  /*0100*/  LEA.HI.X R3, R0, UR7, R3, 0x2, P0 ;  /* 0x0000000700037c11 */ /* 0x000fca00080f1403 */
[----:B--2---:R-:W-:Y:S04]  /*0110*/  STG.E desc[UR8][R2.64], R5 ;  /* 0x0000000502007986 */ /* 0x004fe8000c101908 */
[----:B------:R-:W-:Y:S01]  /*0120*/  STG.E desc[UR8][R2.64+0x400], R5 ;  /* 0x0004000502007986 */ /* 0x000fe2000c101908 */
[----:B------:R-:W-:Y:S05]  /*0130*/  EXIT ;  /* 0x000000000000794d */ /* 0x000fea0003800000 */
.L_x_391:
[----:B------:R-:W0:Y:S01]  /*0140*/  S2R R0, SR_TID.X ;  /* 0x0000000000007919 */ /* 0x000e220000002100 */
[----:B------:R-:W-:Y:S01]  /*0150*/  IMAD.U32 R2, RZ, RZ, UR7 ;  /* 0x00000007ff027e24 */ /* 0x000fe2000f8e00ff */
[----:B------:R-:W1:Y:S01]  /*0160*/  LDCU.64 UR10, c[0x0][0x388] ;  /* 0x00007100ff0a77ac */ /* 0x000e620008000a00 */
[----:B------:R-:W-:Y:S01]  /*0170*/  IMAD.U32 R4, RZ, RZ, UR7 ;  /* 0x00000007ff047e24 */ /* 0x000fe2000f8e00ff */
[----:B0-----:R-:W-:-:S04]  /*0180*/  ISETP.LT.U32.AND P0, PT, R0, UR6, PT ;  /* 0x0000000600007c0c */ /* 0x001fc8000bf01070 */
[----:B------:R-:W-:Y:S01]  /*0190*/  ISETP.GT.U32.AND.EX P0, PT, R2, RZ, PT, P0 ;  /* 0x000000ff0200720c */ /* 0x000fe20003f04100 */
[C---:B------:R-:W-:Y:S01]  /*01a0*/  VIADD R2, R0.reuse, 0x100 ;  /* 0x0000010000027836 */ /* 0x040fe20000000000 */
[----:B------:R-:W-:-:S04]  /*01b0*/  IADD3 R0, P2, PT, R0, UR4, RZ ;  /* 0x0000000400007c10 */ /* 0x000fc8000ff5e0ff */
[----:B------:R-:W-:Y:S01]  /*01c0*/  ISETP.LT.U32.AND P1, PT, R2, UR6, PT ;  /* 0x0000000602007c0c */ /* 0x000fe2000bf21070 */
[----:B------:R-:W-:Y:S01]  /*01d0*/  IMAD.X R3, RZ, RZ, UR5, P2 ;  /* 0x00000005ff037e24 */ /* 0x000fe200090e06ff */
[----:B-1----:R-:W-:Y:S02]  /*01e0*/  LEA R2, P2, R0, UR10, 0x2 ;  /* 0x0000000a00027c11 */ /* 0x002fe4000f8410ff */
[----:B------:R-:W-:Y:S02]  /*01f0*/  ISETP.GT.U32.AND.EX P1, PT, R4, RZ, PT, P1 ;  /* 0x000000ff0400720c */ /* 0x000fe40003f24110 */
[----:B------:R-:W-:Y:S01]  /*0200*/  LEA.HI.X R3, R0, UR11, R3, 0x2, P2 ;  /* 0x0000000b00037c11 */ /* 0x000fe200090f1403 */
[----:B------:R-:W0:Y:S04]  /*0210*/  @P0 LDC R5, c[0x0][0x390] ;  /* 0x0000e400ff050b82 */ /* 0x000e280000000800 */
[----:B0-----:R0:W-:Y:S06]  /*0220*/  @P0 STG.E desc[UR8][R2.64], R5 ;  /* 0x0000000502000986 */ /* 0x0011ec000c101908 */
[----:B------:R-:W-:Y:S05]  /*0230*/  @!P1 EXIT ;  /* 0x000000000000994d */ /* 0x000fea0003800000 */
[----:B0-----:R-:W0:Y:S02]  /*0240*/  LDC R5, c[0x0][0x390] ;  /* 0x0000e400ff057b82 */ /* 0x001e240000000800 */
[----:B0-----:R-:W-:Y:S01]  /*0250*/  STG.E desc[UR8][R2.64+0x400], R5 ;  /* 0x0004000502007986 */ /* 0x001fe2000c101908 */
[----:B------:R-:W-:Y:S05]  /*0260*/  EXIT ;  /* 0x000000000000794d */ /* 0x000fea0003800000 */
.L_x_392:
        /* <DEDUP_REMOVED lines=9> */
.L_x_3448:


//--------------------- .text._ZN3cub18CUB_300001_SM_10006detail8for_each13static_kernelINS2_12policy_hub_t12policy_500_tEmN6thrust24THRUST_300001_SM_1000_NS8cuda_cub20__uninitialized_fill7functorINS7_10device_ptrI7double2EESC_EEEEvT0_T1_ --------------------------
	.section	.text._ZN3cub18CUB_300001_SM_10006detail8for_each13static_kernelINS2_12policy_hub_t12policy_500_tEmN6thrust24THRUST_300001_SM_1000_NS8cuda_cub20__uninitialized_fill7functorINS7_10device_ptrI7double2EESC_EEEEvT0_T1_,"ax",@progbits
	.align	128
        .global         _ZN3cub18CUB_300001_SM_10006detail8for_each13static_kernelINS2_12policy_hub_t12policy_500_tEmN6thrust24THRUST_300001_SM_1000_NS8cuda_cub20__uninitialized_fill7functorINS7_10device_ptrI7double2EESC_EEEEvT0_T1_
        .type           _ZN3cub18CUB_300001_SM_10006detail8for_each13static_kernelINS2_12policy_hub_t12policy_500_tEmN6thrust24THRUST_300001_SM_1000_NS8cuda_cub20__uninitialized_fill7functorINS7_10device_ptrI7double2EESC_EEEEvT0_T1_,@function
        .size           _ZN3cub18CUB_300001_SM_10006detail8for_each13static_kernelINS2_12policy_hub_t12policy_500_tEmN6thrust24THRUST_300001_SM_1000_NS8cuda_cub20__uninitialized_fill7functorINS7_10device_ptrI7double2EESC_EEEEvT0_T1_,(.L_x_3449 - _ZN3cub18CUB_300001_SM_10006detail8for_each13static_kernelINS2_12policy_hub_t12policy_500_tEmN6thrust24THRUST_300001_SM_1000_NS8cuda_cub20__uninitialized_fill7functorINS7_10device_ptrI7double2EESC_EEEEvT0_T1_)
        .other          _ZN3cub18CUB_300001_SM_10006detail8for_each13static_kernelINS2_12policy_hub_t12policy_500_tEmN6thrust24THRUST_300001_SM_1000_NS8cuda_cub20__uninitialized_fill7functorINS7_10device_ptrI7double2EESC_EEEEvT0_T1_,@"STO_CUDA_ENTRY STV_DEFAULT"
_ZN3cub18CUB_300001_SM_10006detail8for_each13static_kernelINS2_12policy_hub_t12policy_500_tEmN6thrust24THRUST_300001_SM_1000_NS8cuda_cub20__uninitialized_fill7functorINS7_10device_ptrI7double2EESC_EEEEvT0_T1_:
.text._ZN3cub18CUB_300001_SM_10006detail8for_each13static_kernelINS2_12policy_hub_t12policy_500_tEmN6thrust24THRUST_300001_SM_1000_NS8cuda_cub20__uninitialized_fill7functorINS7_10device_ptrI7double2EESC_EEEEvT0_T1_:
        /* <DEDUP_REMOVED lines=12> */
[----:B------:R-:W2:Y:S08]  /*00c0*/  LDC.64 R4, c[0x0][0x3a0] ;  /* 0x0000e800ff047b82 */ /* 0x000eb00000000a00 */
[----:B------:R-:W2:Y:S01]  /*00d0*/  LDC.64 R6, c[0x0][0x3a8] ;  /* 0x0000ea00ff067b82 */ /* 0x000ea20000000a00 */
[----:B0-----:R-:W-:-:S05]  /*00e0*/  IADD3 R0, P0, PT, R0, UR4, RZ ;  /* 0x0000000400007c10 */ /* 0x001fca000ff1e0ff */
[----:B------:R-:W-:Y:S01]  /*00f0*/  IMAD.X R3, RZ, RZ, UR5, P0 ;  /* 0x00000005ff037e24 */ /* 0x000fe200080e06ff */
[----:B-1----:R-:W-:-:S04]  /*0100*/  LEA R2, P0, R0, UR6, 0x4 ;  /* 0x0000000600027c11 */ /* 0x002fc8000f8020ff */
[----:B------:R-:W-:-:S05]  /*0110*/  LEA.HI.X R3, R0, UR7, R3, 0x4, P0 ;  /* 0x0000000700037c11 */ /* 0x000fca00080f2403 */
[----:B--2---:R-:W-:Y:S04]  /*0120*/  STG.E.128 desc[UR8][R2.64], R4 ;  /* 0x0000000402007986 */ /* 0x004fe8000c101d08 */
[----:B------:R-:W-:Y:S01]  /*0130*/  STG.E.128 desc[UR8][R2.64+0x1000], R4 ;  /* 0x0010000402007986 */ /* 0x000fe2000c101d08 */
[----:B------:R-:W-:Y:S05]  /*0140*/  EXIT ;  /* 0x000000000000794d */ /* 0x000fea0003800000 */
.L_x_393:
[----:B------:R-:W0:Y:S01]  /*0150*/  S2R R0, SR_TID.X ;  /* 0x0000000000007919 */ /* 0x000e220000002100 */
[----:B------:R-:W1:Y:S01]  /*0160*/  LDCU.64 UR10, c[0x0][0x390] ;  /* 0x00007200ff0a77ac */ /* 0x000e620008000a00 */
[----:B------:R-:W2:Y:S01]  /*0170*/  LDC.64 R4, c[0x0][0x3a0] ;  /* 0x0000e800ff047b82 */ /* 0x000ea20000000a00 */
[----:B------:R-:W-:Y:S02]  /*0180*/  IMAD.U32 R3, RZ, RZ, UR7 ;  /* 0x00000007ff037e24 */ /* 0x000fe4000f8e00ff */
[----:B------:R-:W-:-:S05]  /*0190*/  IMAD.U32 R8, RZ, RZ, UR7 ;  /* 0x00000007ff087e24 */ /* 0x000fca000f8e00ff */
[----:B------:R-:W2:Y:S01]  /*01a0*/  LDC.64 R6, c[0x0][0x3a8] ;  /* 0x0000ea00ff067b82 */ /* 0x000ea20000000a00 */
[C---:B0-----:R-:W-:Y:S01]  /*01b0*/  VIADD R2, R0.reuse, 0x100 ;  /* 0x0000010000027836 */ /* 0x041fe20000000000 */
[C---:B------:R-:W-:Y:S02]  /*01c0*/  ISETP.LT.U32.AND P0, PT, R0.reuse, UR6, PT ;  /* 0x0000000600007c0c */ /* 0x040fe4000bf01070 */
[----:B------:R-:W-:Y:S02]  /*01d0*/  IADD3 R0, P2, PT, R0, UR4, RZ ;  /* 0x0000000400007c10 */ /* 0x000fe4000ff5e0ff */
[----:B------:R-:W-:Y:S02]  /*01e0*/  ISETP.LT.U32.AND P1, PT, R2, UR6, PT ;  /* 0x0000000602007c0c */ /* 0x000fe4000bf21070 */
[----:B------:R-:W-:Y:S01]  /*01f0*/  ISETP.GT.U32.AND.EX P0, PT, R3, RZ, PT, P0 ;  /* 0x000000ff0300720c */ /* 0x000fe20003f04100 */
[----:B------:R-:W-:Y:S01]  /*0200*/  IMAD.X R3, RZ, RZ, UR5, P2 ;  /* 0x00000005ff037e24 */ /* 0x000fe200090e06ff */
[----:B------:R-:W-:-:S02]  /*0210*/  ISETP.GT.U32.AND.EX P1, PT, R8, RZ, PT, P1 ;  /* 0x000000ff0800720c */ /* 0x000fc40003f24110 */
[----:B-1----:R-:W-:-:S04]  /*0220*/  LEA R2, P2, R0, UR10, 0x4 ;  /* 0x0000000a00027c11 */ /* 0x002fc8000f8420ff */
[----:B------:R-:W-:-:S05]  /*0230*/  LEA.HI.X R3, R0, UR11, R3, 0x4, P2 ;  /* 0x0000000b00037c11 */ /* 0x000fca00090f2403 */
[----:B--2---:R0:W-:Y:S02]  /*0240*/  @P0 STG.E.128 desc[UR8][R2.64], R4 ;  /* 0x0000000402000986 */ /* 0x0041e4000c101d08 */
[----:B------:R-:W-:Y:S05]  /*0250*/  @!P1 EXIT ;  /* 0x000000000000994d */ /* 0x000fea0003800000 */
[----:B0-----:R-:W0:Y:S08]  /*0260*/  LDC.64 R4, c[0x0][0x3a0] ;  /* 0x0000e800ff047b82 */ /* 0x001e300000000a00 */
[----:B------:R-:W0:Y:S02]  /*0270*/  LDC.64 R6, c[0x0][0x3a8] ;  /* 0x0000ea00ff067b82 */ /* 0x000e240000000a00 */
[----:B0-----:R-:W-:Y:S01]  /*0280*/  STG.E.128 desc[UR8][R2.64+0x1000], R4 ;  /* 0x0010000402007986 */ /* 0x001fe2000c101d08 */
[----:B------:R-:W-:Y:S05]  /*0290*/  EXIT ;  /* 0x000000000000794d */ /* 0x000fea0003800000 */
.L_x_394:
        /* <DEDUP_REMOVED lines=14> */
.L_x_3449:


//--------------------- .text._ZN3cub18CUB_300001_SM_10006detail8for_each13static_kernelINS2_12policy_hub_t12policy_500_tEmN6thrust24THRUST_300001_SM_1000_NS8cuda_cub20__uninitialized_fill7functorINS7_10device_ptrImEEmEEEEvT0_T1_ --------------------------
	.section	.text._ZN3cub18CUB_300001_SM_10006detail8for_each13static_kernelINS2_12policy_hub_t12policy_500_tEmN6thrust24THRUST_300001_SM_1000_NS8cuda_cub20__uninitialized_fill7functorINS7_10device_ptrImEEmEEEEvT0_T1_,"ax",@progbits
	.align	128
        .global         _ZN3cub18CUB_300001_SM_10006detail8for_each13static_kernelINS2_12policy_hub_t12policy_500_tEmN6thrust24THRUST_300001_SM_1000_NS8cuda_cub20__uninitialized_fill7functorINS7_10device_ptrImEEmEEEEvT0_T1_
        .type           _ZN3cub18CUB_300001_SM_10006detail8for_each13static_kernelINS2_12policy_hub_t12policy_500_tEmN6thrust24THRUST_300001_SM_1000_NS8cuda_cub20__uninitialized_fill7functorINS7_10device_ptrImEEmEEEEvT0_T1_,@function
        .size           _ZN3cub18CUB_300001_SM_10006detail8for_each13static_kernelINS2_12policy_hub_t12policy_500_tEmN6thrust24THRUST_300001_SM_1000_NS8cuda_cub20__uninitialized_fill7functorINS7_10device_ptrImEEmEEEEvT0_T1_,(.L_x_3450 - _ZN3cub18CUB_300001_SM_10006detail8for_each13static_kernelINS2_12policy_hub_t12policy_500_tEmN6thrust24THRUST_300001_SM_1000_NS8cuda_cub20__uninitialized_fill7functorINS7_10device_ptrImEEmEEEEvT0_T1_)
        .other          _ZN3cub18CUB_300001_SM_10006detail8for_each13static_kernelINS2_12policy_hub_t12policy_500_tEmN6thrust24THRUST_300001_SM_1000_NS8cuda_cub20__uninitialized_fill7functorINS7_10device_ptrImEEmEEEEvT0_T1_,@"STO_CUDA_ENTRY STV_DEFAULT"
_ZN3cub18CUB_300001_SM_10006detail8for_each13static_kernelINS2_12policy_hub_t12policy_500_tEmN6thrust24THRUST_300001_SM_1000_NS8cuda_cub20__uninitialized_fill7functorINS7_10device_ptrImEEmEEEEvT0_T1_:
.text._ZN3cub18CUB_300001_SM_10006detail8for_each13static_kernelINS2_12policy_hub_t12policy_500_tEmN6thrust24THRUST_300001_SM_1000_NS8cuda_cub20__uninitialized_fill7functorINS7_10device_ptrImEEmEEEEvT0_T1_:
        /* <DEDUP_REMOVED lines=12> */
[----:B------:R-:W2:Y:S01]  /*00c0*/  LDC.64 R4, c[0x0][0x390] ;  /* 0x0000e400ff047b82 */ /* 0x000ea20000000a00 */
[----:B0-----:R-:W-:-:S05]  /*00d0*/  IADD3 R0, P0, PT, R0, UR4, RZ ;  /* 0x0000000400007c10 */ /* 0x001fca000ff1e0ff */
[----:B------:R-:W-:Y:S01]  /*00e0*/  IMAD.X R3, RZ, RZ, UR5, P0 ;  /* 0x00000005ff037e24 */ /* 0x000fe200080e06ff */
[----:B-1----:R-:W-:-:S04]  /*00f0*/  LEA R2, P0, R0, UR6, 0x3 ;  /* 0x0000000600027c11 */ /* 0x002fc8000f8018ff */
[----:B------:R-:W-:-:S05]  /*0100*/  LEA.HI.X R3, R0, UR7, R3, 0x3, P0 ;  /* 0x0000000700037c11 */ /* 0x000fca00080f1c03 */
[----:B--2---:R-:W-:Y:S04]  /*0110*/  STG.E.64 desc[UR8][R2.64], R4 ;  /* 0x0000000402007986 */ /* 0x004fe8000c101b08 */
[----:B------:R-:W-:Y:S01]  /*0120*/  STG.E.64 desc[UR8][R2.64+0x800], R4 ;  /* 0x0008000402007986 */ /* 0x000fe2000c101b08 */
[----:B------:R-:W-:Y:S05]  /*0130*/  EXIT ;  /* 0x000000000000794d */ /* 0x000fea0003800000 */
.L_x_395:
        /* <DEDUP_REMOVED lines=13> */
[----:B------:R-:W0:Y:S04]  /*0210*/  @P0 LDC.64 R4, c[0x0][0x390] ;  /* 0x0000e400ff040b82 */ /* 0x000e280000000a00 */
[----:B0-----:R0:W-:Y:S06]  /*0220*/  @P0 STG.E.64 desc[UR8][R2.64], R4 ;  /* 0x0000000402000986 */ /* 0x0011ec000c101b08 */
[----:B------:R-:W-:Y:S05]  /*0230*/  @!P1 EXIT ;  /* 0x000000000000994d */ /* 0x000fea0003800000 */
[----:B0-----:R-:W0:Y:S02]  /*0240*/  LDC.64 R4, c[0x0][0x390] ;  /* 0x0000e400ff047b82 */ /* 0x001e240000000a00 */
[----:B0-----:R-:W-:Y:S01]  /*0250*/  STG.E.64 desc[UR8][R2.64+0x800], R4 ;  /* 0x0008000402007986 */ /* 0x001fe2000c101b08 */
[----:B------:R-:W-:Y:S05]  /*0260*/  EXIT ;  /* 0x000000000000794d */ /* 0x000fea0003800000 */
.L_x_396:
        /* <DEDUP_REMOVED lines=9> */
.L_x_3450:


//--------------------- .text._ZN3cub18CUB_300001_SM_10006detail11EmptyKernelIvEEvv --------------------------
	.section	.text._ZN3cub18CUB_300001_SM_10006detail11EmptyKernelIvEEvv,"ax",@progbits
	.align	128
        .global         _ZN3cub18CUB_300001_SM_10006detail11EmptyKernelIvEEvv
        .type           _ZN3cub18CUB_300001_SM_10006detail11EmptyKernelIvEEvv,@function
        .size           _ZN3cub18CUB_300001_SM_10006detail11EmptyKernelIvEEvv,(.L_x_3451 - _ZN3cub18CUB_300001_SM_10006detail11EmptyKernelIvEEvv)
        .other          _ZN3cub18CUB_300001_SM_10006detail11EmptyKernelIvEEvv,@"STO_CUDA_ENTRY STV_DEFAULT"
_ZN3cub18CUB_300001_SM_10006detail11EmptyKernelIvEEvv:
.text._ZN3cub18CUB_300001_SM_10006detail11EmptyKernelIvEEvv:
[----:B------:R-:W-:Y:S01]  /*0000*/  LDC R1, c[0x0][0x37c] ;  /* 0x0000df00ff017b82 */ /* 0x000fe20000000800 */
[----:B------:R-:W-:Y:S05]  /*0010*/  EXIT ;  /* 0x000000000000794d */ /* 0x000fea0003800000 */
.L_x_397:
        /* <DEDUP_REMOVED lines=14> */
.L_x_3451:


//--------------------- .text._ZN6thrust24THRUST_300001_SM_1000_NS8cuda_cub4core6detail13_kernel_agentINS1_15__reduce_by_key16ReduceByKeyAgentINS0_6detail15normal_iteratorINS0_10device_ptrImEEEENS0_12zip_iteratorIN4cuda3std3__45tupleIJNS9_I7double2EENS0_17constant_iteratorIiNS0_11use_defaultESK_EEEEEEESB_NSC_INSG_IJNS8_ISI_EENS8_INS9_IiEEEEEEEEENSF_8equal_toImEEN12Trajectories18ComplexIntTupleAddEPllEEJSB_SN_SB_SS_SX_N3cub18CUB_300001_SM_100024ReduceByKeyScanTileStateINSG_IJSH_iEEElLb0EEESU_SW_llEEEvDpT0_ --------------------------
	.section	.text._ZN6thrust24THRUST_300001_SM_1000_NS8cuda_cub4core6detail13_kernel_agentINS1_15__reduce_by_key16ReduceByKeyAgentINS0_6detail15normal_iteratorINS0_10device_ptrImEEEENS0_12zip_iteratorIN4cuda3std3__45tupleIJNS9_I7double2EENS0_17constant_iteratorIiNS0_11use_defaultESK_EEEEEEESB_NSC_INSG_IJNS8_ISI_EENS8_INS9_IiEEEEEEEEENSF_8equal_toImEEN12Trajectories18ComplexIntTupleAddEPllEEJSB_SN_SB_SS_SX_N3cub18CUB_300001_SM_100024ReduceByKeyScanTileStateINSG_IJSH_iEEElLb0EEESU_SW_llEEEvDpT0_,"ax",@progbits
	.align	128
        .global         _ZN6thrust24THRUST_300001_SM_1000_NS8cuda_cub4core6detail13_kernel_agentINS1_15__reduce_by_key16ReduceByKeyAgentINS0_6detail15normal_iteratorINS0_10device_ptrImEEEENS0_12zip_iteratorIN4cuda3std3__45tupleIJNS9_I7double2EENS0_17constant_iteratorIiNS0_11use_defaultESK_EEEEEEESB_NSC_INSG_IJNS8_ISI_EENS8_INS9_IiEEEEEEEEENSF_8equal_toImEEN12Trajectories18ComplexIntTupleAddEPllEEJSB_SN_SB_SS_SX_N3cub18CUB_300001_SM_100024ReduceByKeyScanTileStateINSG_IJSH_iEEElLb0EEESU_SW_llEEEvDpT0_
        .type           _ZN6thrust24THRUST_300001_SM_1000_NS8cuda_cub4core6detail13_kernel_agentINS1_15__reduce_by_key16ReduceByKeyAgentINS0_6detail15normal_iteratorINS0_10device_ptrImEEEENS0_12zip_iteratorIN4cuda3std3__45tupleIJNS9_I7double2EENS0_17constant_iteratorIiNS0_11use_defaultESK_EEEEEEESB_NSC_INSG_IJNS8_ISI_EENS8_INS9_IiEEEEEEEEENSF_8equal_toImEEN12Trajectories18ComplexIntTupleAddEPllEEJSB_SN_SB_SS_SX_N3cub18CUB_300001_SM_100024ReduceByKeyScanTileStateINSG_IJSH_iEEElLb0EEESU_SW_llEEEvDpT0_,@function
        .size           _ZN6thrust24THRUST_300001_SM_1000_NS8cuda_cub4core6detail13_kernel_agentINS1_15__reduce_by_key16ReduceByKeyAgentINS0_6detail15normal_iteratorINS0_10device_ptrImEEEENS0_12zip_iteratorIN4cuda3std3__45tupleIJNS9_I7double2EENS0_17constant_iteratorIiNS0_11use_defaultESK_EEEEEEESB_NSC_INSG_IJNS8_ISI_EENS8_INS9_IiEEEEEEEEENSF_8equal_toImEEN12Trajectories18ComplexIntTupleAddEPllEEJSB_SN_SB_SS_SX_N3cub18CUB_300001_SM_100024ReduceByKeyScanTileStateINSG_IJSH_iEEElLb0EEESU_SW_llEEEvDpT0_,(.L_x_3452 - _ZN6thrust24THRUST_300001_SM_1000_NS8cuda_cub4core6detail13_kernel_agentINS1_15__reduce_by_key16ReduceByKeyAgentINS0_6detail15normal_iteratorINS0_10device_ptrImEEEENS0_12zip_iteratorIN4cuda3std3__45tupleIJNS9_I7double2EENS0_17constant_iteratorIiNS0_11use_defaultESK_EEEEEEESB_NSC_INSG_IJNS8_ISI_EENS8_INS9_IiEEEEEEEEENSF_8equal_toImEEN12Trajectories18ComplexIntTupleAddEPllEEJSB_SN_SB_SS_SX_N3cub18CUB_300001_SM_100024ReduceByKeyScanTileStateINSG_IJSH_iEEElLb0EEESU_SW_llEEEvDpT0_)
        .other          _ZN6thrust24THRUST_300001_SM_1000_NS8cuda_cub4core6detail13_kernel_agentINS1_15__reduce_by_key16ReduceByKeyAgentINS0_6detail15normal_iteratorINS0_10device_ptrImEEEENS0_12zip_iteratorIN4cuda3std3__45tupleIJNS9_I7double2EENS0_17constant_iteratorIiNS0_11use_defaultESK_EEEEEEESB_NSC_INSG_IJNS8_ISI_EENS8_INS9_IiEEEEEEEEENSF_8equal_toImEEN12Trajectories18ComplexIntTupleAddEPllEEJSB_SN_SB_SS_SX_N3cub18CUB_300001_SM_100024ReduceByKeyScanTileStateINSG_IJSH_iEEElLb0EEESU_SW_llEEEvDpT0_,@"STO_CUDA_ENTRY STV_DEFAULT"
_ZN6thrust24THRUST_300001_SM_1000_NS8cuda_cub4core6detail13_kernel_agentINS1_15__reduce_by_key16ReduceByKeyAgentINS0_6detail15normal_iteratorINS0_10device_ptrImEEEENS0_12zip_iteratorIN4cuda3std3__45tupleIJNS9_I7double2EENS0_17constant_iteratorIiNS0_11use_defaultESK_EEEEEEESB_NSC_INSG_IJNS8_ISI_EENS8_INS9_IiEEEEEEEEENSF_8equal_toImEEN12Trajectories18ComplexIntTupleAddEPllEEJSB_SN_SB_SS_SX_N3cub18CUB_300001_SM_100024ReduceByKeyScanTileStateINSG_IJSH_iEEElLb0EEESU_SW_llEEEvDpT0_:
.text._ZN6thrust24THRUST_300001_SM_1000_NS8cuda_cub4core6detail13_kernel_agentINS1_15__reduce_by_key16ReduceByKeyAgentINS0_6detail15normal_iteratorINS0_10device_ptrImEEEENS0_12zip_iteratorIN4cuda3std3__45tupleIJNS9_I7double2EENS0_17constant_iteratorIiNS0_11use_defaultESK_EEEEEEESB_NSC_INSG_IJNS8_ISI_EENS8_INS9_IiEEEEEEEEENSF_8equal_toImEEN12Trajectories18ComplexIntTupleAddEPllEEJSB_SN_SB_SS_SX_N3cub18CUB_300001_SM_100024ReduceByKeyScanTileStateINSG_IJSH_iEEElLb0EEESU_SW_llEEEvDpT0_:
[----:B------:R-:W-:Y:S01]  /*0000*/  LDC R1, c[0x0][0x37c] ;  /* 0x0000df00ff017b82 */ /* 0x000fe20000000800 */
[----:B------:R-:W0:Y:S01]  /*0010*/  S2R R7, SR_CTAID.X ;  /* 0x0000000000077919 */ /* 0x000e220000002500 */
[----:B------:R-:W1:Y:S01]  /*0020*/  LDCU.64 UR4, c[0x0][0x3e0] ;  /* 0x00007c00ff0477ac */ /* 0x000e620008000a00 */
[----:B------:R-:W2:Y:S01]  /*0030*/  LDCU.64 UR8, c[0x0][0x358] ;  /* 0x00006b00ff0877ac */ /* 0x000ea20008000a00 */
[----:B0-----:R-:W-:-:S03]  /*0040*/  IMAD.WIDE.U32 R8, R7, 0x200, RZ ;  /* 0x0000020007087825 */ /* 0x001fc600078e00ff */
[----:B-1----:R-:W-:-:S04]  /*0050*/  IADD3 R2, P1, PT, -R8, UR4, RZ ;  /* 0x0000000408027c10 */ /* 0x002fc8000ff3e1ff */
[----:B------:R-:W-:Y:S02]  /*0060*/  ISETP.GE.U32.AND P0, PT, R2, 0x201, PT ;  /* 0x000002010200780c */ /* 0x000fe40003f06070 */
[----:B------:R-:W-:-:S04]  /*0070*/  IADD3.X R37, PT, PT, ~R9, UR5, RZ, P1, !PT ;  /* 0x0000000509257c10 */ /* 0x000fc80008ffe5ff */
[----:B------:R-:W-:-:S13]  /*0080*/  ISETP.GE.AND.EX P0, PT, R37, RZ, PT, P0 ;  /* 0x000000ff2500720c */ /* 0x000fda0003f06300 */
[----:B--2---:R-:W-:Y:S05]  /*0090*/  @!P0 BRA `(.L_x_398) ;  /* 0x0000007c00d08947 */ /* 0x004fea0003800000 */
[----:B------:R-:W-:-:S13]  /*00a0*/  ISETP.NE.AND P0, PT, R7, RZ, PT ;  /* 0x000000ff0700720c */ /* 0x000fda0003f05270 */
[----:B------:R-:W-:Y:S05]  /*00b0*/  @P0 BRA `(.L_x_399) ;  /* 0x0000002400d00947 */ /* 0x000fea0003800000 */
[----:B------:R-:W0:Y:S01]  /*00c0*/  S2R R0, SR_TID.X ;  /* 0x0000000000007919 */ /* 0x000e220000002100 */
[----:B------:R-:W1:Y:S01]  /*00d0*/  LDCU.64 UR4, c[0x0][0x380] ;  /* 0x00007000ff0477ac */ /* 0x000e620008000a00 */
[----:B------:R-:W2:Y:S01]  /*00e0*/  S2R R34, SR_LANEID ;  /* 0x0000000000227919 */ /* 0x000ea20000000000 */
[----:B------:R-:W-:Y:S01]  /*00f0*/  MOV R35, 0x400 ;  /* 0x0000040000237802 */ /* 0x000fe20000000f00 */
[----:B------:R-:W3:Y:S01]  /*0100*/  LDC R40, c[0x0][0x398] ;  /* 0x0000e600ff287b82 */ /* 0x000ee20000000800 */
[----:B0-----:R-:W-:-:S05]  /*0110*/  IMAD.SHL.U32 R4, R0, 0x2, RZ ;  /* 0x0000000200047824 */ /* 0x001fca00078e00ff */
[----:B------:R-:W-:-:S04]  /*0120*/  LOP3.LUT R11, R4, 0x7c0, RZ, 0xc0, !PT ;  /* 0x000007c0040b7812 */ /* 0x000fc800078ec0ff */
[----:B------:R-:W-:-:S04]  /*0130*/  LOP3.LUT R5, R11, 0x1f, R0, 0xf8, !PT ;  /* 0x0000001f0b057812 */ /* 0x000fc800078ef800 */
[----:B------:R-:W-:-:S05]  /*0140*/  IADD3 R10, P0, PT, R8, R5, RZ ;  /* 0x00000005080a7210 */ /* 0x000fca0007f1e0ff */
[----:B------:R-:W-:Y:S01]  /*0150*/  IMAD.X R9, RZ, RZ, R9, P0 ;  /* 0x000000ffff097224 */ /* 0x000fe200000e0609 */
[----:B-1----:R-:W-:-:S04]  /*0160*/  LEA R4, P0, R10, UR4, 0x3 ;  /* 0x000000040a047c11 */ /* 0x002fc8000f8018ff */
[C---:B------:R-:W-:Y:S01]  /*0170*/  LEA.HI.X R5, R10.reuse, UR5, R9, 0x3, P0 ;  /* 0x000000050a057c11 */ /* 0x040fe200080f1c09 */
[----:B------:R-:W0:Y:S01]  /*0180*/  S2R R8, SR_CgaCtaId ;  /* 0x0000000000087919 */ /* 0x000e220000008800 */
[----:B------:R-:W1:Y:S03]  /*0190*/  LDCU.64 UR4, c[0x0][0x388] ;  /* 0x00007100ff0477ac */ /* 0x000e660008000a00 */
[----:B------:R-:W4:Y:S04]  /*01a0*/  LDG.E.64.CONSTANT R6, desc[UR8][R4.64] ;  /* 0x0000000804067981 */ /* 0x000f28000c1e9b00 */
[----:B------:R5:W3:Y:S01]  /*01b0*/  LDG.E.64.CONSTANT R12, desc[UR8][R4.64+0x100] ;  /* 0x00010008040c7981 */ /* 0x000ae2000c1e9b00 */
[----:B--2---:R-:W-:Y:S01]  /*01c0*/  IMAD.IADD R24, R11, 0x1, R34 ;  /* 0x000000010b187824 */ /* 0x004fe200078e0222 */
[----:B-1----:R-:W-:-:S04]  /*01d0*/  LEA R14, P0, R10, UR4, 0x4 ;  /* 0x000000040a0e7c11 */ /* 0x002fc8000f8020ff */
[----:B------:R-:W-:Y:S02]  /*01e0*/  LEA.HI.X R15, R10, UR5, R9, 0x4, P0 ;  /* 0x000000050a0f7c11 */ /* 0x000fe400080f2409 */
[----:B0-----:R-:W-:-:S05]  /*01f0*/  LEA R35, R8, R35, 0x18 ;  /* 0x0000002308237211 */ /* 0x001fca00078ec0ff */
[----:B------:R-:W-:-:S04]  /*0200*/  IMAD R25, R24, 0x8, R35 ;  /* 0x0000000818197824 */ /* 0x000fc800078e0223 */
[----:B-----5:R-:W-:Y:S01]  /*0210*/  IMAD R4, R34, 0x8, R25 ;  /* 0x0000000822047824 */ /* 0x020fe200078e0219 */
[----:B----4-:R-:W-:Y:S04]  /*0220*/  STS.64 [R25], R6 ;  /* 0x0000000619007388 */ /* 0x010fe80000000a00 */
[----:B---3--:R-:W-:Y:S01]  /*0230*/  STS.64 [R25+0x100], R12 ;  /* 0x0001000c19007388 */ /* 0x008fe20000000a00 */
[----:B------:R-:W-:-:S03]  /*0240*/  NOP ;  /* 0x0000000000007918 */ /* 0x000fc60000000000 */
[----:B------:R-:W0:Y:S01]  /*0250*/  LDS.128 R8, [R4] ;  /* 0x0000000004087984 */ /* 0x000e220000000c00 */
[----:B------:R-:W-:Y:S06]  /*0260*/  BAR.SYNC.DEFER_BLOCKING 0x0 ;  /* 0x0000000000007b1d */ /* 0x000fec0000010000 */
[----:B------:R-:W2:Y:S04]  /*0270*/  LDG.E.128 R16, desc[UR8][R14.64] ;  /* 0x000000080e107981 */ /* 0x000ea8000c1e1d00 */
[----:B------:R-:W3:Y:S01]  /*0280*/  LDG.E.128 R20, desc[UR8][R14.64+0x200] ;  /* 0x000200080e147981 */ /* 0x000ee2000c1e1d00 */
[----:B------:R-:W-:Y:S01]  /*0290*/  LOP3.LUT R5, R0, 0x3e0, RZ, 0xc0, !PT ;  /* 0x000003e000057812 */ /* 0x000fe200078ec0ff */
[----:B------:R-:W-:Y:S01]  /*02a0*/  IMAD R27, R24, 0x18, R25 ;  /* 0x00000018181b7824 */ /* 0x000fe200078e0219 */
[----:B------:R-:W-:Y:S01]  /*02b0*/  CS2R R42, SRZ ;  /* 0x00000000002a7805 */ /* 0x000fe2000001ff00 */
[----:B------:R-:W-:Y:S01]  /*02c0*/  IMAD.MOV.U32 R41, RZ, RZ, RZ ;  /* 0x000000ffff297224 */ /* 0x000fe200078e00ff */
[----:B------:R-:W-:Y:S01]  /*02d0*/  CS2R R46, SRZ ;  /* 0x00000000002e7805 */ /* 0x000fe2000001ff00 */
[----:B------:R-:W-:Y:S01]  /*02e0*/  IMAD.IADD R5, R5, 0x1, R34 ;  /* 0x0000000105057824 */ /* 0x000fe200078e0222 */
[----:B------:R-:W-:Y:S01]  /*02f0*/  ISETP.NE.AND P2, PT, R0, RZ, PT ;  /* 0x000000ff0000720c */ /* 0x000fe20003f45270 */
[----:B------:R-:W-:Y:S01]  /*0300*/  IMAD.MOV.U32 R45, RZ, RZ, RZ ;  /* 0x000000ffff2d7224 */ /* 0x000fe200078e00ff */
[----:B------:R-:W-:Y:S01]  /*0310*/  STS.128 [R27+0x10], R40 ;  /* 0x000010281b007388 */ /* 0x000fe20000000c00 */
[----:B------:R-:W-:Y:S01]  /*0320*/  IMAD.MOV.U32 R44, RZ, RZ, R40 ;  /* 0x000000ffff2c7224 */ /* 0x000fe200078e0028 */
[----:B0-----:R-:W-:Y:S01]  /*0330*/  ISETP.NE.U32.AND P1, PT, R8, R10, PT ;  /* 0x0000000a0800720c */ /* 0x001fe20003f25070 */
[----:B------:R-:W-:Y:S01]  /*0340*/  IMAD R24, R5, 0x30, R4 ;  /* 0x0000003005187824 */ /* 0x000fe200078e0204 */
[----:B------:R-:W-:Y:S01]  /*0350*/  UMOV UR4, URZ ;  /* 0x000000ff00047c82 */ /* 0x000fe20008000000 */
[----:B------:R-:W-:Y:S01]  /*0360*/  IMAD R29, R0, 0x8, R35 ;  /* 0x00000008001d7824 */ /* 0x000fe200078e0223 */
[----:B------:R0:W-:Y:S01]  /*0370*/  STS.128 [R27+0x410], R44 ;  /* 0x0004102c1b007388 */ /* 0x0001e20000000c00 */
[----:B------:R-:W-:Y:S01]  /*0380*/  ISETP.NE.AND.EX P1, PT, R9, R11, PT, P1 ;  /* 0x0000000b0900720c */ /* 0x000fe20003f25310 */
[----:B------:R-:W-:Y:S01]  /*0390*/  IMAD.MOV.U32 R37, RZ, RZ, RZ ;  /* 0x000000ffff257224 */ /* 0x000fe200078e00ff */
[----:B------:R-:W-:Y:S01]  /*03a0*/  BSSY.RECONVERGENT B0, `(.L_x_400) ;  /* 0x0000172000007945 */ /* 0x000fe20003800200 */
[----:B0-----:R-:W-:-:S04]  /*03b0*/  SHF.R.U32.HI R46, RZ, 0x5, R0 ;  /* 0x00000005ff2e7819 */ /* 0x001fc80000011600 */
[----:B------:R-:W-:Y:S01]  /*03c0*/  ISETP.NE.AND P5, PT, R46, 0x4, PT ;  /* 0x000000042e00780c */ /* 0x000fe20003fa5270 */
[----:B--2---:R-:W-:Y:S04]  /*03d0*/  STS.128 [R27], R16 ;  /* 0x000000101b007388 */ /* 0x004fe80000000c00 */
[----:B---3--:R-:W-:Y:S01]  /*03e0*/  STS.128 [R27+0x400], R20 ;  /* 0x000400141b007388 */ /* 0x008fe20000000c00 */
[----:B------:R-:W-:-:S03]  /*03f0*/  NOP ;  /* 0x0000000000007918 */ /* 0x000fc60000000000 */
[----:B------:R-:W-:Y:S04]  /*0400*/  LDS.128 R4, [R24] ;  /* 0x0000000018047984 */ /* 0x000fe80000000c00 */
[----:B------:R-:W0:Y:S04]  /*0410*/  LDS.128 R12, [R24+0x20] ;  /* 0x00002000180c7984 */ /* 0x000e280000000c00 */
[----:B------:R-:W-:Y:S04]  /*0420*/  LDS R36, [R24+0x10] ;  /* 0x0000100018247984 */ /* 0x000fe80000000800 */
[----:B------:R-:W-:Y:S01]  /*0430*/  LDS R25, [R24+0x30] ;  /* 0x0000300018197984 */ /* 0x000fe20000000800 */
[----:B------:R-:W-:Y:S06]  /*0440*/  BAR.SYNC.DEFER_BLOCKING 0x0 ;  /* 0x0000000000007b1d */ /* 0x000fec0000010000 */
[----:B------:R-:W-:Y:S02]  /*0450*/  STS.64 [R29+0xa60], R10 ;  /* 0x000a600a1d007388 */ /* 0x000fe40000000a00 */
[----:B------:R-:W-:Y:S06]  /*0460*/  BAR.SYNC.DEFER_BLOCKING 0x0 ;  /* 0x0000000000007b1d */ /* 0x000fec0000010000 */
[----:B0-----:R-:W-:-:S02]  /*0470*/  DADD R18, R14, R6 ;  /* 0x000000000e127229 */ /* 0x001fc40000000006 */
[----:B------:R-:W-:-:S08]  /*0480*/  DADD R16, R12, R4 ;  /* 0x000000000c107229 */ /* 0x000fd00000000004 */
[----:B------:R-:W-:Y:S02]  /*0490*/  FSEL R38, R14, R18, P1 ;  /* 0x000000120e267208 */ /* 0x000fe40000800000 */
[----:B------:R-:W-:Y:S02]  /*04a0*/  FSEL R41, R15, R19, P1 ;  /* 0x000000130f297208 */ /* 0x000fe40000800000 */
[----:B------:R-:W-:Y:S01]  /*04b0*/  FSEL R40, R12, R16, P1 ;  /* 0x000000100c287208 */ /* 0x000fe20000800000 */
[----:B------:R-:W-:Y:S01]  /*04c0*/  SHFL.UP PT, R14, R38, 0x1, RZ ;  /* 0x04200000260e7989 */ /* 0x000fe200000e00ff */
[----:B------:R-:W-:Y:S01]  /*04d0*/  FSEL R39, R13, R17, P1 ;  /* 0x000000110d277208 */ /* 0x000fe20000800000 */
[----:B------:R-:W-:Y:S01]  /*04e0*/  IMAD.MOV.U32 R17, RZ, RZ, R41 ;  /* 0x000000ffff117224 */ /* 0x000fe200078e0029 */
[----:B------:R-:W-:Y:S01]  /*04f0*/  SEL R16, RZ, 0x1, !P1 ;  /* 0x00000001ff107807 */ /* 0x000fe20004800000 */
[----:B------:R-:W0:Y:S04]  /*0500*/  @P2 LDS.64 R2, [R29+0xa58] ;  /* 0x000a58001d022984 */ /* 0x000e280000000a00 */
[----:B------:R-:W1:Y:S04]  /*0510*/  SHFL.UP PT, R15, R41, 0x1, RZ ;  /* 0x04200000290f7989 */ /* 0x000e6800000e00ff */
[----:B------:R-:W-:Y:S04]  /*0520*/  SHFL.UP PT, R12, R40, 0x1, RZ ;  /* 0x04200000280c7989 */ /* 0x000fe800000e00ff */
[----:B------:R-:W2:Y:S01]  /*0530*/  SHFL.UP PT, R13, R39, 0x1, RZ ;  /* 0x04200000270d7989 */ /* 0x000ea200000e00ff */
[----:B0-----:R-:W-:-:S04]  /*0540*/  @P2 ISETP.NE.U32.AND P0, PT, R2, R8, PT ;  /* 0x000000080200220c */ /* 0x001fc80003f05070 */
[----:B------:R-:W-:-:S04]  /*0550*/  @P2 ISETP.NE.AND.EX P0, PT, R3, R9, PT, P0 ;  /* 0x000000090300220c */ /* 0x000fc80003f05300 */
[----:B------:R-:W-:-:S04]  /*0560*/  @P2 SEL R37, RZ, 0x1, !P0 ;  /* 0x00000001ff252807 */ /* 0x000fc80004000000 */
[----:B------:R-:W-:Y:S02]  /*0570*/  IADD3 R33, P0, PT, R37, R16, RZ ;  /* 0x0000001025217210 */ /* 0x000fe40007f1e0ff */
[----:B------:R-:W-:Y:S02]  /*0580*/  SEL R16, R36, RZ, !P1 ;  /* 0x000000ff24107207 */ /* 0x000fe40004800000 */
[----:B------:R-:W-:Y:S01]  /*0590*/  ISETP.GE.AND P1, PT, R34, 0x1, PT ;  /* 0x000000012200780c */ /* 0x000fe20003f26270 */
[----:B------:R-:W0:Y:S01]  /*05a0*/  SHFL.UP PT, R18, R33, 0x1, RZ ;  /* 0x0420000021127989 */ /* 0x000e2200000e00ff */
[----:B------:R-:W-:Y:S01]  /*05b0*/  IMAD.X R22, RZ, RZ, UR4, P0 ;  /* 0x00000004ff167e24 */ /* 0x000fe200080e06ff */
[----:B------:R-:W-:Y:S01]  /*05c0*/  ISETP.NE.U32.AND P0, PT, R33, RZ, PT ;  /* 0x000000ff2100720c */ /* 0x000fe20003f05070 */
[----:B------:R-:W-:Y:S02]  /*05d0*/  IMAD.IADD R25, R25, 0x1, R16 ;  /* 0x0000000119197824 */ /* 0x000fe400078e0210 */
[----:B------:R-:W-:Y:S01]  /*05e0*/  IMAD.MOV.U32 R16, RZ, RZ, R38 ;  /* 0x000000ffff107224 */ /* 0x000fe200078e0026 */
[----:B------:R-:W3:Y:S01]  /*05f0*/  SHFL.UP PT, R19, R22, 0x1, RZ ;  /* 0x0420000016137989 */ /* 0x000ee200000e00ff */
[----:B------:R-:W-:-:S03]  /*0600*/  ISETP.NE.AND.EX P0, PT, R22, RZ, PT, P0 ;  /* 0x000000ff1600720c */ /* 0x000fc60003f05300 */
[----:B------:R-:W4:Y:S01]  /*0610*/  SHFL.UP PT, R20, R25, 0x1, RZ ;  /* 0x0420000019147989 */ /* 0x000f2200000e00ff */
[----:B-1----:R-:W-:Y:S01]  /*0620*/  DADD R14, R14, R16 ;  /* 0x000000000e0e7229 */ /* 0x002fe20000000010 */
[----:B------:R-:W-:Y:S02]  /*0630*/  IMAD.MOV.U32 R16, RZ, RZ, R40 ;  /* 0x000000ffff107224 */ /* 0x000fe400078e0028 */
[----:B------:R-:W-:-:S06]  /*0640*/  IMAD.MOV.U32 R17, RZ, RZ, R39 ;  /* 0x000000ffff117224 */ /* 0x000fcc00078e0027 */
[----:B--2---:R-:W-:Y:S01]  /*0650*/  DADD R12, R12, R16 ;  /* 0x000000000c0c7229 */ /* 0x004fe20000000010 */
[----:B------:R-:W-:Y:S02]  /*0660*/  @P1 FSEL R38, R14, R38, !P0 ;  /* 0x000000260e261208 */ /* 0x000fe40004000000 */
[----:B------:R-:W-:Y:S02]  /*0670*/  @P1 FSEL R41, R15, R41, !P0 ;  /* 0x000000290f291208 */ /* 0x000fe40004000000 */
[----:B0-----:R-:W-:Y:S01]  /*0680*/  SEL R18, R18, RZ, P1 ;  /* 0x000000ff12127207 */ /* 0x001fe20000800000 */
[----:B------:R-:W-:Y:S01]  /*0690*/  SHFL.UP PT, R14, R38, 0x2, RZ ;  /* 0x04400000260e7989 */ /* 0x000fe200000e00ff */
[----:B------:R-:W-:Y:S02]  /*06a0*/  IMAD.MOV.U32 R16, RZ, RZ, R38 ;  /* 0x000000ffff107224 */ /* 0x000fe400078e0026 */
[----:B------:R-:W-:Y:S01]  /*06b0*/  IADD3 R33, P3, PT, R18, R33, RZ ;  /* 0x0000002112217210 */ /* 0x000fe20007f7e0ff */
[----:B------:R-:W0:Y:S01]  /*06c0*/  SHFL.UP PT, R15, R41, 0x2, RZ ;  /* 0x04400000290f7989 */ /* 0x000e2200000e00ff */
[----:B------:R-:W-:Y:S01]  /*06d0*/  @P1 FSEL R40, R12, R40, !P0 ;  /* 0x000000280c281208 */ /* 0x000fe20004000000 */
[----:B------:R-:W-:Y:S01]  /*06e0*/  IMAD.MOV.U32 R17, RZ, RZ, R41 ;  /* 0x000000ffff117224 */ /* 0x000fe200078e0029 */
[----:B------:R-:W-:Y:S01]  /*06f0*/  @P1 FSEL R39, R13, R39, !P0 ;  /* 0x000000270d271208 */ /* 0x000fe20004000000 */
[----:B------:R-:W1:Y:S01]  /*0700*/  SHFL.UP PT, R18, R33, 0x2, RZ ;  /* 0x0440000021127989 */ /* 0x000e6200000e00ff */
[----:B---3--:R-:W-:-:S02]  /*0710*/  SEL R19, R19, RZ, P1 ;  /* 0x000000ff13137207 */ /* 0x008fc40000800000 */
[----:B----4-:R-:W-:Y:S01]  /*0720*/  SEL R20, R20, RZ, !P0 ;  /* 0x000000ff14147207 */ /* 0x010fe20004000000 */
[----:B------:R-:W-:Y:S01]  /*0730*/  SHFL.UP PT, R12, R40, 0x2, RZ ;  /* 0x04400000280c7989 */ /* 0x000fe200000e00ff */
[----:B------:R-:W-:Y:S01]  /*0740*/  ISETP.NE.U32.AND P0, PT, R33, RZ, PT ;  /* 0x000000ff2100720c */ /* 0x000fe20003f05070 */
[----:B------:R-:W-:Y:S01]  /*0750*/  IMAD.X R22, R19, 0x1, R22, P3 ;  /* 0x0000000113167824 */ /* 0x000fe200018e0616 */
[----:B------:R-:W-:Y:S01]  /*0760*/  SEL R20, R20, RZ, P1 ;  /* 0x000000ff14147207 */ /* 0x000fe20000800000 */
[----:B------:R-:W2:Y:S01]  /*0770*/  SHFL.UP PT, R13, R39, 0x2, RZ ;  /* 0x04400000270d7989 */ /* 0x000ea200000e00ff */
[----:B------:R-:W-:Y:S02]  /*0780*/  ISETP.GE.AND P1, PT, R34, 0x2, PT ;  /* 0x000000022200780c */ /* 0x000fe40003f26270 */
[----:B------:R-:W-:Y:S01]  /*0790*/  ISETP.NE.AND.EX P0, PT, R22, RZ, PT, P0 ;  /* 0x000000ff1600720c */ /* 0x000fe20003f05300 */
[----:B------:R-:W3:Y:S01]  /*07a0*/  SHFL.UP PT, R19, R22, 0x2, RZ ;  /* 0x0440000016137989 */ /* 0x000ee200000e00ff */
[----:B------:R-:W-:-:S05]  /*07b0*/  IMAD.IADD R20, R25, 0x1, R20 ;  /* 0x0000000119147824 */ /* 0x000fca00078e0214 */
[----:B------:R-:W4:Y:S01]  /*07c0*/  SHFL.UP PT, R21, R20, 0x2, RZ ;  /* 0x0440000014157989 */ /* 0x000f2200000e00ff */
[----:B0-----:R-:W-:Y:S01]  /*07d0*/  DADD R14, R14, R16 ;  /* 0x000000000e0e7229 */ /* 0x001fe20000000010 */
[----:B------:R-:W-:Y:S02]  /*07e0*/  IMAD.MOV.U32 R16, RZ, RZ, R40 ;  /* 0x000000ffff107224 */ /* 0x000fe400078e0028 */
[----:B------:R-:W-:Y:S01]  /*07f0*/  IMAD.MOV.U32 R17, RZ, RZ, R39 ;  /* 0x000000ffff117224 */ /* 0x000fe200078e0027 */
[----:B-1----:R-:W-:-:S04]  /*0800*/  SEL R18, R18, RZ, P1 ;  /* 0x000000ff12127207 */ /* 0x002fc80000800000 */
[----:B------:R-:W-:Y:S02]  /*0810*/  IADD3 R33, P3, PT, R18, R33, RZ ;  /* 0x0000002112217210 */ /* 0x000fe40007f7e0ff */
[----:B------:R-:W-:Y:S01]  /*0820*/  @P1 FSEL R38, R14, R38, !P0 ;  /* 0x000000260e261208 */ /* 0x000fe20004000000 */
[----:B--2---:R-:W-:Y:S01]  /*0830*/  DADD R12, R12, R16 ;  /* 0x000000000c0c7229 */ /* 0x004fe20000000010 */
[----:B------:R-:W-:Y:S01]  /*0840*/  @P1 FSEL R41, R15, R41, !P0 ;  /* 0x000000290f291208 */ /* 0x000fe20004000000 */
[----:B------:R-:W0:Y:S01]  /*0850*/  SHFL.UP PT, R18, R33, 0x4, RZ ;  /* 0x0480000021127989 */ /* 0x000e2200000e00ff */
[----:B---3--:R-:W-:Y:S01]  /*0860*/  SEL R19, R19, RZ, P1 ;  /* 0x000000ff13137207 */ /* 0x008fe20000800000 */
[----:B------:R-:W-:Y:S02]  /*0870*/  IMAD.MOV.U32 R16, RZ, RZ, R38 ;  /* 0x000000ffff107224 */ /* 0x000fe400078e0026 */
[----:B------:R-:W-:Y:S01]  /*0880*/  SHFL.UP PT, R14, R38, 0x4, RZ ;  /* 0x04800000260e7989 */ /* 0x000fe200000e00ff */
[----:B------:R-:W-:-:S02]  /*0890*/  IMAD.MOV.U32 R17, RZ, RZ, R41 ;  /* 0x000000ffff117224 */ /* 0x000fc400078e0029 */
[----:B------:R-:W-:Y:S01]  /*08a0*/  IMAD.X R22, R19, 0x1, R22, P3 ;  /* 0x0000000113167824 */ /* 0x000fe200018e0616 */
[----:B------:R-:W1:Y:S01]  /*08b0*/  SHFL.UP PT, R15, R41, 0x4, RZ ;  /* 0x04800000290f7989 */ /* 0x000e6200000e00ff */
[----:B------:R-:W-:Y:S02]  /*08c0*/  @P1 FSEL R40, R12, R40, !P0 ;  /* 0x000000280c281208 */ /* 0x000fe40004000000 */
[----:B------:R-:W-:Y:S01]  /*08d0*/  @P1 FSEL R39, R13, R39, !P0 ;  /* 0x000000270d271208 */ /* 0x000fe20004000000 */
[----:B------:R-:W2:Y:S01]  /*08e0*/  SHFL.UP PT, R19, R22, 0x4, RZ ;  /* 0x0480000016137989 */ /* 0x000ea200000e00ff */
[----:B----4-:R-:W-:Y:S02]  /*08f0*/  SEL R21, R21, RZ, !P0 ;  /* 0x000000ff15157207 */ /* 0x010fe40004000000 */
[----:B------:R-:W-:Y:S01]  /*0900*/  ISETP.NE.U32.AND P0, PT, R33, RZ, PT ;  /* 0x000000ff2100720c */ /* 0x000fe20003f05070 */
[----:B------:R-:W-:Y:S01]  /*0910*/  SHFL.UP PT, R12, R40, 0x4, RZ ;  /* 0x04800000280c7989 */ /* 0x000fe200000e00ff */
[----:B------:R-:W-:-:S02]  /*0920*/  SEL R21, R21, RZ, P1 ;  /* 0x000000ff15157207 */ /* 0x000fc40000800000 */
[----:B------:R-:W-:Y:S01]  /*0930*/  ISETP.GE.AND P1, PT, R34, 0x4, PT ;  /* 0x000000042200780c */ /* 0x000fe20003f26270 */
[----:B------:R-:W3:Y:S01]  /*0940*/  SHFL.UP PT, R13, R39, 0x4, RZ ;  /* 0x04800000270d7989 */ /* 0x000ee200000e00ff */
[----:B------:R-:W-:Y:S01]  /*0950*/  ISETP.NE.AND.EX P0, PT, R22, RZ, PT, P0 ;  /* 0x000000ff1600720c */ /* 0x000fe20003f05300 */
[----:B------:R-:W-:Y:S01]  /*0960*/  IMAD.IADD R21, R20, 0x1, R21 ;  /* 0x0000000114157824 */ /* 0x000fe200078e0215 */
[----:B0-----:R-:W-:-:S04]  /*0970*/  SEL R18, R18, RZ, P1 ;  /* 0x000000ff12127207 */ /* 0x001fc80000800000 */
[----:B------:R-:W0:Y:S01]  /*0980*/  SHFL.UP PT, R20, R21, 0x4, RZ ;  /* 0x0480000015147989 */ /* 0x000e2200000e00ff */
[----:B------:R-:W-:Y:S01]  /*0990*/  IADD3 R33, P3, PT, R18, R33, RZ ;  /* 0x0000002112217210 */ /* 0x000fe20007f7e0ff */
[----:B-1----:R-:W-:Y:S01]  /*09a0*/  DADD R14, R14, R16 ;  /* 0x000000000e0e7229 */ /* 0x002fe20000000010 */
[----:B------:R-:W-:Y:S02]  /*09b0*/  IMAD.MOV.U32 R16, RZ, RZ, R40 ;  /* 0x000000ffff107224 */ /* 0x000fe400078e0028 */
[----:B------:R-:W-:Y:S01]  /*09c0*/  IMAD.MOV.U32 R17, RZ, RZ, R39 ;  /* 0x000000ffff117224 */ /* 0x000fe200078e0027 */
[----:B--2---:R-:W-:-:S06]  /*09d0*/  SEL R19, R19, RZ, P1 ;  /* 0x000000ff13137207 */ /* 0x004fcc0000800000 */
[----:B------:R-:W-:Y:S01]  /*09e0*/  @P1 FSEL R38, R14, R38, !P0 ;  /* 0x000000260e261208 */ /* 0x000fe20004000000 */
[----:B------:R-:W-:Y:S01]  /*09f0*/  IMAD.X R23, R19, 0x1, R22, P3 ;  /* 0x0000000113177824 */ /* 0x000fe200018e0616 */
[----:B---3--:R-:W-:Y:S01]  /*0a00*/  DADD R12, R12, R16 ;  /* 0x000000000c0c7229 */ /* 0x008fe20000000010 */
[----:B------:R-:W-:Y:S01]  /*0a10*/  @P1 FSEL R41, R15, R41, !P0 ;  /* 0x000000290f291208 */ /* 0x000fe20004000000 */
[----:B------:R-:W1:Y:S04]  /*0a20*/  SHFL.UP PT, R16, R33, 0x8, RZ ;  /* 0x0500000021107989 */ /* 0x000e6800000e00ff */
[----:B------:R-:W-:Y:S01]  /*0a30*/  SHFL.UP PT, R14, R38, 0x8, RZ ;  /* 0x05000000260e7989 */ /* 0x000fe200000e00ff */
[----:B0-----:R-:W-:Y:S01]  /*0a40*/  SEL R20, R20, RZ, !P0 ;  /* 0x000000ff14147207 */ /* 0x001fe20004000000 */
[----:B------:R-:W-:-:S02]  /*0a50*/  IMAD.MOV.U32 R17, RZ, RZ, R41 ;  /* 0x000000ffff117224 */ /* 0x000fc400078e0029 */
[----:B------:R-:W0:Y:S01]  /*0a60*/  SHFL.UP PT, R15, R41, 0x8, RZ ;  /* 0x05000000290f7989 */ /* 0x000e2200000e00ff */
[----:B------:R-:W-:Y:S02]  /*0a70*/  @P1 FSEL R40, R12, R40, !P0 ;  /* 0x000000280c281208 */ /* 0x000fe40004000000 */
[----:B------:R-:W-:Y:S01]  /*0a80*/  @P1 FSEL R39, R13, R39, !P0 ;  /* 0x000000270d271208 */ /* 0x000fe20004000000 */
[----:B------:R-:W2:Y:S01]  /*0a90*/  SHFL.UP PT, R18, R23, 0x8, RZ ;  /* 0x0500000017127989 */ /* 0x000ea200000e00ff */
[----:B------:R-:W-:Y:S02]  /*0aa0*/  SEL R20, R20, RZ, P1 ;  /* 0x000000ff14147207 */ /* 0x000fe40000800000 */
[----:B------:R-:W-:Y:S01]  /*0ab0*/  ISETP.GE.AND P1, PT, R34, 0x8, PT ;  /* 0x000000082200780c */ /* 0x000fe20003f26270 */
[----:B------:R-:W-:Y:S01]  /*0ac0*/  SHFL.UP PT, R12, R40, 0x8, RZ ;  /* 0x05000000280c7989 */ /* 0x000fe200000e00ff */
[----:B------:R-:W-:Y:S01]  /*0ad0*/  ISETP.NE.U32.AND P0, PT, R33, RZ, PT ;  /* 0x000000ff2100720c */ /* 0x000fe20003f05070 */
[----:B------:R-:W-:-:S02]  /*0ae0*/  IMAD.IADD R20, R21, 0x1, R20 ;  /* 0x0000000115147824 */ /* 0x000fc400078e0214 */
[----:B------:R-:W3:Y:S01]  /*0af0*/  SHFL.UP PT, R13, R39, 0x8, RZ ;  /* 0x05000000270d7989 */ /* 0x000ee200000e00ff */
[----:B------:R-:W-:Y:S02]  /*0b00*/  ISETP.NE.AND.EX P0, PT, R23, RZ, PT, P0 ;  /* 0x000000ff1700720c */ /* 0x000fe40003f05300 */
[----:B-1----:R-:W-:Y:S01]  /*0b10*/  SEL R16, R16, RZ, P1 ;  /* 0x000000ff10107207 */ /* 0x002fe20000800000 */
[----:B------:R-:W1:Y:S03]  /*0b20*/  SHFL.UP PT, R19, R20, 0x8, RZ ;  /* 0x0500000014137989 */ /* 0x000e6600000e00ff */
[----:B------:R-:W-:Y:S01]  /*0b30*/  IADD3 R33, P3, PT, R16, R33, RZ ;  /* 0x0000002110217210 */ /* 0x000fe20007f7e0ff */
[----:B------:R-:W-:-:S06]  /*0b40*/  IMAD.MOV.U32 R16, RZ, RZ, R38 ;  /* 0x000000ffff107224 */ /* 0x000fcc00078e0026 */
[----:B0-----:R-:W-:Y:S01]  /*0b50*/  DADD R14, R14, R16 ;  /* 0x000000000e0e7229 */ /* 0x001fe20000000010 */
[----:B--2---:R-:W-:Y:S01]  /*0b60*/  SEL R18, R18, RZ, P1 ;  /* 0x000000ff12127207 */ /* 0x004fe20000800000 */
[----:B------:R-:W-:Y:S02]  /*0b70*/  IMAD.MOV.U32 R16, RZ, RZ, R40 ;  /* 0x000000ffff107224 */ /* 0x000fe400078e0028 */
[----:B------:R-:W-:Y:S02]  /*0b80*/  IMAD.MOV.U32 R17, RZ, RZ, R39 ;  /* 0x000000ffff117224 */ /* 0x000fe400078e0027 */
[----:B------:R-:W-:Y:S01]  /*0b90*/  IMAD.X R22, R18, 0x1, R23, P3 ;  /* 0x0000000112167824 */ /* 0x000fe200018e0617 */
[----:B------:R-:W-:-:S03]  /*0ba0*/  ISETP.NE.AND P3, PT, R34, 0x1f, PT ;  /* 0x0000001f2200780c */ /* 0x000fc60003f65270 */
[----:B---3--:R-:W-:Y:S01]  /*0bb0*/  DADD R12, R12, R16 ;  /* 0x000000000c0c7229 */ /* 0x008fe20000000010 */
[----:B------:R-:W-:Y:S01]  /*0bc0*/  @P1 FSEL R38, R14, R38, !P0 ;  /* 0x000000260e261208 */ /* 0x000fe20004000000 */
[----:B------:R-:W0:Y:S01]  /*0bd0*/  SHFL.UP PT, R16, R33, 0x10, RZ ;  /* 0x0600000021107989 */ /* 0x000e2200000e00ff */
[----:B------:R-:W-:Y:S02]  /*0be0*/  @P1 FSEL R41, R15, R41, !P0 ;  /* 0x000000290f291208 */ /* 0x000fe40004000000 */
[----:B-1----:R-:W-:Y:S01]  /*0bf0*/  SEL R19, R19, RZ, !P0 ;  /* 0x000000ff13137207 */ /* 0x002fe20004000000 */
[----:B------:R-:W1:Y:S03]  /*0c00*/  SHFL.UP PT, R17, R22, 0x10, RZ ;  /* 0x0600000016117989 */ /* 0x000e6600000e00ff */
[----:B------:R-:W-:Y:S01]  /*0c10*/  SEL R19, R19, RZ, P1 ;  /* 0x000000ff13137207 */ /* 0x000fe20000800000 */
[----:B------:R-:W-:Y:S01]  /*0c20*/  SHFL.UP PT, R14, R38, 0x10, RZ ;  /* 0x06000000260e7989 */ /* 0x000fe200000e00ff */
[----:B------:R-:W-:Y:S01]  /*0c30*/  @P1 FSEL R40, R12, R40, !P0 ;  /* 0x000000280c281208 */ /* 0x000fe20004000000 */
[----:B------:R-:W-:Y:S01]  /*0c40*/  @!P3 IMAD R47, R46, 0x30, R35 ;  /* 0x000000302e2fb824 */ /* 0x000fe200078e0223 */
[----:B------:R-:W-:Y:S01]  /*0c50*/  @P1 FSEL R39, R13, R39, !P0 ;  /* 0x000000270d271208 */ /* 0x000fe20004000000 */
[----:B------:R-:W2:Y:S01]  /*0c60*/  SHFL.UP PT, R15, R41, 0x10, RZ ;  /* 0x06000000290f7989 */ /* 0x000ea200000e00ff */
[----:B------:R-:W-:Y:S01]  /*0c70*/  ISETP.GE.AND P1, PT, R34, 0x10, PT ;  /* 0x000000102200780c */ /* 0x000fe20003f26270 */
[----:B------:R-:W-:Y:S01]  /*0c80*/  IMAD.IADD R19, R20, 0x1, R19 ;  /* 0x0000000114137824 */ /* 0x000fe200078e0213 */
[----:B------:R-:W-:Y:S01]  /*0c90*/  ISETP.NE.U32.AND P0, PT, R33, RZ, PT ;  /* 0x000000ff2100720c */ /* 0x000fe20003f05070 */
[----:B------:R-:W-:Y:S03]  /*0ca0*/  SHFL.UP PT, R12, R40, 0x10, RZ ;  /* 0x06000000280c7989 */ /* 0x000fe600000e00ff */
[----:B------:R-:W-:Y:S01]  /*0cb0*/  ISETP.NE.AND.EX P0, PT, R22, RZ, PT, P0 ;  /* 0x000000ff1600720c */ /* 0x000fe20003f05300 */
[----:B------:R-:W-:Y:S01]  /*0cc0*/  SHFL.UP PT, R13, R39, 0x10, RZ ;  /* 0x06000000270d7989 */ /* 0x000fe200000e00ff */
[----:B0-----:R-:W-:-:S03]  /*0cd0*/  SEL R16, R16, RZ, P1 ;  /* 0x000000ff10107207 */ /* 0x001fc60000800000 */
[----:B------:R-:W0:Y:S01]  /*0ce0*/  SHFL.UP PT, R18, R19, 0x10, RZ ;  /* 0x0600000013127989 */ /* 0x000e2200000e00ff */
[----:B------:R-:W-:Y:S01]  /*0cf0*/  IADD3 R32, P4, PT, R16, R33, RZ ;  /* 0x0000002110207210 */ /* 0x000fe20007f9e0ff */
[----:B------:R-:W-:Y:S01]  /*0d00*/  IMAD.MOV.U32 R16, RZ, RZ, R38 ;  /* 0x000000ffff107224 */ /* 0x000fe200078e0026 */
[----:B-1----:R-:W-:Y:S01]  /*0d10*/  SEL R17, R17, RZ, P1 ;  /* 0x000000ff11117207 */ /* 0x002fe20000800000 */
[----:B------:R-:W-:Y:S04]  /*0d20*/  @!P3 STS.64 [R47+0x8], RZ ;  /* 0x000008ff2f00b388 */ /* 0x000fe80000000a00 */
[----:B------:R-:W-:Y:S02]  /*0d30*/  IMAD.X R33, R17, 0x1, R22, P4 ;  /* 0x0000000111217824 */ /* 0x000fe400020e0616 */
[----:B------:R-:W-:-:S03]  /*0d40*/  IMAD.MOV.U32 R17, RZ, RZ, R41 ;  /* 0x000000ffff117224 */ /* 0x000fc600078e0029 */
[----:B------:R-:W-:Y:S03]  /*0d50*/  @!P3 STS.64 [R47], R32 ;  /* 0x000000202f00b388 */ /* 0x000fe60000000a00 */
[----:B--2---:R-:W-:Y:S01]  /*0d60*/  DADD R14, R14, R16 ;  /* 0x000000000e0e7229 */ /* 0x004fe20000000010 */
[----:B------:R-:W-:Y:S01]  /*0d70*/  SHFL.UP PT, R33, R33, 0x1, RZ ;  /* 0x0420000021217989 */ /* 0x000fe200000e00ff */
[----:B------:R-:W-:Y:S02]  /*0d80*/  IMAD.MOV.U32 R16, RZ, RZ, R40 ;  /* 0x000000ffff107224 */ /* 0x000fe400078e0028 */
[----:B------:R-:W-:Y:S01]  /*0d90*/  IMAD.MOV.U32 R17, RZ, RZ, R39 ;  /* 0x000000ffff117224 */ /* 0x000fe200078e0027 */
[----:B0-----:R-:W-:-:S05]  /*0da0*/  SEL R18, R18, RZ, !P0 ;  /* 0x000000ff12127207 */ /* 0x001fca0004000000 */
[----:B------:R-:W-:Y:S01]  /*0db0*/  DADD R12, R12, R16 ;  /* 0x000000000c0c7229 */ /* 0x000fe20000000010 */
[----:B------:R-:W-:Y:S01]  /*0dc0*/  @P1 FSEL R38, R14, R38, !P0 ;  /* 0x000000260e261208 */ /* 0x000fe20004000000 */
[----:B------:R-:W-:Y:S01]  /*0dd0*/  IMAD.MOV.U32 R17, RZ, RZ, RZ ;  /* 0x000000ffff117224 */ /* 0x000fe200078e00ff */
[----:B------:R-:W-:Y:S02]  /*0de0*/  SEL R16, R18, RZ, P1 ;  /* 0x000000ff12107207 */ /* 0x000fe40000800000 */
[----:B------:R-:W-:Y:S01]  /*0df0*/  @P1 FSEL R41, R15, R41, !P0 ;  /* 0x000000290f291208 */ /* 0x000fe20004000000 */
[----:B------:R-:W-:Y:S02]  /*0e00*/  @!P3 IMAD.MOV.U32 R22, RZ, RZ, R38 ;  /* 0x000000ffff16b224 */ /* 0x000fe400078e0026 */
[----:B------:R-:W-:Y:S01]  /*0e10*/  IMAD.IADD R16, R19, 0x1, R16 ;  /* 0x0000000113107824 */ /* 0x000fe200078e0210 */
[----:B------:R-:W-:Y:S02]  /*0e20*/  CS2R R18, SRZ ;  /* 0x0000000000127805 */ /* 0x000fe4000001ff00 */
[----:B------:R-:W-:Y:S01]  /*0e30*/  @P1 FSEL R40, R12, R40, !P0 ;  /* 0x000000280c281208 */ /* 0x000fe20004000000 */
[----:B------:R-:W-:Y:S01]  /*0e40*/  @!P3 IMAD.MOV.U32 R23, RZ, RZ, R41 ;  /* 0x000000ffff17b224 */ /* 0x000fe200078e0029 */
[----:B------:R-:W-:Y:S01]  /*0e50*/  @P1 FSEL R39, R13, R39, !P0 ;  /* 0x000000270d271208 */ /* 0x000fe20004000000 */
[----:B------:R-:W-:Y:S02]  /*0e60*/  SHFL.UP PT, R38, R38, 0x1, RZ ;  /* 0x0420000026267989 */ /* 0x000fe400000e00ff */
[----:B------:R-:W-:-:S02]  /*0e70*/  @!P3 IMAD.MOV.U32 R20, RZ, RZ, R40 ;  /* 0x000000ffff14b224 */ /* 0x000fc400078e0028 */
[----:B------:R-:W-:Y:S01]  /*0e80*/  @!P3 IMAD.MOV.U32 R21, RZ, RZ, R39 ;  /* 0x000000ffff15b224 */ /* 0x000fe200078e0027 */
[----:B------:R-:W-:Y:S04]  /*0e90*/  @!P3 STS.128 [R47+0x20], R16 ;  /* 0x000020102f00b388 */ /* 0x000fe80000000c00 */
[----:B------:R-:W-:Y:S01]  /*0ea0*/  @!P3 STS.128 [R47+0x10], R20 ;  /* 0x000010142f00b388 */ /* 0x000fe20000000c00 */
[----:B------:R-:W-:Y:S01]  /*0eb0*/  BAR.SYNC.DEFER_BLOCKING 0x0 ;  /* 0x0000000000007b1d */ /* 0x000fe20000010000 */
[----:B------:R-:W-:-:S05]  /*0ec0*/  ISETP.NE.AND P3, PT, R46, 0x2, PT ;  /* 0x000000022e00780c */ /* 0x000fca0003f65270 */
[----:B------:R-:W-:Y:S04]  /*0ed0*/  SHFL.UP PT, R40, R40, 0x1, RZ ;  /* 0x0420000028287989 */ /* 0x000fe800000e00ff */
[----:B------:R-:W-:Y:S04]  /*0ee0*/  SHFL.UP PT, R39, R39, 0x1, RZ ;  /* 0x0420000027277989 */ /* 0x000fe800000e00ff */
[----:B------:R-:W-:Y:S04]  /*0ef0*/  SHFL.UP PT, R41, R41, 0x1, RZ ;  /* 0x0420000029297989 */ /* 0x000fe800000e00ff */
[----:B------:R-:W-:Y:S04]  /*0f00*/  LDS.128 R24, [R35+0x10] ;  /* 0x0000100023187984 */ /* 0x000fe80000000c00 */
[----:B------:R-:W0:Y:S04]  /*0f10*/  LDS.128 R28, [R35+0x40] ;  /* 0x00004000231c7984 */ /* 0x000e280000000c00 */
[----:B------:R-:W1:Y:S04]  /*0f20*/  LDS.64 R44, [R35+0x30] ;  /* 0x00003000232c7984 */ /* 0x000e680000000a00 */
[----:B------:R-:W2:Y:S04]  /*0f30*/  LDS.64 R52, [R35] ;  /* 0x0000000023347984 */ /* 0x000ea80000000a00 */
[----:B------:R-:W3:Y:S04]  /*0f40*/  LDS.128 R12, [R35+0x20] ;  /* 0x00002000230c7984 */ /* 0x000ee80000000c00 */
[----:B------:R-:W4:Y:S04]  /*0f50*/  LDS R55, [R35+0x50] ;  /* 0x0000500023377984 */ /* 0x000f280000000800 */
[----:B------:R-:W5:Y:S04]  /*0f60*/  LDS.128 R20, [R35+0x70] ;  /* 0x0000700023147984 */ /* 0x000f680000000c00 */
[----:B------:R-:W5:Y:S04]  /*0f70*/  LDS.64 R42, [R35+0x60] ;  /* 0x00006000232a7984 */ /* 0x000f680000000a00 */
[----:B------:R-:W-:Y:S01]  /*0f80*/  LDS.64 R18, [R35+0x90] ;  /* 0x0000900023127984 */ /* 0x000fe20000000a00 */
[----:B0-----:R-:W-:-:S02]  /*0f90*/  DADD R50, R26, R30 ;  /* 0x000000001a327229 */ /* 0x001fc4000000001e */
[----:B------:R-:W-:Y:S01]  /*0fa0*/  DADD R48, R24, R28 ;  /* 0x0000000018307229 */ /* 0x000fe2000000001c */
[----:B-1----:R-:W-:Y:S02]  /*0fb0*/  ISETP.NE.U32.AND P0, PT, R44, RZ, PT ;  /* 0x000000ff2c00720c */ /* 0x002fe40003f05070 */
[----:B--2---:R-:W-:Y:S02]  /*0fc0*/  IADD3 R47, P1, PT, R52, R44, RZ ;  /* 0x0000002c342f7210 */ /* 0x004fe40007f3e0ff */
[----:B------:R-:W-:Y:S01]  /*0fd0*/  ISETP.NE.AND.EX P0, PT, R45, RZ, PT, P0 ;  /* 0x000000ff2d00720c */ /* 0x000fe20003f05300 */
[----:B------:R-:W0:Y:S01]  /*0fe0*/  LDS R44, [R35+0x80] ;  /* 0x00008000232c7984 */ /* 0x000e220000000800 */
[----:B------:R-:W-:Y:S01]  /*0ff0*/  SEL R54, R47, R52, !P3 ;  /* 0x000000342f367207 */ /* 0x000fe20005800000 */
[----:B------:R-:W-:Y:S01]  /*1000*/  IMAD.X R45, R53, 0x1, R45, P1 ;  /* 0x00000001352d7824 */ /* 0x000fe200008e062d */
[----:B------:R-:W-:Y:S02]  /*1010*/  ISETP.NE.AND P1, PT, R46, 0x1, PT ;  /* 0x000000012e00780c */ /* 0x000fe40003f25270 */
[----:B------:R-:W-:-:S02]  /*1020*/  FSEL R30, R50, R30, !P0 ;  /* 0x0000001e321e7208 */ /* 0x000fc40004000000 */
[----:B---3--:R-:W-:Y:S02]  /*1030*/  SEL R50, R12, RZ, !P0 ;  /* 0x000000ff0c327207 */ /* 0x008fe40004000000 */
[----:B------:R-:W-:Y:S02]  /*1040*/  FSEL R59, R24, RZ, !P1 ;  /* 0x000000ff183b7208 */ /* 0x000fe40004800000 */
[----:B------:R-:W-:Y:S02]  /*1050*/  FSEL R61, R25, RZ, !P1 ;  /* 0x000000ff193d7208 */ /* 0x000fe40004800000 */
[----:B------:R-:W-:Y:S02]  /*1060*/  FSEL R57, R26, RZ, !P1 ;  /* 0x000000ff1a397208 */ /* 0x000fe40004800000 */
[----:B------:R-:W-:Y:S02]  /*1070*/  FSEL R63, R27, RZ, !P1 ;  /* 0x000000ff1b3f7208 */ /* 0x000fe40004800000 */
[----:B------:R-:W-:Y:S01]  /*1080*/  FSEL R31, R51, R31, !P0 ;  /* 0x0000001f331f7208 */ /* 0x000fe20004000000 */
[----:B------:R-:W1:Y:S01]  /*1090*/  LDS.128 R24, [R35+0xa0] ;  /* 0x0000a00023187984 */ /* 0x000e620000000c00 */
[----:B------:R-:W-:-:S02]  /*10a0*/  FSEL R28, R48, R28, !P0 ;  /* 0x0000001c301c7208 */ /* 0x000fc40004000000 */
[----:B------:R-:W-:Y:S01]  /*10b0*/  FSEL R29, R49, R29, !P0 ;  /* 0x0000001d311d7208 */ /* 0x000fe20004000000 */
[----:B----4-:R-:W-:Y:S01]  /*10c0*/  IMAD.IADD R49, R55, 0x1, R50 ;  /* 0x0000000137317824 */ /* 0x010fe200078e0232 */
[----:B------:R-:W-:Y:S02]  /*10d0*/  FSEL R55, R30, R57, !P3 ;  /* 0x000000391e377208 */ /* 0x000fe40005800000 */
[----:B------:R-:W-:Y:S02]  /*10e0*/  FSEL R59, R28, R59, !P3 ;  /* 0x0000003b1c3b7208 */ /* 0x000fe40005800000 */
[----:B------:R-:W-:Y:S01]  /*10f0*/  FSEL R61, R29, R61, !P3 ;  /* 0x0000003d1d3d7208 */ /* 0x000fe20005800000 */
[----:B-----5:R-:W-:Y:S01]  /*1100*/  DADD R28, R20, R28 ;  /* 0x00000000141c7229 */ /* 0x020fe2000000001c */
[----:B------:R-:W-:Y:S01]  /*1110*/  FSEL R57, R31, R63, !P3 ;  /* 0x0000003f1f397208 */ /* 0x000fe20005800000 */
[----:B------:R-:W-:Y:S01]  /*1120*/  DADD R30, R22, R30 ;  /* 0x00000000161e7229 */ /* 0x000fe2000000001e */
[----:B------:R-:W-:-:S02]  /*1130*/  ISETP.NE.U32.AND P0, PT, R42, RZ, PT ;  /* 0x000000ff2a00720c */ /* 0x000fc40003f05070 */
[----:B------:R-:W-:Y:S02]  /*1140*/  SEL R17, R45, R53, !P3 ;  /* 0x000000352d117207 */ /* 0x000fe40005800000 */
[----:B------:R-:W-:Y:S02]  /*1150*/  IADD3 R53, P4, PT, R42, R47, RZ ;  /* 0x0000002f2a357210 */ /* 0x000fe40007f9e0ff */
[----:B------:R-:W-:Y:S01]  /*1160*/  SEL R56, R12, RZ, !P1 ;  /* 0x000000ff0c387207 */ /* 0x000fe20004800000 */
[----:B------:R-:W2:Y:S01]  /*1170*/  LDS R47, [R35+0xb0] ;  /* 0x0000b000232f7984 */ /* 0x000ea20000000800 */
[C---:B------:R-:W-:Y:S01]  /*1180*/  ISETP.NE.AND.EX P0, PT, R43.reuse, RZ, PT, P0 ;  /* 0x000000ff2b00720c */ /* 0x040fe20003f05300 */
[----:B------:R-:W-:Y:S01]  /*1190*/  IMAD.X R52, R43, 0x1, R45, P4 ;  /* 0x000000012b347824 */ /* 0x000fe200020e062d */
[C---:B------:R-:W-:Y:S01]  /*11a0*/  SEL R56, R49.reuse, R56, !P3 ;  /* 0x0000003831387207 */ /* 0x040fe20005800000 */
[----:B------:R-:W-:Y:S01]  /*11b0*/  LDS.64 R42, [R35+0xc0] ;  /* 0x0000c000232a7984 */ /* 0x000fe20000000a00 */
[----:B------:R-:W-:-:S02]  /*11c0*/  SEL R45, R49, RZ, !P0 ;  /* 0x000000ff312d7207 */ /* 0x000fc40004000000 */
[----:B------:R-:W-:Y:S01]  /*11d0*/  FSEL R48, R30, R22, !P0 ;  /* 0x000000161e307208 */ /* 0x000fe20004000000 */
[----:B------:R-:W-:Y:S01]  /*11e0*/  LDS R12, [R35+0xe0] ;  /* 0x0000e000230c7984 */ /* 0x000fe20000000800 */
[----:B------:R-:W-:Y:S01]  /*11f0*/  FSEL R49, R31, R23, !P0 ;  /* 0x000000171f317208 */ /* 0x000fe20004000000 */
[----:B0-----:R-:W-:Y:S01]  /*1200*/  IMAD.IADD R65, R44, 0x1, R45 ;  /* 0x000000012c417824 */ /* 0x001fe200078e022d */
[----:B------:R-:W-:Y:S01]  /*1210*/  FSEL R50, R28, R20, !P0 ;  /* 0x000000141c327208 */ /* 0x000fe20004000000 */
[----:B------:R-:W-:Y:S01]  /*1220*/  LDS.64 R44, [R35+0xf0] ;  /* 0x0000f000232c7984 */ /* 0x000fe20000000a00 */
[----:B------:R-:W-:Y:S02]  /*1230*/  FSEL R51, R29, R21, !P0 ;  /* 0x000000151d337208 */ /* 0x000fe40004000000 */
[----:B------:R-:W-:Y:S01]  /*1240*/  ISETP.NE.AND P3, PT, R46, 0x3, PT ;  /* 0x000000032e00780c */ /* 0x000fe20003f65270 */
[----:B------:R-:W0:Y:S01]  /*1250*/  LDS.128 R20, [R35+0xd0] ;  /* 0x0000d00023147984 */ /* 0x000e220000000c00 */
[----:B------:R-:W-:-:S02]  /*1260*/  ISETP.NE.U32.AND P0, PT, R18, RZ, PT ;  /* 0x000000ff1200720c */ /* 0x000fc40003f05070 */
[----:B------:R-:W-:Y:S01]  /*1270*/  FSEL R55, R48, R55, !P3 ;  /* 0x0000003730377208 */ /* 0x000fe20005800000 */
[----:B------:R-:W3:Y:S01]  /*1280*/  LDS.128 R28, [R35+0x100] ;  /* 0x00010000231c7984 */ /* 0x000ee20000000c00 */
[----:B------:R-:W-:Y:S01]  /*1290*/  FSEL R57, R49, R57, !P3 ;  /* 0x0000003931397208 */ /* 0x000fe20005800000 */
[----:B-1----:R-:W-:Y:S01]  /*12a0*/  DADD R48, R26, R48 ;  /* 0x000000001a307229 */ /* 0x002fe20000000030 */
[----:B------:R-:W-:Y:S02]  /*12b0*/  ISETP.NE.AND.EX P0, PT, R19, RZ, PT, P0 ;  /* 0x000000ff1300720c */ /* 0x000fe40003f05300 */
[----:B------:R-:W-:Y:S02]  /*12c0*/  IADD3 R63, P6, PT, R18, R53, RZ ;  /* 0x00000035123f7210 */ /* 0x000fe40007fde0ff */
[----:B------:R-:W-:Y:S02]  /*12d0*/  SEL R58, R65, RZ, !P0 ;  /* 0x000000ff413a7207 */ /* 0x000fe40004000000 */
[----:B------:R-:W-:-:S02]  /*12e0*/  SEL R54, R53, R54, !P3 ;  /* 0x0000003635367207 */ /* 0x000fc40005800000 */
[----:B------:R-:W-:Y:S02]  /*12f0*/  FSEL R59, R50, R59, !P3 ;  /* 0x0000003b323b7208 */ /* 0x000fe40005800000 */
[----:B------:R-:W-:Y:S01]  /*1300*/  FSEL R61, R51, R61, !P3 ;  /* 0x0000003d333d7208 */ /* 0x000fe20005800000 */
[----:B------:R-:W-:Y:S01]  /*1310*/  DADD R50, R24, R50 ;  /* 0x0000000018327229 */ /* 0x000fe20000000032 */
[----:B------:R-:W-:Y:S01]  /*1320*/  SEL R53, R52, R17, !P3 ;  /* 0x0000001134357207 */ /* 0x000fe20005800000 */
[----:B------:R-:W-:Y:S01]  /*1330*/  IMAD.X R52, R19, 0x1, R52, P6 ;  /* 0x0000000113347824 */ /* 0x000fe200030e0634 */
[----:B------:R-:W-:Y:S02]  /*1340*/  SEL R56, R65, R56, !P3 ;  /* 0x0000003841387207 */ /* 0x000fe40005800000 */
[----:B------:R-:W-:Y:S01]  /*1350*/  FSEL R18, R48, R26, !P0 ;  /* 0x0000001a30127208 */ /* 0x000fe20004000000 */
[----:B--2---:R-:W-:Y:S01]  /*1360*/  IMAD.IADD R65, R47, 0x1, R58 ;  /* 0x000000012f417824 */ /* 0x004fe200078e023a */
[----:B------:R-:W-:Y:S01]  /*1370*/  FSEL R19, R49, R27, !P0 ;  /* 0x0000001b31137208 */ /* 0x000fe20004000000 */
[----:B------:R-:W1:Y:S01]  /*1380*/  LDS R47, [R35+0x110] ;  /* 0x00011000232f7984 */ /* 0x000e620000000800 */
[----:B------:R-:W-:-:S02]  /*1390*/  ISETP.NE.AND P4, PT, R46, 0x5, PT ;  /* 0x000000052e00780c */ /* 0x000fc40003f85270 */
[C---:B------:R-:W-:Y:S02]  /*13a0*/  ISETP.NE.AND P1, PT, R46.reuse, 0x6, PT ;  /* 0x000000062e00780c */ /* 0x040fe40003f25270 */
[----:B------:R-:W-:Y:S02]  /*13b0*/  ISETP.NE.AND P3, PT, R46, 0x7, PT ;  /* 0x000000072e00780c */ /* 0x000fe40003f65270 */
[----:B------:R-:W-:Y:S01]  /*13c0*/  SHFL.UP PT, R46, R16, 0x1, RZ ;  /* 0x04200000102e7989 */ /* 0x000fe200000e00ff */
[----:B------:R-:W-:Y:S02]  /*13d0*/  FSEL R55, R18, R55, !P5 ;  /* 0x0000003712377208 */ /* 0x000fe40006800000 */
[----:B------:R-:W-:Y:S02]  /*13e0*/  FSEL R57, R19, R57, !P5 ;  /* 0x0000003913397208 */ /* 0x000fe40006800000 */
[----:B------:R-:W-:Y:S01]  /*13f0*/  FSEL R26, R50, R24, !P0 ;  /* 0x00000018321a7208 */ /* 0x000fe20004000000 */
[----:B0-----:R-:W-:Y:S01]  /*1400*/  DADD R48, R22, R18 ;  /* 0x0000000016307229 */ /* 0x001fe20000000012 */
[----:B------:R-:W-:Y:S01]  /*1410*/  FSEL R27, R51, R25, !P0 ;  /* 0x00000019331b7208 */ /* 0x000fe20004000000 */
[----:B------:R-:W0:Y:S01]  /*1420*/  LDS.128 R16, [R35+0x130] ;  /* 0x0001300023107984 */ /* 0x000e220000000c00 */
[----:B------:R-:W-:-:S02]  /*1430*/  ISETP.NE.U32.AND P0, PT, R42, RZ, PT ;  /* 0x000000ff2a00720c */ /* 0x000fc40003f05070 */
[----:B------:R-:W-:Y:S01]  /*1440*/  SEL R54, R63, R54, !P5 ;  /* 0x000000363f367207 */ /* 0x000fe20006800000 */
[----:B------:R-:W2:Y:S01]  /*1450*/  LDS.64 R24, [R35+0x120] ;  /* 0x0001200023187984 */ /* 0x000ea20000000a00 */
[----:B------:R-:W-:Y:S02]  /*1460*/  FSEL R59, R26, R59, !P5 ;  /* 0x0000003b1a3b7208 */ /* 0x000fe40006800000 */
[----:B------:R-:W-:Y:S01]  /*1470*/  FSEL R61, R27, R61, !P5 ;  /* 0x0000003d1b3d7208 */ /* 0x000fe20006800000 */
[----:B------:R-:W-:Y:S01]  /*1480*/  DADD R26, R20, R26 ;  /* 0x00000000141a7229 */ /* 0x000fe2000000001a */
[----:B------:R-:W-:Y:S02]  /*1490*/  IADD3 R63, P6, PT, R42, R63, RZ ;  /* 0x0000003f2a3f7210 */ /* 0x000fe40007fde0ff */
[----:B------:R-:W-:Y:S02]  /*14a0*/  ISETP.NE.AND.EX P0, PT, R43, RZ, PT, P0 ;  /* 0x000000ff2b00720c */ /* 0x000fe40003f05300 */
[----:B------:R-:W-:Y:S01]  /*14b0*/  SEL R56, R65, R56, !P5 ;  /* 0x0000003841387207 */ /* 0x000fe20006800000 */
[----:B------:R-:W-:Y:S01]  /*14c0*/  IMAD.X R51, R43, 0x1, R52, P6 ;  /* 0x000000012b337824 */ /* 0x000fe200030e0634 */
[----:B------:R-:W-:-:S02]  /*14d0*/  FSEL R42, R48, R22, !P0 ;  /* 0x00000016302a7208 */ /* 0x000fc40004000000 */
[----:B------:R-:W-:Y:S02]  /*14e0*/  FSEL R43, R49, R23, !P0 ;  /* 0x00000017312b7208 */ /* 0x000fe40004000000 */
[----:B------:R-:W-:Y:S02]  /*14f0*/  FSEL R22, R26, R20, !P0 ;  /* 0x000000141a167208 */ /* 0x000fe40004000000 */
[----:B------:R-:W-:Y:S02]  /*1500*/  FSEL R23, R27, R21, !P0 ;  /* 0x000000151b177208 */ /* 0x000fe40004000000 */
[----:B---3--:R-:W-:Y:S01]  /*1510*/  DADD R20, R30, R42 ;  /* 0x000000001e147229 */ /* 0x008fe2000000002a */
[----:B------:R-:W-:Y:S01]  /*1520*/  SEL R65, R65, RZ, !P0 ;  /* 0x000000ff41417207 */ /* 0x000fe20004000000 */
[----:B------:R-:W3:Y:S01]  /*1530*/  LDS.64 R26, [R35+0x150] ;  /* 0x00015000231a7984 */ /* 0x000ee20000000a00 */
[----:B------:R-:W-:Y:S02]  /*1540*/  ISETP.NE.U32.AND P0, PT, R44, RZ, PT ;  /* 0x000000ff2c00720c */ /* 0x000fe40003f05070 */
[----:B------:R-:W-:Y:S01]  /*1550*/  FSEL R59, R22, R59, !P4 ;  /* 0x0000003b163b7208 */ /* 0x000fe20006000000 */
[----:B------:R-:W-:Y:S01]  /*1560*/  IMAD.IADD R65, R12, 0x1, R65 ;  /* 0x000000010c417824 */ /* 0x000fe200078e0241 */
[----:B------:R-:W-:Y:S01]  /*1570*/  FSEL R61, R23, R61, !P4 ;  /* 0x0000003d173d7208 */ /* 0x000fe20006000000 */
[----:B------:R-:W-:Y:S01]  /*1580*/  DADD R22, R28, R22 ;  /* 0x000000001c167229 */ /* 0x000fe20000000016 */
[----:B------:R-:W-:-:S02]  /*1590*/  ISETP.NE.AND.EX P0, PT, R45, RZ, PT, P0 ;  /* 0x000000ff2d00720c */ /* 0x000fc40003f05300 */
[----:B------:R-:W-:Y:S02]  /*15a0*/  FSEL R57, R43, R57, !P4 ;  /* 0x000000392b397208 */ /* 0x000fe40006000000 */
[----:B------:R-:W-:Y:S01]  /*15b0*/  FSEL R30, R20, R30, !P0 ;  /* 0x0000001e141e7208 */ /* 0x000fe20004000000 */
[----:B------:R-:W-:Y:S01]  /*15c0*/  LDS R43, [R35+0x140] ;  /* 0x00014000232b7984 */ /* 0x000fe20000000800 */
[----:B------:R-:W-:Y:S02]  /*15d0*/  SEL R20, R65, RZ, !P0 ;  /* 0x000000ff41147207 */ /* 0x000fe40004000000 */
[----:B------:R-:W-:Y:S02]  /*15e0*/  SEL R50, R52, R53, !P5 ;  /* 0x0000003534327207 */ /* 0x000fe40006800000 */
[----:B------:R-:W-:Y:S01]  /*15f0*/  FSEL R49, R42, R55, !P4 ;  /* 0x000000372a317208 */ /* 0x000fe20006000000 */
[----:B-1----:R-:W-:Y:S01]  /*1600*/  IMAD.IADD R53, R47, 0x1, R20 ;  /* 0x000000012f357824 */ /* 0x002fe200078e0214 */
[----:B------:R-:W-:Y:S01]  /*1610*/  IADD3 R55, P5, PT, R44, R63, RZ ;  /* 0x0000003f2c377210 */ /* 0x000fe20007fbe0ff */
[----:B------:R-:W-:Y:S01]  /*1620*/  LDS R42, [R35+0x170] ;  /* 0x00017000232a7984 */ /* 0x000fe20000000800 */
[----:B------:R-:W-:-:S02]  /*1630*/  FSEL R31, R21, R31, !P0 ;  /* 0x0000001f151f7208 */ /* 0x000fc40004000000 */
[----:B------:R-:W-:Y:S02]  /*1640*/  FSEL R28, R22, R28, !P0 ;  /* 0x0000001c161c7208 */ /* 0x000fe40004000000 */
[----:B------:R-:W-:Y:S02]  /*1650*/  FSEL R29, R23, R29, !P0 ;  /* 0x0000001d171d7208 */ /* 0x000fe40004000000 */
[----:B------:R-:W1:Y:S01]  /*1660*/  LDS.128 R20, [R35+0x160] ;  /* 0x0001600023147984 */ /* 0x000e620000000c00 */
[----:B------:R-:W-:Y:S01]  /*1670*/  SEL R50, R51, R50, !P4 ;  /* 0x0000003233327207 */ /* 0x000fe20006000000 */
[----:B------:R-:W-:Y:S01]  /*1680*/  IMAD.X R51, R45, 0x1, R51, P5 ;  /* 0x000000012d337824 */ /* 0x000fe200028e0633 */
[----:B------:R-:W-:Y:S01]  /*1690*/  FSEL R49, R30, R49, !P1 ;  /* 0x000000311e317208 */ /* 0x000fe20004800000 */
[----:B0-----:R-:W-:Y:S01]  /*16a0*/  DADD R44, R18, R30 ;  /* 0x00000000122c7229 */ /* 0x001fe2000000001e */
[----:B------:R-:W-:Y:S01]  /*16b0*/  FSEL R47, R31, R57, !P1 ;  /* 0x000000391f2f7208 */ /* 0x000fe20004800000 */
[----:B------:R-:W-:Y:S01]  /*16c0*/  DADD R30, R16, R28 ;  /* 0x00000000101e7229 */ /* 0x000fe2000000001c */
[----:B------:R-:W-:-:S02]  /*16d0*/  FSEL R59, R28, R59, !P1 ;  /* 0x0000003b1c3b7208 */ /* 0x000fc40004800000 */
[----:B------:R-:W-:Y:S02]  /*16e0*/  FSEL R61, R29, R61, !P1 ;  /* 0x0000003d1d3d7208 */ /* 0x000fe40004800000 */
[----:B------:R0:W4:Y:S01]  /*16f0*/  LDS.64 R28, [R35+0x8] ;  /* 0x00000800231c7984 */ /* 0x0001220000000a00 */
[----:B------:R-:W-:Y:S02]  /*1700*/  SEL R48, R63, R54, !P4 ;  /* 0x000000363f307207 */ /* 0x000fe40006000000 */
[----:B------:R-:W-:Y:S02]  /*1710*/  SEL R12, R65, R56, !P4 ;  /* 0x00000038410c7207 */ /* 0x000fe40006000000 */
[----:B------:R-:W-:Y:S02]  /*1720*/  SEL R48, R55, R48, !P1 ;  /* 0x0000003037307207 */ /* 0x000fe40004800000 */
[C---:B--2---:R-:W-:Y:S02]  /*1730*/  IADD3 R55, P4, PT, R24.reuse, R55, RZ ;  /* 0x0000003718377210 */ /* 0x044fe40007f9e0ff */
[----:B------:R-:W-:-:S02]  /*1740*/  ISETP.NE.U32.AND P0, PT, R24, RZ, PT ;  /* 0x000000ff1800720c */ /* 0x000fc40003f05070 */
[----:B------:R-:W-:Y:S01]  /*1750*/  SEL R50, R51, R50, !P1 ;  /* 0x0000003233327207 */ /* 0x000fe20004800000 */
[C---:B------:R-:W-:Y:S01]  /*1760*/  IMAD.X R51, R25.reuse, 0x1, R51, P4 ;  /* 0x0000000119337824 */ /* 0x040fe200020e0633 */
[----:B------:R-:W-:Y:S02]  /*1770*/  ISETP.NE.AND.EX P0, PT, R25, RZ, PT, P0 ;  /* 0x000000ff1900720c */ /* 0x000fe40003f05300 */
[----:B------:R-:W-:Y:S02]  /*1780*/  ISETP.GE.U32.AND P4, PT, R0, 0x20, PT ;  /* 0x000000200000780c */ /* 0x000fe40003f86070 */
[----:B------:R-:W-:Y:S02]  /*1790*/  FSEL R19, R45, R19, !P0 ;  /* 0x000000132d137208 */ /* 0x000fe40004000000 */
[----:B------:R-:W-:Y:S02]  /*17a0*/  FSEL R24, R30, R16, !P0 ;  /* 0x000000101e187208 */ /* 0x000fe40004000000 */
[----:B------:R-:W-:-:S02]  /*17b0*/  FSEL R18, R44, R18, !P0 ;  /* 0x000000122c127208 */ /* 0x000fc40004000000 */
[----:B------:R-:W-:Y:S01]  /*17c0*/  FSEL R25, R31, R17, !P0 ;  /* 0x000000111f197208 */ /* 0x000fe20004000000 */
[----:B------:R-:W-:Y:S01]  /*17d0*/  IMAD.MOV.U32 R17, RZ, RZ, R39 ;  /* 0x000000ffff117224 */ /* 0x000fe200078e0027 */
[C---:B------:R-:W-:Y:S02]  /*17e0*/  SEL R45, R53.reuse, R12, !P1 ;  /* 0x0000000c352d7207 */ /* 0x040fe40004800000 */
[----:B------:R-:W-:Y:S02]  /*17f0*/  SEL R16, R53, RZ, !P0 ;  /* 0x000000ff35107207 */ /* 0x000fe40004000000 */
[C---:B---3--:R-:W-:Y:S01]  /*1800*/  ISETP.NE.U32.AND P0, PT, R26.reuse, RZ, PT ;  /* 0x000000ff1a00720c */ /* 0x048fe20003f05070 */
[----:B-1----:R-:W-:Y:S01]  /*1810*/  DADD R30, R22, R18 ;  /* 0x00000000161e7229 */ /* 0x002fe20000000012 */
[----:B------:R-:W-:Y:S02]  /*1820*/  IADD3 R12, P1, PT, R26, R55, RZ ;  /* 0x000000371a0c7210 */ /* 0x000fe40007f3e0ff */
[----:B------:R-:W-:Y:S01]  /*1830*/  SEL R44, R55, R48, !P3 ;  /* 0x00000030372c7207 */ /* 0x000fe20005800000 */
[----:B------:R-:W-:Y:S01]  /*1840*/  IMAD.IADD R48, R43, 0x1, R16 ;  /* 0x000000012b307824 */ /* 0x000fe200078e0210 */
[C---:B------:R-:W-:Y:S01]  /*1850*/  ISETP.NE.AND.EX P0, PT, R27.reuse, RZ, PT, P0 ;  /* 0x000000ff1b00720c */ /* 0x040fe20003f05300 */
[----:B------:R-:W-:Y:S01]  /*1860*/  IMAD.X R27, R27, 0x1, R51, P1 ;  /* 0x000000011b1b7824 */ /* 0x000fe200008e0633 */
[----:B------:R-:W-:Y:S01]  /*1870*/  SEL R50, R51, R50, !P3 ;  /* 0x0000003233327207 */ /* 0x000fe20005800000 */
[----:B------:R0:W1:Y:S01]  /*1880*/  SHFL.UP PT, R26, R32, 0x1, RZ ;  /* 0x04200000201a7989 */ /* 0x00006200000e00ff */
[----:B------:R-:W-:Y:S01]  /*1890*/  FSEL R51, R24, R59, !P3 ;  /* 0x0000003b18337208 */ /* 0x000fe20005800000 */
[----:B------:R-:W-:Y:S01]  /*18a0*/  IMAD.MOV.U32 R16, RZ, RZ, R40 ;  /* 0x000000ffff107224 */ /* 0x000fe200078e0028 */
[----:B------:R-:W-:Y:S01]  /*18b0*/  FSEL R54, R25, R61, !P3 ;  /* 0x0000003d19367208 */ /* 0x000fe20005800000 */
[----:B------:R-:W-:Y:S01]  /*18c0*/  DADD R24, R20, R24 ;  /* 0x0000000014187229 */ /* 0x000fe20000000018 */
[----:B------:R-:W-:Y:S01]  /*18d0*/  FSEL R49, R18, R49, !P3 ;  /* 0x0000003112317208 */ /* 0x000fe20005800000 */
[----:B------:R-:W-:Y:S01]  /*18e0*/  IMAD.MOV.U32 R18, RZ, RZ, R38 ;  /* 0x000000ffff127224 */ /* 0x000fe200078e0026 */
[----:B------:R-:W-:Y:S01]  /*18f0*/  FSEL R52, R19, R47, !P3 ;  /* 0x0000002f13347208 */ /* 0x000fe20005800000 */
[----:B------:R-:W-:Y:S01]  /*1900*/  IMAD.MOV.U32 R19, RZ, RZ, R41 ;  /* 0x000000ffff137224 */ /* 0x000fe200078e0029 */
[----:B------:R-:W-:-:S02]  /*1910*/  ISETP.GE.U32.AND P1, PT, R12, 0x101, PT ;  /* 0x000001010c00780c */ /* 0x000fc40003f26070 */
[----:B------:R-:W-:Y:S01]  /*1920*/  SEL R45, R48, R45, !P3 ;  /* 0x0000002d302d7207 */ /* 0x000fe20005800000 */
[----:B0---4-:R-:W-:Y:S10]  /*1930*/  @!P4 BRA `(.L_x_401) ;  /* 0x000000000060c947 */ /* 0x011ff40003800000 */
[----:B------:R-:W-:Y:S01]  /*1940*/  IMAD.MOV.U32 R38, RZ, RZ, R49 ;  /* 0x000000ffff267224 */ /* 0x000fe200078e0031 */
[----:B------:R-:W-:Y:S01]  /*1950*/  ISETP.NE.AND P4, PT, R34, RZ, PT ;  /* 0x000000ff2200720c */ /* 0x000fe20003f85270 */
[----:B------:R-:W-:Y:S01]  /*1960*/  IMAD.MOV.U32 R39, RZ, RZ, R52 ;  /* 0x000000ffff277224 */ /* 0x000fe200078e0034 */
[C---:B-1----:R-:W-:Y:S02]  /*1970*/  ISETP.NE.U32.AND P3, PT, R26.reuse, RZ, PT ;  /* 0x000000ff1a00720c */ /* 0x042fe40003f65070 */
[----:B------:R-:W-:Y:S02]  /*1980*/  SEL R47, R26, RZ, P4 ;  /* 0x000000ff1a2f7207 */ /* 0x000fe40002000000 */
[----:B------:R-:W-:Y:S01]  /*1990*/  ISETP.NE.AND.EX P3, PT, R33, RZ, PT, P3 ;  /* 0x000000ff2100720c */ /* 0x000fe20003f65330 */
[----:B------:R-:W-:Y:S01]  /*19a0*/  DADD R40, R18, R38 ;  /* 0x0000000012287229 */ /* 0x000fe20000000026 */
[----:B------:R-:W-:Y:S01]  /*19b0*/  IADD3 R26, P5, PT, R47, R44, RZ ;  /* 0x0000002c2f1a7210 */ /* 0x000fe20007fbe0ff */
[----:B------:R-:W-:Y:S01]  /*19c0*/  IMAD.MOV.U32 R38, RZ, RZ, R51 ;  /* 0x000000ffff267224 */ /* 0x000fe200078e0033 */
[----:B------:R-:W-:Y:S01]  /*19d0*/  SEL R43, R45, RZ, !P3 ;  /* 0x000000ff2d2b7207 */ /* 0x000fe20005800000 */
[----:B------:R-:W-:Y:S01]  /*19e0*/  IMAD.MOV.U32 R39, RZ, RZ, R54 ;  /* 0x000000ffff277224 */ /* 0x000fe200078e0036 */
[----:B------:R-:W-:-:S03]  /*19f0*/  SEL R33, R33, RZ, P4 ;  /* 0x000000ff21217207 */ /* 0x000fc60002000000 */
[----:B------:R-:W-:Y:S02]  /*1a00*/  @P4 IMAD.IADD R45, R46, 0x1, R43 ;  /* 0x000000012e2d4824 */ /* 0x000fe400078e022b */
[----:B------:R-:W-:Y:S01]  /*1a10*/  DADD R38, R16, R38 ;  /* 0x0000000010267229 */ /* 0x000fe20000000026 */
[----:B------:R-:W-:Y:S01]  /*1a20*/  @P4 FSEL R49, R40, R18, !P3 ;  /* 0x0000001228314208 */ /* 0x000fe20005800000 */
[----:B------:R-:W-:Y:S01]  /*1a30*/  IMAD.X R33, R33, 0x1, R50, P5 ;  /* 0x0000000121217824 */ /* 0x000fe200028e0632 */
[----:B------:R-:W-:Y:S01]  /*1a40*/  @P4 FSEL R52, R41, R19, !P3 ;  /* 0x0000001329344208 */ /* 0x000fe20005800000 */
[----:B------:R-:W-:Y:S02]  /*1a50*/  IMAD.MOV.U32 R46, RZ, RZ, R45 ;  /* 0x000000ffff2e7224 */ /* 0x000fe400078e002d */
[----:B------:R-:W-:Y:S02]  /*1a60*/  IMAD.MOV.U32 R18, RZ, RZ, R49 ;  /* 0x000000ffff127224 */ /* 0x000fe400078e0031 */
[----:B------:R-:W-:-:S02]  /*1a70*/  IMAD.MOV.U32 R19, RZ, RZ, R52 ;  /* 0x000000ffff137224 */ /* 0x000fc400078e0034 */
[----:B------:R-:W-:Y:S02]  /*1a80*/  @P4 FSEL R51, R38, R16, !P3 ;  /* 0x0000001026334208 */ /* 0x000fe40005800000 */
[----:B------:R-:W-:-:S03]  /*1a90*/  @P4 FSEL R54, R39, R17, !P3 ;  /* 0x0000001127364208 */ /* 0x000fc60005800000 */
[----:B------:R-:W-:Y:S02]  /*1aa0*/  IMAD.MOV.U32 R16, RZ, RZ, R51 ;  /* 0x000000ffff107224 */ /* 0x000fe400078e0033 */
[----:B------:R-:W-:-:S07]  /*1ab0*/  IMAD.MOV.U32 R17, RZ, RZ, R54 ;  /* 0x000000ffff117224 */ /* 0x000fce00078e0036 */
.L_x_401:
[----:B------:R-:W-:Y:S05]  /*1ac0*/  BSYNC.RECONVERGENT B0 ;  /* 0x0000000000007941 */ /* 0x000fea0003800200 */
.L_x_400:
[----:B------:R-:W-:Y:S01]  /*1ad0*/  SEL R39, R48, RZ, !P0 ;  /* 0x000000ff30277207 */ /* 0x000fe20004000000 */
[----:B------:R-:W-:Y:S01]  /*1ae0*/  BSSY.RECONVERGENT B0, `(.L_x_402) ;  /* 0x0000017000007945 */ /* 0x000fe20003800200 */
[----:B------:R-:W-:Y:S01]  /*1af0*/  FSEL R34, R30, R22, !P0 ;  /* 0x000000161e227208 */ /* 0x000fe20004000000 */
[----:B------:R-:W-:Y:S01]  /*1b00*/  IMAD.U32 R41, RZ, RZ, UR4 ;  /* 0x00000004ff297e24 */ /* 0x000fe2000f8e00ff */
[----:B------:R-:W-:Y:S01]  /*1b10*/  FSEL R43, R31, R23, !P0 ;  /* 0x000000171f2b7208 */ /* 0x000fe20004000000 */
[----:B------:R-:W-:Y:S01]  /*1b20*/  IMAD.IADD R42, R42, 0x1, R39 ;  /* 0x000000012a2a7824 */ /* 0x000fe200078e0227 */
[----:B------:R-:W-:Y:S01]  /*1b30*/  ISETP.NE.AND P3, PT, R0, RZ, PT ;  /* 0x000000ff0000720c */ /* 0x000fe20003f65270 */
[----:B------:R-:W-:Y:S01]  /*1b40*/  IMAD.MOV.U32 R32, RZ, RZ, R37 ;  /* 0x000000ffff207224 */ /* 0x000fe200078e0025 */
[----:B------:R-:W-:Y:S02]  /*1b50*/  ISETP.GE.AND.EX P1, PT, R27, RZ, PT, P1 ;  /* 0x000000ff1b00720c */ /* 0x000fe40003f26310 */
[----:B------:R-:W-:-:S02]  /*1b60*/  FSEL R30, R24, R20, !P0 ;  /* 0x00000014181e7208 */ /* 0x000fc40004000000 */
[----:B------:R-:W-:Y:S01]  /*1b70*/  FSEL R31, R25, R21, !P0 ;  /* 0x00000015191f7208 */ /* 0x000fe20004000000 */
[----:B------:R-:W-:Y:S08]  /*1b80*/  @!P2 BRA `(.L_x_403) ;  /* 0x000000000030a947 */ /* 0x000ff00003800000 */
[C---:B------:R-:W-:Y:S01]  /*1b90*/  ISETP.NE.U32.AND P0, PT, R37.reuse, RZ, PT ;  /* 0x000000ff2500720c */ /* 0x040fe20003f05070 */
[----:B------:R-:W-:Y:S01]  /*1ba0*/  DADD R22, R6, R18 ;  /* 0x0000000006167229 */ /* 0x000fe20000000012 */
[----:B-1----:R-:W-:Y:S01]  /*1bb0*/  IADD3 R32, P2, PT, R37, R26, RZ ;  /* 0x0000001a25207210 */ /* 0x002fe20007f5e0ff */
[----:B------:R-:W-:Y:S01]  /*1bc0*/  DADD R20, R4, R16 ;  /* 0x0000000004147229 */ /* 0x000fe20000000010 */
[----:B------:R-:W-:Y:S02]  /*1bd0*/  ISETP.NE.AND.EX P0, PT, RZ, UR4, PT, P0 ;  /* 0x00000004ff007c0c */ /* 0x000fe4000bf05300 */
[----:B------:R-:W-:Y:S02]  /*1be0*/  IADD3.X R41, PT, PT, R33, UR4, RZ, P2, !PT ;  /* 0x0000000421297c10 */ /* 0x000fe400097fe4ff */
[----:B------:R-:W-:-:S03]  /*1bf0*/  SEL R25, R46, RZ, !P0 ;  /* 0x000000ff2e197207 */ /* 0x000fc60004000000 */
[----:B------:R-:W-:Y:S02]  /*1c00*/  FSEL R6, R22, R6, !P0 ;  /* 0x0000000616067208 */ /* 0x000fe40004000000 */
[----:B------:R-:W-:Y:S01]  /*1c10*/  FSEL R7, R23, R7, !P0 ;  /* 0x0000000717077208 */ /* 0x000fe20004000000 */
[----:B------:R-:W-:Y:S01]  /*1c20*/  IMAD.IADD R36, R36, 0x1, R25 ;  /* 0x0000000124247824 */ /* 0x000fe200078e0219 */
[----:B------:R-:W-:Y:S02]  /*1c30*/  FSEL R4, R20, R4, !P0 ;  /* 0x0000000414047208 */ /* 0x000fe40004000000 */
[----:B------:R-:W-:-:S07]  /*1c40*/  FSEL R5, R21, R5, !P0 ;  /* 0x0000000515057208 */ /* 0x000fce0004000000 */
.L_x_403:
[----:B------:R-:W-:Y:S05]  /*1c50*/  BSYNC.RECONVERGENT B0 ;  /* 0x0000000000007941 */ /* 0x000fea0003800200 */
.L_x_402:
[----:B------:R-:W-:Y:S04]  /*1c60*/  BSSY.RECONVERGENT B0, `(.L_x_404) ;  /* 0x0000019000007945 */ /* 0x000fe80003800200 */
[----:B------:R-:W-:Y:S05]  /*1c70*/  @P3 BRA `(.L_x_405) ;  /* 0x00000000005c3947 */ /* 0x000fea0003800000 */
[----:B------:R-:W0:Y:S01]  /*1c80*/  LDC.64 R24, c[0x0][0x3d0] ;  /* 0x0000f400ff187b82 */ /* 0x000e220000000a00 */
[----:B------:R-:W-:Y:S02]  /*1c90*/  IMAD.MOV.U32 R22, RZ, RZ, R14 ;  /* 0x000000ffff167224 */ /* 0x000fe400078e000e */
[----:B------:R-:W-:Y:S02]  /*1ca0*/  IMAD.MOV.U32 R23, RZ, RZ, R15 ;  /* 0x000000ffff177224 */ /* 0x000fe400078e000f */
[----:B------:R-:W-:Y:S02]  /*1cb0*/  IMAD.MOV.U32 R14, RZ, RZ, R28 ;  /* 0x000000ffff0e7224 */ /* 0x000fe400078e001c */
[----:B------:R-:W-:Y:S01]  /*1cc0*/  IMAD.MOV.U32 R15, RZ, RZ, R29 ;  /* 0x000000ffff0f7224 */ /* 0x000fe200078e001d */
[----:B------:R-:W2:Y:S01]  /*1cd0*/  LDC.64 R38, c[0x0][0x3c0] ;  /* 0x0000f000ff267b82 */ /* 0x000ea20000000a00 */
[----:B------:R-:W-:Y:S02]  /*1ce0*/  IMAD.MOV.U32 R21, RZ, RZ, R13 ;  /* 0x000000ffff157224 */ /* 0x000fe400078e000d */
[----:B------:R-:W-:-:S02]  /*1cf0*/  IMAD.MOV.U32 R28, RZ, RZ, R30 ;  /* 0x000000ffff1c7224 */ /* 0x000fc400078e001e */
[----:B------:R-:W-:Y:S02]  /*1d00*/  IMAD.MOV.U32 R29, RZ, RZ, R31 ;  /* 0x000000ffff1d7224 */ /* 0x000fe400078e001f */
[----:B------:R-:W-:Y:S02]  /*1d10*/  IMAD.MOV.U32 R20, RZ, RZ, R42 ;  /* 0x000000ffff147224 */ /* 0x000fe400078e002a */
[----:B------:R-:W-:Y:S02]  /*1d20*/  IMAD.MOV.U32 R13, RZ, RZ, R27 ;  /* 0x000000ffff0d7224 */ /* 0x000fe400078e001b */
[----:B------:R-:W-:Y:S02]  /*1d30*/  IMAD.MOV.U32 R30, RZ, RZ, R34 ;  /* 0x000000ffff1e7224 */ /* 0x000fe400078e0022 */
[----:B------:R-:W-:Y:S02]  /*1d40*/  IMAD.MOV.U32 R31, RZ, RZ, R43 ;  /* 0x000000ffff1f7224 */ /* 0x000fe400078e002b */
[----:B------:R-:W-:Y:S01]  /*1d50*/  IMAD.MOV.U32 R45, RZ, RZ, 0x65 ;  /* 0x00000065ff2d7424 */ /* 0x000fe200078e00ff */
[----:B0-----:R0:W-:Y:S01]  /*1d60*/  ST.E.128.STRONG.GPU desc[UR8][R24.64+0x600], R12 ;  /* 0x0006000c18007985 */ /* 0x0011e2000c10fd08 */
[----:B-1----:R-:W-:-:S02]  /*1d70*/  IMAD.MOV.U32 R26, RZ, RZ, RZ ;  /* 0x000000ffff1a7224 */ /* 0x002fc400078e00ff */
[----:B------:R-:W-:Y:S01]  /*1d80*/  IMAD.MOV.U32 R33, RZ, RZ, RZ ;  /* 0x000000ffff217224 */ /* 0x000fe200078e00ff */
[----:B------:R0:W-:Y:S04]  /*1d90*/  ST.E.128.STRONG.GPU desc[UR8][R24.64+0x610], R28 ;  /* 0x0006101c18007985 */ /* 0x0001e8000c10fd08 */
[----:B------:R0:W-:Y:S01]  /*1da0*/  ST.E.128.STRONG.GPU desc[UR8][R24.64+0x620], R20 ;  /* 0x0006201418007985 */ /* 0x0001e2000c10fd08 */
[----:B------:R-:W-:Y:S06]  /*1db0*/  MEMBAR.ALL.GPU ;  /* 0x0000000000007992 */ /* 0x000fec000000a000 */
[----:B------:R-:W-:-:S00]  /*1dc0*/  ERRBAR ;  /* 0x00000000000079ab */ /* 0x000fc00000000000 */
[----:B------:R-:W-:Y:S06]  /*1dd0*/  CGAERRBAR ;  /* 0x00000000000075ab */ /* 0x000fec0000000000 */
[----:B--2---:R0:W-:Y:S02]  /*1de0*/  ST.E.STRONG.GPU desc[UR8][R38.64+0x80], R45 ;  /* 0x0000802d26007985 */ /* 0x0041e4000c10f908 */
.L_x_405:
[----:B------:R-:W-:Y:S05]  /*1df0*/  BSYNC.RECONVERGENT B0 ;  /* 0x0000000000007941 */ /* 0x000fea0003800200 */
.L_x_404:
[----:B------:R-:W-:Y:S05]  /*1e00*/  @!P1 BRA `(.L_x_406) ;  /* 0x0000000800009947 */ /* 0x000fea0003800000 */
[----:B------:R-:W-:Y:S01]  /*1e10*/  BAR.SYNC.DEFER_BLOCKING 0x0 ;  /* 0x0000000000007b1d */ /* 0x000fe20000010000 */
[----:B------:R-:W-:Y:S02]  /*1e20*/  ISETP.NE.U32.AND P1, PT, R37, RZ, PT ;  /* 0x000000ff2500720c */ /* 0x000fe40003f25070 */
[----:B------:R-:W-:Y:S02]  /*1e30*/  ISETP.NE.U32.AND P0, PT, R8, R10, PT ;  /* 0x0000000a0800720c */ /* 0x000fe40003f05070 */
[----:B------:R-:W-:Y:S02]  /*1e40*/  ISETP.NE.AND.EX P2, PT, RZ, UR4, PT, P1 ;  /* 0x00000004ff007c0c */ /* 0x000fe4000bf45310 */
[----:B------:R-:W-:Y:S02]  /*1e50*/  ISETP.NE.AND.EX P0, PT, R9, R11, PT, P0 ;  /* 0x0000000b0900720c */ /* 0x000fe40003f05300 */
[----:B------:R-:W-:-:S04]  /*1e60*/  ISETP.GT.U32.AND P1, PT, R12, R0, PT ;  /* 0x000000000c00720c */ /* 0x000fc80003f24070 */
[----:B------:R-:W-:-:S05]  /*1e70*/  ISETP.GT.U32.AND.EX P1, PT, R27, RZ, PT, P1 ;  /* 0x000000ff1b00720c */ /* 0x000fca0003f24110 */
[--C-:B-1----:R-:W-:Y:S02]  /*1e80*/  @P2 IMAD R11, R26, 0x30, R35.reuse ;  /* 0x000000301a0b2824 */ /* 0x102fe400078e0223 */
[----:B0-----:R-:W-:-:S03]  /*1e90*/  @P0 IMAD R13, R32, 0x30, R35 ;  /* 0x00000030200d0824 */ /* 0x001fc600078e0223 */
[----:B------:R0:W-:Y:S04]  /*1ea0*/  @P2 STS.128 [R11+0x10], R16 ;  /* 0x000010100b002388 */ /* 0x0001e80000000c00 */
[----:B------:R0:W-:Y:S04]  /*1eb0*/  @P2 STS.64 [R11], R2 ;  /* 0x000000020b002388 */ /* 0x0001e80000000a00 */
[----:B------:R0:W-:Y:S04]  /*1ec0*/  @P2 STS [R11+0x20], R46 ;  /* 0x0000202e0b002388 */ /* 0x0001e80000000800 */
[----:B------:R0:W-:Y:S04]  /*1ed0*/  @P0 STS.128 [R13+0x10], R4 ;  /* 0x000010040d000388 */ /* 0x0001e80000000c00 */
[----:B------:R0:W-:Y:S04]  /*1ee0*/  @P0 STS.64 [R13], R8 ;  /* 0x000000080d000388 */ /* 0x0001e80000000a00 */
[----:B------:R0:W-:Y:S01]  /*1ef0*/  @P0 STS [R13+0x20], R36 ;  /* 0x000020240d000388 */ /* 0x0001e20000000800 */
[----:B------:R-:W-:Y:S06]  /*1f00*/  BAR.SYNC.DEFER_BLOCKING 0x0 ;  /* 0x0000000000007b1d */ /* 0x000fec0000010000 */
[----:B------:R-:W-:Y:S05]  /*1f10*/  @!P1 EXIT ;  /* 0x000000000000994d */ /* 0x000fea0003800000 */
[----:B0-----:R-:W-:Y:S01]  /*1f20*/  LOP3.LUT R3, RZ, R0, RZ, 0x33, !PT ;  /* 0x00000000ff037212 */ /* 0x001fe200078e33ff */
[----:B------:R-:W-:Y:S01]  /*1f30*/  IMAD.MOV.U32 R39, RZ, RZ, RZ ;  /* 0x000000ffff277224 */ /* 0x000fe200078e00ff */
[----:B------:R-:W0:Y:S01]  /*1f40*/  LDCU.64 UR6, c[0x0][0x3b0] ;  /* 0x00007600ff0677ac */ /* 0x000e220008000a00 */
[----:B------:R-:W-:Y:S01]  /*1f50*/  BSSY.RECONVERGENT B0, `(.L_x_407) ;  /* 0x0000033000007945 */ /* 0x000fe20003800200 */
[----:B------:R-:W-:Y:S02]  /*1f60*/  IADD3 R3, P0, PT, R3, R12, RZ ;  /* 0x0000000c03037210 */ /* 0x000fe40007f1e0ff */
[----:B------:R-:W-:Y:S01]  /*1f70*/  LOP3.LUT R2, RZ, R39, RZ, 0x33, !PT ;  /* 0x00000027ff027212 */ /* 0x000fe200078e33ff */
[----:B------:R-:W1:Y:S01]  /*1f80*/  LDCU.128 UR16, c[0x0][0x3a0] ;  /* 0x00007400ff1077ac */ /* 0x000e620008000c00 */
[----:B------:R-:W-:-:S03]  /*1f90*/  LOP3.LUT R4, R3, 0x300, RZ, 0xc0, !PT ;  /* 0x0000030003047812 */ /* 0x000fc600078ec0ff */
[----:B------:R-:W-:Y:S01]  /*1fa0*/  IMAD.X R2, R2, 0x1, R27, P0 ;  /* 0x0000000102027824 */ /* 0x000fe200000e061b */
[----:B------:R-:W-:Y:S02]  /*1fb0*/  ISETP.NE.U32.AND P1, PT, R4, 0x300, PT ;  /* 0x000003000400780c */ /* 0x000fe40003f25070 */
[----:B------:R-:W-:Y:S02]  /*1fc0*/  ISETP.GE.U32.AND P0, PT, R3, 0x300, PT ;  /* 0x000003000300780c */ /* 0x000fe40003f06070 */
[----:B------:R-:W-:Y:S02]  /*1fd0*/  ISETP.NE.AND.EX P1, PT, RZ, RZ, PT, P1 ;  /* 0x000000ffff00720c */ /* 0x000fe40003f25310 */
[----:B------:R-:W-:-:S11]  /*1fe0*/  ISETP.GE.U32.AND.EX P0, PT, R2, RZ, PT, P0 ;  /* 0x000000ff0200720c */ /* 0x000fd60003f06100 */
[----:B01----:R-:W-:Y:S05]  /*1ff0*/  @!P1 BRA `(.L_x_408) ;  /* 0x0000000000a09947 */ /* 0x003fea0003800000 */
[----:B------:R-:W0:Y:S01]  /*2000*/  LDCU.128 UR12, c[0x0][0x3a0] ;  /* 0x00007400ff0c77ac */ /* 0x000e220008000c00 */
[----:B------:R-:W-:Y:S01]  /*2010*/  SHF.R.U64 R19, R3, 0x8, R2 ;  /* 0x0000000803137819 */ /* 0x000fe20000001202 */
[----:B------:R-:W-:Y:S01]  /*2020*/  IMAD R2, R0, 0x30, R35 ;  /* 0x0000003000027824 */ /* 0x000fe200078e0223 */
[----:B------:R-:W1:Y:S01]  /*2030*/  LDCU.64 UR4, c[0x0][0x3b0] ;  /* 0x00007600ff0477ac */ /* 0x000e620008000a00 */
[----:B------:R-:W-:Y:S02]  /*2040*/  IMAD.MOV.U32 R20, RZ, RZ, RZ ;  /* 0x000000ffff147224 */ /* 0x000fe400078e00ff */
[----:B------:R-:W-:Y:S02]  /*2050*/  VIADD R19, R19, 0x1 ;  /* 0x0000000113137836 */ /* 0x000fe40000000000 */
[----:B------:R-:W-:-:S03]  /*2060*/  VIADD R10, R2, 0x20 ;  /* 0x00000020020a7836 */ /* 0x000fc60000000000 */
[----:B------:R-:W-:Y:S02]  /*2070*/  LOP3.LUT R19, R19, 0x3, RZ, 0xc0, !PT ;  /* 0x0000000313137812 */ /* 0x000fe400078ec0ff */
[C---:B0-----:R-:W-:Y:S02]  /*2080*/  LEA R15, P2, R0.reuse, UR14, 0x4 ;  /* 0x0000000e000f7c11 */ /* 0x041fe4000f8420ff */
[C---:B------:R-:W-:Y:S02]  /*2090*/  LEA R13, P3, R0.reuse, UR12, 0x3 ;  /* 0x0000000c000d7c11 */ /* 0x040fe4000f8618ff */
[C---:B-1----:R-:W-:Y:S02]  /*20a0*/  LEA R17, P1, R0.reuse, UR4, 0x2 ;  /* 0x0000000400117c11 */ /* 0x042fe4000f8210ff */
[C-C-:B------:R-:W-:Y:S02]  /*20b0*/  LEA.HI.X R16, R0.reuse, UR15, R39.reuse, 0x4, P2 ;  /* 0x0000000f00107c11 */ /* 0x140fe400090f2427 */
[----:B------:R-:W-:-:S02]  /*20c0*/  LEA.HI.X R14, R0, UR13, R39, 0x3, P3 ;  /* 0x0000000d000e7c11 */ /* 0x000fc400098f1c27 */
[----:B------:R-:W-:Y:S02]  /*20d0*/  LEA.HI.X R18, R0, UR5, R39, 0x2, P1 ;  /* 0x0000000500127c11 */ /* 0x000fe400088f1427 */
[----:B------:R-:W-:-:S04]  /*20e0*/  LEA R0, P1, R19, R0, 0x8 ;  /* 0x0000000013007211 */ /* 0x000fc800078240ff */
[----:B------:R-:W-:-:S09]  /*20f0*/  LEA.HI.X R39, R19, R39, R20, 0x8, P1 ;  /* 0x0000002713277211 */ /* 0x000fd200008f4414 */
.L_x_409:
[----:B0-----:R-:W0:Y:S01]  /*2100*/  LDS.64 R2, [R10+-0x20] ;  /* 0xffffe0000a027984 */ /* 0x001e220000000a00 */
[----:B------:R-:W-:Y:S01]  /*2110*/  IMAD.MOV.U32 R8, RZ, RZ, R13 ;  /* 0x000000ffff087224 */ /* 0x000fe200078e000d */
[----:B------:R-:W-:Y:S01]  /*2120*/  IADD3 R19, P1, PT, R19, -0x1, RZ ;  /* 0xffffffff13137810 */ /* 0x000fe20007f3e0ff */
[--C-:B------:R-:W-:Y:S01]  /*2130*/  IMAD.MOV.U32 R9, RZ, RZ, R14.reuse ;  /* 0x000000ffff097224 */ /* 0x100fe200078e000e */
[----:B------:R-:W1:Y:S01]  /*2140*/  LDS.128 R4, [R10+-0x10] ;  /* 0xfffff0000a047984 */ /* 0x000e620000000c00 */
[----:B------:R-:W-:Y:S02]  /*2150*/  IADD3 R13, P4, PT, R13, 0x800, RZ ;  /* 0x000008000d0d7810 */ /* 0x000fe40007f9e0ff */
[----:B------:R-:W-:Y:S01]  /*2160*/  IADD3.X R20, PT, PT, R20, -0x1, RZ, P1, !PT ;  /* 0xffffffff14147810 */ /* 0x000fe20000ffe4ff */
[----:B------:R2:W3:Y:S01]  /*2170*/  LDS R11, [R10] ;  /* 0x000000000a0b7984 */ /* 0x0004e20000000800 */
[----:B------:R-:W-:Y:S01]  /*2180*/  ISETP.NE.U32.AND P1, PT, R19, RZ, PT ;  /* 0x000000ff1300720c */ /* 0x000fe20003f25070 */
[----:B------:R-:W-:-:S03]  /*2190*/  IMAD.X R14, RZ, RZ, R14, P4 ;  /* 0x000000ffff0e7224 */ /* 0x000fc600020e060e */
[----:B------:R-:W-:Y:S01]  /*21a0*/  ISETP.NE.AND.EX P1, PT, R20, RZ, PT, P1 ;  /* 0x000000ff1400720c */ /* 0x000fe20003f25310 */
[----:B--2---:R-:W-:Y:S01]  /*21b0*/  VIADD R10, R10, 0x3000 ;  /* 0x000030000a0a7836 */ /* 0x004fe20000000000 */
[----:B0-----:R0:W-:Y:S02]  /*21c0*/  STG.E.64 desc[UR8][R8.64], R2 ;  /* 0x0000000208007986 */ /* 0x0011e4000c101b08 */
[----:B0-----:R-:W-:Y:S01]  /*21d0*/  IMAD.MOV.U32 R2, RZ, RZ, R15 ;  /* 0x000000ffff027224 */ /* 0x001fe200078e000f */
[----:B------:R-:W-:Y:S01]  /*21e0*/  IADD3 R15, P3, PT, R15, 0x1000, RZ ;  /* 0x000010000f0f7810 */ /* 0x000fe20007f7e0ff */
[----:B------:R-:W-:Y:S02]  /*21f0*/  IMAD.MOV.U32 R3, RZ, RZ, R16 ;  /* 0x000000ffff037224 */ /* 0x000fe400078e0010 */
[----:B------:R-:W-:Y:S01]  /*2200*/  IMAD.MOV.U32 R8, RZ, RZ, R17 ;  /* 0x000000ffff087224 */ /* 0x000fe200078e0011 */
[----:B------:R-:W-:Y:S01]  /*2210*/  IADD3 R17, P2, PT, R17, 0x400, RZ ;  /* 0x0000040011117810 */ /* 0x000fe20007f5e0ff */
[----:B------:R-:W-:Y:S01]  /*2220*/  IMAD.MOV.U32 R9, RZ, RZ, R18 ;  /* 0x000000ffff097224 */ /* 0x000fe200078e0012 */
[----:B-1----:R0:W-:Y:S01]  /*2230*/  STG.E.128 desc[UR8][R2.64], R4 ;  /* 0x0000000402007986 */ /* 0x0021e2000c101d08 */
[----:B------:R-:W-:-:S02]  /*2240*/  IMAD.X R16, RZ, RZ, R16, P3 ;  /* 0x000000ffff107224 */ /* 0x000fc400018e0610 */
[----:B------:R-:W-:Y:S01]  /*2250*/  IMAD.X R18, RZ, RZ, R18, P2 ;  /* 0x000000ffff127224 */ /* 0x000fe200010e0612 */
[----:B---3--:R0:W-:Y:S01]  /*2260*/  STG.E desc[UR8][R8.64], R11 ;  /* 0x0000000b08007986 */ /* 0x0081e2000c101908 */
[----:B------:R-:W-:Y:S06]  /*2270*/  @P1 BRA `(.L_x_409) ;  /* 0xfffffffc00a01947 */ /* 0x000fec000383ffff */
.L_x_408:
[----:B------:R-:W-:Y:S05]  /*2280*/  BSYNC.RECONVERGENT B0 ;  /* 0x0000000000007941 */ /* 0x000fea0003800200 */
.L_x_407:
[----:B------:R-:W-:Y:S05]  /*2290*/  @!P0 EXIT ;  /* 0x000000000000894d */ /* 0x000fea0003800000 */
.L_x_410:
[C---:B------:R-:W-:Y:S01]  /*22a0*/  IMAD R13, R0.reuse, 0x30, R35 ;  /* 0x00000030000d7824 */ /* 0x040fe200078e0223 */
[C-C-:B---3--:R-:W-:Y:S01]  /*22b0*/  SHF.L.U64.HI R31, R0.reuse, 0x3, R39.reuse ;  /* 0x00000003001f7819 */ /* 0x148fe20000010227 */
[C---:B------:R-:W-:Y:S01]  /*22c0*/  IMAD.SHL.U32 R30, R0.reuse, 0x8, RZ ;  /* 0x00000008001e7824 */ /* 0x040fe200078e00ff */
[C-C-:B------:R-:W-:Y:S01]  /*22d0*/  SHF.L.U64.HI R34, R0.reuse, 0x4, R39.reuse ;  /* 0x0000000400227819 */ /* 0x140fe20000010227 */
[C---:B------:R-:W-:Y:S01]  /*22e0*/  IMAD.SHL.U32 R26, R0.reuse, 0x10, RZ ;  /* 0x00000010001a7824 */ /* 0x040fe200078e00ff */
[----:B------:R-:W1:Y:S01]  /*22f0*/  LDS.64 R28, [R13] ;  /* 0x000000000d1c7984 */ /* 0x000e620000000a00 */
[C---:B------:R-:W-:Y:S01]  /*2300*/  SHF.L.U64.HI R40, R0.reuse, 0x2, R39 ;  /* 0x0000000200287819 */ /* 0x040fe20000010227 */
[----:B------:R-:W-:Y:S01]  /*2310*/  IMAD.SHL.U32 R39, R0, 0x4, RZ ;  /* 0x0000000400277824 */ /* 0x000fe200078e00ff */
[----:B------:R-:W-:Y:S01]  /*2320*/  IADD3 R32, P0, PT, R30, UR16, RZ ;  /* 0x000000101e207c10 */ /* 0x000fe2000ff1e0ff */
[----:B------:R-:W2:Y:S01]  /*2330*/  LDS.128 R20, [R13+0x10] ;  /* 0x000010000d147984 */ /* 0x000ea20000000c00 */
[----:B------:R-:W-:Y:S01]  /*2340*/  IADD3 R36, P1, PT, R26, UR18, RZ ;  /* 0x000000121a247c10 */ /* 0x000fe2000ff3e0ff */
[----:B------:R-:W-:Y:S01]  /*2350*/  VIADD R0, R0, 0x400 ;  /* 0x0000040000007836 */ /* 0x000fe20000000000 */
[----:B------:R-:W-:Y:S01]  /*2360*/  IADD3.X R33, PT, PT, R31, UR17, RZ, P0, !PT ;  /* 0x000000111f217c10 */ /* 0x000fe200087fe4ff */
[----:B------:R-:W3:Y:S01]  /*2370*/  LDS R41, [R13+0x20] ;  /* 0x000020000d297984 */ /* 0x000ee20000000800 */
[----:B------:R-:W-:-:S02]  /*2380*/  IADD3.X R37, PT, PT, R34, UR19, RZ, P1, !PT ;  /* 0x0000001322257c10 */ /* 0x000fc40008ffe4ff */
[----:B------:R-:W-:Y:S01]  /*2390*/  LOP3.LUT R30, R30, 0xfffffff8, RZ, 0xc0, !PT ;  /* 0xfffffff81e1e7812 */ /* 0x000fe200078ec0ff */
[----:B0-----:R-:W0:Y:S01]  /*23a0*/  LDS.64 R2, [R13+0x3000] ;  /* 0x003000000d027984 */ /* 0x001e220000000a00 */
[----:B------:R-:W-:Y:S02]  /*23b0*/  IADD3 R38, P0, PT, R39, UR6, RZ ;  /* 0x0000000627267c10 */ /* 0x000fe4000ff1e0ff */
[----:B------:R-:W-:Y:S01]  /*23c0*/  LOP3.LUT R26, R26, 0xfffffff0, RZ, 0xc0, !PT ;  /* 0xfffffff01a1a7812 */ /* 0x000fe200078ec0ff */
[----:B------:R-:W4:Y:S01]  /*23d0*/  LDS.128 R4, [R13+0x3010] ;  /* 0x003010000d047984 */ /* 0x000f220000000c00 */
[----:B------:R-:W-:Y:S02]  /*23e0*/  LOP3.LUT R31, R31, 0x7, RZ, 0xc0, !PT ;  /* 0x000000071f1f7812 */ /* 0x000fe400078ec0ff */
[----:B------:R-:W-:Y:S01]  /*23f0*/  IADD3 R30, P1, PT, R30, UR16, RZ ;  /* 0x000000101e1e7c10 */ /* 0x000fe2000ff3e0ff */
[----:B------:R-:W5:Y:S01]  /*2400*/  LDS R43, [R13+0x3020] ;  /* 0x003020000d2b7984 */ /* 0x000f620000000800 */
[----:B------:R-:W-:-:S02]  /*2410*/  LOP3.LUT R34, R34, 0xf, RZ, 0xc0, !PT ;  /* 0x0000000f22227812 */ /* 0x000fc400078ec0ff */
[----:B------:R-:W-:Y:S01]  /*2420*/  IADD3.X R31, PT, PT, R31, UR17, RZ, P1, !PT ;  /* 0x000000111f1f7c10 */ /* 0x000fe20008ffe4ff */
[----:B------:R-:W5:Y:S04]  /*2430*/  LDS.64 R14, [R13+0x6000] ;  /* 0x006000000d0e7984 */ /* 0x000f680000000a00 */
[----:B------:R-:W5:Y:S04]  /*2440*/  LDS.128 R8, [R13+0x6010] ;  /* 0x006010000d087984 */ /* 0x000f680000000c00 */
[----:B------:R-:W5:Y:S04]  /*2450*/  LDS R45, [R13+0x6020] ;  /* 0x006020000d2d7984 */ /* 0x000f680000000800 */
[----:B------:R-:W5:Y:S04]  /*2460*/  LDS.64 R24, [R13+0x9000] ;  /* 0x009000000d187984 */ /* 0x000f680000000a00 */
[----:B------:R-:W5:Y:S04]  /*2470*/  LDS.128 R16, [R13+0x9010] ;  /* 0x009010000d107984 */ /* 0x000f680000000c00 */
[----:B------:R2:W5:Y:S04]  /*2480*/  LDS R47, [R13+0x9020] ;  /* 0x009020000d2f7984 */ /* 0x0005680000000800 */
[----:B-1----:R-:W-:Y:S01]  /*2490*/  STG.E.64 desc[UR8][R32.64], R28 ;  /* 0x0000001c20007986 */ /* 0x002fe2000c101b08 */
[----:B--2---:R-:W-:-:S03]  /*24a0*/  LOP3.LUT R13, R39, 0xfffffffc, RZ, 0xc0, !PT ;  /* 0xfffffffc270d7812 */ /* 0x004fc600078ec0ff */
[----:B------:R1:W-:Y:S01]  /*24b0*/  STG.E.128 desc[UR8][R36.64], R20 ;  /* 0x0000001424007986 */ /* 0x0003e2000c101d08 */
[----:B------:R-:W-:-:S05]  /*24c0*/  IADD3.X R39, PT, PT, R40, UR7, RZ, P0, !PT ;  /* 0x0000000728277c10 */ /* 0x000fca00087fe4ff */
[----:B---3--:R2:W-:Y:S04]  /*24d0*/  STG.E desc[UR8][R38.64], R41 ;  /* 0x0000002926007986 */ /* 0x0085e8000c101908 */
[----:B0-----:R3:W-:Y:S01]  /*24e0*/  STG.E.64 desc[UR8][R30.64+0x800], R2 ;  /* 0x000800021e007986 */ /* 0x0017e2000c101b08 */
[----:B-1----:R-:W-:Y:S01]  /*24f0*/  IADD3 R20, P0, PT, R26, UR18, RZ ;  /* 0x000000121a147c10 */ /* 0x002fe2000ff1e0ff */
[----:B--2---:R-:W-:Y:S01]  /*2500*/  IMAD.MOV.U32 R39, RZ, RZ, RZ ;  /* 0x000000ffff277224 */ /* 0x004fe200078e00ff */
[----:B------:R-:W-:Y:S02]  /*2510*/  LOP3.LUT R23, R40, 0x3, RZ, 0xc0, !PT ;  /* 0x0000000328177812 */ /* 0x000fe400078ec0ff */
[----:B------:R-:W-:Y:S02]  /*2520*/  IADD3 R22, P2, PT, R13, UR6, RZ ;  /* 0x000000060d167c10 */ /* 0x000fe4000ff5e0ff */
[----:B------:R-:W-:-:S02]  /*2530*/  IADD3.X R21, PT, PT, R34, UR19, RZ, P0, !PT ;  /* 0x0000001322157c10 */ /* 0x000fc400087fe4ff */
[----:B------:R-:W-:Y:S02]  /*2540*/  IADD3.X R23, PT, PT, R23, UR7, RZ, P2, !PT ;  /* 0x0000000717177c10 */ /* 0x000fe400097fe4ff */
[----:B------:R-:W-:Y:S01]  /*2550*/  ISETP.GT.U32.AND P0, PT, R12, R0, PT ;  /* 0x000000000c00720c */ /* 0x000fe20003f04070 */
[----:B----4-:R3:W-:Y:S03]  /*2560*/  STG.E.128 desc[UR8][R20.64+0x1000], R4 ;  /* 0x0010000414007986 */ /* 0x0107e6000c101d08 */
[----:B------:R-:W-:Y:S01]  /*2570*/  ISETP.GT.U32.AND.EX P0, PT, R27, RZ, PT, P0 ;  /* 0x000000ff1b00720c */ /* 0x000fe20003f04100 */
[----:B-----5:R3:W-:Y:S04]  /*2580*/  STG.E desc[UR8][R22.64+0x400], R43 ;  /* 0x0004002b16007986 */ /* 0x0207e8000c101908 */
[----:B------:R3:W-:Y:S04]  /*2590*/  STG.E.64 desc[UR8][R30.64+0x1000], R14 ;  /* 0x0010000e1e007986 */ /* 0x0007e8000c101b08 */
[----:B------:R3:W-:Y:S04]  /*25a0*/  STG.E.128 desc[UR8][R20.64+0x2000], R8 ;  /* 0x0020000814007986 */ /* 0x0007e8000c101d08 */
[----:B------:R3:W-:Y:S04]  /*25b0*/  STG.E desc[UR8][R22.64+0x800], R45 ;  /* 0x0008002d16007986 */ /* 0x0007e8000c101908 */
[----:B------:R3:W-:Y:S04]  /*25c0*/  STG.E.64 desc[UR8][R30.64+0x1800], R24 ;  /* 0x001800181e007986 */ /* 0x0007e8000c101b08 */
[----:B------:R3:W-:Y:S04]  /*25d0*/  STG.E.128 desc[UR8][R20.64+0x3000], R16 ;  /* 0x0030001014007986 */ /* 0x0007e8000c101d08 */
[----:B------:R3:W-:Y:S01]  /*25e0*/  STG.E desc[UR8][R22.64+0xc00], R47 ;  /* 0x000c002f16007986 */ /* 0x0007e2000c101908 */
[----:B------:R-:W-:Y:S05]  /*25f0*/  @P0 BRA `(.L_x_410) ;  /* 0xfffffffc00280947 */ /* 0x000fea000383ffff */
[----:B------:R-:W-:Y:S05]  /*2600*/  EXIT ;  /* 0x000000000000794d */ /* 0x000fea0003800000 */
.L_x_406:
[----:B------:R-:W-:Y:S01]  /*2610*/  ISETP.NE.U32.AND P0, PT, R37, RZ, PT ;  /* 0x000000ff2500720c */ /* 0x000fe20003f05070 */
[----:B------:R-:W-:Y:S01]  /*2620*/  BSSY.RECONVERGENT B0, `(.L_x_411) ;  /* 0x0000010000007945 */ /* 0x000fe20003800200 */
[----:B------:R-:W-:Y:S02]  /*2630*/  ISETP.NE.U32.AND P1, PT, R8, R10, PT ;  /* 0x0000000a0800720c */ /* 0x000fe40003f25070 */
[----:B------:R-:W-:Y:S02]  /*2640*/  ISETP.NE.AND.EX P0, PT, RZ, UR4, PT, P0 ;  /* 0x00000004ff007c0c */ /* 0x000fe4000bf05300 */
[----:B------:R-:W-:-:S11]  /*2650*/  ISETP.NE.AND.EX P1, PT, R9, R11, PT, P1 ;  /* 0x0000000b0900720c */ /* 0x000fd60003f25310 */
[----:B------:R-:W-:Y:S05]  /*2660*/  @!P0 BRA `(.L_x_412) ;  /* 0x00000000002c8947 */ /* 0x000fea0003800000 */
[----:B------:R-:W1:Y:S01]  /*2670*/  LDCU.128 UR4, c[0x0][0x3a0] ;  /* 0x00007400ff0477ac */ /* 0x000e620008000c00 */
[----:B------:R-:W2:Y:S01]  /*2680*/  LDCU.64 UR10, c[0x0][0x3b0] ;  /* 0x00007600ff0a77ac */ /* 0x000ea20008000a00 */
[C---:B-1----:R-:W-:Y:S02]  /*2690*/  LEA R10, P0, R26.reuse, UR4, 0x3 ;  /* 0x000000041a0a7c11 */ /* 0x042fe4000f8018ff */
[C---:B0-----:R-:W-:Y:S02]  /*26a0*/  LEA R12, P2, R26.reuse, UR6, 0x4 ;  /* 0x000000061a0c7c11 */ /* 0x041fe4000f8420ff */
[C---:B--2---:R-:W-:Y:S02]  /*26b0*/  LEA R14, P3, R26.reuse, UR10, 0x2 ;  /* 0x0000000a1a0e7c11 */ /* 0x044fe4000f8610ff */
[C-C-:B------:R-:W-:Y:S02]  /*26c0*/  LEA.HI.X R11, R26.reuse, UR5, R33.reuse, 0x3, P0 ;  /* 0x000000051a0b7c11 */ /* 0x140fe400080f1c21 */
[----:B------:R-:W-:-:S02]  /*26d0*/  LEA.HI.X R13, R26, UR7, R33, 0x4, P2 ;  /* 0x000000071a0d7c11 */ /* 0x000fc400090f2421 */
[----:B------:R-:W-:Y:S01]  /*26e0*/  LEA.HI.X R15, R26, UR11, R33, 0x2, P3 ;  /* 0x0000000b1a0f7c11 */ /* 0x000fe200098f1421 */
[----:B------:R2:W-:Y:S04]  /*26f0*/  STG.E.64 desc[UR8][R10.64], R2 ;  /* 0x000000020a007986 */ /* 0x0005e8000c101b08 */
[----:B------:R2:W-:Y:S04]  /*2700*/  STG.E.128 desc[UR8][R12.64], R16 ;  /* 0x000000100c007986 */ /* 0x0005e8000c101d08 */
[----:B------:R2:W-:Y:S02]  /*2710*/  STG.E desc[UR8][R14.64], R46 ;  /* 0x0000002e0e007986 */ /* 0x0005e4000c101908 */
.L_x_412:
[----:B------:R-:W-:Y:S05]  /*2720*/  BSYNC.RECONVERGENT B0 ;  /* 0x0000000000007941 */ /* 0x000fea0003800200 */
.L_x_411:
[----:B------:R-:W-:Y:S05]  /*2730*/  @!P1 EXIT ;  /* 0x000000000000994d */ /* 0x000fea0003800000 */
[----:B------:R-:W2:Y:S01]  /*2740*/  LDCU.128 UR4, c[0x0][0x3a0] ;  /* 0x00007400ff0477ac */ /* 0x000ea20008000c00 */
[----:B------:R-:W0:Y:S01]  /*2750*/  LDCU.64 UR10, c[0x0][0x3b0] ;  /* 0x00007600ff0a77ac */ /* 0x000e220008000a00 */
[C---:B--2---:R-:W-:Y:S02]  /*2760*/  LEA R2, P0, R32.reuse, UR4, 0x3 ;  /* 0x0000000420027c11 */ /* 0x044fe4000f8018ff */
[C---:B------:R-:W-:Y:S02]  /*2770*/  LEA R10, P1, R32.reuse, UR6, 0x4 ;  /* 0x00000006200a7c11 */ /* 0x040fe4000f8220ff */
[C---:B0-----:R-:W-:Y:S02]  /*2780*/  LEA R12, P2, R32.reuse, UR10, 0x2 ;  /* 0x0000000a200c7c11 */ /* 0x041fe4000f8410ff */
[C-C-:B------:R-:W-:Y:S02]  /*2790*/  LEA.HI.X R3, R32.reuse, UR5, R41.reuse, 0x3, P0 ;  /* 0x0000000520037c11 */ /* 0x140fe400080f1c29 */
[----:B------:R-:W-:-:S02]  /*27a0*/  LEA.HI.X R11, R32, UR7, R41, 0x4, P1 ;  /* 0x00000007200b7c11 */ /* 0x000fc400088f2429 */
[----:B------:R-:W-:Y:S01]  /*27b0*/  LEA.HI.X R13, R32, UR11, R41, 0x2, P2 ;  /* 0x0000000b200d7c11 */ /* 0x000fe200090f1429 */
[----:B------:R-:W-:Y:S04]  /*27c0*/  STG.E.64 desc[UR8][R2.64], R8 ;  /* 0x0000000802007986 */ /* 0x000fe8000c101b08 */
[----:B------:R-:W-:Y:S04]  /*27d0*/  STG.E.128 desc[UR8][R10.64], R4 ;  /* 0x000000040a007986 */ /* 0x000fe8000c101d08 */
[----:B------:R-:W-:Y:S01]  /*27e0*/  STG.E desc[UR8][R12.64], R36 ;  /* 0x000000240c007986 */ /* 0x000fe2000c101908 */
[----:B------:R-:W-:Y:S05]  /*27f0*/  EXIT ;  /* 0x000000000000794d */ /* 0x000fea0003800000 */
.L_x_399:
[----:B------:R-:W0:Y:S01]  /*2800*/  S2R R5, SR_TID.X ;  /* 0x0000000000057919 */ /* 0x000e220000002100 */
[----:B------:R-:W1:Y:S01]  /*2810*/  LDCU.64 UR4, c[0x0][0x380] ;  /* 0x00007000ff0477ac */ /* 0x000e620008000a00 */
[----:B------:R-:W2:Y:S01]  /*2820*/  S2R R6, SR_CgaCtaId ;  /* 0x0000000000067919 */ /* 0x000ea20000008800 */
[----:B------:R-:W3:Y:S01]  /*2830*/  S2R R27, SR_LANEID ;  /* 0x00000000001b7919 */ /* 0x000ee20000000000 */
[----:B------:R-:W-:Y:S02]  /*2840*/  MOV R39, 0x400 ;  /* 0x0000040000277802 */ /* 0x000fe40000000f00 */
[----:B------:R-:W-:Y:S01]  /*2850*/  CS2R R32, SRZ ;  /* 0x0000000000207805 */ /* 0x000fe2000001ff00 */
[----:B------:R-:W4:Y:S01]  /*2860*/  LDC R40, c[0x0][0x398] ;  /* 0x0000e600ff287b82 */ /* 0x000f220000000800 */
[C---:B0-----:R-:W-:Y:S01]  /*2870*/  IMAD.SHL.U32 R2, R5.reuse, 0x2, RZ ;  /* 0x0000000205027824 */ /* 0x041fe200078e00ff */
[----:B------:R-:W-:-:S04]  /*2880*/  LOP3.LUT R0, R5, 0x1f, RZ, 0xc0, !PT ;  /* 0x0000001f05007812 */ /* 0x000fc800078ec0ff */
[----:B------:R-:W-:-:S04]  /*2890*/  LOP3.LUT R4, R2, 0x7c0, RZ, 0xc0, !PT ;  /* 0x000007c002047812 */ /* 0x000fc800078ec0ff */
[----:B------:R-:W-:-:S04]  /*28a0*/  LOP3.LUT R3, R4, R0, RZ, 0xfc, !PT ;  /* 0x0000000004037212 */ /* 0x000fc800078efcff */
[----:B------:R-:W-:-:S05]  /*28b0*/  IADD3 R0, P0, PT, R8, R3, RZ ;  /* 0x0000000308007210 */ /* 0x000fca0007f1e0ff */
[----:B------:R-:W-:Y:S01]  /*28c0*/  IMAD.X R13, RZ, RZ, R9, P0 ;  /* 0x000000ffff0d7224 */ /* 0x000fe200000e0609 */
[----:B-1----:R-:W-:-:S04]  /*28d0*/  LEA R2, P0, R0, UR4, 0x3 ;  /* 0x0000000400027c11 */ /* 0x002fc8000f8018ff */
[----:B------:R-:W-:Y:S01]  /*28e0*/  LEA.HI.X R3, R0, UR5, R13, 0x3, P0 ;  /* 0x0000000500037c11 */ /* 0x000fe200080f1c0d */
[----:B------:R-:W0:Y:S04]  /*28f0*/  LDCU.64 UR4, c[0x0][0x388] ;  /* 0x00007100ff0477ac */ /* 0x000e280008000a00 */
[----:B------:R-:W5:Y:S04]  /*2900*/  LDG.E.64.CONSTANT R8, desc[UR8][R2.64] ;  /* 0x0000000802087981 */ /* 0x000f68000c1e9b00 */
[----:B------:R1:W4:Y:S01]  /*2910*/  LDG.E.64.CONSTANT R10, desc[UR8][R2.64+0x100] ;  /* 0x00010008020a7981 */ /* 0x000322000c1e9b00 */
[----:B--2---:R-:W-:Y:S01]  /*2920*/  LEA R39, R6, R39, 0x18 ;  /* 0x0000002706277211 */ /* 0x004fe200078ec0ff */
[----:B---3--:R-:W-:Y:S01]  /*2930*/  IMAD.IADD R4, R4, 0x1, R27 ;  /* 0x0000000104047824 */ /* 0x008fe200078e021b */
[----:B------:R-:W-:-:S03]  /*2940*/  ISETP.NE.AND P2, PT, R5, RZ, PT ;  /* 0x000000ff0500720c */ /* 0x000fc60003f45270 */
[----:B------:R-:W-:Y:S01]  /*2950*/  IMAD R29, R4, 0x8, R39 ;  /* 0x00000008041d7824 */ /* 0x000fe200078e0227 */
[----:B0-----:R-:W-:-:S04]  /*2960*/  LEA R24, P0, R0, UR4, 0x4 ;  /* 0x0000000400187c11 */ /* 0x001fc8000f8020ff */
[----:B------:R-:W-:Y:S01]  /*2970*/  LEA.HI.X R25, R0, UR5, R13, 0x4, P0 ;  /* 0x0000000500197c11 */ /* 0x000fe200080f240d */
[----:B------:R-:W-:-:S04]  /*2980*/  IMAD R0, R27, 0x8, R29 ;  /* 0x000000081b007824 */ /* 0x000fc800078e021d */
[----:B-1----:R-:W0:Y:S02]  /*2990*/  @!P2 LDC.64 R2, c[0x0][0x380] ;  /* 0x0000e000ff02ab82 */ /* 0x002e240000000a00 */
[----:B0-----:R-:W-:-:S05]  /*29a0*/  @!P2 IMAD.WIDE.U32 R2, R7, 0x1000, R2 ;  /* 0x000010000702a825 */ /* 0x001fca00078e0002 */
[----:B------:R-:W2:Y:S04]  /*29b0*/  @!P2 LDG.E.64.CONSTANT R32, desc[UR8][R2.64+-0x8] ;  /* 0xfffff8080220a981 */ /* 0x000ea8000c1e9b00 */
[----:B-----5:R0:W-:Y:S04]  /*29c0*/  STS.64 [R29], R8 ;  /* 0x000000081d007388 */ /* 0x0201e80000000a00 */
[----:B----4-:R-:W-:Y:S01]  /*29d0*/  STS.64 [R29+0x100], R10 ;  /* 0x0001000a1d007388 */ /* 0x010fe20000000a00 */
[----:B------:R-:W-:-:S03]  /*29e0*/  NOP ;  /* 0x0000000000007918 */ /* 0x000fc60000000000 */
[----:B------:R-:W1:Y:S01]  /*29f0*/  LDS.128 R12, [R0] ;  /* 0x00000000000c7984 */ /* 0x000e620000000c00 */
[----:B------:R-:W-:Y:S06]  /*2a00*/  BAR.SYNC.DEFER_BLOCKING 0x0 ;  /* 0x0000000000007b1d */ /* 0x000fec0000010000 */
[----:B------:R-:W3:Y:S04]  /*2a10*/  LDG.E.128 R16, desc[UR8][R24.64] ;  /* 0x0000000818107981 */ /* 0x000ee8000c1e1d00 */
[----:B------:R4:W5:Y:S01]  /*2a20*/  LDG.E.128 R20, desc[UR8][R24.64+0x200] ;  /* 0x0002000818147981 */ /* 0x000962000c1e1d00 */
[----:B------:R-:W-:Y:S01]  /*2a30*/  IMAD R35, R4, 0x18, R29 ;  /* 0x0000001804237824 */ /* 0x000fe200078e021d */
[----:B------:R-:W-:Y:S01]  /*2a40*/  LOP3.LUT R4, R5, 0x3e0, RZ, 0xc0, !PT ;  /* 0x000003e005047812 */ /* 0x000fe200078ec0ff */
[----:B------:R-:W-:Y:S01]  /*2a50*/  IMAD.MOV.U32 R41, RZ, RZ, RZ ;  /* 0x000000ffff297224 */ /* 0x000fe200078e00ff */
[----:B------:R-:W-:Y:S01]  /*2a60*/  CS2R R42, SRZ ;  /* 0x00000000002a7805 */ /* 0x000fe2000001ff00 */
[----:B------:R-:W-:-:S02]  /*2a70*/  IMAD.MOV.U32 R45, RZ, RZ, RZ ;  /* 0x000000ffff2d7224 */ /* 0x000fc400078e00ff */
[----:B0-----:R-:W-:Y:S01]  /*2a80*/  IMAD.IADD R9, R4, 0x1, R27 ;  /* 0x0000000104097824 */ /* 0x001fe200078e021b */
[----:B------:R-:W-:Y:S01]  /*2a90*/  CS2R R46, SRZ ;  /* 0x00000000002e7805 */ /* 0x000fe2000001ff00 */
[----:B------:R-:W-:Y:S02]  /*2aa0*/  IMAD.MOV.U32 R44, RZ, RZ, R40 ;  /* 0x000000ffff2c7224 */ /* 0x000fe400078e0028 */
[----:B------:R-:W-:Y:S01]  /*2ab0*/  IMAD R6, R9, 0x30, R0 ;  /* 0x0000003009067824 */ /* 0x000fe200078e0200 */
[----:B------:R-:W-:Y:S04]  /*2ac0*/  STS.128 [R35+0x10], R40 ;  /* 0x0000102823007388 */ /* 0x000fe80000000c00 */
[----:B------:R-:W-:Y:S01]  /*2ad0*/  STS.128 [R35+0x410], R44 ;  /* 0x0004102c23007388 */ /* 0x000fe20000000c00 */
[C---:B----4-:R-:W-:Y:S01]  /*2ae0*/  IMAD R25, R5.reuse, 0x8, R39 ;  /* 0x0000000805197824 */ /* 0x050fe200078e0227 */
[----:B------:R-:W-:-:S02]  /*2af0*/  ISETP.NE.AND P0, PT, R5, RZ, PT ;  /* 0x000000ff0500720c */ /* 0x000fc40003f05270 */
[----:B-1----:R-:W-:-:S04]  /*2b00*/  ISETP.NE.U32.AND P1, PT, R12, R14, PT ;  /* 0x0000000e0c00720c */ /* 0x002fc80003f25070 */
[----:B------:R-:W-:Y:S02]  /*2b10*/  ISETP.NE.AND.EX P1, PT, R13, R15, PT, P1 ;  /* 0x0000000f0d00720c */ /* 0x000fe40003f25310 */
[C---:B------:R-:W-:Y:S02]  /*2b20*/  ISETP.GE.AND P3, PT, R27.reuse, 0x1, PT ;  /* 0x000000011b00780c */ /* 0x040fe40003f66270 */
[----:B------:R-:W-:Y:S01]  /*2b30*/  ISETP.NE.AND P4, PT, R27, 0x1f, PT ;  /* 0x0000001f1b00780c */ /* 0x000fe20003f85270 */
[----:B---3--:R-:W-:Y:S04]  /*2b40*/  STS.128 [R35], R16 ;  /* 0x0000001023007388 */ /* 0x008fe80000000c00 */
[----:B-----5:R-:W-:Y:S01]  /*2b50*/  STS.128 [R35+0x400], R20 ;  /* 0x0004001423007388 */ /* 0x020fe20000000c00 */
[----:B------:R-:W-:-:S03]  /*2b60*/  NOP ;  /* 0x0000000000007918 */ /* 0x000fc60000000000 */
[----:B------:R-:W-:Y:S04]  /*2b70*/  LDS.128 R8, [R6] ;  /* 0x0000000006087984 */ /* 0x000fe80000000c00 */
[----:B------:R-:W0:Y:S04]  /*2b80*/  LDS.128 R28, [R6+0x20] ;  /* 0x00002000061c7984 */ /* 0x000e280000000c00 */
[----:B------:R-:W1:Y:S04]  /*2b90*/  LDS R0, [R6+0x10] ;  /* 0x0000100006007984 */ /* 0x000e680000000800 */
[----:B------:R-:W3:Y:S01]  /*2ba0*/  LDS R4, [R6+0x30] ;  /* 0x0000300006047984 */ /* 0x000ee20000000800 */
[----:B------:R-:W-:Y:S06]  /*2bb0*/  BAR.SYNC.DEFER_BLOCKING 0x0 ;  /* 0x0000000000007b1d */ /* 0x000fec0000010000 */
[----:B------:R-:W-:Y:S02]  /*2bc0*/  STS.64 [R25+0xa60], R14 ;  /* 0x000a600e19007388 */ /* 0x000fe40000000a00 */
[----:B------:R-:W-:Y:S06]  /*2bd0*/  BAR.SYNC.DEFER_BLOCKING 0x0 ;  /* 0x0000000000007b1d */ /* 0x000fec0000010000 */
[----:B0-----:R-:W-:Y:S01]  /*2be0*/  DADD R2, R8, R28 ;  /* 0x0000000008027229 */ /* 0x001fe2000000001c */
[----:B--2---:R-:W0:Y:S01]  /*2bf0*/  @P0 LDS.64 R32, [R25+0xa58] ;  /* 0x000a580019200984 */ /* 0x004e220000000a00 */
[----:B------:R-:W-:-:S08]  /*2c00*/  DADD R16, R10, R30 ;  /* 0x000000000a107229 */ /* 0x000fd0000000001e */
[----:B------:R-:W-:Y:S02]  /*2c10*/  FSEL R36, R28, R2, P1 ;  /* 0x000000021c247208 */ /* 0x000fe40000800000 */
[----:B------:R-:W-:Y:S02]  /*2c20*/  FSEL R37, R29, R3, P1 ;  /* 0x000000031d257208 */ /* 0x000fe40000800000 */
[----:B-1----:R-:W-:Y:S02]  /*2c30*/  SEL R19, R0, RZ, !P1 ;  /* 0x000000ff00137207 */ /* 0x002fe40004800000 */
[----:B------:R-:W-:Y:S02]  /*2c40*/  FSEL R34, R30, R16, P1 ;  /* 0x000000101e227208 */ /* 0x000fe40000800000 */
[----:B------:R-:W-:Y:S01]  /*2c50*/  FSEL R35, R31, R17, P1 ;  /* 0x000000111f237208 */ /* 0x000fe20000800000 */
[----:B------:R-:W-:Y:S04]  /*2c60*/  SHFL.UP PT, R2, R36, 0x1, RZ ;  /* 0x0420000024027989 */ /* 0x000fe800000e00ff */
[----:B------:R-:W1:Y:S04]  /*2c70*/  SHFL.UP PT, R3, R37, 0x1, RZ ;  /* 0x0420000025037989 */ /* 0x000e6800000e00ff */
[----:B------:R-:W-:Y:S04]  /*2c80*/  SHFL.UP PT, R16, R34, 0x1, RZ ;  /* 0x0420000022107989 */ /* 0x000fe800000e00ff */
[----:B------:R-:W2:Y:S01]  /*2c90*/  SHFL.UP PT, R17, R35, 0x1, RZ ;  /* 0x0420000023117989 */ /* 0x000ea200000e00ff */
[----:B---3--:R-:W-:-:S05]  /*2ca0*/  IMAD.IADD R4, R4, 0x1, R19 ;  /* 0x0000000104047824 */ /* 0x008fca00078e0213 */
[----:B------:R-:W3:Y:S01]  /*2cb0*/  SHFL.UP PT, R19, R4, 0x1, RZ ;  /* 0x0420000004137989 */ /* 0x000ee200000e00ff */
[----:B0-----:R-:W-:-:S04]  /*2cc0*/  ISETP.NE.U32.AND P0, PT, R32, R12, PT ;  /* 0x0000000c2000720c */ /* 0x001fc80003f05070 */
[----:B------:R-:W-:Y:S02]  /*2cd0*/  ISETP.NE.AND.EX P0, PT, R33, R13, PT, P0 ;  /* 0x0000000d2100720c */ /* 0x000fe40003f05300 */
[----:B------:R-:W-:Y:S02]  /*2ce0*/  SEL R25, RZ, 0x1, !P1 ;  /* 0x00000001ff197807 */ /* 0x000fe40004800000 */
[----:B------:R-:W-:-:S04]  /*2cf0*/  SEL R6, RZ, 0x1, !P0 ;  /* 0x00000001ff067807 */ /* 0x000fc80004000000 */
[----:B------:R-:W-:Y:S01]  /*2d00*/  IADD3 R25, P0, PT, R25, R6, RZ ;  /* 0x0000000619197210 */ /* 0x000fe20007f1e0ff */
[----:B-1----:R-:W-:Y:S02]  /*2d10*/  DADD R2, R2, R36 ;  /* 0x0000000002027229 */ /* 0x002fe40000000024 */
[----:B--2---:R-:W-:Y:S02]  /*2d20*/  DADD R16, R16, R34 ;  /* 0x0000000010107229 */ /* 0x004fe40000000022 */
[----:B------:R-:W-:Y:S01]  /*2d30*/  IMAD.X R23, RZ, RZ, RZ, P0 ;  /* 0x000000ffff177224 */ /* 0x000fe200000e06ff */
[----:B------:R-:W0:Y:S01]  /*2d40*/  SHFL.UP PT, R6, R25, 0x1, RZ ;  /* 0x0420000019067989 */ /* 0x000e2200000e00ff */
[----:B------:R-:W-:-:S03]  /*2d50*/  ISETP.NE.U32.AND P0, PT, R25, RZ, PT ;  /* 0x000000ff1900720c */ /* 0x000fc60003f05070 */
[----:B------:R-:W1:Y:S01]  /*2d60*/  SHFL.UP PT, R18, R23, 0x1, RZ ;  /* 0x0420000017127989 */ /* 0x000e6200000e00ff */
[----:B------:R-:W-:-:S04]  /*2d70*/  ISETP.NE.AND.EX P0, PT, R23, RZ, PT, P0 ;  /* 0x000000ff1700720c */ /* 0x000fc80003f05300 */
[----:B---3--:R-:W-:Y:S02]  /*2d80*/  SEL R19, R19, RZ, !P0 ;  /* 0x000000ff13137207 */ /* 0x008fe40004000000 */
[----:B------:R-:W-:Y:S02]  /*2d90*/  @P3 FSEL R36, R2, R36, !P0 ;  /* 0x0000002402243208 */ /* 0x000fe40004000000 */
[----:B------:R-:W-:Y:S02]  /*2da0*/  @P3 FSEL R37, R3, R37, !P0 ;  /* 0x0000002503253208 */ /* 0x000fe40004000000 */
[----:B------:R-:W-:Y:S02]  /*2db0*/  @P3 FSEL R34, R16, R34, !P0 ;  /* 0x0000002210223208 */ /* 0x000fe40004000000 */
[----:B------:R-:W-:Y:S02]  /*2dc0*/  @P3 FSEL R35, R17, R35, !P0 ;  /* 0x0000002311233208 */ /* 0x000fe40004000000 */
[----:B------:R-:W-:Y:S01]  /*2dd0*/  SEL R19, R19, RZ, P3 ;  /* 0x000000ff13137207 */ /* 0x000fe20001800000 */
[----:B------:R-:W-:Y:S04]  /*2de0*/  SHFL.UP PT, R2, R36, 0x2, RZ ;  /* 0x0440000024027989 */ /* 0x000fe800000e00ff */
[----:B------:R-:W2:Y:S01]  /*2df0*/  SHFL.UP PT, R3, R37, 0x2, RZ ;  /* 0x0440000025037989 */ /* 0x000ea200000e00ff */
[----:B------:R-:W-:-:S03]  /*2e00*/  IMAD.IADD R19, R4, 0x1, R19 ;  /* 0x0000000104137824 */ /* 0x000fc600078e0213 */
[----:B------:R-:W-:Y:S04]  /*2e10*/  SHFL.UP PT, R16, R34, 0x2, RZ ;  /* 0x0440000022107989 */ /* 0x000fe800000e00ff */
[----:B------:R-:W3:Y:S01]  /*2e20*/  SHFL.UP PT, R17, R35, 0x2, RZ ;  /* 0x0440000023117989 */ /* 0x000ee200000e00ff */
[----:B0-----:R-:W-:-:S03]  /*2e30*/  SEL R6, R6, RZ, P3 ;  /* 0x000000ff06067207 */ /* 0x001fc60001800000 */
[----:B------:R-:W0:Y:S01]  /*2e40*/  SHFL.UP PT, R4, R19, 0x2, RZ ;  /* 0x0440000013047989 */ /* 0x000e2200000e00ff */
[----:B------:R-:W-:Y:S02]  /*2e50*/  IADD3 R25, P1, PT, R6, R25, RZ ;  /* 0x0000001906197210 */ /* 0x000fe40007f3e0ff */
[----:B-1----:R-:W-:Y:S02]  /*2e60*/  SEL R18, R18, RZ, P3 ;  /* 0x000000ff12127207 */ /* 0x002fe40001800000 */
[----:B------:R-:W-:Y:S01]  /*2e70*/  ISETP.GE.AND P3, PT, R27, 0x2, PT ;  /* 0x000000021b00780c */ /* 0x000fe20003f66270 */
[----:B------:R-:W1:Y:S02]  /*2e80*/  SHFL.UP PT, R6, R25, 0x2, RZ ;  /* 0x0440000019067989 */ /* 0x000e6400000e00ff */
[----:B------:R-:W-:Y:S01]  /*2e90*/  IMAD.X R23, R18, 0x1, R23, P1 ;  /* 0x0000000112177824 */ /* 0x000fe200008e0617 */
[----:B------:R-:W-:Y:S01]  /*2ea0*/  ISETP.NE.U32.AND P0, PT, R25, RZ, PT ;  /* 0x000000ff1900720c */ /* 0x000fe20003f05070 */
[----:B--2---:R-:W-:-:S03]  /*2eb0*/  DADD R2, R2, R36 ;  /* 0x0000000002027229 */ /* 0x004fc60000000024 */
[----:B------:R-:W2:Y:S01]  /*2ec0*/  SHFL.UP PT, R18, R23, 0x2, RZ ;  /* 0x0440000017127989 */ /* 0x000ea200000e00ff */
[----:B------:R-:W-:Y:S01]  /*2ed0*/  ISETP.NE.AND.EX P0, PT, R23, RZ, PT, P0 ;  /* 0x000000ff1700720c */ /* 0x000fe20003f05300 */
[----:B---3--:R-:W-:-:S05]  /*2ee0*/  DADD R16, R16, R34 ;  /* 0x0000000010107229 */ /* 0x008fca0000000022 */
[----:B------:R-:W-:Y:S02]  /*2ef0*/  @P3 FSEL R36, R2, R36, !P0 ;  /* 0x0000002402243208 */ /* 0x000fe40004000000 */
[----:B0-----:R-:W-:Y:S02]  /*2f00*/  SEL R4, R4, RZ, !P0 ;  /* 0x000000ff04047207 */ /* 0x001fe40004000000 */
[----:B------:R-:W-:Y:S02]  /*2f10*/  @P3 FSEL R37, R3, R37, !P0 ;  /* 0x0000002503253208 */ /* 0x000fe40004000000 */
[----:B------:R-:W-:Y:S02]  /*2f20*/  SEL R4, R4, RZ, P3 ;  /* 0x000000ff04047207 */ /* 0x000fe40001800000 */
[----:B------:R-:W-:Y:S02]  /*2f30*/  @P3 FSEL R34, R16, R34, !P0 ;  /* 0x0000002210223208 */ /* 0x000fe40004000000 */
[----:B------:R-:W-:Y:S01]  /*2f40*/  @P3 FSEL R35, R17, R35, !P0 ;  /* 0x0000002311233208 */ /* 0x000fe20004000000 */
[----:B------:R-:W-:Y:S01]  /*2f50*/  SHFL.UP PT, R2, R36, 0x4, RZ ;  /* 0x0480000024027989 */ /* 0x000fe200000e00ff */
[----:B------:R-:W-:-:S03]  /*2f60*/  IMAD.IADD R4, R19, 0x1, R4 ;  /* 0x0000000113047824 */ /* 0x000fc600078e0204 */
[----:B------:R-:W0:Y:S04]  /*2f70*/  SHFL.UP PT, R3, R37, 0x4, RZ ;  /* 0x0480000025037989 */ /* 0x000e2800000e00ff */
[----:B------:R-:W-:Y:S04]  /*2f80*/  SHFL.UP PT, R16, R34, 0x4, RZ ;  /* 0x0480000022107989 */ /* 0x000fe800000e00ff */
[----:B------:R-:W3:Y:S01]  /*2f90*/  SHFL.UP PT, R17, R35, 0x4, RZ ;  /* 0x0480000023117989 */ /* 0x000ee200000e00ff */
[----:B-1----:R-:W-:-:S03]  /*2fa0*/  SEL R6, R6, RZ, P3 ;  /* 0x000000ff06067207 */ /* 0x002fc60001800000 */
[----:B------:R-:W1:Y:S01]  /*2fb0*/  SHFL.UP PT, R19, R4, 0x4, RZ ;  /* 0x0480000004137989 */ /* 0x000e6200000e00ff */
[----:B------:R-:W-:Y:S02]  /*2fc0*/  IADD3 R25, P1, PT, R6, R25, RZ ;  /* 0x0000001906197210 */ /* 0x000fe40007f3e0ff */
[----:B--2---:R-:W-:-:S03]  /*2fd0*/  SEL R18, R18, RZ, P3 ;  /* 0x000000ff12127207 */ /* 0x004fc60001800000 */
[----:B------:R-:W2:Y:S02]  /*2fe0*/  SHFL.UP PT, R6, R25, 0x4, RZ ;  /* 0x0480000019067989 */ /* 0x000ea400000e00ff */
[----:B------:R-:W-:Y:S01]  /*2ff0*/  IMAD.X R23, R18, 0x1, R23, P1 ;  /* 0x0000000112177824 */ /* 0x000fe200008e0617 */
[----:B------:R-:W-:-:S04]  /*3000*/  ISETP.GE.AND P3, PT, R27, 0x4, PT ;  /* 0x000000041b00780c */ /* 0x000fc80003f66270 */
[----:B------:R-:W4:Y:S01]  /*3010*/  SHFL.UP PT, R18, R23, 0x4, RZ ;  /* 0x0480000017127989 */ /* 0x000f2200000e00ff */
[----:B------:R-:W-:Y:S01]  /*3020*/  ISETP.NE.U32.AND P0, PT, R25, RZ, PT ;  /* 0x000000ff1900720c */ /* 0x000fe20003f05070 */
[----:B0-----:R-:W-:Y:S02]  /*3030*/  DADD R2, R2, R36 ;  /* 0x0000000002027229 */ /* 0x001fe40000000024 */
[----:B---3--:R-:W-:Y:S01]  /*3040*/  DADD R16, R16, R34 ;  /* 0x0000000010107229 */ /* 0x008fe20000000022 */
[----:B------:R-:W-:-:S04]  /*3050*/  ISETP.NE.AND.EX P0, PT, R23, RZ, PT, P0 ;  /* 0x000000ff1700720c */ /* 0x000fc80003f05300 */
[----:B-1----:R-:W-:-:S03]  /*3060*/  SEL R19, R19, RZ, !P0 ;  /* 0x000000ff13137207 */ /* 0x002fc60004000000 */
[----:B------:R-:W-:Y:S02]  /*3070*/  @P3 FSEL R36, R2, R36, !P0 ;  /* 0x0000002402243208 */ /* 0x000fe40004000000 */
[----:B------:R-:W-:Y:S02]  /*3080*/  @P3 FSEL R37, R3, R37, !P0 ;  /* 0x0000002503253208 */ /* 0x000fe40004000000 */
[----:B------:R-:W-:Y:S02]  /*3090*/  @P3 FSEL R34, R16, R34, !P0 ;  /* 0x0000002210223208 */ /* 0x000fe40004000000 */
[----:B------:R-:W-:Y:S02]  /*30a0*/  @P3 FSEL R35, R17, R35, !P0 ;  /* 0x0000002311233208 */ /* 0x000fe40004000000 */
[----:B------:R-:W-:Y:S01]  /*30b0*/  SEL R19, R19, RZ, P3 ;  /* 0x000000ff13137207 */ /* 0x000fe20001800000 */
[----:B------:R-:W-:Y:S01]  /*30c0*/  SHFL.UP PT, R2, R36, 0x8, RZ ;  /* 0x0500000024027989 */ /* 0x000fe200000e00ff */
[----:B--2---:R-:W-:-:S03]  /*30d0*/  SEL R6, R6, RZ, P3 ;  /* 0x000000ff06067207 */ /* 0x004fc60001800000 */
[----:B------:R-:W0:Y:S01]  /*30e0*/  SHFL.UP PT, R3, R37, 0x8, RZ ;  /* 0x0500000025037989 */ /* 0x000e2200000e00ff */
[----:B------:R-:W-:-:S03]  /*30f0*/  IMAD.IADD R19, R4, 0x1, R19 ;  /* 0x0000000104137824 */ /* 0x000fc600078e0213 */
[----:B------:R-:W-:Y:S04]  /*3100*/  SHFL.UP PT, R16, R34, 0x8, RZ ;  /* 0x0500000022107989 */ /* 0x000fe800000e00ff */
[----:B------:R-:W1:Y:S01]  /*3110*/  SHFL.UP PT, R17, R35, 0x8, RZ ;  /* 0x0500000023117989 */ /* 0x000e6200000e00ff */
[----:B------:R-:W-:Y:S02]  /*3120*/  IADD3 R25, P1, PT, R6, R25, RZ ;  /* 0x0000001906197210 */ /* 0x000fe40007f3e0ff */
[----:B----4-:R-:W-:Y:S01]  /*3130*/  SEL R18, R18, RZ, P3 ;  /* 0x000000ff12127207 */ /* 0x010fe20001800000 */
[----:B------:R-:W2:Y:S04]  /*3140*/  SHFL.UP PT, R4, R19, 0x8, RZ ;  /* 0x0500000013047989 */ /* 0x000ea800000e00ff */
[----:B------:R-:W-:Y:S01]  /*3150*/  IMAD.X R23, R18, 0x1, R23, P1 ;  /* 0x0000000112177824 */ /* 0x000fe200008e0617 */
[----:B------:R-:W3:Y:S04]  /*3160*/  SHFL.UP PT, R6, R25, 0x8, RZ ;  /* 0x0500000019067989 */ /* 0x000ee800000e00ff */
[----:B------:R-:W4:Y:S01]  /*3170*/  SHFL.UP PT, R18, R23, 0x8, RZ ;  /* 0x0500000017127989 */ /* 0x000f2200000e00ff */
[----:B------:R-:W-:-:S02]  /*3180*/  ISETP.GE.AND P3, PT, R27, 0x8, PT ;  /* 0x000000081b00780c */ /* 0x000fc40003f66270 */
[----:B------:R-:W-:Y:S01]  /*3190*/  ISETP.NE.U32.AND P0, PT, R25, RZ, PT ;  /* 0x000000ff1900720c */ /* 0x000fe20003f05070 */
[----:B0-----:R-:W-:-:S03]  /*31a0*/  DADD R2, R2, R36 ;  /* 0x0000000002027229 */ /* 0x001fc60000000024 */
[----:B------:R-:W-:Y:S01]  /*31b0*/  ISETP.NE.AND.EX P0, PT, R23, RZ, PT, P0 ;  /* 0x000000ff1700720c */ /* 0x000fe20003f05300 */
[----:B-1----:R-:W-:-:S03]  /*31c0*/  DADD R16, R16, R34 ;  /* 0x0000000010107229 */ /* 0x002fc60000000022 */
[----:B--2---:R-:W-:-:S03]  /*31d0*/  SEL R4, R4, RZ, !P0 ;  /* 0x000000ff04047207 */ /* 0x004fc60004000000 */
[----:B------:R-:W-:Y:S02]  /*31e0*/  @P3 FSEL R36, R2, R36, !P0 ;  /* 0x0000002402243208 */ /* 0x000fe40004000000 */
[----:B------:R-:W-:Y:S02]  /*31f0*/  @P3 FSEL R37, R3, R37, !P0 ;  /* 0x0000002503253208 */ /* 0x000fe40004000000 */
[----:B---3--:R-:W-:Y:S02]  /*3200*/  SEL R6, R6, RZ, P3 ;  /* 0x000000ff06067207 */ /* 0x008fe40001800000 */
[----:B------:R-:W-:Y:S02]  /*3210*/  @P3 FSEL R34, R16, R34, !P0 ;  /* 0x0000002210223208 */ /* 0x000fe40004000000 */
[----:B------:R-:W-:Y:S02]  /*3220*/  SEL R4, R4, RZ, P3 ;  /* 0x000000ff04047207 */ /* 0x000fe40001800000 */
[----:B------:R-:W-:Y:S01]  /*3230*/  @P3 FSEL R35, R17, R35, !P0 ;  /* 0x0000002311233208 */ /* 0x000fe20004000000 */
[----:B------:R-:W-:Y:S01]  /*3240*/  SHFL.UP PT, R2, R36, 0x10, RZ ;  /* 0x0600000024027989 */ /* 0x000fe200000e00ff */
[----:B------:R-:W-:Y:S01]  /*3250*/  IADD3 R25, P1, PT, R6, R25, RZ ;  /* 0x0000001906197210 */ /* 0x000fe20007f3e0ff */
[----:B------:R-:W-:Y:S01]  /*3260*/  IMAD.IADD R19, R19, 0x1, R4 ;  /* 0x0000000113137824 */ /* 0x000fe200078e0204 */
[----:B----4-:R-:W-:Y:S01]  /*3270*/  SEL R18, R18, RZ, P3 ;  /* 0x000000ff12127207 */ /* 0x010fe20001800000 */
[----:B------:R-:W0:Y:S04]  /*3280*/  SHFL.UP PT, R3, R37, 0x10, RZ ;  /* 0x0600000025037989 */ /* 0x000e2800000e00ff */
[----:B------:R-:W-:Y:S04]  /*3290*/  SHFL.UP PT, R16, R34, 0x10, RZ ;  /* 0x0600000022107989 */ /* 0x000fe800000e00ff */
[----:B------:R-:W1:Y:S01]  /*32a0*/  SHFL.UP PT, R17, R35, 0x10, RZ ;  /* 0x0600000023117989 */ /* 0x000e6200000e00ff */
[----:B------:R-:W-:-:S03]  /*32b0*/  IMAD.X R21, R18, 0x1, R23, P1 ;  /* 0x0000000112157824 */ /* 0x000fc600008e0617 */
[----:B------:R-:W2:Y:S04]  /*32c0*/  SHFL.UP PT, R6, R25, 0x10, RZ ;  /* 0x0600000019067989 */ /* 0x000ea800000e00ff */
[----:B------:R-:W3:Y:S04]  /*32d0*/  SHFL.UP PT, R20, R19, 0x10, RZ ;  /* 0x0600000013147989 */ /* 0x000ee800000e00ff */
[----:B------:R-:W4:Y:S01]  /*32e0*/  SHFL.UP PT, R18, R21, 0x10, RZ ;  /* 0x0600000015127989 */ /* 0x000f2200000e00ff */
[----:B------:R-:W-:Y:S02]  /*32f0*/  ISETP.GE.AND P3, PT, R27, 0x10, PT ;  /* 0x000000101b00780c */ /* 0x000fe40003f66270 */
[----:B------:R-:W-:Y:S01]  /*3300*/  ISETP.NE.U32.AND P0, PT, R25, RZ, PT ;  /* 0x000000ff1900720c */ /* 0x000fe20003f05070 */
[----:B0-----:R-:W-:-:S03]  /*3310*/  DADD R2, R2, R36 ;  /* 0x0000000002027229 */ /* 0x001fc60000000024 */
[----:B------:R-:W-:Y:S01]  /*3320*/  ISETP.NE.AND.EX P0, PT, R21, RZ, PT, P0 ;  /* 0x000000ff1500720c */ /* 0x000fe20003f05300 */
[----:B-1----:R-:W-:Y:S01]  /*3330*/  DADD R16, R16, R34 ;  /* 0x0000000010107229 */ /* 0x002fe20000000022 */
[----:B--2---:R-:W-:Y:S02]  /*3340*/  SEL R6, R6, RZ, P3 ;  /* 0x000000ff06067207 */ /* 0x004fe40001800000 */
[----:B---3--:R-:W-:Y:S02]  /*3350*/  SEL R20, R20, RZ, !P0 ;  /* 0x000000ff14147207 */ /* 0x008fe40004000000 */
[----:B------:R-:W-:Y:S02]  /*3360*/  IADD3 R24, P1, PT, R6, R25, RZ ;  /* 0x0000001906187210 */ /* 0x000fe40007f3e0ff */
[----:B----4-:R-:W-:Y:S02]  /*3370*/  SEL R18, R18, RZ, P3 ;  /* 0x000000ff12127207 */ /* 0x010fe40001800000 */
[----:B------:R-:W-:-:S02]  /*3380*/  SEL R20, R20, RZ, P3 ;  /* 0x000000ff14147207 */ /* 0x000fc40001800000 */
[----:B------:R-:W-:Y:S02]  /*3390*/  SHF.R.U32.HI R4, RZ, 0x5, R5 ;  /* 0x00000005ff047819 */ /* 0x000fe40000011605 */
[----:B------:R-:W-:Y:S02]  /*33a0*/  @P3 FSEL R36, R2, R36, !P0 ;  /* 0x0000002402243208 */ /* 0x000fe40004000000 */
[----:B------:R-:W-:Y:S02]  /*33b0*/  @P3 FSEL R37, R3, R37, !P0 ;  /* 0x0000002503253208 */ /* 0x000fe40004000000 */
[----:B------:R-:W-:Y:S02]  /*33c0*/  @P3 FSEL R34, R16, R34, !P0 ;  /* 0x0000002210223208 */ /* 0x000fe40004000000 */
[----:B------:R-:W-:Y:S01]  /*33d0*/  @P3 FSEL R35, R17, R35, !P0 ;  /* 0x0000002311233208 */ /* 0x000fe20004000000 */
[----:B------:R-:W-:Y:S02]  /*33e0*/  IMAD.X R25, R18, 0x1, R21, P1 ;  /* 0x0000000112197824 */ /* 0x000fe400008e0615 */
[----:B------:R-:W-:Y:S01]  /*33f0*/  IMAD.IADD R16, R19, 0x1, R20 ;  /* 0x0000000113107824 */ /* 0x000fe200078e0214 */
[----:B------:R-:W-:Y:S01]  /*3400*/  CS2R R18, SRZ ;  /* 0x0000000000127805 */ /* 0x000fe2000001ff00 */
[----:B------:R-:W-:-:S02]  /*3410*/  @!P4 IMAD R53, R4, 0x30, R39 ;  /* 0x000000300435c824 */ /* 0x000fc400078e0227 */
[----:B------:R-:W-:Y:S02]  /*3420*/  IMAD.MOV.U32 R17, RZ, RZ, RZ ;  /* 0x000000ffff117224 */ /* 0x000fe400078e00ff */
[----:B------:R-:W-:Y:S02]  /*3430*/  @!P4 IMAD.MOV.U32 R44, RZ, RZ, R36 ;  /* 0x000000ffff2cc224 */ /* 0x000fe400078e0024 */
[----:B------:R-:W-:Y:S02]  /*3440*/  @!P4 IMAD.MOV.U32 R45, RZ, RZ, R37 ;  /* 0x000000ffff2dc224 */ /* 0x000fe400078e0025 */
[----:B------:R-:W-:Y:S02]  /*3450*/  @!P4 IMAD.MOV.U32 R46, RZ, RZ, R34 ;  /* 0x000000ffff2ec224 */ /* 0x000fe400078e0022 */
[----:B------:R-:W-:Y:S01]  /*3460*/  @!P4 IMAD.MOV.U32 R47, RZ, RZ, R35 ;  /* 0x000000ffff2fc224 */ /* 0x000fe200078e0023 */
[----:B------:R-:W-:Y:S04]  /*3470*/  @!P4 STS.64 [R53], R24 ;  /* 0x000000183500c388 */ /* 0x000fe80000000a00 */
[----:B------:R-:W-:Y:S04]  /*3480*/  @!P4 STS.128 [R53+0x10], R44 ;  /* 0x0000102c3500c388 */ /* 0x000fe80000000c00 */
[----:B------:R-:W-:Y:S04]  /*3490*/  @!P4 STS.64 [R53+0x8], RZ ;  /* 0x000008ff3500c388 */ /* 0x000fe80000000a00 */
[----:B------:R-:W-:Y:S01]  /*34a0*/  @!P4 STS.128 [R53+0x20], R16 ;  /* 0x000020103500c388 */ /* 0x000fe20000000c00 */
[----:B------:R-:W-:Y:S06]  /*34b0*/  BAR.SYNC.DEFER_BLOCKING 0x0 ;  /* 0x0000000000007b1d */ /* 0x000fec0000010000 */
[----:B------:R-:W0:Y:S04]  /*34c0*/  LDS.64 R50, [R39+0x30] ;  /* 0x0000300027327984 */ /* 0x000e280000000a00 */
[----:B------:R-:W1:Y:S04]  /*34d0*/  LDS.64 R2, [R39] ;  /* 0x0000000027027984 */ /* 0x000e680000000a00 */
[----:B------:R-:W-:Y:S04]  /*34e0*/  LDS.128 R28, [R39+0x10] ;  /* 0x00001000271c7984 */ /* 0x000fe80000000c00 */
[----:B------:R-:W2:Y:S04]  /*34f0*/  LDS.128 R40, [R39+0x40] ;  /* 0x0000400027287984 */ /* 0x000ea80000000c00 */
[----:B------:R-:W3:Y:S04]  /*3500*/  LDS.128 R20, [R39+0x20] ;  /* 0x0000200027147984 */ /* 0x000ee80000000c00 */
[----:B------:R-:W4:Y:S04]  /*3510*/  LDS.128 R44, [R39+0x70] ;  /* 0x00007000272c7984 */ /* 0x000f280000000c00 */
[----:B------:R-:W5:Y:S04]  /*3520*/  LDS.64 R48, [R39+0x60] ;  /* 0x0000600027307984 */ /* 0x000f680000000a00 */
[----:B------:R-:W5:Y:S01]  /*3530*/  LDS R38, [R39+0x50] ;  /* 0x0000500027267984 */ /* 0x000f620000000800 */
[----:B------:R-:W-:-:S02]  /*3540*/  ISETP.NE.AND P3, PT, R4, 0x1, PT ;  /* 0x000000010400780c */ /* 0x000fc40003f65270 */
[----:B------:R-:W-:Y:S01]  /*3550*/  ISETP.NE.AND P4, PT, R4, 0x2, PT ;  /* 0x000000020400780c */ /* 0x000fe20003f85270 */
[----:B------:R-:W5:Y:S01]  /*3560*/  LDS R56, [R39+0x80] ;  /* 0x0000800027387984 */ /* 0x000f620000000800 */
[----:B0-----:R-:W-:Y:S02]  /*3570*/  ISETP.NE.U32.AND P0, PT, R50, RZ, PT ;  /* 0x000000ff3200720c */ /* 0x001fe40003f05070 */
[----:B-1----:R-:W-:Y:S02]  /*3580*/  IADD3 R59, P1, PT, R2, R50, RZ ;  /* 0x00000032023b7210 */ /* 0x002fe40007f3e0ff */
[----:B------:R-:W-:Y:S01]  /*3590*/  ISETP.NE.AND.EX P0, PT, R51, RZ, PT, P0 ;  /* 0x000000ff3300720c */ /* 0x000fe20003f05300 */
[----:B--2---:R-:W-:Y:S02]  /*35a0*/  DADD R18, R28, R40 ;  /* 0x000000001c127229 */ /* 0x004fe40000000028 */
[----:B------:R-:W-:Y:S01]  /*35b0*/  IMAD.X R57, R3, 0x1, R51, P1 ;  /* 0x0000000103397824 */ /* 0x000fe200008e0633 */
[----:B------:R-:W-:Y:S01]  /*35c0*/  DADD R50, R30, R42 ;  /* 0x000000001e327229 */ /* 0x000fe2000000002a */
[----:B------:R-:W-:-:S02]  /*35d0*/  FSEL R63, R30, RZ, !P3 ;  /* 0x000000ff1e3f7208 */ /* 0x000fc40005800000 */
[----:B------:R-:W-:Y:S02]  /*35e0*/  FSEL R65, R31, RZ, !P3 ;  /* 0x000000ff1f417208 */ /* 0x000fe40005800000 */
[----:B------:R-:W-:Y:S02]  /*35f0*/  FSEL R61, R28, RZ, !P3 ;  /* 0x000000ff1c3d7208 */ /* 0x000fe40005800000 */
[----:B------:R-:W-:Y:S02]  /*3600*/  FSEL R55, R29, RZ, !P3 ;  /* 0x000000ff1d377208 */ /* 0x000fe40005800000 */
[----:B------:R-:W-:Y:S01]  /*3610*/  FSEL R40, R18, R40, !P0 ;  /* 0x0000002812287208 */ /* 0x000fe20004000000 */
[----:B------:R-:W0:Y:S01]  /*3620*/  LDS.128 R28, [R39+0xa0] ;  /* 0x0000a000271c7984 */ /* 0x000e220000000c00 */
[----:B------:R-:W-:Y:S01]  /*3630*/  FSEL R41, R19, R41, !P0 ;  /* 0x0000002913297208 */ /* 0x000fe20004000000 */
[----:B---3--:R-:W-:Y:S01]  /*3640*/  IMAD.MOV.U32 R26, RZ, RZ, R20 ;  /* 0x000000ffff1a7224 */ /* 0x008fe200078e0014 */
[----:B------:R-:W-:Y:S01]  /*3650*/  SEL R17, R59, R2, !P4 ;  /* 0x000000023b117207 */ /* 0x000fe20006000000 */
[----:B------:R-:W-:Y:S01]  /*3660*/  LDS.64 R18, [R39+0xc0] ;  /* 0x0000c00027127984 */ /* 0x000fe20000000a00 */
[----:B------:R-:W-:-:S02]  /*3670*/  SEL R6, R57, R3, !P4 ;  /* 0x0000000339067207 */ /* 0x000fc40006000000 */
[----:B------:R-:W-:Y:S01]  /*3680*/  FSEL R61, R40, R61, !P4 ;  /* 0x0000003d283d7208 */ /* 0x000fe20006000000 */
[----:B------:R-:W1:Y:S01]  /*3690*/  LDS.64 R2, [R39+0x90] ;  /* 0x0000900027027984 */ /* 0x000e620000000a00 */
[----:B------:R-:W-:Y:S01]  /*36a0*/  FSEL R55, R41, R55, !P4 ;  /* 0x0000003729377208 */ /* 0x000fe20006000000 */
[----:B----4-:R-:W-:Y:S01]  /*36b0*/  DADD R40, R44, R40 ;  /* 0x000000002c287229 */ /* 0x010fe20000000028 */
[----:B------:R-:W-:Y:S02]  /*36c0*/  FSEL R53, R51, R43, !P0 ;  /* 0x0000002b33357208 */ /* 0x000fe40004000000 */
[----:B------:R-:W-:Y:S02]  /*36d0*/  FSEL R52, R50, R42, !P0 ;  /* 0x0000002a32347208 */ /* 0x000fe40004000000 */
[----:B------:R-:W-:Y:S02]  /*36e0*/  SEL R43, R26, RZ, !P0 ;  /* 0x000000ff1a2b7207 */ /* 0x000fe40004000000 */
[----:B-----5:R-:W-:-:S02]  /*36f0*/  ISETP.NE.U32.AND P0, PT, R48, RZ, PT ;  /* 0x000000ff3000720c */ /* 0x020fc40003f05070 */
[----:B------:R-:W-:Y:S01]  /*3700*/  SEL R26, R26, RZ, !P3 ;  /* 0x000000ff1a1a7207 */ /* 0x000fe20005800000 */
[----:B------:R-:W-:Y:S01]  /*3710*/  IMAD.IADD R43, R38, 0x1, R43 ;  /* 0x00000001262b7824 */ /* 0x000fe200078e022b */
[----:B------:R-:W-:Y:S02]  /*3720*/  ISETP.NE.AND.EX P0, PT, R49, RZ, PT, P0 ;  /* 0x000000ff3100720c */ /* 0x000fe40003f05300 */
[----:B------:R-:W-:Y:S02]  /*3730*/  IADD3 R20, P1, PT, R48, R59, RZ ;  /* 0x0000003b30147210 */ /* 0x000fe40007f3e0ff */
[----:B------:R-:W-:Y:S02]  /*3740*/  FSEL R59, R53, R65, !P4 ;  /* 0x00000041353b7208 */ /* 0x000fe40006000000 */
[----:B------:R-:W-:Y:S02]  /*3750*/  FSEL R51, R41, R45, !P0 ;  /* 0x0000002d29337208 */ /* 0x000fe40004000000 */
[----:B------:R-:W-:-:S02]  /*3760*/  FSEL R50, R40, R44, !P0 ;  /* 0x0000002c28327208 */ /* 0x000fc40004000000 */
[C---:B------:R-:W-:Y:S02]  /*3770*/  SEL R65, R43.reuse, R26, !P4 ;  /* 0x0000001a2b417207 */ /* 0x040fe40006000000 */
[----:B------:R-:W-:Y:S01]  /*3780*/  SEL R45, R43, RZ, !P0 ;  /* 0x000000ff2b2d7207 */ /* 0x000fe20004000000 */
[----:B------:R-:W-:Y:S04]  /*3790*/  LDS R26, [R39+0xb0] ;  /* 0x0000b000271a7984 */ /* 0x000fe80000000800 */
[----:B------:R-:W2:Y:S01]  /*37a0*/  LDS.128 R40, [R39+0xd0] ;  /* 0x0000d00027287984 */ /* 0x000ea20000000c00 */
[----:B------:R-:W-:Y:S01]  /*37b0*/  FSEL R63, R52, R63, !P4 ;  /* 0x0000003f343f7208 */ /* 0x000fe20006000000 */
[----:B------:R-:W-:Y:S01]  /*37c0*/  DADD R52, R46, R52 ;  /* 0x000000002e347229 */ /* 0x000fe20000000034 */
[----:B------:R-:W-:-:S02]  /*37d0*/  IMAD.IADD R56, R56, 0x1, R45 ;  /* 0x0000000138387824 */ /* 0x000fc400078e022d */
[----:B------:R-:W-:Y:S02]  /*37e0*/  IMAD.X R57, R49, 0x1, R57, P1 ;  /* 0x0000000131397824 */ /* 0x000fe400008e0639 */
[----:B------:R-:W-:Y:S05]  /*37f0*/  LDS.64 R48, [R39+0xf0] ;  /* 0x0000f00027307984 */ /* 0x000fea0000000a00 */
[----:B------:R-:W-:Y:S02]  /*3800*/  FSEL R52, R52, R46, !P0 ;  /* 0x0000002e34347208 */ /* 0x000fe40004000000 */
[----:B------:R-:W-:Y:S02]  /*3810*/  FSEL R53, R53, R47, !P0 ;  /* 0x0000002f35357208 */ /* 0x000fe40004000000 */
[----:B------:R-:W-:Y:S01]  /*3820*/  ISETP.NE.AND P0, PT, R4, 0x3, PT ;  /* 0x000000030400780c */ /* 0x000fe20003f05270 */
[----:B------:R-:W3:Y:S03]  /*3830*/  LDS.128 R44, [R39+0x100] ;  /* 0x00010000272c7984 */ /* 0x000ee60000000c00 */
[----:B------:R-:W-:-:S02]  /*3840*/  FSEL R67, R52, R63, !P0 ;  /* 0x0000003f34437208 */ /* 0x000fc40004000000 */
[----:B------:R-:W-:Y:S01]  /*3850*/  FSEL R63, R51, R55, !P0 ;  /* 0x00000037333f7208 */ /* 0x000fe20004000000 */
[----:B0-----:R-:W-:Y:S01]  /*3860*/  DADD R54, R28, R50 ;  /* 0x000000001c367229 */ /* 0x001fe20000000032 */
[----:B------:R-:W-:Y:S01]  /*3870*/  FSEL R61, R50, R61, !P0 ;  /* 0x0000003d323d7208 */ /* 0x000fe20004000000 */
[----:B------:R-:W-:Y:S01]  /*3880*/  DADD R50, R30, R52 ;  /* 0x000000001e327229 */ /* 0x000fe20000000034 */
[----:B-1----:R-:W-:Y:S02]  /*3890*/  ISETP.NE.U32.AND P1, PT, R2, RZ, PT ;  /* 0x000000ff0200720c */ /* 0x002fe40003f25070 */
[----:B------:R-:W-:Y:S02]  /*38a0*/  SEL R38, R20, R17, !P0 ;  /* 0x0000001114267207 */ /* 0x000fe40004000000 */
[----:B------:R-:W-:Y:S02]  /*38b0*/  ISETP.NE.AND.EX P1, PT, R3, RZ, PT, P1 ;  /* 0x000000ff0300720c */ /* 0x000fe40003f25310 */
[----:B------:R-:W-:-:S02]  /*38c0*/  SEL R17, R57, R6, !P0 ;  /* 0x0000000639117207 */ /* 0x000fc40004000000 */
[----:B------:R-:W-:Y:S02]  /*38d0*/  FSEL R71, R53, R59, !P0 ;  /* 0x0000003b35477208 */ /* 0x000fe40004000000 */
[----:B------:R-:W-:Y:S02]  /*38e0*/  SEL R6, R56, R65, !P0 ;  /* 0x0000004138067207 */ /* 0x000fe40004000000 */
[----:B------:R-:W-:Y:S02]  /*38f0*/  IADD3 R59, P0, PT, R2, R20, RZ ;  /* 0x00000014023b7210 */ /* 0x000fe40007f1e0ff */
[----:B------:R-:W-:Y:S02]  /*3900*/  FSEL R28, R54, R28, !P1 ;  /* 0x0000001c361c7208 */ /* 0x000fe40004800000 */
[----:B------:R-:W-:Y:S02]  /*3910*/  FSEL R29, R55, R29, !P1 ;  /* 0x0000001d371d7208 */ /* 0x000fe40004800000 */
[----:B------:R-:W-:-:S02]  /*3920*/  FSEL R30, R50, R30, !P1 ;  /* 0x0000001e321e7208 */ /* 0x000fc40004800000 */
[----:B------:R-:W-:Y:S02]  /*3930*/  FSEL R31, R51, R31, !P1 ;  /* 0x0000001f331f7208 */ /* 0x000fe40004800000 */
[----:B------:R-:W-:Y:S01]  /*3940*/  ISETP.NE.AND P6, PT, R4, 0x4, PT ;  /* 0x000000040400780c */ /* 0x000fe20003fc5270 */
[----:B------:R-:W-:Y:S01]  /*3950*/  IMAD.X R57, R3, 0x1, R57, P0 ;  /* 0x0000000103397824 */ /* 0x000fe200000e0639 */
[----:B--2---:R-:W-:Y:S01]  /*3960*/  DADD R52, R40, R28 ;  /* 0x0000000028347229 */ /* 0x004fe2000000001c */
[----:B------:R-:W0:Y:S01]  /*3970*/  LDS R3, [R39+0xe0] ;  /* 0x0000e00027037984 */ /* 0x000e220000000800 */
[----:B------:R-:W-:Y:S01]  /*3980*/  FSEL R67, R30, R67, !P6 ;  /* 0x000000431e437208 */ /* 0x000fe20007000000 */
[----:B------:R-:W-:Y:S01]  /*3990*/  DADD R54, R42, R30 ;  /* 0x000000002a367229 */ /* 0x000fe2000000001e */
[----:B------:R-:W-:Y:S01]  /*39a0*/  FSEL R65, R31, R71, !P6 ;  /* 0x000000471f417208 */ /* 0x000fe20007000000 */
[----:B------:R-:W-:Y:S01]  /*39b0*/  LDS.64 R50, [R39+0x120] ;  /* 0x0001200027327984 */ /* 0x000fe20000000a00 */
[----:B------:R-:W-:-:S02]  /*39c0*/  FSEL R61, R28, R61, !P6 ;  /* 0x0000003d1c3d7208 */ /* 0x000fc40007000000 */
[----:B------:R-:W-:Y:S02]  /*39d0*/  FSEL R63, R29, R63, !P6 ;  /* 0x0000003f1d3f7208 */ /* 0x000fe40007000000 */
[----:B------:R-:W1:Y:S01]  /*39e0*/  LDS.128 R28, [R39+0x130] ;  /* 0x00013000271c7984 */ /* 0x000e620000000c00 */
[----:B------:R-:W-:Y:S02]  /*39f0*/  SEL R69, R56, RZ, !P1 ;  /* 0x000000ff38457207 */ /* 0x000fe40004800000 */
[----:B------:R-:W-:-:S03]  /*3a00*/  ISETP.NE.U32.AND P0, PT, R18, RZ, PT ;  /* 0x000000ff1200720c */ /* 0x000fc60003f05070 */
[----:B------:R-:W-:Y:S01]  /*3a10*/  IMAD.IADD R69, R26, 0x1, R69 ;  /* 0x000000011a457824 */ /* 0x000fe200078e0245 */
[----:B------:R-:W-:Y:S02]  /*3a20*/  SEL R26, R59, R38, !P6 ;  /* 0x000000263b1a7207 */ /* 0x000fe40007000000 */
[----:B------:R-:W-:Y:S02]  /*3a30*/  IADD3 R59, P1, PT, R18, R59, RZ ;  /* 0x0000003b123b7210 */ /* 0x000fe40007f3e0ff */
[----:B------:R-:W-:Y:S01]  /*3a40*/  ISETP.NE.AND.EX P0, PT, R19, RZ, PT, P0 ;  /* 0x000000ff1300720c */ /* 0x000fe20003f05300 */
[----:B------:R2:W-:Y:S01]  /*3a50*/  SHFL.UP PT, R2, R16, 0x1, RZ ;  /* 0x0420000010027989 */ /* 0x0005e200000e00ff */
[----:B------:R-:W-:Y:S01]  /*3a60*/  SEL R20, R57, R17, !P6 ;  /* 0x0000001139147207 */ /* 0x000fe20007000000 */
[----:B------:R-:W-:Y:S01]  /*3a70*/  IMAD.X R71, R19, 0x1, R57, P1 ;  /* 0x0000000113477824 */ /* 0x000fe200008e0639 */
[----:B------:R-:W-:Y:S02]  /*3a80*/  FSEL R17, R53, R41, !P0 ;  /* 0x0000002935117208 */ /* 0x000fe40004000000 */
[----:B------:R-:W-:-:S02]  /*3a90*/  ISETP.NE.AND P5, PT, R4, 0x5, PT ;  /* 0x000000050400780c */ /* 0x000fc40003fa5270 */
[----:B------:R-:W-:Y:S02]  /*3aa0*/  FSEL R18, R54, R42, !P0 ;  /* 0x0000002a36127208 */ /* 0x000fe40004000000 */
[----:B--2---:R-:W-:Y:S02]  /*3ab0*/  FSEL R16, R52, R40, !P0 ;  /* 0x0000002834107208 */ /* 0x004fe40004000000 */
[----:B------:R-:W-:Y:S02]  /*3ac0*/  FSEL R19, R55, R43, !P0 ;  /* 0x0000002b37137208 */ /* 0x000fe40004000000 */
[----:B------:R-:W-:Y:S01]  /*3ad0*/  FSEL R55, R16, R61, !P5 ;  /* 0x0000003d10377208 */ /* 0x000fe20006800000 */
[----:B------:R-:W-:Y:S01]  /*3ae0*/  LDS.64 R42, [R39+0x150] ;  /* 0x00015000272a7984 */ /* 0x000fe20000000a00 */
[----:B------:R-:W-:Y:S01]  /*3af0*/  FSEL R63, R17, R63, !P5 ;  /* 0x0000003f113f7208 */ /* 0x000fe20006800000 */
[----:B---3--:R-:W-:Y:S01]  /*3b00*/  DADD R16, R44, R16 ;  /* 0x000000002c107229 */ /* 0x008fe20000000010 */
[----:B------:R-:W-:-:S02]  /*3b10*/  FSEL R53, R18, R67, !P5 ;  /* 0x0000004312357208 */ /* 0x000fc40006800000 */
[----:B------:R-:W-:Y:S01]  /*3b20*/  FSEL R65, R19, R65, !P5 ;  /* 0x0000004113417208 */ /* 0x000fe20006800000 */
[----:B------:R-:W-:Y:S01]  /*3b30*/  DADD R18, R46, R18 ;  /* 0x000000002e127229 */ /* 0x000fe20000000012 */
[----:B------:R-:W-:Y:S02]  /*3b40*/  ISETP.NE.U32.AND P1, PT, R48, RZ, PT ;  /* 0x000000ff3000720c */ /* 0x000fe40003f25070 */
[C---:B------:R-:W-:Y:S02]  /*3b50*/  ISETP.NE.AND P4, PT, R4.reuse, 0x6, PT ;  /* 0x000000060400780c */ /* 0x040fe40003f85270 */
[----:B------:R-:W-:Y:S02]  /*3b60*/  ISETP.NE.AND P3, PT, R4, 0x7, PT ;  /* 0x000000070400780c */ /* 0x000fe40003f65270 */
[----:B------:R-:W2:Y:S01]  /*3b70*/  LDS R4, [R39+0x110] ;  /* 0x0001100027047984 */ /* 0x000ea20000000800 */
[C---:B------:R-:W-:Y:S02]  /*3b80*/  SEL R38, R69.reuse, R6, !P6 ;  /* 0x0000000645267207 */ /* 0x040fe40007000000 */
[----:B------:R-:W-:-:S02]  /*3b90*/  SEL R6, R69, RZ, !P0 ;  /* 0x000000ff45067207 */ /* 0x000fc40004000000 */
[----:B------:R-:W-:-:S04]  /*3ba0*/  ISETP.NE.AND.EX P0, PT, R49, RZ, PT, P1 ;  /* 0x000000ff3100720c */ /* 0x000fc80003f05310 */
[----:B------:R-:W-:Y:S02]  /*3bb0*/  FSEL R40, R16, R44, !P0 ;  /* 0x0000002c10287208 */ /* 0x000fe40004000000 */
[----:B------:R-:W-:Y:S02]  /*3bc0*/  FSEL R41, R17, R45, !P0 ;  /* 0x0000002d11297208 */ /* 0x000fe40004000000 */
[----:B------:R-:W-:Y:S02]  /*3bd0*/  FSEL R44, R18, R46, !P0 ;  /* 0x0000002e122c7208 */ /* 0x000fe40004000000 */
[----:B------:R-:W-:Y:S02]  /*3be0*/  FSEL R45, R19, R47, !P0 ;  /* 0x0000002f132d7208 */ /* 0x000fe40004000000 */
[----:B------:R-:W3:Y:S01]  /*3bf0*/  LDS.128 R16, [R39+0x160] ;  /* 0x0001600027107984 */ /* 0x000ee20000000c00 */
[----:B------:R-:W-:Y:S02]  /*3c00*/  IADD3 R57, P6, PT, R48, R59, RZ ;  /* 0x0000003b30397210 */ /* 0x000fe40007fde0ff */
[----:B------:R-:W-:-:S02]  /*3c10*/  SEL R48, R71, R20, !P5 ;  /* 0x0000001447307207 */ /* 0x000fc40006800000 */
[----:B------:R-:W4:Y:S01]  /*3c20*/  LDS R20, [R39+0x140] ;  /* 0x0001400027147984 */ /* 0x000f220000000800 */
[----:B------:R-:W-:Y:S01]  /*3c30*/  FSEL R47, R44, R53, !P4 ;  /* 0x000000352c2f7208 */ /* 0x000fe20006000000 */
[----:B0-----:R-:W-:Y:S01]  /*3c40*/  IMAD.IADD R3, R3, 0x1, R6 ;  /* 0x0000000103037824 */ /* 0x001fe200078e0206 */
[----:B------:R-:W-:Y:S01]  /*3c50*/  FSEL R55, R40, R55, !P4 ;  /* 0x0000003728377208 */ /* 0x000fe20006000000 */
[----:B------:R-:W0:Y:S01]  /*3c60*/  LDS R6, [R39+0x170] ;  /* 0x0001700027067984 */ /* 0x000e220000000800 */
[----:B------:R-:W-:Y:S01]  /*3c70*/  FSEL R53, R41, R63, !P4 ;  /* 0x0000003f29357208 */ /* 0x000fe20006000000 */
[----:B-1----:R-:W-:Y:S01]  /*3c80*/  DADD R40, R28, R40 ;  /* 0x000000001c287229 */ /* 0x002fe20000000028 */
[----:B------:R-:W-:Y:S02]  /*3c90*/  ISETP.NE.U32.AND P1, PT, R50, RZ, PT ;  /* 0x000000ff3200720c */ /* 0x000fe40003f25070 */
[C---:B------:R-:W-:Y:S02]  /*3ca0*/  SEL R46, R3.reuse, R38, !P5 ;  /* 0x00000026032e7207 */ /* 0x040fe40006800000 */
[----:B------:R-:W-:-:S02]  /*3cb0*/  SEL R3, R3, RZ, !P0 ;  /* 0x000000ff03037207 */ /* 0x000fc40004000000 */
[----:B------:R-:W-:-:S04]  /*3cc0*/  ISETP.NE.AND.EX P0, PT, R51, RZ, PT, P1 ;  /* 0x000000ff3300720c */ /* 0x000fc80003f05310 */
[----:B------:R-:W-:Y:S02]  /*3cd0*/  FSEL R28, R40, R28, !P0 ;  /* 0x0000001c281c7208 */ /* 0x000fe40004000000 */
[----:B------:R-:W-:Y:S02]  /*3ce0*/  FSEL R29, R41, R29, !P0 ;  /* 0x0000001d291d7208 */ /* 0x000fe40004000000 */
[----:B------:R-:W-:Y:S01]  /*3cf0*/  LDS.64 R40, [R39+0x8] ;  /* 0x0000080027287984 */ /* 0x000fe20000000a00 */
[----:B------:R-:W-:Y:S01]  /*3d00*/  IMAD.X R61, R49, 0x1, R71, P6 ;  /* 0x00000001313d7824 */ /* 0x000fe200030e0647 */
[----:B------:R-:W-:Y:S01]  /*3d10*/  FSEL R49, R45, R65, !P4 ;  /* 0x000000412d317208 */ /* 0x000fe20006000000 */
[----:B------:R-:W-:Y:S01]  /*3d20*/  DADD R44, R30, R44 ;  /* 0x000000001e2c7229 */ /* 0x000fe2000000002c */
[----:B------:R-:W-:Y:S02]  /*3d30*/  SEL R26, R59, R26, !P5 ;  /* 0x0000001a3b1a7207 */ /* 0x000fe40006800000 */
[----:B------:R-:W-:-:S02]  /*3d40*/  IADD3 R59, P5, PT, R50, R57, RZ ;  /* 0x00000039323b7210 */ /* 0x000fc40007fbe0ff */
[----:B------:R-:W-:Y:S01]  /*3d50*/  SEL R48, R61, R48, !P4 ;  /* 0x000000303d307207 */ /* 0x000fe20006000000 */
[----:B------:R-:W1:Y:S01]  /*3d60*/  SHFL.UP PT, R36, R36, 0x1, RZ ;  /* 0x0420000024247989 */ /* 0x000e6200000e00ff */
[----:B------:R-:W-:Y:S01]  /*3d70*/  SEL R26, R57, R26, !P4 ;  /* 0x0000001a391a7207 */ /* 0x000fe20006000000 */
[----:B------:R-:W-:Y:S02]  /*3d80*/  IMAD.X R61, R51, 0x1, R61, P5 ;  /* 0x00000001333d7824 */ /* 0x000fe400028e063d */
[----:B------:R-:W5:Y:S01]  /*3d90*/  SHFL.UP PT, R37, R37, 0x1, RZ ;  /* 0x0420000025257989 */ /* 0x000f6200000e00ff */
[----:B--2---:R-:W-:-:S03]  /*3da0*/  IMAD.IADD R57, R4, 0x1, R3 ;  /* 0x0000000104397824 */ /* 0x004fc600078e0203 */
[----:B------:R-:W2:Y:S01]  /*3db0*/  SHFL.UP PT, R50, R34, 0x1, RZ ;  /* 0x0420000022327989 */ /* 0x000ea200000e00ff */
[----:B------:R-:W-:-:S03]  /*3dc0*/  FSEL R30, R44, R30, !P0 ;  /* 0x0000001e2c1e7208 */ /* 0x000fc60004000000 */
[----:B------:R-:W2:Y:S01]  /*3dd0*/  SHFL.UP PT, R51, R35, 0x1, RZ ;  /* 0x0420000023337989 */ /* 0x000ea200000e00ff */
[----:B------:R-:W-:Y:S02]  /*3de0*/  FSEL R31, R45, R31, !P0 ;  /* 0x0000001f2d1f7208 */ /* 0x000fe40004000000 */
[C---:B------:R-:W-:Y:S01]  /*3df0*/  ISETP.NE.U32.AND P1, PT, R42.reuse, RZ, PT ;  /* 0x000000ff2a00720c */ /* 0x040fe20003f25070 */
[----:B------:R3:W0:Y:S01]  /*3e00*/  SHFL.UP PT, R4, R24, 0x1, RZ ;  /* 0x0420000018047989 */ /* 0x00062200000e00ff */
[----:B------:R-:W-:Y:S02]  /*3e10*/  SEL R38, R59, R26, !P3 ;  /* 0x0000001a3b267207 */ /* 0x000fe40005800000 */
[C---:B------:R-:W-:Y:S02]  /*3e20*/  SEL R46, R57.reuse, R46, !P4 ;  /* 0x0000002e392e7207 */ /* 0x040fe40006000000 */
[----:B------:R-:W-:Y:S02]  /*3e30*/  IADD3 R26, P5, PT, R42, R59, RZ ;  /* 0x0000003b2a1a7210 */ /* 0x000fe40007fbe0ff */
[----:B------:R-:W-:-:S02]  /*3e40*/  SEL R57, R57, RZ, !P0 ;  /* 0x000000ff39397207 */ /* 0x000fc40004000000 */
[----:B---3--:R-:W-:Y:S02]  /*3e50*/  FSEL R24, R28, R55, !P3 ;  /* 0x000000371c187208 */ /* 0x008fe40005800000 */
[----:B------:R-:W-:Y:S02]  /*3e60*/  FSEL R42, R30, R47, !P3 ;  /* 0x0000002f1e2a7208 */ /* 0x000fe40005800000 */
[----:B------:R-:W-:Y:S01]  /*3e70*/  FSEL R49, R31, R49, !P3 ;  /* 0x000000311f317208 */ /* 0x000fe20005800000 */
[----:B------:R-:W-:Y:S01]  /*3e80*/  DADD R30, R18, R30 ;  /* 0x00000000121e7229 */ /* 0x000fe2000000001e */
[----:B------:R-:W-:Y:S01]  /*3e90*/  FSEL R53, R29, R53, !P3 ;  /* 0x000000351d357208 */ /* 0x000fe20005800000 */
[----:B------:R-:W-:Y:S01]  /*3ea0*/  DADD R28, R16, R28 ;  /* 0x00000000101c7229 */ /* 0x000fe2000000001c */
[----:B------:R-:W-:Y:S02]  /*3eb0*/  ISETP.NE.AND.EX P0, PT, R43, RZ, PT, P1 ;  /* 0x000000ff2b00720c */ /* 0x000fe40003f05310 */
[----:B------:R-:W-:Y:S01]  /*3ec0*/  ISETP.GE.U32.AND P1, PT, R5, 0x20, PT ;  /* 0x000000200500780c */ /* 0x000fe20003f26070 */
[----:B----4-:R-:W-:Y:S01]  /*3ed0*/  IMAD.IADD R57, R20, 0x1, R57 ;  /* 0x0000000114397824 */ /* 0x010fe200078e0239 */
[----:B------:R3:W4:Y:S03]  /*3ee0*/  SHFL.UP PT, R3, R25, 0x1, RZ ;  /* 0x0420000019037989 */ /* 0x00072600000e00ff */
[----:B------:R-:W-:-:S02]  /*3ef0*/  FSEL R44, R30, R18, !P0 ;  /* 0x000000121e2c7208 */ /* 0x000fc40004000000 */
[C---:B------:R-:W-:Y:S02]  /*3f00*/  SEL R46, R57.reuse, R46, !P3 ;  /* 0x0000002e392e7207 */ /* 0x040fe40005800000 */
[----:B------:R-:W-:Y:S02]  /*3f10*/  SEL R57, R57, RZ, !P0 ;  /* 0x000000ff39397207 */ /* 0x000fe40004000000 */
[----:B------:R-:W-:Y:S02]  /*3f20*/  FSEL R34, R28, R16, !P0 ;  /* 0x000000101c227208 */ /* 0x000fe40004000000 */
[----:B------:R-:W-:Y:S02]  /*3f30*/  FSEL R35, R29, R17, !P0 ;  /* 0x000000111d237208 */ /* 0x000fe40004000000 */
[----:B------:R-:W-:Y:S01]  /*3f40*/  FSEL R45, R31, R19, !P0 ;  /* 0x000000131f2d7208 */ /* 0x000fe20004000000 */
[----:B---3--:R-:W-:Y:S01]  /*3f50*/  IMAD.X R25, R43, 0x1, R61, P5 ;  /* 0x000000012b197824 */ /* 0x008fe200028e063d */
[----:B------:R-:W-:Y:S01]  /*3f60*/  SEL R48, R61, R48, !P3 ;  /* 0x000000303d307207 */ /* 0x000fe20005800000 */
[----:B0-----:R-:W-:-:S02]  /*3f70*/  IMAD.IADD R6, R6, 0x1, R57 ;  /* 0x0000000106067824 */ /* 0x001fc400078e0239 */
[----:B-1----:R-:W-:Y:S02]  /*3f80*/  IMAD.MOV.U32 R16, RZ, RZ, R36 ;  /* 0x000000ffff107224 */ /* 0x002fe400078e0024 */
[----:B-----5:R-:W-:Y:S02]  /*3f90*/  IMAD.MOV.U32 R17, RZ, RZ, R37 ;  /* 0x000000ffff117224 */ /* 0x020fe400078e0025 */
[----:B--2---:R-:W-:Y:S02]  /*3fa0*/  IMAD.MOV.U32 R18, RZ, RZ, R50 ;  /* 0x000000ffff127224 */ /* 0x004fe400078e0032 */
[----:B------:R-:W-:Y:S02]  /*3fb0*/  IMAD.MOV.U32 R19, RZ, RZ, R51 ;  /* 0x000000ffff137224 */ /* 0x000fe400078e0033 */
[----:B------:R-:W-:Y:S02]  /*3fc0*/  IMAD.MOV.U32 R28, RZ, RZ, R34 ;  /* 0x000000ffff1c7224 */ /* 0x000fe400078e0022 */
[----:B------:R-:W-:-:S02]  /*3fd0*/  IMAD.MOV.U32 R29, RZ, RZ, R35 ;  /* 0x000000ffff1d7224 */ /* 0x000fc400078e0023 */
[----:B------:R-:W-:Y:S02]  /*3fe0*/  IMAD.MOV.U32 R30, RZ, RZ, R44 ;  /* 0x000000ffff1e7224 */ /* 0x000fe400078e002c */
[----:B------:R-:W-:Y:S01]  /*3ff0*/  IMAD.MOV.U32 R31, RZ, RZ, R45 ;  /* 0x000000ffff1f7224 */ /* 0x000fe200078e002d */
[----:B----4-:R-:W-:Y:S06]  /*4000*/  @!P1 BRA `(.L_x_413) ;  /* 0x00000000005c9947 */ /* 0x010fec0003800000 */
[----:B------:R-:W-:Y:S01]  /*4010*/  IMAD.MOV.U32 R43, RZ, RZ, R49 ;  /* 0x000000ffff2b7224 */ /* 0x000fe200078e0031 */
[----:B------:R-:W-:Y:S01]  /*4020*/  ISETP.NE.AND P2, PT, R27, RZ, PT ;  /* 0x000000ff1b00720c */ /* 0x000fe20003f45270 */
[----:B------:R-:W-:Y:S01]  /*4030*/  IMAD.MOV.U32 R25, RZ, RZ, R53 ;  /* 0x000000ffff197224 */ /* 0x000fe200078e0035 */
[----:B------:R-:W-:-:S03]  /*4040*/  ISETP.NE.U32.AND P0, PT, R4, RZ, PT ;  /* 0x000000ff0400720c */ /* 0x000fc60003f05070 */
[----:B------:R-:W-:Y:S01]  /*4050*/  DADD R20, R18, R42 ;  /* 0x0000000012147229 */ /* 0x000fe2000000002a */
[C---:B------:R-:W-:Y:S01]  /*4060*/  ISETP.NE.AND.EX P0, PT, R3.reuse, RZ, PT, P0 ;  /* 0x000000ff0300720c */ /* 0x040fe20003f05300 */
[----:B------:R-:W-:Y:S01]  /*4070*/  DADD R6, R16, R24 ;  /* 0x0000000010067229 */ /* 0x000fe20000000018 */
[----:B------:R-:W-:Y:S02]  /*4080*/  SEL R3, R3, RZ, P2 ;  /* 0x000000ff03037207 */ /* 0x000fe40001000000 */
[----:B------:R-:W-:Y:S02]  /*4090*/  SEL R25, R4, RZ, P2 ;  /* 0x000000ff04197207 */ /* 0x000fe40001000000 */
[----:B------:R-:W-:Y:S02]  /*40a0*/  SEL R23, R46, RZ, !P0 ;  /* 0x000000ff2e177207 */ /* 0x000fe40004000000 */
[----:B------:R-:W-:Y:S02]  /*40b0*/  IADD3 R4, P1, PT, R25, R38, RZ ;  /* 0x0000002619047210 */ /* 0x000fe40007f3e0ff */
[----:B------:R-:W-:Y:S01]  /*40c0*/  @P2 FSEL R42, R20, R18, !P0 ;  /* 0x00000012142a2208 */ /* 0x000fe20004000000 */
[----:B------:R-:W-:Y:S01]  /*40d0*/  @P2 IMAD.IADD R46, R2, 0x1, R23 ;  /* 0x00000001022e2824 */ /* 0x000fe200078e0217 */
[----:B------:R-:W-:Y:S01]  /*40e0*/  @P2 FSEL R49, R21, R19, !P0 ;  /* 0x0000001315312208 */ /* 0x000fe20004000000 */
[----:B------:R-:W-:Y:S01]  /*40f0*/  IMAD.X R3, R3, 0x1, R48, P1 ;  /* 0x0000000103037824 */ /* 0x000fe200008e0630 */
[----:B------:R-:W-:Y:S01]  /*4100*/  @P2 FSEL R24, R6, R16, !P0 ;  /* 0x0000001006182208 */ /* 0x000fe20004000000 */
[----:B------:R-:W-:Y:S01]  /*4110*/  IMAD.MOV.U32 R2, RZ, RZ, R46 ;  /* 0x000000ffff027224 */ /* 0x000fe200078e002e */
[----:B------:R-:W-:Y:S01]  /*4120*/  @P2 FSEL R53, R7, R17, !P0 ;  /* 0x0000001107352208 */ /* 0x000fe20004000000 */
[----:B------:R-:W-:-:S02]  /*4130*/  IMAD.MOV.U32 R18, RZ, RZ, R42 ;  /* 0x000000ffff127224 */ /* 0x000fc400078e002a */
[----:B------:R-:W-:Y:S02]  /*4140*/  IMAD.MOV.U32 R19, RZ, RZ, R49 ;  /* 0x000000ffff137224 */ /* 0x000fe400078e0031 */
[----:B------:R-:W-:Y:S02]  /*4150*/  IMAD.MOV.U32 R16, RZ, RZ, R24 ;  /* 0x000000ffff107224 */ /* 0x000fe400078e0018 */
[----:B------:R-:W-:Y:S01]  /*4160*/  IMAD.MOV.U32 R17, RZ, RZ, R53 ;  /* 0x000000ffff117224 */ /* 0x000fe200078e0035 */
[----:B------:R-:W-:Y:S06]  /*4170*/  BRA `(.L_x_414) ;  /* 0x0000003000747947 */ /* 0x000fec0003800000 */
.L_x_413:
[----:B------:R-:W0:Y:S01]  /*4180*/  LDC.64 R42, c[0x0][0x3c0] ;  /* 0x0000f000ff2a7b82 */ /* 0x000e220000000a00 */
[----:B------:R-:W-:Y:S01]  /*4190*/  BSSY.RECONVERGENT B0, `(.L_x_415) ;  /* 0x0000017000007945 */ /* 0x000fe20003800200 */
[----:B0-----:R-:W-:-:S03]  /*41a0*/  IMAD.WIDE.U32 R42, R7, 0x4, R42 ;  /* 0x00000004072a7825 */ /* 0x001fc600078e002a */
[----:B------:R-:W-:Y:S05]  /*41b0*/  @P2 BRA `(.L_x_416) ;  /* 0x0000000000502947 */ /* 0x000fea0003800000 */
[----:B------:R-:W0:Y:S01]  /*41c0*/  LDC.64 R46, c[0x0][0x3c8] ;  /* 0x0000f200ff2e7b82 */ /* 0x000e220000000a00 */
[----:B------:R-:W-:Y:S01]  /*41d0*/  IMAD.MOV.U32 R20, RZ, RZ, R6 ;  /* 0x000000ffff147224 */ /* 0x000fe200078e0006 */
[----:B------:R-:W-:Y:S01]  /*41e0*/  STS.128 [R39+0x240], R28 ;  /* 0x0002401c27007388 */ /* 0x000fe20000000c00 */
[----:B------:R-:W-:Y:S02]  /*41f0*/  IMAD.MOV.U32 R36, RZ, RZ, R26 ;  /* 0x000000ffff247224 */ /* 0x000fe400078e001a */
[----:B------:R-:W-:Y:S01]  /*4200*/  IMAD.MOV.U32 R37, RZ, RZ, R25 ;  /* 0x000000ffff257224 */ /* 0x000fe200078e0019 */
[----:B------:R1:W-:Y:S01]  /*4210*/  STS.128 [R39+0x250], R20 ;  /* 0x0002501427007388 */ /* 0x0003e20000000c00 */
[----:B------:R-:W-:Y:S02]  /*4220*/  IMAD.MOV.U32 R38, RZ, RZ, R40 ;  /* 0x000000ffff267224 */ /* 0x000fe400078e0028 */
[----:B------:R-:W-:Y:S01]  /*4230*/  IMAD.MOV.U32 R49, RZ, RZ, 0x64 ;  /* 0x00000064ff317424 */ /* 0x000fe200078e00ff */
[----:B------:R-:W-:Y:S04]  /*4240*/  STS.64 [R39+0x238], R40 ;  /* 0x0002382827007388 */ /* 0x000fe80000000a00 */
[----:B------:R2:W-:Y:S01]  /*4250*/  STS.64 [R39+0x230], R36 ;  /* 0x0002302427007388 */ /* 0x0005e20000000a00 */
[----:B-1----:R-:W-:-:S02]  /*4260*/  IMAD.MOV.U32 R20, RZ, RZ, R6 ;  /* 0x000000ffff147224 */ /* 0x002fc400078e0006 */
[----:B0-----:R-:W-:-:S04]  /*4270*/  IMAD.WIDE.U32 R46, R7, 0x30, R46 ;  /* 0x00000030072e7825 */ /* 0x001fc800078e002e */
[----:B--2---:R-:W-:Y:S01]  /*4280*/  IMAD.MOV.U32 R39, RZ, RZ, R41 ;  /* 0x000000ffff277224 */ /* 0x004fe200078e0029 */
[----:B------:R0:W-:Y:S04]  /*4290*/  ST.E.128.STRONG.GPU desc[UR8][R46.64+0x610], R28 ;  /* 0x0006101c2e007985 */ /* 0x0001e8000c10fd08 */
[----:B------:R0:W-:Y:S04]  /*42a0*/  ST.E.128.STRONG.GPU desc[UR8][R46.64+0x600], R36 ;  /* 0x000600242e007985 */ /* 0x0001e8000c10fd08 */
[----:B------:R0:W-:Y:S01]  /*42b0*/  ST.E.128.STRONG.GPU desc[UR8][R46.64+0x620], R20 ;  /* 0x000620142e007985 */ /* 0x0001e2000c10fd08 */
[----:B------:R-:W-:Y:S06]  /*42c0*/  MEMBAR.ALL.GPU ;  /* 0x0000000000007992 */ /* 0x000fec000000a000 */
[----:B------:R-:W-:-:S00]  /*42d0*/  ERRBAR ;  /* 0x00000000000079ab */ /* 0x000fc00000000000 */
[----:B------:R-:W-:Y:S06]  /*42e0*/  CGAERRBAR ;  /* 0x00000000000075ab */ /* 0x000fec0000000000 */
[----:B------:R0:W-:Y:S02]  /*42f0*/  ST.E.STRONG.GPU desc[UR8][R42.64+0x80], R49 ;  /* 0x000080312a007985 */ /* 0x0001e4000c10f908 */
.L_x_416:
[----:B------:R-:W-:Y:S05]  /*4300*/  BSYNC.RECONVERGENT B0 ;  /* 0x0000000000007941 */ /* 0x000fea0003800200 */
.L_x_415:
[----:B------:R-:W1:Y:S01]  /*4310*/  LDCU UR4, c[0x0][0x370] ;  /* 0x00006e00ff0477ac */ /* 0x000e620008000800 */
[----:B0-----:R-:W-:-:S05]  /*4320*/  LOP3.LUT R20, RZ, R5, RZ, 0x33, !PT ;  /* 0x00000005ff147212 */ /* 0x001fca00078e33ff */
[----:B------:R-:W-:Y:S01]  /*4330*/  IMAD.IADD R5, R20, 0x1, R7 ;  /* 0x0000000114057824 */ /* 0x000fe200078e0207 */
[----:B-1----:R-:W-:-:S09]  /*4340*/  UISETP.GT.U32.AND UP0, UPT, UR4, 0x1f3, UPT ;  /* 0x000001f30400788c */ /* 0x002fd2000bf04070 */
[----:B------:R-:W-:Y:S05]  /*4350*/  BRA.U UP0, `(.L_x_417) ;  /* 0x0000000100087547 */ /* 0x000fea000b800000 */
[----:B------:R0:W-:Y:S06]  /*4360*/  MEMBAR.SC.CTA ;  /* 0x0000000000007992 */ /* 0x0001ec0000000000 */
[----:B0-----:R-:W-:Y:S05]  /*4370*/  BRA `(.L_x_418) ;  /* 0x0000000000087947 */ /* 0x001fea0003800000 */
.L_x_417:
[----:B------:R-:W-:Y:S05]  /*4380*/  NANOSLEEP 0x1c2 ;  /* 0x000001c20000795d */ /* 0x000fea0003800000 */
[----:B------:R-:W-:Y:S01]  /*4390*/  NOP ;  /* 0x0000000000007918 */ /* 0x000fe20000000000 */
.L_x_418:
[----:B------:R-:W-:-:S07]  /*43a0*/  IMAD.WIDE R42, R20, 0x4, R42 ;  /* 0x00000004142a7825 */ /* 0x000fce00078e022a */
.L_x_420:
[----:B------:R-:W2:Y:S01]  /*43b0*/  LD.E.STRONG.GPU R54, desc[UR8][R42.64+0x80] ;  /* 0x000080082a367980 */ /* 0x000ea2000c10f900 */
[----:B------:R-:W-:Y:S05]  /*43c0*/  YIELD ;  /* 0x0000000000007946 */ /* 0x000fea0003800000 */
[----:B--2---:R-:W-:Y:S01]  /*43d0*/  ISETP.NE.AND P0, PT, R54, 0x63, PT ;  /* 0x000000633600780c */ /* 0x004fe20003f05270 */
[----:B------:R-:W-:Y:S06]  /*43e0*/  MEMBAR.SC.GPU ;  /* 0x0000000000007992 */ /* 0x000fec0000002000 */
[----:B------:R-:W-:-:S00]  /*43f0*/  ERRBAR ;  /* 0x00000000000079ab */ /* 0x000fc00000000000 */
[----:B------:R-:W-:Y:S06]  /*4400*/  CGAERRBAR ;  /* 0x00000000000075ab */ /* 0x000fec0000000000 */
[----:B------:R-:W-:Y:S01]  /*4410*/  CCTL.IVALL ;  /* 0x00000000ff00798f */ /* 0x000fe20002000000 */
[----:B------:R-:W-:-:S03]  /*4420*/  UMOV UR4, 0xffffffff ;  /* 0xffffffff00047882 */ /* 0x000fc60000000000 */
[----:B------:R-:W-:Y:S05]  /*4430*/  BRA.DIV UR4, `(.L_x_419) ;  /* 0x000000be04c07947 */ /* 0x000fea000b800000 */
[----:B------:R-:W-:-:S13]  /*4440*/  VOTE.ANY P0, !P0 ;  /* 0x0000000000ff7806 */ /* 0x000fda0004000100 */
.L_x_679:
[----:B------:R-:W-:Y:S05]  /*4450*/  @P0 BRA `(.L_x_420) ;  /* 0xfffffffc00d40947 */ /* 0x000fea000383ffff */
[----:B------:R-:W-:Y:S01]  /*4460*/  ISETP.NE.AND P0, PT, R54, 0x65, PT ;  /* 0x000000653600780c */ /* 0x000fe20003f05270 */
[----:B------:R-:W-:-:S12]  /*4470*/  BSSY.RECONVERGENT B0, `(.L_x_421) ;  /* 0x0000054000007945 */ /* 0x000fd80003800200 */
[----:B------:R-:W-:Y:S05]  /*4480*/  @!P0 BRA `(.L_x_422) ;  /* 0x0000000000b08947 */ /* 0x000fea0003800000 */
[----:B------:R-:W-:Y:S02]  /*4490*/  ISETP.NE.AND P1, PT, R54, 0x64, PT ;  /* 0x000000643600780c */ /* 0x000fe40003f25270 */
[----:B------:R-:W-:Y:S02]  /*44a0*/  CS2R R22, SRZ ;  /* 0x0000000000167805 */ /* 0x000fe4000001ff00 */
[----:B------:R-:W-:Y:S01]  /*44b0*/  CS2R R20, SRZ ;  /* 0x0000000000147805 */ /* 0x000fe2000001ff00 */
[----:B------:R-:W-:-:S08]  /*44c0*/  IMAD.MOV.U32 R24, RZ, RZ, RZ ;  /* 0x000000ffff187224 */ /* 0x000fd000078e00ff */
[----:B------:R-:W-:Y:S05]  /*44d0*/  @P1 BRA `(.L_x_423) ;  /* 0x0000000400341947 */ /* 0x000fea0003800000 */
[----:B------:R-:W0:Y:S02]  /*44e0*/  LDC.64 R40, c[0x0][0x3c8] ;  /* 0x0000f200ff287b82 */ /* 0x000e240000000a00 */
[----:B0-----:R-:W-:-:S05]  /*44f0*/  IMAD.WIDE R40, R5, 0x30, R40 ;  /* 0x0000003005287825 */ /* 0x001fca00078e0228 */
[----:B------:R-:W2:Y:S04]  /*4500*/  LD.E.128.STRONG.GPU R28, desc[UR8][R40.64+0x600] ;  /* 0x00060008281c7980 */ /* 0x000ea8000c10fd00 */
[----:B------:R-:W3:Y:S04]  /*4510*/  LD.E.128.STRONG.GPU R36, desc[UR8][R40.64+0x620] ;  /* 0x0006200828247980 */ /* 0x000ee8000c10fd00 */
[----:B------:R0:W5:Y:S01]  /*4520*/  LD.E.128.STRONG.GPU R20, desc[UR8][R40.64+0x610] ;  /* 0x0006100828147980 */ /* 0x000162000c10fd00 */
[--C-:B--2---:R-:W-:Y:S01]  /*4530*/  SHF.R.U32.HI R47, RZ, 0x8, R31.reuse ;  /* 0x00000008ff2f7819 */ /* 0x104fe2000001161f */
[----:B------:R-:W-:Y:S01]  /*4540*/  IMAD.MOV.U32 R46, RZ, RZ, R28 ;  /* 0x000000ffff2e7224 */ /* 0x000fe200078e001c */
[----:B------:R-:W-:-:S02]  /*4550*/  SHF.R.U32.HI R43, RZ, 0x10, R31 ;  /* 0x00000010ff2b7819 */ /* 0x000fc4000001161f */
[--C-:B------:R-:W-:Y:S02]  /*4560*/  SHF.R.U32.HI R48, RZ, 0x18, R31.reuse ;  /* 0x00000018ff307819 */ /* 0x100fe4000001161f */
[C-C-:B------:R-:W-:Y:S02]  /*4570*/  SHF.R.U64 R49, R30.reuse, 0x10, R31.reuse ;  /* 0x000000101e317819 */ /* 0x140fe4000000121f */
[C-C-:B------:R-:W-:Y:S02]  /*4580*/  SHF.R.U64 R42, R30.reuse, 0x18, R31.reuse ;  /* 0x000000181e2a7819 */ /* 0x140fe4000000121f */
[----:B------:R-:W-:Y:S02]  /*4590*/  SHF.R.U64 R51, R30, 0x8, R31 ;  /* 0x000000081e337819 */ /* 0x000fe4000000121f */
[----:B------:R-:W-:Y:S02]  /*45a0*/  PRMT R31, R31, 0x3340, R47 ;  /* 0x000033401f1f7816 */ /* 0x000fe4000000002f */
[----:B------:R-:W-:-:S02]  /*45b0*/  PRMT R48, R43, 0x3340, R48 ;  /* 0x000033402b307816 */ /* 0x000fc40000000030 */
[----:B------:R-:W-:Y:S01]  /*45c0*/  PRMT R47, R49, 0x3340, R42 ;  /* 0x00003340312f7816 */ /* 0x000fe2000000002a */
[----:B------:R-:W-:Y:S01]  /*45d0*/  IMAD.MOV.U32 R49, RZ, RZ, R29 ;  /* 0x000000ffff317224 */ /* 0x000fe200078e001d */
[----:B------:R-:W-:Y:S02]  /*45e0*/  PRMT R48, R31, 0x5410, R48 ;  /* 0x000054101f307816 */ /* 0x000fe40000000030 */
[----:B---3--:R-:W-:Y:S02]  /*45f0*/  SHF.R.U64 R31, R38, 0x8, R39 ;  /* 0x00000008261f7819 */ /* 0x008fe40000001227 */
[----:B------:R-:W-:Y:S02]  /*4600*/  PRMT R24, R30, 0x3340, R51 ;  /* 0x000033401e187816 */ /* 0x000fe40000000033 */
[--C-:B------:R-:W-:Y:S02]  /*4610*/  SHF.R.U32.HI R29, RZ, 0x8, R39.reuse ;  /* 0x00000008ff1d7819 */ /* 0x100fe40000011627 */
[----:B0-----:R-:W-:-:S02]  /*4620*/  SHF.R.U64 R41, R38, 0x10, R39 ;  /* 0x0000001026297819 */ /* 0x001fc40000001227 */
[C---:B------:R-:W-:Y:S02]  /*4630*/  SHF.R.U64 R50, R38.reuse, 0x18, R39 ;  /* 0x0000001826327819 */ /* 0x040fe40000001227 */
[----:B------:R-:W-:Y:S02]  /*4640*/  PRMT R31, R38, 0x3340, R31 ;  /* 0x00003340261f7816 */ /* 0x000fe4000000001f */
[----:B------:R-:W-:Y:S02]  /*4650*/  PRMT R47, R24, 0x5410, R47 ;  /* 0x00005410182f7816 */ /* 0x000fe4000000002f */
[----:B------:R-:W-:Y:S02]  /*4660*/  PRMT R38, R39, 0x3340, R29 ;  /* 0x0000334027267816 */ /* 0x000fe4000000001d */
[--C-:B------:R-:W-:Y:S02]  /*4670*/  SHF.R.U32.HI R24, RZ, 0x10, R39.reuse ;  /* 0x00000010ff187819 */ /* 0x100fe40000011627 */
[----:B------:R-:W-:-:S02]  /*4680*/  SHF.R.U32.HI R51, RZ, 0x18, R39 ;  /* 0x00000018ff337819 */ /* 0x000fc40000011627 */
[--C-:B------:R-:W-:Y:S02]  /*4690*/  SHF.R.U32.HI R29, RZ, 0x10, R37.reuse ;  /* 0x00000010ff1d7819 */ /* 0x100fe40000011625 */
[--C-:B------:R-:W-:Y:S02]  /*46a0*/  SHF.R.U32.HI R52, RZ, 0x18, R37.reuse ;  /* 0x00000018ff347819 */ /* 0x100fe40000011625 */
[----:B------:R-:W-:Y:S02]  /*46b0*/  SHF.R.U32.HI R39, RZ, 0x8, R37 ;  /* 0x00000008ff277819 */ /* 0x000fe40000011625 */
[----:B------:R-:W-:Y:S02]  /*46c0*/  PRMT R52, R29, 0x3340, R52 ;  /* 0x000033401d347816 */ /* 0x000fe40000000034 */
[----:B------:R-:W-:Y:S02]  /*46d0*/  PRMT R50, R41, 0x3340, R50 ;  /* 0x0000334029327816 */ /* 0x000fe40000000032 */
[----:B------:R-:W-:Y:S01]  /*46e0*/  PRMT R51, R24, 0x3340, R51 ;  /* 0x0000334018337816 */ /* 0x000fe20000000033 */
[----:B------:R-:W-:Y:S01]  /*46f0*/  IMAD.MOV.U32 R24, RZ, RZ, R36 ;  /* 0x000000ffff187224 */ /* 0x000fe200078e0024 */
[----:B------:R-:W-:-:S02]  /*4700*/  PRMT R29, R37, 0x3340, R39 ;  /* 0x00003340251d7816 */ /* 0x000fc40000000027 */
[----:B------:R-:W-:Y:S02]  /*4710*/  PRMT R50, R31, 0x5410, R50 ;  /* 0x000054101f327816 */ /* 0x000fe40000000032 */
[----:B------:R-:W-:Y:S02]  /*4720*/  PRMT R51, R38, 0x5410, R51 ;  /* 0x0000541026337816 */ /* 0x000fe40000000033 */
[----:B------:R-:W-:Y:S01]  /*4730*/  PRMT R52, R29, 0x5410, R52 ;  /* 0x000054101d347816 */ /* 0x000fe20000000034 */
[----:B------:R-:W-:Y:S06]  /*4740*/  BRA `(.L_x_423) ;  /* 0x0000000000987947 */ /* 0x000fec0003800000 */
.L_x_422:
        /* <DEDUP_REMOVED lines=37> */
[----:B------:R-:W-:-:S07]  /*49a0*/  PRMT R52, R29, 0x5410, R52 ;  /* 0x000054101d347816 */ /* 0x000fce0000000034 */
.L_x_423:
[----:B------:R-:W-:Y:S05]  /*49b0*/  BSYNC.RECONVERGENT B0 ;  /* 0x0000000000007941 */ /* 0x000fea0003800200 */
.L_x_421:
[----:B------:R-:W-:-:S03]  /*49c0*/  UMOV UR4, 0xffffffff ;  /* 0xffffffff00047882 */ /* 0x000fc60000000000 */
[----:B------:R-:W-:Y:S05]  /*49d0*/  BRA.DIV UR4, `(.L_x_424) ;  /* 0x000000ba047c7947 */ /* 0x000fea000b800000 */
[----:B------:R-:W0:Y:S01]  /*49e0*/  S2R R53, SR_GEMASK ;  /* 0x0000000000357919 */ /* 0x000e220000003c00 */
[----:B------:R-:W-:-:S04]  /*49f0*/  VOTE.ANY R40, PT, !P0 ;  /* 0x0000000000287806 */ /* 0x000fc800040e0100 */
[----:B0-----:R-:W-:-:S05]  /*4a00*/  LOP3.LUT R40, R40, 0x80000000, R53, 0xec, !PT ;  /* 0x8000000028287812 */ /* 0x001fca00078eec35 */
[----:B------:R-:W-:-:S05]  /*4a10*/  VIADD R29, R40, 0xffffffff ;  /* 0xffffffff281d7836 */ /* 0x000fca0000000000 */
[----:B------:R-:W-:-:S04]  /*4a20*/  LOP3.LUT R29, R40, R29, RZ, 0xc, !PT ;  /* 0x0000001d281d7212 */ /* 0x000fc800078e0cff */
[----:B------:R-:W0:Y:S02]  /*4a30*/  POPC R59, R29 ;  /* 0x0000001d003b7309 */ /* 0x000e240000000000 */
[----:B0-----:R0:W1:Y:S04]  /*4a40*/  SHFL.DOWN PT, R37, R46, 0x1, R59 ;  /* 0x082000002e257989 */ /* 0x00106800000e003b */
[----:B------:R0:W2:Y:S02]  /*4a50*/  SHFL.DOWN PT, R36, R49, 0x1, R59 ;  /* 0x0820000031247989 */ /* 0x0000a400000e003b */
.L_x_684:
[----:B------:R-:W-:-:S03]  /*4a60*/  UMOV UR4, 0xffffffff ;  /* 0xffffffff00047882 */ /* 0x000fc60000000000 */
[----:B------:R-:W-:Y:S05]  /*4a70*/  BRA.DIV UR4, `(.L_x_425) ;  /* 0x000000ba04b87947 */ /* 0x000fea000b800000 */
.L_x_687:
[----:B------:R-:W-:-:S03]  /*4a80*/  UMOV UR4, 0xffffffff ;  /* 0xffffffff00047882 */ /* 0x000fc60000000000 */
[----:B------:R-:W-:Y:S05]  /*4a90*/  BRA.DIV UR4, `(.L_x_426) ;  /* 0x000000ba04d47947 */ /* 0x000fea000b800000 */
.L_x_690:
[----:B------:R-:W-:-:S03]  /*4aa0*/  UMOV UR4, 0xffffffff ;  /* 0xffffffff00047882 */ /* 0x000fc60000000000 */
[----:B------:R-:W-:Y:S05]  /*4ab0*/  BRA.DIV UR4, `(.L_x_427) ;  /* 0x000000ba04f07947 */ /* 0x000fea000b800000 */
[----:B-----5:R3:W4:Y:S04]  /*4ac0*/  SHFL.DOWN PT, R30, R20, 0x1, R59 ;  /* 0x08200000141e7989 */ /* 0x02072800000e003b */
[----:B------:R3:W0:Y:S04]  /*4ad0*/  SHFL.DOWN PT, R31, R21, 0x1, R59 ;  /* 0x08200000151f7989 */ /* 0x00062800000e003b */
[----:B------:R3:W0:Y:S04]  /*4ae0*/  SHFL.DOWN PT, R28, R22, 0x1, R59 ;  /* 0x08200000161c7989 */ /* 0x00062800000e003b */
[----:B------:R3:W0:Y:S04]  /*4af0*/  SHFL.DOWN PT, R29, R23, 0x1, R59 ;  /* 0x08200000171d7989 */ /* 0x00062800000e003b */
[----:B------:R3:W0:Y:S02]  /*4b00*/  SHFL.DOWN PT, R38, R24, 0x1, R59 ;  /* 0x0820000018267989 */ /* 0x00062400000e003b */
.L_x_697:
[----:B------:R-:W-:Y:S01]  /*4b10*/  UMOV UR4, 0xffffffff ;  /* 0xffffffff00047882 */ /* 0x000fe20000000000 */
[----:B------:R-:W-:Y:S02]  /*4b20*/  ISETP.GE.AND P0, PT, R27, R59, PT ;  /* 0x0000003b1b00720c */ /* 0x000fe40003f06270 */
[----:B------:R-:W-:Y:S11]  /*4b30*/  BRA.DIV UR4, `(.L_x_428) ;  /* 0x000000be04507947 */ /* 0x000ff6000b800000 */
.L_x_700:
[----:B------:R-:W-:-:S03]  /*4b40*/  UMOV UR4, 0xffffffff ;  /* 0xffffffff00047882 */ /* 0x000fc60000000000 */
[----:B------:R-:W-:Y:S05]  /*4b50*/  BRA.DIV UR4, `(.L_x_429) ;  /* 0x000000be046c7947 */ /* 0x000fea000b800000 */
.L_x_703:
[----:B------:R-:W-:-:S03]  /*4b60*/  UMOV UR4, 0xffffffff ;  /* 0xffffffff00047882 */ /* 0x000fc60000000000 */
[----:B------:R-:W-:Y:S05]  /*4b70*/  BRA.DIV UR4, `(.L_x_430) ;  /* 0x000000be04887947 */ /* 0x000fea000b800000 */
.L_x_706:
[----:B------:R-:W-:Y:S04]  /*4b80*/  BSSY.RECONVERGENT B0, `(.L_x_431) ;  /* 0x000000e000007945 */ /* 0x000fe80003800200 */
[----:B------:R-:W-:Y:S05]  /*4b90*/  @P0 BRA `(.L_x_432) ;  /* 0x0000000000300947 */ /* 0x000fea0003800000 */
[----:B------:R-:W-:Y:S01]  /*4ba0*/  ISETP.NE.U32.AND P0, PT, R46, RZ, PT ;  /* 0x000000ff2e00720c */ /* 0x000fe20003f05070 */
[----:B0---4-:R-:W-:Y:S01]  /*4bb0*/  DADD R30, R20, R30 ;  /* 0x00000000141e7229 */ /* 0x011fe2000000001e */
[----:B-1----:R-:W-:Y:S01]  /*4bc0*/  IADD3 R46, P1, PT, R37, R46, RZ ;  /* 0x0000002e252e7210 */ /* 0x002fe20007f3e0ff */
[----:B------:R-:W-:Y:S01]  /*4bd0*/  DADD R28, R22, R28 ;  /* 0x00000000161c7229 */ /* 0x000fe2000000001c */
[----:B------:R-:W-:-:S03]  /*4be0*/  ISETP.NE.AND.EX P0, PT, R49, RZ, PT, P0 ;  /* 0x000000ff3100720c */ /* 0x000fc60003f05300 */
[----:B--2---:R-:W-:Y:S01]  /*4bf0*/  IMAD.X R49, R36, 0x1, R49, P1 ;  /* 0x0000000124317824 */ /* 0x004fe200008e0631 */
[----:B------:R-:W-:-:S03]  /*4c00*/  SEL R37, R38, RZ, !P0 ;  /* 0x000000ff26257207 */ /* 0x000fc60004000000 */
[----:B---3--:R-:W-:Y:S02]  /*4c10*/  FSEL R20, R30, R20, !P0 ;  /* 0x000000141e147208 */ /* 0x008fe40004000000 */
[----:B------:R-:W-:Y:S01]  /*4c20*/  FSEL R21, R31, R21, !P0 ;  /* 0x000000151f157208 */ /* 0x000fe20004000000 */
[----:B------:R-:W-:Y:S01]  /*4c30*/  IMAD.IADD R24, R24, 0x1, R37 ;  /* 0x0000000118187824 */ /* 0x000fe200078e0225 */
[----:B------:R-:W-:Y:S02]  /*4c40*/  FSEL R22, R28, R22, !P0 ;  /* 0x000000161c167208 */ /* 0x000fe40004000000 */
[----:B------:R-:W-:-:S07]  /*4c50*/  FSEL R23, R29, R23, !P0 ;  /* 0x000000171d177208 */ /* 0x000fce0004000000 */
.L_x_432:
[----:B------:R-:W-:Y:S05]  /*4c60*/  BSYNC.RECONVERGENT B0 ;  /* 0x0000000000007941 */ /* 0x000fea0003800200 */
.L_x_431:
[----:B------:R-:W-:-:S03]  /*4c70*/  UMOV UR4, 0xffffffff ;  /* 0xffffffff00047882 */ /* 0x000fc60000000000 */
[----:B------:R-:W-:Y:S05]  /*4c80*/  BRA.DIV UR4, `(.L_x_433) ;  /* 0x000000be04687947 */ /* 0x000fea000b800000 */
[----:B-1----:R1:W0:Y:S04]  /*4c90*/  SHFL.DOWN PT, R37, R46, 0x2, R59 ;  /* 0x084000002e257989 */ /* 0x00222800000e003b */
[----:B--2---:R1:W2:Y:S02]  /*4ca0*/  SHFL.DOWN PT, R36, R49, 0x2, R59 ;  /* 0x0840000031247989 */ /* 0x0042a400000e003b */
.L_x_710:
[----:B------:R-:W-:-:S03]  /*4cb0*/  UMOV UR4, 0xffffffff ;  /* 0xffffffff00047882 */ /* 0x000fc60000000000 */
[----:B------:R-:W-:Y:S05]  /*4cc0*/  BRA.DIV UR4, `(.L_x_434) ;  /* 0x000000be049c7947 */ /* 0x000fea000b800000 */
.L_x_713:
[----:B------:R-:W-:-:S03]  /*4cd0*/  UMOV UR4, 0xffffffff ;  /* 0xffffffff00047882 */ /* 0x000fc60000000000 */
[----:B------:R-:W-:Y:S05]  /*4ce0*/  BRA.DIV UR4, `(.L_x_435) ;  /* 0x000000be04b87947 */ /* 0x000fea000b800000 */
.L_x_716:
[----:B------:R-:W-:-:S03]  /*4cf0*/  UMOV UR4, 0xffffffff ;  /* 0xffffffff00047882 */ /* 0x000fc60000000000 */
[----:B------:R-:W-:Y:S05]  /*4d00*/  BRA.DIV UR4, `(.L_x_436) ;  /* 0x000000be04d47947 */ /* 0x000fea000b800000 */
[----:B----4-:R4:W1:Y:S04]  /*4d10*/  SHFL.DOWN PT, R30, R20, 0x2, R59 ;  /* 0x08400000141e7989 */ /* 0x01086800000e003b */
[----:B0-----:R4:W0:Y:S04]  /*4d20*/  SHFL.DOWN PT, R31, R21, 0x2, R59 ;  /* 0x08400000151f7989 */ /* 0x00182800000e003b */
[----:B------:R4:W0:Y:S04]  /*4d30*/  SHFL.DOWN PT, R28, R22, 0x2, R59 ;  /* 0x08400000161c7989 */ /* 0x00082800000e003b */
[----:B------:R4:W0:Y:S04]  /*4d40*/  SHFL.DOWN PT, R29, R23, 0x2, R59 ;  /* 0x08400000171d7989 */ /* 0x00082800000e003b */
[----:B------:R4:W0:Y:S02]  /*4d50*/  SHFL.DOWN PT, R38, R24, 0x2, R59 ;  /* 0x0840000018267989 */ /* 0x00082400000e003b */
.L_x_723:
[----:B------:R-:W-:Y:S01]  /*4d60*/  VIADD R40, R27, 0x2 ;  /* 0x000000021b287836 */ /* 0x000fe20000000000 */
[----:B------:R-:W-:-:S04]  /*4d70*/  UMOV UR4, 0xffffffff ;  /* 0xffffffff00047882 */ /* 0x000fc80000000000 */
[----:B------:R-:W-:Y:S01]  /*4d80*/  ISETP.GT.AND P0, PT, R40, R59, PT ;  /* 0x0000003b2800720c */ /* 0x000fe20003f04270 */
[----:B------:R-:W-:-:S12]  /*4d90*/  BRA.DIV UR4, `(.L_x_437) ;  /* 0x000000c204307947 */ /* 0x000fd8000b800000 */
.L_x_726:
[----:B------:R-:W-:-:S03]  /*4da0*/  UMOV UR4, 0xffffffff ;  /* 0xffffffff00047882 */ /* 0x000fc60000000000 */
[----:B------:R-:W-:Y:S05]  /*4db0*/  BRA.DIV UR4, `(.L_x_438) ;  /* 0x000000c2044c7947 */ /* 0x000fea000b800000 */
.L_x_729:
[----:B------:R-:W-:-:S03]  /*4dc0*/  UMOV UR4, 0xffffffff ;  /* 0xffffffff00047882 */ /* 0x000fc60000000000 */
[----:B------:R-:W-:Y:S05]  /*4dd0*/  BRA.DIV UR4, `(.L_x_439) ;  /* 0x000000c204687947 */ /* 0x000fea000b800000 */
.L_x_732:
[----:B------:R-:W-:Y:S04]  /*4de0*/  BSSY.RECONVERGENT B0, `(.L_x_440) ;  /* 0x000000e000007945 */ /* 0x000fe80003800200 */
[----:B------:R-:W-:Y:S05]  /*4df0*/  @P0 BRA `(.L_x_441) ;  /* 0x0000000000300947 */ /* 0x000fea0003800000 */
[----:B------:R-:W-:Y:S01]  /*4e00*/  ISETP.NE.U32.AND P0, PT, R46, RZ, PT ;  /* 0x000000ff2e00720c */ /* 0x000fe20003f05070 */
[----:B01----:R-:W-:Y:S01]  /*4e10*/  DADD R30, R20, R30 ;  /* 0x00000000141e7229 */ /* 0x003fe2000000001e */
[----:B------:R-:W-:Y:S01]  /*4e20*/  IADD3 R46, P1, PT, R37, R46, RZ ;  /* 0x0000002e252e7210 */ /* 0x000fe20007f3e0ff */
[----:B------:R-:W-:Y:S01]  /*4e30*/  DADD R28, R22, R28 ;  /* 0x00000000161c7229 */ /* 0x000fe2000000001c */
[----:B------:R-:W-:-:S03]  /*4e40*/  ISETP.NE.AND.EX P0, PT, R49, RZ, PT, P0 ;  /* 0x000000ff3100720c */ /* 0x000fc60003f05300 */
[----:B--2---:R-:W-:Y:S01]  /*4e50*/  IMAD.X R49, R36, 0x1, R49, P1 ;  /* 0x0000000124317824 */ /* 0x004fe200008e0631 */
[----:B------:R-:W-:-:S03]  /*4e60*/  SEL R37, R38, RZ, !P0 ;  /* 0x000000ff26257207 */ /* 0x000fc60004000000 */
[----:B---34-:R-:W-:Y:S02]  /*4e70*/  FSEL R20, R30, R20, !P0 ;  /* 0x000000141e147208 */ /* 0x018fe40004000000 */
[----:B------:R-:W-:Y:S01]  /*4e80*/  FSEL R21, R31, R21, !P0 ;  /* 0x000000151f157208 */ /* 0x000fe20004000000 */
[----:B------:R-:W-:Y:S01]  /*4e90*/  IMAD.IADD R24, R24, 0x1, R37 ;  /* 0x0000000118187824 */ /* 0x000fe200078e0225 */
[----:B------:R-:W-:Y:S02]  /*4ea0*/  FSEL R22, R28, R22, !P0 ;  /* 0x000000161c167208 */ /* 0x000fe40004000000 */
[----:B------:R-:W-:-:S07]  /*4eb0*/  FSEL R23, R29, R23, !P0 ;  /* 0x000000171d177208 */ /* 0x000fce0004000000 */
.L_x_441:
[----:B------:R-:W-:Y:S05]  /*4ec0*/  BSYNC.RECONVERGENT B0 ;  /* 0x0000000000007941 */ /* 0x000fea0003800200 */
.L_x_440:
[----:B------:R-:W-:-:S03]  /*4ed0*/  UMOV UR4, 0xffffffff ;  /* 0xffffffff00047882 */ /* 0x000fc60000000000 */
[----:B------:R-:W-:Y:S05]  /*4ee0*/  BRA.DIV UR4, `(.L_x_442) ;  /* 0x000000c204487947 */ /* 0x000fea000b800000 */
[----:B------:R0:W0:Y:S04]  /*4ef0*/  SHFL.DOWN PT, R37, R46, 0x4, R59 ;  /* 0x088000002e257989 */ /* 0x00002800000e003b */
[----:B--2---:R2:W0:Y:S02]  /*4f00*/  SHFL.DOWN PT, R36, R49, 0x4, R59 ;  /* 0x0880000031247989 */ /* 0x00442400000e003b */
.L_x_736:
[----:B------:R-:W-:-:S03]  /*4f10*/  UMOV UR4, 0xffffffff ;  /* 0xffffffff00047882 */ /* 0x000fc60000000000 */
[----:B------:R-:W-:Y:S05]  /*4f20*/  BRA.DIV UR4, `(.L_x_443) ;  /* 0x000000c2047c7947 */ /* 0x000fea000b800000 */
.L_x_739:
[----:B------:R-:W-:-:S03]  /*4f30*/  UMOV UR4, 0xffffffff ;  /* 0xffffffff00047882 */ /* 0x000fc60000000000 */
[----:B------:R-:W-:Y:S05]  /*4f40*/  BRA.DIV UR4, `(.L_x_444) ;  /* 0x000000c204987947 */ /* 0x000fea000b800000 */
.L_x_742:
[----:B------:R-:W-:-:S03]  /*4f50*/  UMOV UR4, 0xffffffff ;  /* 0xffffffff00047882 */ /* 0x000fc60000000000 */
[----:B------:R-:W-:Y:S05]  /*4f60*/  BRA.DIV UR4, `(.L_x_445) ;  /* 0x000000c204b47947 */ /* 0x000fea000b800000 */
[----:B-1----:R1:W1:Y:S04]  /*4f70*/  SHFL.DOWN PT, R30, R20, 0x4, R59 ;  /* 0x08800000141e7989 */ /* 0x00226800000e003b */
[----:B0-----:R0:W0:Y:S04]  /*4f80*/  SHFL.DOWN PT, R31, R21, 0x4, R59 ;  /* 0x08800000151f7989 */ /* 0x00102800000e003b */
[----:B------:R0:W0:Y:S04]  /*4f90*/  SHFL.DOWN PT, R28, R22, 0x4, R59 ;  /* 0x08800000161c7989 */ /* 0x00002800000e003b */
[----:B------:R0:W0:Y:S04]  /*4fa0*/  SHFL.DOWN PT, R29, R23, 0x4, R59 ;  /* 0x08800000171d7989 */ /* 0x00002800000e003b */
[----:B------:R0:W0:Y:S02]  /*4fb0*/  SHFL.DOWN PT, R38, R24, 0x4, R59 ;  /* 0x0880000018267989 */ /* 0x00002400000e003b */
.L_x_749:
[----:B------:R-:W-:Y:S01]  /*4fc0*/  VIADD R40, R27, 0x4 ;  /* 0x000000041b287836 */ /* 0x000fe20000000000 */
[----:B------:R-:W-:-:S04]  /*4fd0*/  UMOV UR4, 0xffffffff ;  /* 0xffffffff00047882 */ /* 0x000fc80000000000 */
[----:B------:R-:W-:Y:S01]  /*4fe0*/  ISETP.GT.AND P0, PT, R40, R59, PT ;  /* 0x0000003b2800720c */ /* 0x000fe20003f04270 */
[----:B------:R-:W-:-:S12]  /*4ff0*/  BRA.DIV UR4, `(.L_x_446) ;  /* 0x000000c604107947 */ /* 0x000fd8000b800000 */
.L_x_752:
[----:B------:R-:W-:-:S03]  /*5000*/  UMOV UR4, 0xffffffff ;  /* 0xffffffff00047882 */ /* 0x000fc60000000000 */
[----:B------:R-:W-:Y:S05]  /*5010*/  BRA.DIV UR4, `(.L_x_447) ;  /* 0x000000c6042c7947 */ /* 0x000fea000b800000 */
.L_x_755:
[----:B------:R-:W-:-:S03]  /*5020*/  UMOV UR4, 0xffffffff ;  /* 0xffffffff00047882 */ /* 0x000fc60000000000 */
[----:B------:R-:W-:Y:S05]  /*5030*/  BRA.DIV UR4, `(.L_x_448) ;  /* 0x000000c604487947 */ /* 0x000fea000b800000 */
.L_x_758:
        /* <DEDUP_REMOVED lines=14> */
.L_x_450:
[----:B------:R-:W-:Y:S05]  /*5120*/  BSYNC.RECONVERGENT B0 ;  /* 0x0000000000007941 */ /* 0x000fea0003800200 */
.L_x_449:
[----:B------:R-:W-:-:S03]  /*5130*/  UMOV UR4, 0xffffffff ;  /* 0xffffffff00047882 */ /* 0x000fc60000000000 */
[----:B------:R-:W-:Y:S05]  /*5140*/  BRA.DIV UR4, `(.L_x_451) ;  /* 0x000000c604287947 */ /* 0x000fea000b800000 */
[----:B------:R0:W0:Y:S04]  /*5150*/  SHFL.DOWN PT, R37, R46, 0x8, R59 ;  /* 0x090000002e257989 */ /* 0x00002800000e003b */
[----:B------:R0:W0:Y:S02]  /*5160*/  SHFL.DOWN PT, R36, R49, 0x8, R59 ;  /* 0x0900000031247989 */ /* 0x00002400000e003b */
.L_x_762:
[----:B------:R-:W-:-:S03]  /*5170*/  UMOV UR4, 0xffffffff ;  /* 0xffffffff00047882 */ /* 0x000fc60000000000 */
[----:B------:R-:W-:Y:S05]  /*5180*/  BRA.DIV UR4, `(.L_x_452) ;  /* 0x000000c6045c7947 */ /* 0x000fea000b800000 */
.L_x_765:
[----:B------:R-:W-:-:S03]  /*5190*/  UMOV UR4, 0xffffffff ;  /* 0xffffffff00047882 */ /* 0x000fc60000000000 */
[----:B------:R-:W-:Y:S05]  /*51a0*/  BRA.DIV UR4, `(.L_x_453) ;  /* 0x000000c604787947 */ /* 0x000fea000b800000 */
.L_x_768:
[----:B------:R-:W-:-:S03]  /*51b0*/  UMOV UR4, 0xffffffff ;  /* 0xffffffff00047882 */ /* 0x000fc60000000000 */
[----:B------:R-:W-:Y:S05]  /*51c0*/  BRA.DIV UR4, `(.L_x_454) ;  /* 0x000000c604947947 */ /* 0x000fea000b800000 */
[----:B-1----:R1:W1:Y:S04]  /*51d0*/  SHFL.DOWN PT, R30, R20, 0x8, R59 ;  /* 0x09000000141e7989 */ /* 0x00226800000e003b */
[----:B0-----:R0:W0:Y:S04]  /*51e0*/  SHFL.DOWN PT, R31, R21, 0x8, R59 ;  /* 0x09000000151f7989 */ /* 0x00102800000e003b */
[----:B------:R0:W0:Y:S04]  /*51f0*/  SHFL.DOWN PT, R28, R22, 0x8, R59 ;  /* 0x09000000161c7989 */ /* 0x00002800000e003b */
[----:B------:R0:W0:Y:S04]  /*5200*/  SHFL.DOWN PT, R29, R23, 0x8, R59 ;  /* 0x09000000171d7989 */ /* 0x00002800000e003b */
[----:B------:R0:W0:Y:S02]  /*5210*/  SHFL.DOWN PT, R38, R24, 0x8, R59 ;  /* 0x0900000018267989 */ /* 0x00002400000e003b */
.L_x_775:
[----:B------:R-:W-:Y:S01]  /*5220*/  VIADD R40, R27, 0x8 ;  /* 0x000000081b287836 */ /* 0x000fe20000000000 */
[----:B------:R-:W-:-:S04]  /*5230*/  UMOV UR4, 0xffffffff ;  /* 0xffffffff00047882 */ /* 0x000fc80000000000 */
[----:B------:R-:W-:Y:S01]  /*5240*/  ISETP.GT.AND P0, PT, R40, R59, PT ;  /* 0x0000003b2800720c */ /* 0x000fe20003f04270 */
[----:B------:R-:W-:-:S12]  /*5250*/  BRA.DIV UR4, `(.L_x_455) ;  /* 0x000000c604f07947 */ /* 0x000fd8000b800000 */
.L_x_778:
[----:B------:R-:W-:-:S03]  /*5260*/  UMOV UR4, 0xffffffff ;  /* 0xffffffff00047882 */ /* 0x000fc60000000000 */
[----:B------:R-:W-:Y:S05]  /*5270*/  BRA.DIV UR4, `(.L_x_456) ;  /* 0x000000ca040c7947 */ /* 0x000fea000b800000 */
.L_x_781:
[----:B------:R-:W-:-:S03]  /*5280*/  UMOV UR4, 0xffffffff ;  /* 0xffffffff00047882 */ /* 0x000fc60000000000 */
[----:B------:R-:W-:Y:S05]  /*5290*/  BRA.DIV UR4, `(.L_x_457) ;  /* 0x000000ca04287947 */ /* 0x000fea000b800000 */
.L_x_784:
        /* <DEDUP_REMOVED lines=14> */
.L_x_459:
[----:B------:R-:W-:Y:S05]  /*5380*/  BSYNC.RECONVERGENT B0 ;  /* 0x0000000000007941 */ /* 0x000fea0003800200 */
.L_x_458:
[----:B------:R-:W-:-:S03]  /*5390*/  UMOV UR4, 0xffffffff ;  /* 0xffffffff00047882 */ /* 0x000fc60000000000 */
[----:B------:R-:W-:Y:S05]  /*53a0*/  BRA.DIV UR4, `(.L_x_460) ;  /* 0x000000ca04087947 */ /* 0x000fea000b800000 */
[----:B------:R0:W0:Y:S04]  /*53b0*/  SHFL.DOWN PT, R37, R46, 0x10, R59 ;  /* 0x0a0000002e257989 */ /* 0x00002800000e003b */
[----:B------:R0:W0:Y:S02]  /*53c0*/  SHFL.DOWN PT, R36, R49, 0x10, R59 ;  /* 0x0a00000031247989 */ /* 0x00002400000e003b */
.L_x_788:
[----:B------:R-:W-:-:S03]  /*53d0*/  UMOV UR4, 0xffffffff ;  /* 0xffffffff00047882 */ /* 0x000fc60000000000 */
[----:B------:R-:W-:Y:S05]  /*53e0*/  BRA.DIV UR4, `(.L_x_461) ;  /* 0x000000ca043c7947 */ /* 0x000fea000b800000 */
.L_x_791:
[----:B------:R-:W-:-:S03]  /*53f0*/  UMOV UR4, 0xffffffff ;  /* 0xffffffff00047882 */ /* 0x000fc60000000000 */
[----:B------:R-:W-:Y:S05]  /*5400*/  BRA.DIV UR4, `(.L_x_462) ;  /* 0x000000ca04587947 */ /* 0x000fea000b800000 */
.L_x_794:
[----:B------:R-:W-:-:S03]  /*5410*/  UMOV UR4, 0xffffffff ;  /* 0xffffffff00047882 */ /* 0x000fc60000000000 */
[----:B------:R-:W-:Y:S05]  /*5420*/  BRA.DIV UR4, `(.L_x_463) ;  /* 0x000000ca04747947 */ /* 0x000fea000b800000 */
[----:B-1----:R1:W1:Y:S04]  /*5430*/  SHFL.DOWN PT, R30, R20, 0x10, R59 ;  /* 0x0a000000141e7989 */ /* 0x00226800000e003b */
[----:B0-----:R0:W0:Y:S04]  /*5440*/  SHFL.DOWN PT, R31, R21, 0x10, R59 ;  /* 0x0a000000151f7989 */ /* 0x00102800000e003b */
[----:B------:R0:W0:Y:S04]  /*5450*/  SHFL.DOWN PT, R28, R22, 0x10, R59 ;  /* 0x0a000000161c7989 */ /* 0x00002800000e003b */
[----:B------:R0:W0:Y:S04]  /*5460*/  SHFL.DOWN PT, R29, R23, 0x10, R59 ;  /* 0x0a000000171d7989 */ /* 0x00002800000e003b */
[----:B------:R0:W0:Y:S02]  /*5470*/  SHFL.DOWN PT, R38, R24, 0x10, R59 ;  /* 0x0a00000018267989 */ /* 0x00002400000e003b */
.L_x_801:
[----:B------:R-:W-:Y:S01]  /*5480*/  VIADD R40, R27, 0x10 ;  /* 0x000000101b287836 */ /* 0x000fe20000000000 */
[----:B------:R-:W-:Y:S01]  /*5490*/  UMOV UR4, 0xffffffff ;  /* 0xffffffff00047882 */ /* 0x000fe20000000000 */
[----:B------:R-:W-:-:S03]  /*54a0*/  ISETP.NE.AND P0, PT, R54, 0x65, PT ;  /* 0x000000653600780c */ /* 0x000fc60003f05270 */
[----:B------:R-:W-:Y:S01]  /*54b0*/  ISETP.GT.AND P1, PT, R40, R59, PT ;  /* 0x0000003b2800720c */ /* 0x000fe20003f24270 */
[----:B------:R-:W-:-:S12]  /*54c0*/  BRA.DIV UR4, `(.L_x_464) ;  /* 0x000000ca04cc7947 */ /* 0x000fd8000b800000 */
.L_x_804:
[----:B------:R-:W-:-:S03]  /*54d0*/  UMOV UR4, 0xffffffff ;  /* 0xffffffff00047882 */ /* 0x000fc60000000000 */
[----:B------:R-:W-:Y:S05]  /*54e0*/  BRA.DIV UR4, `(.L_x_465) ;  /* 0x000000ca04e87947 */ /* 0x000fea000b800000 */
.L_x_807:
[----:B------:R-:W-:-:S03]  /*54f0*/  UMOV UR4, 0xffffffff ;  /* 0xffffffff00047882 */ /* 0x000fc60000000000 */
[----:B------:R-:W-:Y:S05]  /*5500*/  BRA.DIV UR4, `(.L_x_466) ;  /* 0x000000ce04047947 */ /* 0x000fea000b800000 */
.L_x_810:
        /* <DEDUP_REMOVED lines=14> */
.L_x_468:
[----:B------:R-:W-:Y:S05]  /*55f0*/  BSYNC.RECONVERGENT B0 ;  /* 0x0000000000007941 */ /* 0x000fea0003800200 */
.L_x_467:
[----:B------:R-:W-:-:S03]  /*5600*/  UMOV UR4, 0xffffffff ;  /* 0xffffffff00047882 */ /* 0x000fc60000000000 */
[----:B------:R-:W-:Y:S05]  /*5610*/  BRA.DIV UR4, `(.L_x_469) ;  /* 0x000000ca04e47947 */ /* 0x000fea000b800000 */
[----:B------:R-:W-:-:S13]  /*5620*/  VOTE.ALL P0, P0 ;  /* 0x0000000000ff7806 */ /* 0x000fda0000000000 */
.L_x_813:
[----:B------:R-:W-:Y:S05]  /*5630*/  @!P0 BRA `(.L_x_470) ;  /* 0x0000001400448947 */ /* 0x000fea0003800000 */
.L_x_522:
[----:B0-----:R-:W0:Y:S01]  /*5640*/  LDC.64 R28, c[0x0][0x3c0] ;  /* 0x0000f000ff1c7b82 */ /* 0x001e220000000a00 */
[----:B------:R-:W-:Y:S05]  /*5650*/  YIELD ;  /* 0x0000000000007946 */ /* 0x000fea0003800000 */
[----:B012---:R-:W-:-:S07]  /*5660*/  IMAD.WIDE R28, R5, 0x4, R28 ;  /* 0x00000004051c7825 */ /* 0x007fce00078e021c */
.L_x_472:
[----:B------:R-:W5:Y:S01]  /*5670*/  LD.E.STRONG.GPU R54, desc[UR8][R28.64] ;  /* 0x000000081c367980 */ /* 0x000f62000c10f900 */
[----:B------:R-:W-:Y:S05]  /*5680*/  YIELD ;  /* 0x0000000000007946 */ /* 0x000fea0003800000 */
[----:B-----5:R-:W-:Y:S01]  /*5690*/  ISETP.NE.AND P0, PT, R54, 0x63, PT ;  /* 0x000000633600780c */ /* 0x020fe20003f05270 */
[----:B------:R-:W-:Y:S06]  /*56a0*/  MEMBAR.SC.GPU ;  /* 0x0000000000007992 */ /* 0x000fec0000002000 */
[----:B------:R-:W-:-:S00]  /*56b0*/  ERRBAR ;  /* 0x00000000000079ab */ /* 0x000fc00000000000 */
[----:B------:R-:W-:Y:S06]  /*56c0*/  CGAERRBAR ;  /* 0x00000000000075ab */ /* 0x000fec0000000000 */
[----:B------:R-:W-:Y:S01]  /*56d0*/  CCTL.IVALL ;  /* 0x00000000ff00798f */ /* 0x000fe20002000000 */
[----:B------:R-:W-:-:S03]  /*56e0*/  UMOV UR4, 0xffffffff ;  /* 0xffffffff00047882 */ /* 0x000fc60000000000 */
[----:B------:R-:W-:Y:S05]  /*56f0*/  BRA.DIV UR4, `(.L_x_471) ;  /* 0x000000ca04d07947 */ /* 0x000fea000b800000 */
[----:B------:R-:W-:-:S13]  /*5700*/  VOTE.ANY P0, !P0 ;  /* 0x0000000000ff7806 */ /* 0x000fda0004000100 */
.L_x_816:
[----:B------:R-:W-:Y:S05]  /*5710*/  @P0 BRA `(.L_x_472) ;  /* 0xfffffffc00d40947 */ /* 0x000fea000383ffff */
[----:B------:R-:W-:Y:S01]  /*5720*/  ISETP.NE.AND P0, PT, R54, 0x65, PT ;  /* 0x000000653600780c */ /* 0x000fe20003f05270 */
[----:B------:R-:W-:-:S12]  /*5730*/  BSSY.RECONVERGENT B0, `(.L_x_473) ;  /* 0x0000050000007945 */ /* 0x000fd80003800200 */
[----:B------:R-:W-:Y:S05]  /*5740*/  @!P0 BRA `(.L_x_474) ;  /* 0x0000000000a88947 */ /* 0x000fea0003800000 */
[----:B------:R-:W-:Y:S01]  /*5750*/  ISETP.NE.AND P1, PT, R54, 0x64, PT ;  /* 0x000000643600780c */ /* 0x000fe20003f25270 */
[----:B------:R-:W-:Y:S01]  /*5760*/  IMAD.MOV.U32 R58, RZ, RZ, RZ ;  /* 0x000000ffff3a7224 */ /* 0x000fe200078e00ff */
[----:B-1----:R-:W-:Y:S02]  /*5770*/  CS2R R30, SRZ ;  /* 0x00000000001e7805 */ /* 0x002fe4000001ff00 */
[----:B------:R-:W-:-:S09]  /*5780*/  CS2R R28, SRZ ;  /* 0x00000000001c7805 */ /* 0x000fd2000001ff00 */
[----:B------:R-:W-:Y:S05]  /*5790*/  @P1 BRA `(.L_x_475) ;  /* 0x0000000400241947 */ /* 0x000fea0003800000 */
[----:B------:R-:W0:Y:S02]  /*57a0*/  LDC.64 R56, c[0x0][0x3c8] ;  /* 0x0000f200ff387b82 */ /* 0x000e240000000a00 */
[----:B0-----:R-:W-:-:S05]  /*57b0*/  IMAD.WIDE R56, R5, 0x30, R56 ;  /* 0x0000003005387825 */ /* 0x001fca00078e0238 */
[----:B------:R-:W2:Y:S04]  /*57c0*/  LD.E.128.STRONG.GPU R36, desc[UR8][R56.64] ;  /* 0x0000000838247980 */ /* 0x000ea8000c10fd00 */
[----:B------:R-:W3:Y:S04]  /*57d0*/  LD.E.128.STRONG.GPU R40, desc[UR8][R56.64+0x20] ;  /* 0x0000200838287980 */ /* 0x000ee8000c10fd00 */
[----:B------:R0:W5:Y:S01]  /*57e0*/  LD.E.128.STRONG.GPU R28, desc[UR8][R56.64+0x10] ;  /* 0x00001008381c7980 */ /* 0x000162000c10fd00 */
[--C-:B--2---:R-:W-:Y:S02]  /*57f0*/  SHF.R.U64 R55, R38, 0x8, R39.reuse ;  /* 0x0000000826377819 */ /* 0x104fe40000001227 */
[----:B------:R-:W-:-:S02]  /*5800*/  SHF.R.U32.HI R61, RZ, 0x8, R39 ;  /* 0x00000008ff3d7819 */ /* 0x000fc40000011627 */
[C-C-:B------:R-:W-:Y:S02]  /*5810*/  SHF.R.U64 R63, R38.reuse, 0x10, R39.reuse ;  /* 0x00000010263f7819 */ /* 0x140fe40000001227 */
[C-C-:B------:R-:W-:Y:S02]  /*5820*/  SHF.R.U64 R62, R38.reuse, 0x18, R39.reuse ;  /* 0x00000018263e7819 */ /* 0x140fe40000001227 */
[--C-:B------:R-:W-:Y:S02]  /*5830*/  SHF.R.U32.HI R60, RZ, 0x10, R39.reuse ;  /* 0x00000010ff3c7819 */ /* 0x100fe40000011627 */
[----:B---34-:R-:W-:Y:S02]  /*5840*/  SHF.R.U32.HI R59, RZ, 0x18, R39 ;  /* 0x00000018ff3b7819 */ /* 0x018fe40000011627 */
[----:B------:R-:W-:Y:S02]  /*5850*/  PRMT R55, R38, 0x3340, R55 ;  /* 0x0000334026377816 */ /* 0x000fe40000000037 */
[----:B------:R-:W-:-:S02]  /*5860*/  PRMT R58, R39, 0x3340, R61 ;  /* 0x00003340273a7816 */ /* 0x000fc4000000003d */
[----:B------:R-:W-:Y:S02]  /*5870*/  PRMT R38, R63, 0x3340, R62 ;  /* 0x000033403f267816 */ /* 0x000fe4000000003e */
[----:B------:R-:W-:Y:S02]  /*5880*/  PRMT R39, R60, 0x3340, R59 ;  /* 0x000033403c277816 */ /* 0x000fe4000000003b */
[--C-:B0-----:R-:W-:Y:S02]  /*5890*/  SHF.R.U32.HI R57, RZ, 0x8, R43.reuse ;  /* 0x00000008ff397819 */ /* 0x101fe4000001162b */
[C-C-:B------:R-:W-:Y:S02]  /*58a0*/  SHF.R.U64 R62, R42.reuse, 0x10, R43.reuse ;  /* 0x000000102a3e7819 */ /* 0x140fe4000000122b */
[C-C-:B------:R-:W-:Y:S02]  /*58b0*/  SHF.R.U64 R59, R42.reuse, 0x18, R43.reuse ;  /* 0x000000182a3b7819 */ /* 0x140fe4000000122b */
[----:B------:R-:W-:-:S02]  /*58c0*/  SHF.R.U64 R61, R42, 0x8, R43 ;  /* 0x000000082a3d7819 */ /* 0x000fc4000000122b */
[----:B------:R-:W-:Y:S02]  /*58d0*/  PRMT R38, R55, 0x5410, R38 ;  /* 0x0000541037267816 */ /* 0x000fe40000000026 */
[----:B------:R-:W-:Y:S02]  /*58e0*/  PRMT R39, R58, 0x5410, R39 ;  /* 0x000054103a277816 */ /* 0x000fe40000000027 */
[----:B------:R-:W-:Y:S02]  /*58f0*/  PRMT R60, R43, 0x3340, R57 ;  /* 0x000033402b3c7816 */ /* 0x000fe40000000039 */
[--C-:B------:R-:W-:Y:S02]  /*5900*/  SHF.R.U32.HI R58, RZ, 0x10, R43.reuse ;  /* 0x00000010ff3a7819 */ /* 0x100fe4000001162b */
[----:B------:R-:W-:Y:S02]  /*5910*/  SHF.R.U32.HI R55, RZ, 0x18, R43 ;  /* 0x00000018ff377819 */ /* 0x000fe4000001162b */
[----:B------:R-:W-:-:S02]  /*5920*/  PRMT R56, R42, 0x3340, R61 ;  /* 0x000033402a387816 */ /* 0x000fc4000000003d */
[----:B------:R-:W-:Y:S02]  /*5930*/  PRMT R57, R62, 0x3340, R59 ;  /* 0x000033403e397816 */ /* 0x000fe4000000003b */
[--C-:B------:R-:W-:Y:S02]  /*5940*/  SHF.R.U32.HI R59, RZ, 0x10, R41.reuse ;  /* 0x00000010ff3b7819 */ /* 0x100fe40000011629 */
[--C-:B------:R-:W-:Y:S02]  /*5950*/  SHF.R.U32.HI R42, RZ, 0x18, R41.reuse ;  /* 0x00000018ff2a7819 */ /* 0x100fe40000011629 */
[----:B------:R-:W-:Y:S02]  /*5960*/  SHF.R.U32.HI R61, RZ, 0x8, R41 ;  /* 0x00000008ff3d7819 */ /* 0x000fe40000011629 */
[----:B------:R-:W-:Y:S01]  /*5970*/  PRMT R43, R58, 0x3340, R55 ;  /* 0x000033403a2b7816 */ /* 0x000fe20000000037 */
[----:B------:R-:W-:Y:S01]  /*5980*/  IMAD.MOV.U32 R58, RZ, RZ, R40 ;  /* 0x000000ffff3a7224 */ /* 0x000fe200078e0028 */
[----:B------:R-:W-:-:S02]  /*5990*/  PRMT R55, R59, 0x3340, R42 ;  /* 0x000033403b377816 */ /* 0x000fc4000000002a */
[----:B------:R-:W-:Y:S02]  /*59a0*/  PRMT R42, R41, 0x3340, R61 ;  /* 0x00003340292a7816 */ /* 0x000fe4000000003d */
[----:B------:R-:W-:Y:S02]  /*59b0*/  PRMT R57, R56, 0x5410, R57 ;  /* 0x0000541038397816 */ /* 0x000fe40000000039 */
[----:B------:R-:W-:Y:S02]  /*59c0*/  PRMT R56, R60, 0x5410, R43 ;  /* 0x000054103c387816 */ /* 0x000fe4000000002b */
[----:B------:R-:W-:Y:S01]  /*59d0*/  PRMT R55, R42, 0x5410, R55 ;  /* 0x000054102a377816 */ /* 0x000fe20000000037 */
[----:B------:R-:W-:Y:S06]  /*59e0*/  BRA `(.L_x_475) ;  /* 0x0000000000907947 */ /* 0x000fec0003800000 */
.L_x_474:
[----:B------:R-:W0:Y:S02]  /*59f0*/  LDC.64 R56, c[0x0][0x3d0] ;  /* 0x0000f400ff387b82 */ /* 0x000e240000000a00 */
[----:B0-----:R-:W-:-:S05]  /*5a00*/  IMAD.WIDE R56, R5, 0x30, R56 ;  /* 0x0000003005387825 */ /* 0x001fca00078e0238 */
[----:B------:R-:W2:Y:S04]  /*5a10*/  LD.E.128.STRONG.GPU R36, desc[UR8][R56.64] ;  /* 0x0000000838247980 */ /* 0x000ea8000c10fd00 */
[----:B------:R-:W3:Y:S04]  /*5a20*/  LD.E.128.STRONG.GPU R40, desc[UR8][R56.64+0x20] ;  /* 0x0000200838287980 */ /* 0x000ee8000c10fd00 */
[----:B-1----:R0:W5:Y:S01]  /*5a30*/  LD.E.128.STRONG.GPU R28, desc[UR8][R56.64+0x10] ;  /* 0x00001008381c7980 */ /* 0x002162000c10fd00 */
        /* <DEDUP_REMOVED lines=30> */
[----:B------:R-:W-:-:S07]  /*5c20*/  PRMT R55, R42, 0x5410, R55 ;  /* 0x000054102a377816 */ /* 0x000fce0000000037 */
.L_x_475:
[----:B------:R-:W-:Y:S05]  /*5c30*/  BSYNC.RECONVERGENT B0 ;  /* 0x0000000000007941 */ /* 0x000fea0003800200 */
.L_x_473:
[----:B------:R-:W-:-:S03]  /*5c40*/  UMOV UR4, 0xffffffff ;  /* 0xffffffff00047882 */ /* 0x000fc60000000000 */
[----:B------:R-:W-:Y:S05]  /*5c50*/  BRA.DIV UR4, `(.L_x_476) ;  /* 0x000000c6049c7947 */ /* 0x000fea000b800000 */
[----:B------:R-:W-:-:S04]  /*5c60*/  VOTE.ANY R40, PT, !P0 ;  /* 0x0000000000287806 */ /* 0x000fc800040e0100 */
[----:B------:R-:W-:-:S05]  /*5c70*/  LOP3.LUT R40, R40, 0x80000000, R53, 0xec, !PT ;  /* 0x8000000028287812 */ /* 0x000fca00078eec35 */
[----:B------:R-:W-:-:S05]  /*5c80*/  VIADD R41, R40, 0xffffffff ;  /* 0xffffffff28297836 */ /* 0x000fca0000000000 */
[----:B------:R-:W-:-:S04]  /*5c90*/  LOP3.LUT R41, R40, R41, RZ, 0xc, !PT ;  /* 0x0000002928297212 */ /* 0x000fc800078e0cff */
[----:B--234-:R-:W0:Y:S02]  /*5ca0*/  POPC R59, R41 ;  /* 0x00000029003b7309 */ /* 0x01ce240000000000 */
[----:B0-----:R0:W1:Y:S04]  /*5cb0*/  SHFL.DOWN PT, R63, R36, 0x1, R59 ;  /* 0x08200000243f7989 */ /* 0x00106800000e003b */
[----:B------:R0:W2:Y:S02]  /*5cc0*/  SHFL.DOWN PT, R62, R37, 0x1, R59 ;  /* 0x08200000253e7989 */ /* 0x0000a400000e003b */
.L_x_821:
[----:B------:R-:W-:-:S03]  /*5cd0*/  UMOV UR4, 0xffffffff ;  /* 0xffffffff00047882 */ /* 0x000fc60000000000 */
[----:B------:R-:W-:Y:S05]  /*5ce0*/  BRA.DIV UR4, `(.L_x_477) ;  /* 0x000000c604d87947 */ /* 0x000fea000b800000 */
.L_x_824:
[----:B------:R-:W-:-:S03]  /*5cf0*/  UMOV UR4, 0xffffffff ;  /* 0xffffffff00047882 */ /* 0x000fc60000000000 */
[----:B------:R-:W-:Y:S05]  /*5d00*/  BRA.DIV UR4, `(.L_x_478) ;  /* 0x000000c604f47947 */ /* 0x000fea000b800000 */
.L_x_827:
[----:B------:R-:W-:-:S03]  /*5d10*/  UMOV UR4, 0xffffffff ;  /* 0xffffffff00047882 */ /* 0x000fc60000000000 */
[----:B------:R-:W-:Y:S05]  /*5d20*/  BRA.DIV UR4, `(.L_x_479) ;  /* 0x000000ca04107947 */ /* 0x000fea000b800000 */
[----:B-----5:R3:W4:Y:S04]  /*5d30*/  SHFL.DOWN PT, R65, R28, 0x1, R59 ;  /* 0x082000001c417989 */ /* 0x02072800000e003b */
[----:B------:R3:W0:Y:S04]  /*5d40*/  SHFL.DOWN PT, R66, R29, 0x1, R59 ;  /* 0x082000001d427989 */ /* 0x00062800000e003b */
[----:B------:R3:W0:Y:S04]  /*5d50*/  SHFL.DOWN PT, R67, R30, 0x1, R59 ;  /* 0x082000001e437989 */ /* 0x00062800000e003b */
[----:B------:R3:W0:Y:S04]  /*5d60*/  SHFL.DOWN PT, R68, R31, 0x1, R59 ;  /* 0x082000001f447989 */ /* 0x00062800000e003b */
[----:B------:R3:W0:Y:S02]  /*5d70*/  SHFL.DOWN PT, R64, R58, 0x1, R59 ;  /* 0x082000003a407989 */ /* 0x00062400000e003b */
.L_x_834:
[----:B------:R-:W-:Y:S01]  /*5d80*/  UMOV UR4, 0xffffffff ;  /* 0xffffffff00047882 */ /* 0x000fe20000000000 */
[----:B------:R-:W-:Y:S02]  /*5d90*/  ISETP.GE.AND P0, PT, R27, R59, PT ;  /* 0x0000003b1b00720c */ /* 0x000fe40003f06270 */
[----:B------:R-:W-:Y:S11]  /*5da0*/  BRA.DIV UR4, `(.L_x_480) ;  /* 0x000000ca04707947 */ /* 0x000ff6000b800000 */
.L_x_837:
[----:B------:R-:W-:-:S03]  /*5db0*/  UMOV UR4, 0xffffffff ;  /* 0xffffffff00047882 */ /* 0x000fc60000000000 */
[----:B------:R-:W-:Y:S05]  /*5dc0*/  BRA.DIV UR4, `(.L_x_481) ;  /* 0x000000ca048c7947 */ /* 0x000fea000b800000 */
.L_x_840:
[----:B------:R-:W-:-:S03]  /*5dd0*/  UMOV UR4, 0xffffffff ;  /* 0xffffffff00047882 */ /* 0x000fc60000000000 */
[----:B------:R-:W-:Y:S05]  /*5de0*/  BRA.DIV UR4, `(.L_x_482) ;  /* 0x000000ca04a87947 */ /* 0x000fea000b800000 */
.L_x_843:
[----:B------:R-:W-:Y:S01]  /*5df0*/  BSSY.RECONVERGENT B0, `(.L_x_483) ;  /* 0x0000015000007945 */ /* 0x000fe20003800200 */
[----:B------:R-:W-:Y:S02]  /*5e00*/  IMAD.MOV.U32 R61, RZ, RZ, R36 ;  /* 0x000000ffff3d7224 */ /* 0x000fe400078e0024 */
[----:B------:R-:W-:Y:S01]  /*5e10*/  IMAD.MOV.U32 R60, RZ, RZ, R37 ;  /* 0x000000ffff3c7224 */ /* 0x000fe200078e0025 */
[----:B------:R-:W-:Y:S06]  /*5e20*/  @P0 BRA `(.L_x_484) ;  /* 0x0000000000440947 */ /* 0x000fec0003800000 */
[----:B----4-:R-:W-:Y:S01]  /*5e30*/  IMAD.MOV.U32 R42, RZ, RZ, R65 ;  /* 0x000000ffff2a7224 */ /* 0x010fe200078e0041 */
[----:B------:R-:W-:Y:S01]  /*5e40*/  ISETP.NE.U32.AND P0, PT, R36, RZ, PT ;  /* 0x000000ff2400720c */ /* 0x000fe20003f05070 */
[----:B0-----:R-:W-:Y:S01]  /*5e50*/  IMAD.MOV.U32 R43, RZ, RZ, R66 ;  /* 0x000000ffff2b7224 */ /* 0x001fe200078e0042 */
[----:B-1----:R-:W-:Y:S01]  /*5e60*/  IADD3 R61, P1, PT, R63, R36, RZ ;  /* 0x000000243f3d7210 */ /* 0x002fe20007f3e0ff */
[----:B------:R-:W-:Y:S01]  /*5e70*/  IMAD.MOV.U32 R40, RZ, RZ, R67 ;  /* 0x000000ffff287224 */ /* 0x000fe200078e0043 */
[----:B------:R-:W-:Y:S01]  /*5e80*/  ISETP.NE.AND.EX P0, PT, R37, RZ, PT, P0 ;  /* 0x000000ff2500720c */ /* 0x000fe20003f05300 */
[----:B------:R-:W-:Y:S02]  /*5e90*/  IMAD.MOV.U32 R41, RZ, RZ, R68 ;  /* 0x000000ffff297224 */ /* 0x000fe400078e0044 */
[----:B------:R-:W-:Y:S01]  /*5ea0*/  DADD R42, R28, R42 ;  /* 0x000000001c2a7229 */ /* 0x000fe2000000002a */
[----:B--2---:R-:W-:-:S03]  /*5eb0*/  IMAD.X R60, R62, 0x1, R37, P1 ;  /* 0x000000013e3c7824 */ /* 0x004fc600008e0625 */
[----:B------:R-:W-:-:S06]  /*5ec0*/  DADD R40, R30, R40 ;  /* 0x000000001e287229 */ /* 0x000fcc0000000028 */
[----:B------:R-:W-:Y:S02]  /*5ed0*/  FSEL R43, R43, R29, !P0 ;  /* 0x0000001d2b2b7208 */ /* 0x000fe40004000000 */
[----:B---3--:R-:W-:Y:S02]  /*5ee0*/  SEL R29, R64, RZ, !P0 ;  /* 0x000000ff401d7207 */ /* 0x008fe40004000000 */
[----:B------:R-:W-:Y:S02]  /*5ef0*/  FSEL R28, R42, R28, !P0 ;  /* 0x0000001c2a1c7208 */ /* 0x000fe40004000000 */
[----:B------:R-:W-:Y:S01]  /*5f00*/  FSEL R30, R40, R30, !P0 ;  /* 0x0000001e281e7208 */ /* 0x000fe20004000000 */
[----:B------:R-:W-:Y:S01]  /*5f10*/  IMAD.IADD R58, R58, 0x1, R29 ;  /* 0x000000013a3a7824 */ /* 0x000fe200078e021d */
[----:B------:R-:W-:Y:S01]  /*5f20*/  FSEL R31, R41, R31, !P0 ;  /* 0x0000001f291f7208 */ /* 0x000fe20004000000 */
[----:B------:R-:W-:-:S07]  /*5f30*/  IMAD.MOV.U32 R29, RZ, RZ, R43 ;  /* 0x000000ffff1d7224 */ /* 0x000fce00078e002b */
.L_x_484:
[----:B------:R-:W-:Y:S05]  /*5f40*/  BSYNC.RECONVERGENT B0 ;  /* 0x0000000000007941 */ /* 0x000fea0003800200 */
.L_x_483:
[----:B------:R-:W-:-:S03]  /*5f50*/  UMOV UR4, 0xffffffff ;  /* 0xffffffff00047882 */ /* 0x000fc60000000000 */
[----:B------:R-:W-:Y:S05]  /*5f60*/  BRA.DIV UR4, `(.L_x_485) ;  /* 0x000000ca046c7947 */ /* 0x000fea000b800000 */
[----:B0-----:R0:W0:Y:S04]  /*5f70*/  SHFL.DOWN PT, R64, R61, 0x2, R59 ;  /* 0x084000003d407989 */ /* 0x00102800000e003b */
[----:B-1----:R1:W0:Y:S02]  /*5f80*/  SHFL.DOWN PT, R63, R60, 0x2, R59 ;  /* 0x084000003c3f7989 */ /* 0x00222400000e003b */
.L_x_847:
[----:B------:R-:W-:-:S03]  /*5f90*/  UMOV UR4, 0xffffffff ;  /* 0xffffffff00047882 */ /* 0x000fc60000000000 */
[----:B------:R-:W-:Y:S05]  /*5fa0*/  BRA.DIV UR4, `(.L_x_486) ;  /* 0x000000ca04a07947 */ /* 0x000fea000b800000 */
.L_x_850:
[----:B------:R-:W-:-:S03]  /*5fb0*/  UMOV UR4, 0xffffffff ;  /* 0xffffffff00047882 */ /* 0x000fc60000000000 */
[----:B------:R-:W-:Y:S05]  /*5fc0*/  BRA.DIV UR4, `(.L_x_487) ;  /* 0x000000ca04bc7947 */ /* 0x000fea000b800000 */
.L_x_853:
[----:B------:R-:W-:-:S03]  /*5fd0*/  UMOV UR4, 0xffffffff ;  /* 0xffffffff00047882 */ /* 0x000fc60000000000 */
[----:B------:R-:W-:Y:S05]  /*5fe0*/  BRA.DIV UR4, `(.L_x_488) ;  /* 0x000000ca04d87947 */ /* 0x000fea000b800000 */
[----:B----4-:R4:W0:Y:S04]  /*5ff0*/  SHFL.DOWN PT, R65, R28, 0x2, R59 ;  /* 0x084000001c417989 */ /* 0x01082800000e003b */
[----:B------:R4:W0:Y:S04]  /*6000*/  SHFL.DOWN PT, R66, R29, 0x2, R59 ;  /* 0x084000001d427989 */ /* 0x00082800000e003b */
[----:B------:R4:W0:Y:S04]  /*6010*/  SHFL.DOWN PT, R67, R30, 0x2, R59 ;  /* 0x084000001e437989 */ /* 0x00082800000e003b */
[----:B------:R4:W0:Y:S04]  /*6020*/  SHFL.DOWN PT, R68, R31, 0x2, R59 ;  /* 0x084000001f447989 */ /* 0x00082800000e003b */
[----:B--2---:R4:W2:Y:S02]  /*6030*/  SHFL.DOWN PT, R62, R58, 0x2, R59 ;  /* 0x084000003a3e7989 */ /* 0x0048a400000e003b */
.L_x_860:
[----:B------:R-:W-:Y:S01]  /*6040*/  VIADD R40, R27, 0x2 ;  /* 0x000000021b287836 */ /* 0x000fe20000000000 */
[----:B------:R-:W-:-:S04]  /*6050*/  UMOV UR4, 0xffffffff ;  /* 0xffffffff00047882 */ /* 0x000fc80000000000 */
[----:B------:R-:W-:Y:S01]  /*6060*/  ISETP.GT.AND P0, PT, R40, R59, PT ;  /* 0x0000003b2800720c */ /* 0x000fe20003f04270 */
[----:B------:R-:W-:-:S12]  /*6070*/  BRA.DIV UR4, `(.L_x_489) ;  /* 0x000000ce04347947 */ /* 0x000fd8000b800000 */
.L_x_863:
[----:B------:R-:W-:-:S03]  /*6080*/  UMOV UR4, 0xffffffff ;  /* 0xffffffff00047882 */ /* 0x000fc60000000000 */
[----:B------:R-:W-:Y:S05]  /*6090*/  BRA.DIV UR4, `(.L_x_490) ;  /* 0x000000ce04507947 */ /* 0x000fea000b800000 */
.L_x_866:
[----:B------:R-:W-:-:S03]  /*60a0*/  UMOV UR4, 0xffffffff ;  /* 0xffffffff00047882 */ /* 0x000fc60000000000 */
[----:B------:R-:W-:Y:S05]  /*60b0*/  BRA.DIV UR4, `(.L_x_491) ;  /* 0x000000ce046c7947 */ /* 0x000fea000b800000 */
.L_x_869:
[----:B------:R-:W-:Y:S04]  /*60c0*/  BSSY.RECONVERGENT B0, `(.L_x_492) ;  /* 0x0000013000007945 */ /* 0x000fe80003800200 */
[----:B------:R-:W-:Y:S05]  /*60d0*/  @P0 BRA `(.L_x_493) ;  /* 0x0000000000440947 */ /* 0x000fea0003800000 */
[----:B0-----:R-:W-:Y:S01]  /*60e0*/  IMAD.MOV.U32 R42, RZ, RZ, R65 ;  /* 0x000000ffff2a7224 */ /* 0x001fe200078e0041 */
[----:B------:R-:W-:Y:S01]  /*60f0*/  ISETP.NE.U32.AND P0, PT, R61, RZ, PT ;  /* 0x000000ff3d00720c */ /* 0x000fe20003f05070 */
[----:B------:R-:W-:Y:S01]  /*6100*/  IMAD.MOV.U32 R43, RZ, RZ, R66 ;  /* 0x000000ffff2b7224 */ /* 0x000fe200078e0042 */
[----:B------:R-:W-:Y:S01]  /*6110*/  IADD3 R61, P1, PT, R64, R61, RZ ;  /* 0x0000003d403d7210 */ /* 0x000fe20007f3e0ff */
[----:B------:R-:W-:Y:S01]  /*6120*/  IMAD.MOV.U32 R40, RZ, RZ, R67 ;  /* 0x000000ffff287224 */ /* 0x000fe200078e0043 */
[----:B------:R-:W-:Y:S01]  /*6130*/  ISETP.NE.AND.EX P0, PT, R60, RZ, PT, P0 ;  /* 0x000000ff3c00720c */ /* 0x000fe20003f05300 */
[----:B------:R-:W-:Y:S02]  /*6140*/  IMAD.MOV.U32 R41, RZ, RZ, R68 ;  /* 0x000000ffff297224 */ /* 0x000fe400078e0044 */
[----:B------:R-:W-:Y:S01]  /*6150*/  DADD R42, R28, R42 ;  /* 0x000000001c2a7229 */ /* 0x000fe2000000002a */
[----:B-1----:R-:W-:-:S03]  /*6160*/  IMAD.X R60, R63, 0x1, R60, P1 ;  /* 0x000000013f3c7824 */ /* 0x002fc600008e063c */
[----:B------:R-:W-:-:S06]  /*6170*/  DADD R40, R30, R40 ;  /* 0x000000001e287229 */ /* 0x000fcc0000000028 */
[----:B------:R-:W-:Y:S02]  /*6180*/  FSEL R43, R43, R29, !P0 ;  /* 0x0000001d2b2b7208 */ /* 0x000fe40004000000 */
[----:B--234-:R-:W-:Y:S02]  /*6190*/  SEL R29, R62, RZ, !P0 ;  /* 0x000000ff3e1d7207 */ /* 0x01cfe40004000000 */
[----:B------:R-:W-:Y:S02]  /*61a0*/  FSEL R28, R42, R28, !P0 ;  /* 0x0000001c2a1c7208 */ /* 0x000fe40004000000 */
[----:B------:R-:W-:Y:S01]  /*61b0*/  FSEL R30, R40, R30, !P0 ;  /* 0x0000001e281e7208 */ /* 0x000fe20004000000 */
[----:B------:R-:W-:Y:S01]  /*61c0*/  IMAD.IADD R58, R58, 0x1, R29 ;  /* 0x000000013a3a7824 */ /* 0x000fe200078e021d */
[----:B------:R-:W-:Y:S01]  /*61d0*/  FSEL R31, R41, R31, !P0 ;  /* 0x0000001f291f7208 */ /* 0x000fe20004000000 */
[----:B------:R-:W-:-:S07]  /*61e0*/  IMAD.MOV.U32 R29, RZ, RZ, R43 ;  /* 0x000000ffff1d7224 */ /* 0x000fce00078e002b */
.L_x_493:
[----:B------:R-:W-:Y:S05]  /*61f0*/  BSYNC.RECONVERGENT B0 ;  /* 0x0000000000007941 */ /* 0x000fea0003800200 */
.L_x_492:
[----:B------:R-:W-:-:S03]  /*6200*/  UMOV UR4, 0xffffffff ;  /* 0xffffffff00047882 */ /* 0x000fc60000000000 */
[----:B------:R-:W-:Y:S05]  /*6210*/  BRA.DIV UR4, `(.L_x_494) ;  /* 0x000000ce04387947 */ /* 0x000fea000b800000 */
[----:B0-----:R0:W0:Y:S04]  /*6220*/  SHFL.DOWN PT, R64, R61, 0x4, R59 ;  /* 0x088000003d407989 */ /* 0x00102800000e003b */
[----:B------:R0:W0:Y:S02]  /*6230*/  SHFL.DOWN PT, R63, R60, 0x4, R59 ;  /* 0x088000003c3f7989 */ /* 0x00002400000e003b */
.L_x_873:
[----:B------:R-:W-:-:S03]  /*6240*/  UMOV UR4, 0xffffffff ;  /* 0xffffffff00047882 */ /* 0x000fc60000000000 */
[----:B------:R-:W-:Y:S05]  /*6250*/  BRA.DIV UR4, `(.L_x_495) ;  /* 0x000000ce046c7947 */ /* 0x000fea000b800000 */
.L_x_876:
[----:B------:R-:W-:-:S03]  /*6260*/  UMOV UR4, 0xffffffff ;  /* 0xffffffff00047882 */ /* 0x000fc60000000000 */
[----:B------:R-:W-:Y:S05]  /*6270*/  BRA.DIV UR4, `(.L_x_496) ;  /* 0x000000ce04887947 */ /* 0x000fea000b800000 */
.L_x_879:
[----:B------:R-:W-:-:S03]  /*6280*/  UMOV UR4, 0xffffffff ;  /* 0xffffffff00047882 */ /* 0x000fc60000000000 */
[----:B------:R-:W-:Y:S05]  /*6290*/  BRA.DIV UR4, `(.L_x_497) ;  /* 0x000000ce04a47947 */ /* 0x000fea000b800000 */
[----:B------:R0:W0:Y:S04]  /*62a0*/  SHFL.DOWN PT, R65, R28, 0x4, R59 ;  /* 0x088000001c417989 */ /* 0x00002800000e003b */
[----:B------:R0:W0:Y:S04]  /*62b0*/  SHFL.DOWN PT, R66, R29, 0x4, R59 ;  /* 0x088000001d427989 */ /* 0x00002800000e003b */
[----:B------:R0:W0:Y:S04]  /*62c0*/  SHFL.DOWN PT, R67, R30, 0x4, R59 ;  /* 0x088000001e437989 */ /* 0x00002800000e003b */
[----:B------:R0:W0:Y:S04]  /*62d0*/  SHFL.DOWN PT, R68, R31, 0x4, R59 ;  /* 0x088000001f447989 */ /* 0x00002800000e003b */
[----:B--2---:R2:W0:Y:S02]  /*62e0*/  SHFL.DOWN PT, R62, R58, 0x4, R59 ;  /* 0x088000003a3e7989 */ /* 0x00442400000e003b */
.L_x_886:
[----:B------:R-:W-:Y:S01]  /*62f0*/  VIADD R40, R27, 0x4 ;  /* 0x000000041b287836 */ /* 0x000fe20000000000 */
[----:B------:R-:W-:-:S04]  /*6300*/  UMOV UR4, 0xffffffff ;  /* 0xffffffff00047882 */ /* 0x000fc80000000000 */
[----:B------:R-:W-:Y:S01]  /*6310*/  ISETP.GT.AND P0, PT, R40, R59, PT ;  /* 0x0000003b2800720c */ /* 0x000fe20003f04270 */
[----:B------:R-:W-:-:S12]  /*6320*/  BRA.DIV UR4, `(.L_x_498) ;  /* 0x000000d204007947 */ /* 0x000fd8000b800000 */
.L_x_889:
[----:B------:R-:W-:-:S03]  /*6330*/  UMOV UR4, 0xffffffff ;  /* 0xffffffff00047882 */ /* 0x000fc60000000000 */
[----:B------:R-:W-:Y:S05]  /*6340*/  BRA.DIV UR4, `(.L_x_499) ;  /* 0x000000d2041c7947 */ /* 0x000fea000b800000 */
.L_x_892:
[----:B------:R-:W-:-:S03]  /*6350*/  UMOV UR4, 0xffffffff ;  /* 0xffffffff00047882 */ /* 0x000fc60000000000 */
[----:B------:R-:W-:Y:S05]  /*6360*/  BRA.DIV UR4, `(.L_x_500) ;  /* 0x000000d204387947 */ /* 0x000fea000b800000 */
.L_x_895:
        /* <DEDUP_REMOVED lines=13> */
[----:B---34-:R-:W-:Y:S02]  /*6440*/  SEL R29, R62, RZ, !P0 ;  /* 0x000000ff3e1d7207 */ /* 0x018fe40004000000 */
[----:B------:R-:W-:Y:S02]  /*6450*/  FSEL R28, R40, R28, !P0 ;  /* 0x0000001c281c7208 */ /* 0x000fe40004000000 */
[----:B------:R-:W-:Y:S01]  /*6460*/  FSEL R30, R42, R30, !P0 ;  /* 0x0000001e2a1e7208 */ /* 0x000fe20004000000 */
[----:B--2---:R-:W-:Y:S01]  /*6470*/  IMAD.IADD R58, R58, 0x1, R29 ;  /* 0x000000013a3a7824 */ /* 0x004fe200078e021d */
[----:B------:R-:W-:Y:S01]  /*6480*/  FSEL R31, R43, R31, !P0 ;  /* 0x0000001f2b1f7208 */ /* 0x000fe20004000000 */
[----:B------:R-:W-:-:S07]  /*6490*/  IMAD.MOV.U32 R29, RZ, RZ, R41 ;  /* 0x000000ffff1d7224 */ /* 0x000fce00078e0029 */
.L_x_502:
[----:B------:R-:W-:Y:S05]  /*64a0*/  BSYNC.RECONVERGENT B0 ;  /* 0x0000000000007941 */ /* 0x000fea0003800200 */
.L_x_501:
[----:B------:R-:W-:-:S03]  /*64b0*/  UMOV UR4, 0xffffffff ;  /* 0xffffffff00047882 */ /* 0x000fc60000000000 */
[----:B------:R-:W-:Y:S05]  /*64c0*/  BRA.DIV UR4, `(.L_x_503) ;  /* 0x000000d204047947 */ /* 0x000fea000b800000 */
[----:B0-----:R0:W0:Y:S04]  /*64d0*/  SHFL.DOWN PT, R64, R61, 0x8, R59 ;  /* 0x090000003d407989 */ /* 0x00102800000e003b */
[----:B------:R0:W0:Y:S02]  /*64e0*/  SHFL.DOWN PT, R63, R60, 0x8, R59 ;  /* 0x090000003c3f7989 */ /* 0x00002400000e003b */
.L_x_899:
[----:B------:R-:W-:-:S03]  /*64f0*/  UMOV UR4, 0xffffffff ;  /* 0xffffffff00047882 */ /* 0x000fc60000000000 */
[----:B------:R-:W-:Y:S05]  /*6500*/  BRA.DIV UR4, `(.L_x_504) ;  /* 0x000000d204387947 */ /* 0x000fea000b800000 */
.L_x_902:
[----:B------:R-:W-:-:S03]  /*6510*/  UMOV UR4, 0xffffffff ;  /* 0xffffffff00047882 */ /* 0x000fc60000000000 */
[----:B------:R-:W-:Y:S05]  /*6520*/  BRA.DIV UR4, `(.L_x_505) ;  /* 0x000000d204547947 */ /* 0x000fea000b800000 */
.L_x_905:
[----:B------:R-:W-:-:S03]  /*6530*/  UMOV UR4, 0xffffffff ;  /* 0xffffffff00047882 */ /* 0x000fc60000000000 */
[----:B------:R-:W-:Y:S05]  /*6540*/  BRA.DIV UR4, `(.L_x_506) ;  /* 0x000000d204707947 */ /* 0x000fea000b800000 */
[----:B------:R0:W0:Y:S04]  /*6550*/  SHFL.DOWN PT, R65, R28, 0x8, R59 ;  /* 0x090000001c417989 */ /* 0x00002800000e003b */
[----:B------:R0:W0:Y:S04]  /*6560*/  SHFL.DOWN PT, R66, R29, 0x8, R59 ;  /* 0x090000001d427989 */ /* 0x00002800000e003b */
[----:B------:R0:W0:Y:S04]  /*6570*/  SHFL.DOWN PT, R67, R30, 0x8, R59 ;  /* 0x090000001e437989 */ /* 0x00002800000e003b */
[----:B------:R0:W0:Y:S04]  /*6580*/  SHFL.DOWN PT, R68, R31, 0x8, R59 ;  /* 0x090000001f447989 */ /* 0x00002800000e003b */
[----:B------:R0:W0:Y:S02]  /*6590*/  SHFL.DOWN PT, R62, R58, 0x8, R59 ;  /* 0x090000003a3e7989 */ /* 0x00002400000e003b */
.L_x_912:
[----:B------:R-:W-:Y:S01]  /*65a0*/  VIADD R40, R27, 0x8 ;  /* 0x000000081b287836 */ /* 0x000fe20000000000 */
[----:B------:R-:W-:-:S04]  /*65b0*/  UMOV UR4, 0xffffffff ;  /* 0xffffffff00047882 */ /* 0x000fc80000000000 */
[----:B------:R-:W-:Y:S01]  /*65c0*/  ISETP.GT.AND P0, PT, R40, R59, PT ;  /* 0x0000003b2800720c */ /* 0x000fe20003f04270 */
[----:B------:R-:W-:-:S12]  /*65d0*/  BRA.DIV UR4, `(.L_x_507) ;  /* 0x000000d204cc7947 */ /* 0x000fd8000b800000 */
.L_x_915:
[----:B------:R-:W-:-:S03]  /*65e0*/  UMOV UR4, 0xffffffff ;  /* 0xffffffff00047882 */ /* 0x000fc60000000000 */
[----:B------:R-:W-:Y:S05]  /*65f0*/  BRA.DIV UR4, `(.L_x_508) ;  /* 0x000000d204e87947 */ /* 0x000fea000b800000 */
.L_x_918:
[----:B------:R-:W-:-:S03]  /*6600*/  UMOV UR4, 0xffffffff ;  /* 0xffffffff00047882 */ /* 0x000fc60000000000 */
[----:B------:R-:W-:Y:S05]  /*6610*/  BRA.DIV UR4, `(.L_x_509) ;  /* 0x000000d604047947 */ /* 0x000fea000b800000 */
.L_x_921:
        /* <DEDUP_REMOVED lines=19> */
.L_x_511:
[----:B------:R-:W-:Y:S05]  /*6750*/  BSYNC.RECONVERGENT B0 ;  /* 0x0000000000007941 */ /* 0x000fea0003800200 */
.L_x_510:
[----:B------:R-:W-:-:S03]  /*6760*/  UMOV UR4, 0xffffffff ;  /* 0xffffffff00047882 */ /* 0x000fc60000000000 */
[----:B------:R-:W-:Y:S05]  /*6770*/  BRA.DIV UR4, `(.L_x_512) ;  /* 0x000000d204d07947 */ /* 0x000fea000b800000 */
[----:B0-----:R0:W0:Y:S04]  /*6780*/  SHFL.DOWN PT, R64, R61, 0x10, R59 ;  /* 0x0a0000003d407989 */ /* 0x00102800000e003b */
[----:B------:R0:W0:Y:S02]  /*6790*/  SHFL.DOWN PT, R63, R60, 0x10, R59 ;  /* 0x0a0000003c3f7989 */ /* 0x00002400000e003b */
.L_x_925:
[----:B------:R-:W-:-:S03]  /*67a0*/  UMOV UR4, 0xffffffff ;  /* 0xffffffff00047882 */ /* 0x000fc60000000000 */
[----:B------:R-:W-:Y:S05]  /*67b0*/  BRA.DIV UR4, `(.L_x_513) ;  /* 0x000000d604047947 */ /* 0x000fea000b800000 */
.L_x_928:
[----:B------:R-:W-:-:S03]  /*67c0*/  UMOV UR4, 0xffffffff ;  /* 0xffffffff00047882 */ /* 0x000fc60000000000 */
[----:B------:R-:W-:Y:S05]  /*67d0*/  BRA.DIV UR4, `(.L_x_514) ;  /* 0x000000d604207947 */ /* 0x000fea000b800000 */
.L_x_931:
[----:B------:R-:W-:-:S03]  /*67e0*/  UMOV UR4, 0xffffffff ;  /* 0xffffffff00047882 */ /* 0x000fc60000000000 */
[----:B------:R-:W-:Y:S05]  /*67f0*/  BRA.DIV UR4, `(.L_x_515) ;  /* 0x000000d6043c7947 */ /* 0x000fea000b800000 */
[----:B------:R0:W0:Y:S04]  /*6800*/  SHFL.DOWN PT, R65, R28, 0x10, R59 ;  /* 0x0a0000001c417989 */ /* 0x00002800000e003b */
[----:B------:R0:W0:Y:S04]  /*6810*/  SHFL.DOWN PT, R66, R29, 0x10, R59 ;  /* 0x0a0000001d427989 */ /* 0x00002800000e003b */
[----:B------:R0:W0:Y:S04]  /*6820*/  SHFL.DOWN PT, R67, R30, 0x10, R59 ;  /* 0x0a0000001e437989 */ /* 0x00002800000e003b */
[----:B------:R0:W0:Y:S04]  /*6830*/  SHFL.DOWN PT, R68, R31, 0x10, R59 ;  /* 0x0a0000001f447989 */ /* 0x00002800000e003b */
[----:B------:R0:W0:Y:S02]  /*6840*/  SHFL.DOWN PT, R62, R58, 0x10, R59 ;  /* 0x0a0000003a3e7989 */ /* 0x00002400000e003b */
.L_x_938:
[----:B------:R-:W-:-:S03]  /*6850*/  UMOV UR4, 0xffffffff ;  /* 0xffffffff00047882 */ /* 0x000fc60000000000 */
[----:B------:R-:W-:Y:S05]  /*6860*/  BRA.DIV UR4, `(.L_x_516) ;  /* 0x000000d604a07947 */ /* 0x000fea000b800000 */
.L_x_941:
[----:B------:R-:W-:-:S03]  /*6870*/  UMOV UR4, 0xffffffff ;  /* 0xffffffff00047882 */ /* 0x000fc60000000000 */
[----:B------:R-:W-:Y:S05]  /*6880*/  BRA.DIV UR4, `(.L_x_517) ;  /* 0x000000d604bc7947 */ /* 0x000fea000b800000 */
.L_x_944:
[----:B------:R-:W-:Y:S01]  /*6890*/  UMOV UR4, 0xffffffff ;  /* 0xffffffff00047882 */ /* 0x000fe20000000000 */
[----:B------:R-:W-:Y:S02]  /*68a0*/  VIADD R70, R27, 0x10 ;  /* 0x000000101b467836 */ /* 0x000fe40000000000 */
[----:B------:R-:W-:Y:S05]  /*68b0*/  BRA.DIV UR4, `(.L_x_518) ;  /* 0x000000d604d47947 */ /* 0x000fea000b800000 */
.L_x_947:
[----:B------:R-:W-:Y:S01]  /*68c0*/  ISETP.GT.AND P0, PT, R70, R59, PT ;  /* 0x0000003b4600720c */ /* 0x000fe20003f04270 */
[----:B------:R-:W-:-:S12]  /*68d0*/  BSSY.RECONVERGENT B0, `(.L_x_519) ;  /* 0x0000014000007945 */ /* 0x000fd80003800200 */
[----:B------:R-:W-:Y:S05]  /*68e0*/  @P0 BRA `(.L_x_520) ;  /* 0x0000000000480947 */ /* 0x000fea0003800000 */
[----:B0-----:R-:W-:Y:S01]  /*68f0*/  IMAD.MOV.U32 R40, RZ, RZ, R65 ;  /* 0x000000ffff287224 */ /* 0x001fe200078e0041 */
[----:B------:R-:W-:Y:S01]  /*6900*/  ISETP.NE.U32.AND P0, PT, R61, RZ, PT ;  /* 0x000000ff3d00720c */ /* 0x000fe20003f05070 */
[----:B------:R-:W-:Y:S01]  /*6910*/  IMAD.MOV.U32 R41, RZ, RZ, R66 ;  /* 0x000000ffff297224 */ /* 0x000fe200078e0042 */
[----:B------:R-:W-:Y:S02]  /*6920*/  IADD3 R61, P1, PT, R64, R61, RZ ;  /* 0x0000003d403d7210 */ /* 0x000fe40007f3e0ff */
[----:B------:R-:W-:-:S03]  /*6930*/  ISETP.NE.AND.EX P0, PT, R60, RZ, PT, P0 ;  /* 0x000000ff3c00720c */ /* 0x000fc60003f05300 */
[----:B------:R-:W-:Y:S01]  /*6940*/  DADD R40, R28, R40 ;  /* 0x000000001c287229 */ /* 0x000fe20000000028 */
[----:B-1----:R-:W-:-:S09]  /*6950*/  IMAD.X R60, R63, 0x1, R60, P1 ;  /* 0x000000013f3c7824 */ /* 0x002fd200008e063c */
[----:B------:R-:W-:Y:S01]  /*6960*/  FSEL R40, R40, R28, !P0 ;  /* 0x0000001c28287208 */ /* 0x000fe20004000000 */
[----:B---34-:R-:W-:Y:S01]  /*6970*/  IMAD.MOV.U32 R28, RZ, RZ, R67 ;  /* 0x000000ffff1c7224 */ /* 0x018fe200078e0043 */
[----:B------:R-:W-:Y:S01]  /*6980*/  FSEL R43, R41, R29, !P0 ;  /* 0x0000001d292b7208 */ /* 0x000fe20004000000 */
[----:B------:R-:W-:Y:S01]  /*6990*/  IMAD.MOV.U32 R29, RZ, RZ, R68 ;  /* 0x000000ffff1d7224 */ /* 0x000fe200078e0044 */
[----:B------:R-:W-:-:S05]  /*69a0*/  SEL R41, R62, RZ, !P0 ;  /* 0x000000ff3e297207 */ /* 0x000fca0004000000 */
[----:B------:R-:W-:Y:S01]  /*69b0*/  DADD R28, R30, R28 ;  /* 0x000000001e1c7229 */ /* 0x000fe2000000001c */
[----:B--2---:R-:W-:-:S09]  /*69c0*/  IMAD.IADD R58, R58, 0x1, R41 ;  /* 0x000000013a3a7824 */ /* 0x004fd200078e0229 */
[----:B------:R-:W-:Y:S01]  /*69d0*/  FSEL R30, R28, R30, !P0 ;  /* 0x0000001e1c1e7208 */ /* 0x000fe20004000000 */
[----:B------:R-:W-:Y:S01]  /*69e0*/  IMAD.MOV.U32 R28, RZ, RZ, R40 ;  /* 0x000000ffff1c7224 */ /* 0x000fe200078e0028 */
[----:B------:R-:W-:Y:S01]  /*69f0*/  FSEL R31, R29, R31, !P0 ;  /* 0x0000001f1d1f7208 */ /* 0x000fe20004000000 */
[----:B------:R-:W-:-:S07]  /*6a00*/  IMAD.MOV.U32 R29, RZ, RZ, R43 ;  /* 0x000000ffff1d7224 */ /* 0x000fce00078e002b */
.L_x_520:
[----:B------:R-:W-:Y:S05]  /*6a10*/  BSYNC.RECONVERGENT B0 ;  /* 0x0000000000007941 */ /* 0x000fea0003800200 */
.L_x_519:
[----:B0--34-:R-:W-:Y:S01]  /*6a20*/  DADD R28, R28, R20 ;  /* 0x000000001c1c7229 */ /* 0x019fe20000000014 */
[C---:B------:R-:W-:Y:S01]  /*6a30*/  ISETP.NE.U32.AND P1, PT, R46.reuse, RZ, PT ;  /* 0x000000ff2e00720c */ /* 0x040fe20003f25070 */
[----:B------:R-:W-:Y:S01]  /*6a40*/  DADD R30, R30, R22 ;  /* 0x000000001e1e7229 */ /* 0x000fe20000000016 */
[----:B------:R-:W-:Y:S01]  /*6a50*/  IADD3 R46, P2, PT, R46, R61, RZ ;  /* 0x0000003d2e2e7210 */ /* 0x000fe20007f5e0ff */
[----:B------:R-:W-:Y:S01]  /*6a60*/  UMOV UR4, 0xffffffff ;  /* 0xffffffff00047882 */ /* 0x000fe20000000000 */
[----:B------:R-:W-:Y:S01]  /*6a70*/  ISETP.NE.AND.EX P1, PT, R49, RZ, PT, P1 ;  /* 0x000000ff3100720c */ /* 0x000fe20003f25310 */
[----:B------:R-:W-:Y:S01]  /*6a80*/  VIADD R5, R5, 0xffffffe0 ;  /* 0xffffffe005057836 */ /* 0x000fe20000000000 */
[----:B------:R-:W-:Y:S01]  /*6a90*/  ISETP.NE.AND P0, PT, R54, 0x65, PT ;  /* 0x000000653600780c */ /* 0x000fe20003f05270 */
[----:B------:R-:W-:Y:S02]  /*6aa0*/  IMAD.X R49, R49, 0x1, R60, P2 ;  /* 0x0000000131317824 */ /* 0x000fe400010e063c */
[----:B------:R-:W-:-:S02]  /*6ab0*/  FSEL R29, R29, R21, !P1 ;  /* 0x000000151d1d7208 */ /* 0x000fc40004800000 */
[----:B------:R-:W-:Y:S02]  /*6ac0*/  SEL R21, R58, RZ, !P1 ;  /* 0x000000ff3a157207 */ /* 0x000fe40004800000 */
[----:B------:R-:W-:Y:S02]  /*6ad0*/  FSEL R20, R28, R20, !P1 ;  /* 0x000000141c147208 */ /* 0x000fe40004800000 */
[----:B------:R-:W-:Y:S01]  /*6ae0*/  FSEL R22, R30, R22, !P1 ;  /* 0x000000161e167208 */ /* 0x000fe20004800000 */
[----:B------:R-:W-:Y:S01]  /*6af0*/  IMAD.IADD R24, R21, 0x1, R24 ;  /* 0x0000000115187824 */ /* 0x000fe200078e0218 */
[----:B------:R-:W-:Y:S01]  /*6b00*/  FSEL R23, R31, R23, !P1 ;  /* 0x000000171f177208 */ /* 0x000fe20004800000 */
[----:B------:R-:W-:Y:S01]  /*6b10*/  IMAD.MOV.U32 R21, RZ, RZ, R29 ;  /* 0x000000ffff157224 */ /* 0x000fe200078e001d */
[----:B------:R-:W-:Y:S06]  /*6b20*/  BRA.DIV UR4, `(.L_x_521) ;  /* 0x000000d6045c7947 */ /* 0x000fec000b800000 */
[----:B------:R-:W-:-:S13]  /*6b30*/  VOTE.ALL P0, P0 ;  /* 0x0000000000ff7806 */ /* 0x000fda0000000000 */
.L_x_950:
[----:B------:R-:W-:Y:S05]  /*6b40*/  @P0 BRA `(.L_x_522) ;  /* 0xffffffe800bc0947 */ /* 0x000fea000383ffff */
.L_x_470:
[----:B------:R-:W5:Y:S01]  /*6b50*/  S2R R5, SR_TID.X ;  /* 0x0000000000057919 */ /* 0x000f620000002100 */
[----:B------:R-:W-:Y:S01]  /*6b60*/  BSSY.RECONVERGENT B0, `(.L_x_523) ;  /* 0x0000055000007945 */ /* 0x000fe20003800200 */
[----:B-1----:R-:W-:Y:S01]  /*6b70*/  IMAD.MOV.U32 R30, RZ, RZ, R46 ;  /* 0x000000ffff1e7224 */ /* 0x002fe200078e002e */
[----:B------:R-:W-:Y:S01]  /*6b80*/  ISETP.NE.AND P1, PT, R27, RZ, PT ;  /* 0x000000ff1b00720c */ /* 0x000fe20003f25270 */
[----:B0-----:R-:W-:Y:S01]  /*6b90*/  IMAD.MOV.U32 R31, RZ, RZ, R49 ;  /* 0x000000ffff1f7224 */ /* 0x001fe200078e0031 */
[----:B------:R-:W-:Y:S02]  /*6ba0*/  SHF.R.U32.HI R42, RZ, 0x18, R51 ;  /* 0x00000018ff2a7819 */ /* 0x000fe40000011633 */
[--C-:B------:R-:W-:Y:S02]  /*6bb0*/  SHF.R.U32.HI R43, RZ, 0x8, R47.reuse ;  /* 0x00000008ff2b7819 */ /* 0x100fe4000001162f */
[----:B------:R-:W-:Y:S02]  /*6bc0*/  SHF.R.U32.HI R46, RZ, 0x18, R47 ;  /* 0x00000018ff2e7819 */ /* 0x000fe4000001162f */
[----:B--2---:R-:W-:-:S02]  /*6bd0*/  SHF.R.U32.HI R49, RZ, 0x8, R48 ;  /* 0x00000008ff317819 */ /* 0x004fc40000011630 */
[----:B------:R-:W-:Y:S02]  /*6be0*/  SHF.R.U32.HI R53, RZ, 0x18, R48 ;  /* 0x00000018ff357819 */ /* 0x000fe40000011630 */
[----:B------:R-:W-:Y:S02]  /*6bf0*/  SHF.R.U32.HI R54, RZ, 0x18, R52 ;  /* 0x00000018ff367819 */ /* 0x000fe40000011634 */
[--C-:B------:R-:W-:Y:S02]  /*6c00*/  SHF.R.U32.HI R55, RZ, 0x8, R50.reuse ;  /* 0x00000008ff377819 */ /* 0x100fe40000011632 */
[----:B------:R-:W-:Y:S02]  /*6c10*/  SHF.R.U32.HI R56, RZ, 0x18, R50 ;  /* 0x00000018ff387819 */ /* 0x000fe40000011632 */
[----:B------:R-:W-:Y:S02]  /*6c20*/  SHF.R.U32.HI R57, RZ, 0x8, R51 ;  /* 0x00000008ff397819 */ /* 0x000fe40000011633 */
[----:B------:R-:W-:-:S02]  /*6c30*/  SHF.R.U32.HI R58, RZ, 0x8, R52 ;  /* 0x00000008ff3a7819 */ /* 0x000fc40000011634 */
[----:B-----5:R-:W-:-:S13]  /*6c40*/  ISETP.NE.AND P0, PT, R5, RZ, PT ;  /* 0x000000ff0500720c */ /* 0x020fda0003f05270 */
[----:B------:R-:W-:Y:S05]  /*6c50*/  @P0 BRA `(.L_x_524) ;  /* 0x0000000400140947 */ /* 0x000fea0003800000 */
[----:B------:R-:W0:Y:S01]  /*6c60*/  S2R R41, SR_CTAID.X ;  /* 0x0000000000297919 */ /* 0x000e220000002500 */
[----:B------:R-:W-:Y:S01]  /*6c70*/  DADD R36, R34, R20 ;  /* 0x0000000022247229 */ /* 0x000fe20000000014 */
[----:B------:R-:W-:Y:S01]  /*6c80*/  ISETP.NE.U32.AND P0, PT, R26, RZ, PT ;  /* 0x000000ff1a00720c */ /* 0x000fe20003f05070 */
[----:B------:R-:W0:Y:S01]  /*6c90*/  LDC.64 R28, c[0x0][0x3d0] ;  /* 0x0000f400ff1c7b82 */ /* 0x000e220000000a00 */
[----:B------:R-:W-:Y:S01]  /*6ca0*/  DADD R38, R44, R22 ;  /* 0x000000002c267229 */ /* 0x000fe20000000016 */
[----:B------:R-:W-:Y:S01]  /*6cb0*/  LOP3.LUT R40, R43, 0xffff, RZ, 0xc0, !PT ;  /* 0x0000ffff2b287812 */ /* 0x000fe200078ec0ff */
[----:B------:R-:W-:Y:S01]  /*6cc0*/  UMOV UR4, 0x400 ;  /* 0x0000040000047882 */ /* 0x000fe20000000000 */
[----:B------:R-:W-:Y:S02]  /*6cd0*/  ISETP.NE.AND.EX P0, PT, R25, RZ, PT, P0 ;  /* 0x000000ff1900720c */ /* 0x000fe40003f05300 */
[----:B------:R-:W-:Y:S02]  /*6ce0*/  PRMT R40, R47, 0x3340, R40 ;  /* 0x000033402f287816 */ /* 0x000fe40000000028 */
[----:B---34-:R-:W-:Y:S01]  /*6cf0*/  FSEL R59, R36, R34, !P0 ;  /* 0x00000022243b7208 */ /* 0x018fe20004000000 */
[----:B------:R-:W1:Y:S01]  /*6d00*/  S2UR UR5, SR_CgaCtaId ;  /* 0x00000000000579c3 */ /* 0x000e620000008800 */
[----:B------:R-:W-:-:S02]  /*6d10*/  FSEL R62, R37, R35, !P0 ;  /* 0x00000023253e7208 */ /* 0x000fc40004000000 */
[----:B------:R-:W-:Y:S02]  /*6d20*/  SEL R27, R24, RZ, !P0 ;  /* 0x000000ff181b7207 */ /* 0x000fe40004000000 */
[----:B------:R-:W-:Y:S02]  /*6d30*/  FSEL R38, R38, R44, !P0 ;  /* 0x0000002c26267208 */ /* 0x000fe40004000000 */
[----:B------:R-:W-:Y:S01]  /*6d40*/  FSEL R39, R39, R45, !P0 ;  /* 0x0000002d27277208 */ /* 0x000fe20004000000 */
[----:B------:R-:W2:Y:S01]  /*6d50*/  LDC.64 R36, c[0x0][0x3c0] ;  /* 0x0000f000ff247b82 */ /* 0x000ea20000000a00 */
[----:B------:R-:W-:Y:S01]  /*6d60*/  IADD3 R44, P0, PT, R30, R26, RZ ;  /* 0x0000001a1e2c7210 */ /* 0x000fe20007f1e0ff */
[----:B------:R-:W-:Y:S01]  /*6d70*/  IMAD.IADD R60, R6, 0x1, R27 ;  /* 0x00000001063c7824 */ /* 0x000fe200078e021b */
[----:B------:R-:W-:Y:S02]  /*6d80*/  PRMT R26, R47, 0x7732, RZ ;  /* 0x000077322f1a7816 */ /* 0x000fe400000000ff */
[----:B------:R-:W-:Y:S01]  /*6d90*/  PRMT R6, R48, 0x7732, RZ ;  /* 0x0000773230067816 */ /* 0x000fe200000000ff */
[----:B------:R-:W-:Y:S01]  /*6da0*/  IMAD.X R45, R31, 0x1, R25, P0 ;  /* 0x000000011f2d7824 */ /* 0x000fe200000e0619 */
[----:B------:R-:W-:Y:S01]  /*6db0*/  LOP3.LUT R27, R49, 0xffff, RZ, 0xc0, !PT ;  /* 0x0000ffff311b7812 */ /* 0x000fe200078ec0ff */
[----:B------:R-:W-:-:S03]  /*6dc0*/  IMAD.MOV.U32 R25, RZ, RZ, R26 ;  /* 0x000000ffff197224 */ /* 0x000fc600078e001a */
[----:B------:R-:W-:Y:S01]  /*6dd0*/  PRMT R26, R48, 0x3340, R27 ;  /* 0x00003340301a7816 */ /* 0x000fe2000000001b */
[----:B0-----:R-:W-:Y:S01]  /*6de0*/  IMAD.WIDE.U32 R34, R41, 0x30, R28 ;  /* 0x0000003029227825 */ /* 0x001fe200078e001c */
[----:B------:R-:W-:Y:S02]  /*6df0*/  PRMT R41, R6, 0x3340, R53 ;  /* 0x0000334006297816 */ /* 0x000fe40000000035 */
[----:B------:R-:W-:Y:S01]  /*6e00*/  LOP3.LUT R27, R58, 0xffff, RZ, 0xc0, !PT ;  /* 0x0000ffff3a1b7812 */ /* 0x000fe200078ec0ff */
[----:B------:R-:W-:Y:S01]  /*6e10*/  IMAD.MOV.U32 R28, RZ, RZ, R60 ;  /* 0x000000ffff1c7224 */ /* 0x000fe200078e003c */
[----:B------:R-:W-:Y:S01]  /*6e20*/  PRMT R25, R25, 0x3340, R46 ;  /* 0x0000334019197816 */ /* 0x000fe2000000002e */
[----:B------:R-:W-:Y:S01]  /*6e30*/  IMAD.MOV.U32 R29, RZ, RZ, R61 ;  /* 0x000000ffff1d7224 */ /* 0x000fe200078e003d */
[----:B------:R-:W-:Y:S01]  /*6e40*/  PRMT R41, R26, 0x5410, R41 ;  /* 0x000054101a297816 */ /* 0x000fe20000000029 */
[----:B-1----:R-:W-:Y:S01]  /*6e50*/  ULEA UR4, UR5, UR4, 0x18 ;  /* 0x0000000405047291 */ /* 0x002fe2000f8ec0ff */
[----:B------:R-:W-:-:S02]  /*6e60*/  PRMT R26, R52, 0x3340, R27 ;  /* 0x00003340341a7816 */ /* 0x000fc4000000001b */
[----:B------:R0:W-:Y:S01]  /*6e70*/  ST.E.128.STRONG.GPU desc[UR8][R34.64+0x620], R28 ;  /* 0x0006201c22007985 */ /* 0x0001e2000c10fd08 */
[----:B--2---:R-:W-:Y:S01]  /*6e80*/  IMAD.WIDE.U32 R6, R7, 0x4, R36 ;  /* 0x0000000407067825 */ /* 0x004fe200078e0024 */
[----:B------:R-:W-:Y:S02]  /*6e90*/  PRMT R36, R50, 0x7732, RZ ;  /* 0x0000773232247816 */ /* 0x000fe400000000ff */
[----:B------:R-:W-:Y:S02]  /*6ea0*/  LOP3.LUT R37, R55, 0xffff, RZ, 0xc0, !PT ;  /* 0x0000ffff37257812 */ /* 0x000fe400078ec0ff */
[----:B------:R-:W-:Y:S01]  /*6eb0*/  PRMT R40, R40, 0x5410, R25 ;  /* 0x0000541028287816 */ /* 0x000fe20000000019 */
[----:B------:R-:W-:Y:S01]  /*6ec0*/  IMAD.MOV.U32 R27, RZ, RZ, R36 ;  /* 0x000000ffff1b7224 */ /* 0x000fe200078e0024 */
[----:B------:R-:W-:Y:S02]  /*6ed0*/  PRMT R25, R52, 0x7732, RZ ;  /* 0x0000773234197816 */ /* 0x000fe400000000ff */
[----:B------:R-:W-:-:S02]  /*6ee0*/  PRMT R36, R50, 0x3340, R37 ;  /* 0x0000334032247816 */ /* 0x000fc40000000025 */
[----:B------:R-:W-:Y:S02]  /*6ef0*/  PRMT R25, R25, 0x3340, R54 ;  /* 0x0000334019197816 */ /* 0x000fe40000000036 */
[----:B------:R-:W-:Y:S02]  /*6f00*/  PRMT R27, R27, 0x3340, R56 ;  /* 0x000033401b1b7816 */ /* 0x000fe40000000038 */
[----:B------:R-:W-:Y:S01]  /*6f10*/  PRMT R25, R26, 0x5410, R25 ;  /* 0x000054101a197816 */ /* 0x000fe20000000019 */
[----:B0-----:R-:W-:Y:S01]  /*6f20*/  IMAD.MOV.U32 R29, RZ, RZ, R45 ;  /* 0x000000ffff1d7224 */ /* 0x001fe200078e002d */
[----:B------:R-:W-:Y:S01]  /*6f30*/  PRMT R45, R51, 0x7732, RZ ;  /* 0x00007732332d7816 */ /* 0x000fe200000000ff */
[----:B------:R-:W-:Y:S01]  /*6f40*/  IMAD.MOV.U32 R28, RZ, RZ, R44 ;  /* 0x000000ffff1c7224 */ /* 0x000fe200078e002c */
[----:B------:R-:W-:Y:S02]  /*6f50*/  LOP3.LUT R44, R57, 0xffff, RZ, 0xc0, !PT ;  /* 0x0000ffff392c7812 */ /* 0x000fe400078ec0ff */
[----:B------:R-:W-:Y:S01]  /*6f60*/  PRMT R26, R36, 0x5410, R27 ;  /* 0x00005410241a7816 */ /* 0x000fe2000000001b */
[----:B------:R-:W-:Y:S01]  /*6f70*/  IMAD.MOV.U32 R37, RZ, RZ, R45 ;  /* 0x000000ffff257224 */ /* 0x000fe200078e002d */
[----:B------:R-:W-:Y:S01]  /*6f80*/  PRMT R44, R51, 0x3340, R44 ;  /* 0x00003340332c7816 */ /* 0x000fe2000000002c */
[----:B------:R-:W-:Y:S01]  /*6f90*/  IMAD.MOV.U32 R36, RZ, RZ, R59 ;  /* 0x000000ffff247224 */ /* 0x000fe200078e003b */
[----:B------:R0:W-:Y:S01]  /*6fa0*/  ST.E.128.STRONG.GPU desc[UR8][R34.64+0x600], R28 ;  /* 0x0006001c22007985 */ /* 0x0001e2000c10fd08 */
[----:B------:R-:W-:Y:S01]  /*6fb0*/  IMAD.MOV.U32 R45, RZ, RZ, 0x65 ;  /* 0x00000065ff2d7424 */ /* 0x000fe200078e00ff */
[----:B------:R-:W-:-:S04]  /*6fc0*/  PRMT R37, R37, 0x3340, R42 ;  /* 0x0000334025257816 */ /* 0x000fc8000000002a */
[----:B------:R-:W-:Y:S01]  /*6fd0*/  PRMT R27, R44, 0x5410, R37 ;  /* 0x000054102c1b7816 */ /* 0x000fe20000000025 */
[----:B------:R-:W-:-:S05]  /*6fe0*/  IMAD.MOV.U32 R37, RZ, RZ, R62 ;  /* 0x000000ffff257224 */ /* 0x000fca00078e003e */
[----:B------:R0:W-:Y:S01]  /*6ff0*/  ST.E.128.STRONG.GPU desc[UR8][R34.64+0x610], R36 ;  /* 0x0006102422007985 */ /* 0x0001e2000c10fd08 */
[----:B------:R-:W-:Y:S06]  /*7000*/  MEMBAR.ALL.GPU ;  /* 0x0000000000007992 */ /* 0x000fec000000a000 */
[----:B------:R-:W-:-:S00]  /*7010*/  ERRBAR ;  /* 0x00000000000079ab */ /* 0x000fc00000000000 */
[----:B------:R-:W-:Y:S06]  /*7020*/  CGAERRBAR ;  /* 0x00000000000075ab */ /* 0x000fec0000000000 */
[----:B------:R0:W-:Y:S04]  /*7030*/  ST.E.STRONG.GPU desc[UR8][R6.64+0x80], R45 ;  /* 0x0000802d06007985 */ /* 0x0001e8000c10f908 */
[----:B------:R0:W-:Y:S04]  /*7040*/  STS.128 [UR4+0x210], R36 ;  /* 0x00021024ff007988 */ /* 0x0001e80008000c04 */
[----:B------:R0:W-:Y:S04]  /*7050*/  STS.128 [UR4+0x1f0], R24 ;  /* 0x0001f018ff007988 */ /* 0x0001e80008000c04 */
[----:B------:R0:W-:Y:S04]  /*7060*/  STS.64 [UR4+0x1d8], R40 ;  /* 0x0001d828ff007988 */ /* 0x0001e80008000a04 */
[----:B------:R0:W-:Y:S04]  /*7070*/  STS.64 [UR4+0x200], R28 ;  /* 0x0002001cff007988 */ /* 0x0001e80008000a04 */
[----:B------:R0:W-:Y:S04]  /*7080*/  STS [UR4+0x220], R60 ;  /* 0x0002203cff007988 */ /* 0x0001e80008000804 */
[----:B------:R0:W-:Y:S04]  /*7090*/  STS.64 [UR4+0x1d0], R30 ;  /* 0x0001d01eff007988 */ /* 0x0001e80008000a04 */
[----:B------:R0:W-:Y:S02]  /*70a0*/  STS.128 [UR4+0x1e0], R20 ;  /* 0x0001e014ff007988 */ /* 0x0001e40008000c04 */
.L_x_524:
[----:B------:R-:W-:Y:S05]  /*70b0*/  BSYNC.RECONVERGENT B0 ;  /* 0x0000000000007941 */ /* 0x000fea0003800200 */
.L_x_523:
[----:B------:R-:W-:Y:S05]  /*70c0*/  @P1 BRA `(.L_x_414) ;  /* 0x0000000000a01947 */ /* 0x000fea0003800000 */
[----:B------:R-:W1:Y:S01]  /*70d0*/  S2UR UR5, SR_CgaCtaId ;  /* 0x00000000000579c3 */ /* 0x000e620000008800 */
[----:B------:R-:W-:Y:S01]  /*70e0*/  LOP3.LUT R4, R43, 0xffff, RZ, 0xc0, !PT ;  /* 0x0000ffff2b047812 */ /* 0x000fe200078ec0ff */
[----:B------:R-:W-:Y:S01]  /*70f0*/  UMOV UR4, 0x400 ;  /* 0x0000040000047882 */ /* 0x000fe20000000000 */
[----:B------:R-:W-:Y:S02]  /*7100*/  LOP3.LUT R3, R58, 0xffff, RZ, 0xc0, !PT ;  /* 0x0000ffff3a037812 */ /* 0x000fe400078ec0ff */
[C---:B------:R-:W-:Y:S02]  /*7110*/  PRMT R4, R47.reuse, 0x3340, R4 ;  /* 0x000033402f047816 */ /* 0x040fe40000000004 */
[----:B------:R-:W-:Y:S02]  /*7120*/  PRMT R47, R47, 0x7732, RZ ;  /* 0x000077322f2f7816 */ /* 0x000fe400000000ff */
[----:B0-----:R-:W-:Y:S02]  /*7130*/  PRMT R6, R52, 0x3340, R3 ;  /* 0x0000334034067816 */ /* 0x001fe40000000003 */
[----:B------:R-:W-:Y:S01]  /*7140*/  PRMT R2, R48, 0x7732, RZ ;  /* 0x0000773230027816 */ /* 0x000fe200000000ff */
[----:B------:R-:W-:Y:S01]  /*7150*/  IMAD.MOV.U32 R3, RZ, RZ, R47 ;  /* 0x000000ffff037224 */ /* 0x000fe200078e002f */
[----:B------:R-:W-:-:S02]  /*7160*/  LOP3.LUT R49, R49, 0xffff, RZ, 0xc0, !PT ;  /* 0x0000ffff31317812 */ /* 0x000fc400078ec0ff */
[----:B------:R-:W-:Y:S02]  /*7170*/  LOP3.LUT R55, R55, 0xffff, RZ, 0xc0, !PT ;  /* 0x0000ffff37377812 */ /* 0x000fe400078ec0ff */
[----:B------:R-:W-:Y:S02]  /*7180*/  PRMT R7, R52, 0x7732, RZ ;  /* 0x0000773234077816 */ /* 0x000fe400000000ff */
[----:B------:R-:W-:Y:S02]  /*7190*/  LOP3.LUT R18, R57, 0xffff, RZ, 0xc0, !PT ;  /* 0x0000ffff39127812 */ /* 0x000fe400078ec0ff */
[----:B------:R-:W-:Y:S02]  /*71a0*/  PRMT R17, R50, 0x7732, RZ ;  /* 0x0000773232117816 */ /* 0x000fe400000000ff */
[----:B------:R-:W-:Y:S01]  /*71b0*/  PRMT R19, R51, 0x7732, RZ ;  /* 0x0000773233137816 */ /* 0x000fe200000000ff */
[----:B-1----:R-:W-:Y:S01]  /*71c0*/  ULEA UR4, UR5, UR4, 0x18 ;  /* 0x0000000405047291 */ /* 0x002fe2000f8ec0ff */
[----:B------:R-:W-:-:S02]  /*71d0*/  PRMT R49, R48, 0x3340, R49 ;  /* 0x0000334030317816 */ /* 0x000fc40000000031 */
[----:B------:R-:W-:Y:S02]  /*71e0*/  PRMT R2, R2, 0x3340, R53 ;  /* 0x0000334002027816 */ /* 0x000fe40000000035 */
[----:B------:R-:W-:Y:S02]  /*71f0*/  PRMT R16, R50, 0x3340, R55 ;  /* 0x0000334032107816 */ /* 0x000fe40000000037 */
[----:B------:R-:W-:Y:S02]  /*7200*/  PRMT R18, R51, 0x3340, R18 ;  /* 0x0000334033127816 */ /* 0x000fe40000000012 */
[----:B------:R-:W-:Y:S01]  /*7210*/  PRMT R3, R3, 0x3340, R46 ;  /* 0x0000334003037816 */ /* 0x000fe2000000002e */
[----:B------:R1:W-:Y:S01]  /*7220*/  STS.64 [UR4+0x190], R30 ;  /* 0x0001901eff007988 */ /* 0x0003e20008000a04 */
[----:B------:R-:W-:Y:S02]  /*7230*/  PRMT R7, R7, 0x3340, R54 ;  /* 0x0000334007077816 */ /* 0x000fe40000000036 */
[----:B------:R-:W-:Y:S01]  /*7240*/  PRMT R17, R17, 0x3340, R56 ;  /* 0x0000334011117816 */ /* 0x000fe20000000038 */
[----:B------:R1:W-:Y:S01]  /*7250*/  STS.128 [UR4+0x1a0], R20 ;  /* 0x0001a014ff007988 */ /* 0x0003e20008000c04 */
[----:B------:R-:W-:-:S02]  /*7260*/  PRMT R19, R19, 0x3340, R42 ;  /* 0x0000334013137816 */ /* 0x000fc4000000002a */
[----:B------:R-:W-:Y:S02]  /*7270*/  PRMT R25, R6, 0x5410, R7 ;  /* 0x0000541006197816 */ /* 0x000fe40000000007 */
[----:B------:R-:W-:Y:S01]  /*7280*/  PRMT R26, R16, 0x5410, R17 ;  /* 0x00005410101a7816 */ /* 0x000fe20000000011 */
[----:B------:R-:W-:Y:S01]  /*7290*/  IMAD.MOV.U32 R16, RZ, RZ, R20 ;  /* 0x000000ffff107224 */ /* 0x000fe200078e0014 */
[----:B------:R-:W-:Y:S01]  /*72a0*/  PRMT R27, R18, 0x5410, R19 ;  /* 0x00005410121b7816 */ /* 0x000fe20000000013 */
[----:B------:R-:W-:Y:S01]  /*72b0*/  IMAD.MOV.U32 R18, RZ, RZ, R22 ;  /* 0x000000ffff127224 */ /* 0x000fe200078e0016 */
[----:B------:R-:W-:Y:S01]  /*72c0*/  PRMT R49, R49, 0x5410, R2 ;  /* 0x0000541031317816 */ /* 0x000fe20000000002 */
[----:B------:R-:W-:Y:S01]  /*72d0*/  IMAD.MOV.U32 R2, RZ, RZ, R24 ;  /* 0x000000ffff027224 */ /* 0x000fe200078e0018 */
[----:B------:R-:W-:Y:S01]  /*72e0*/  PRMT R48, R4, 0x5410, R3 ;  /* 0x0000541004307816 */ /* 0x000fe20000000003 */
[----:B------:R1:W-:Y:S01]  /*72f0*/  STS.128 [UR4+0x1b0], R24 ;  /* 0x0001b018ff007988 */ /* 0x0003e20008000c04 */
[----:B------:R-:W-:-:S02]  /*7300*/  IMAD.MOV.U32 R4, RZ, RZ, R30 ;  /* 0x000000ffff047224 */ /* 0x000fc400078e001e */
[----:B------:R-:W-:Y:S01]  /*7310*/  IMAD.MOV.U32 R3, RZ, RZ, R31 ;  /* 0x000000ffff037224 */ /* 0x000fe200078e001f */
[----:B------:R1:W-:Y:S01]  /*7320*/  STS.64 [UR4+0x198], R48 ;  /* 0x00019830ff007988 */ /* 0x0003e20008000a04 */
[----:B------:R-:W-:Y:S02]  /*7330*/  IMAD.MOV.U32 R19, RZ, RZ, R23 ;  /* 0x000000ffff137224 */ /* 0x000fe400078e0017 */
[----:B------:R-:W-:-:S07]  /*7340*/  IMAD.MOV.U32 R17, RZ, RZ, R21 ;  /* 0x000000ffff117224 */ /* 0x000fce00078e0015 */
.L_x_414:
[----:B0-----:R-:W0:Y:S01]  /*7350*/  S2R R7, SR_CgaCtaId ;  /* 0x0000000000077919 */ /* 0x001e220000008800 */
[----:B------:R-:W-:Y:S05]  /*7360*/  WARPSYNC.ALL ;  /* 0x0000000000007948 */ /* 0x000fea0003800000 */
[----:B------:R-:W-:Y:S01]  /*7370*/  BAR.SYNC.DEFER_BLOCKING 0x0 ;  /* 0x0000000000007b1d */ /* 0x000fe20000010000 */
[----:B-1-34-:R-:W-:Y:S02]  /*7380*/  MOV R20, 0x400 ;  /* 0x0000040000147802 */ /* 0x01afe40000000f00 */
[----:B------:R-:W-:Y:S02]  /*7390*/  ISETP.NE.AND P0, PT, R5, RZ, PT ;  /* 0x000000ff0500720c */ /* 0x000fe40003f05270 */
[----:B------:R-:W-:Y:S01]  /*73a0*/  ISETP.NE.U32.AND P1, PT, R32, R12, PT ;  /* 0x0000000c2000720c */ /* 0x000fe20003f25070 */
[----:B------:R-:W-:Y:S01]  /*73b0*/  BSSY.RECONVERGENT B0, `(.L_x_525) ;  /* 0x0000016000007945 */ /* 0x000fe20003800200 */
[----:B0-----:R-:W-:-:S05]  /*73c0*/  LEA R20, R7, R20, 0x18 ;  /* 0x0000001407147211 */ /* 0x001fca00078ec0ff */
[----:B------:R0:W1:Y:S04]  /*73d0*/  LDS.64 R6, [R20+0x230] ;  /* 0x0002300014067984 */ /* 0x0000680000000a00 */
[----:B------:R-:W-:Y:S05]  /*73e0*/  @!P0 BRA `(.L_x_526) ;  /* 0x0000000000488947 */ /* 0x000fea0003800000 */
[----:B------:R-:W2:Y:S01]  /*73f0*/  S2UR UR5, SR_CgaCtaId ;  /* 0x00000000000579c3 */ /* 0x000ea20000008800 */
[----:B------:R-:W-:Y:S01]  /*7400*/  UMOV UR4, 0x400 ;  /* 0x0000040000047882 */ /* 0x000fe20000000000 */
[----:B------:R-:W-:-:S04]  /*7410*/  ISETP.NE.U32.AND P0, PT, R4, RZ, PT ;  /* 0x000000ff0400720c */ /* 0x000fc80003f05070 */
[----:B------:R-:W-:Y:S01]  /*7420*/  ISETP.NE.AND.EX P0, PT, R3, RZ, PT, P0 ;  /* 0x000000ff0300720c */ /* 0x000fe20003f05300 */
[----:B--2---:R-:W-:-:S09]  /*7430*/  ULEA UR4, UR5, UR4, 0x18 ;  /* 0x0000000405047291 */ /* 0x004fd2000f8ec0ff */
[----:B------:R-:W2:Y:S04]  /*7440*/  LDS.128 R24, [UR4+0x1a0] ;  /* 0x0001a004ff187984 */ /* 0x000ea80008000c00 */
[----:B------:R-:W3:Y:S04]  /*7450*/  LDS.64 R22, [UR4+0x190] ;  /* 0x00019004ff167984 */ /* 0x000ee80008000a00 */
[----:B------:R-:W4:Y:S01]  /*7460*/  LDS R21, [UR4+0x1b0] ;  /* 0x0001b004ff157984 */ /* 0x000f220008000800 */
[----:B--2---:R-:W-:Y:S02]  /*7470*/  DADD R24, R16, R24 ;  /* 0x0000000010187229 */ /* 0x004fe40000000018 */
[----:B------:R-:W-:Y:S01]  /*7480*/  DADD R26, R18, R26 ;  /* 0x00000000121a7229 */ /* 0x000fe2000000001a */
[----:B---3--:R-:W-:-:S02]  /*7490*/  IADD3 R4, P2, PT, R22, R4, RZ ;  /* 0x0000000416047210 */ /* 0x008fc40007f5e0ff */
[----:B----4-:R-:W-:-:S03]  /*74a0*/  SEL R21, R21, RZ, !P0 ;  /* 0x000000ff15157207 */ /* 0x010fc60004000000 */
[----:B------:R-:W-:Y:S02]  /*74b0*/  IMAD.X R3, R23, 0x1, R3, P2 ;  /* 0x0000000117037824 */ /* 0x000fe400010e0603 */
[----:B------:R-:W-:Y:S02]  /*74c0*/  FSEL R16, R24, R16, !P0 ;  /* 0x0000001018107208 */ /* 0x000fe40004000000 */
[----:B------:R-:W-:Y:S01]  /*74d0*/  FSEL R17, R25, R17, !P0 ;  /* 0x0000001119117208 */ /* 0x000fe20004000000 */
[----:B------:R-:W-:Y:S01]  /*74e0*/  IMAD.IADD R2, R2, 0x1, R21 ;  /* 0x0000000102027824 */ /* 0x000fe200078e0215 */
[----:B------:R-:W-:Y:S02]  /*74f0*/  FSEL R18, R26, R18, !P0 ;  /* 0x000000121a127208 */ /* 0x000fe40004000000 */
[----:B------:R-:W-:-:S07]  /*7500*/  FSEL R19, R27, R19, !P0 ;  /* 0x000000131b137208 */ /* 0x000fce0004000000 */
.L_x_526:
[----:B------:R-:W-:Y:S05]  /*7510*/  BSYNC.RECONVERGENT B0 ;  /* 0x0000000000007941 */ /* 0x000fea0003800200 */
.L_x_525:
[----:B-1----:R-:W-:Y:S01]  /*7520*/  ISETP.GE.U32.AND P0, PT, R6, 0x101, PT ;  /* 0x000001010600780c */ /* 0x002fe20003f06070 */
[----:B------:R-:W-:Y:S01]  /*7530*/  DADD R22, R8, R16 ;  /* 0x0000000008167229 */ /* 0x000fe20000000010 */
[----:B------:R-:W-:Y:S01]  /*7540*/  ISETP.NE.AND.EX P1, PT, R33, R13, PT, P1 ;  /* 0x0000000d2100720c */ /* 0x000fe20003f25310 */
[----:B------:R-:W-:Y:S01]  /*7550*/  DADD R24, R10, R18 ;  /* 0x000000000a187229 */ /* 0x000fe20000000012 */
[----:B------:R-:W-:Y:S02]  /*7560*/  ISETP.GE.AND.EX P0, PT, R7, RZ, PT, P0 ;  /* 0x000000ff0700720c */ /* 0x000fe40003f06300 */
[----:B------:R-:W-:-:S04]  /*7570*/  SEL R21, RZ, 0x1, !P1 ;  /* 0x00000001ff157807 */ /* 0x000fc80004800000 */
[----:B------:R-:W-:Y:S02]  /*7580*/  IADD3 R21, P2, PT, R4, R21, RZ ;  /* 0x0000001504157210 */ /* 0x000fe40007f5e0ff */
[----:B------:R-:W-:Y:S02]  /*7590*/  FSEL R23, R9, R23, P1 ;  /* 0x0000001709177208 */ /* 0x000fe40000800000 */
[----:B------:R-:W-:Y:S02]  /*75a0*/  SEL R9, R2, RZ, !P1 ;  /* 0x000000ff02097207 */ /* 0x000fe40004800000 */
[----:B------:R-:W-:Y:S02]  /*75b0*/  FSEL R8, R8, R22, P1 ;  /* 0x0000001608087208 */ /* 0x000fe40000800000 */
[----:B------:R-:W-:Y:S01]  /*75c0*/  FSEL R26, R10, R24, P1 ;  /* 0x000000180a1a7208 */ /* 0x000fe20000800000 */
[----:B------:R-:W-:Y:S01]  /*75d0*/  IMAD.IADD R22, R0, 0x1, R9 ;  /* 0x0000000100167824 */ /* 0x000fe200078e0209 */
[----:B------:R-:W-:Y:S01]  /*75e0*/  FSEL R27, R11, R25, P1 ;  /* 0x000000190b1b7208 */ /* 0x000fe20000800000 */
[----:B------:R-:W-:-:S02]  /*75f0*/  IMAD.X R0, RZ, RZ, R3, P2 ;  /* 0x000000ffff007224 */ /* 0x000fc400010e0603 */
[----:B------:R-:W-:Y:S02]  /*7600*/  IMAD.MOV.U32 R24, RZ, RZ, R8 ;  /* 0x000000ffff187224 */ /* 0x000fe400078e0008 */
[----:B------:R-:W-:Y:S01]  /*7610*/  IMAD.MOV.U32 R25, RZ, RZ, R23 ;  /* 0x000000ffff197224 */ /* 0x000fe200078e0017 */
[----:B------:R-:W-:Y:S06]  /*7620*/  @!P0 BRA `(.L_x_527) ;  /* 0x0000000400f08947 */ /* 0x000fec0003800000 */
[----:B------:R-:W1:Y:S01]  /*7630*/  LDS.64 R8, [R20+0x1d0] ;  /* 0x0001d00014087984 */ /* 0x000e620000000a00 */
[----:B------:R-:W-:Y:S01]  /*7640*/  BAR.SYNC.DEFER_BLOCKING 0x0 ;  /* 0x0000000000007b1d */ /* 0x000fe20000010000 */
[----:B------:R-:W-:Y:S02]  /*7650*/  ISETP.NE.U32.AND P0, PT, R32, R12, PT ;  /* 0x0000000c2000720c */ /* 0x000fe40003f05070 */
[----:B------:R-:W-:Y:S02]  /*7660*/  ISETP.NE.U32.AND P1, PT, R12, R14, PT ;  /* 0x0000000e0c00720c */ /* 0x000fe40003f25070 */
[----:B------:R-:W-:Y:S02]  /*7670*/  ISETP.NE.AND.EX P0, PT, R33, R13, PT, P0 ;  /* 0x0000000d2100720c */ /* 0x000fe40003f05300 */
[----:B------:R-:W-:Y:S02]  /*7680*/  ISETP.NE.AND.EX P1, PT, R13, R15, PT, P1 ;  /* 0x0000000f0d00720c */ /* 0x000fe40003f25310 */
[----:B------:R-:W-:-:S04]  /*7690*/  ISETP.GT.U32.AND P2, PT, R6, R5, PT ;  /* 0x000000050600720c */ /* 0x000fc80003f44070 */
[----:B------:R-:W-:-:S05]  /*76a0*/  ISETP.GT.U32.AND.EX P2, PT, R7, RZ, PT, P2 ;  /* 0x000000ff0700720c */ /* 0x000fca0003f44120 */
[--C-:B-1----:R-:W-:Y:S02]  /*76b0*/  @P0 IMAD.IADD R3, R4, 0x1, -R8.reuse ;  /* 0x0000000104030824 */ /* 0x102fe400078e0a08 */
[----:B------:R-:W-:Y:S02]  /*76c0*/  @P1 IMAD.IADD R11, R21, 0x1, -R8 ;  /* 0x00000001150b1824 */ /* 0x000fe400078e0a08 */
[--C-:B------:R-:W-:Y:S02]  /*76d0*/  @P0 IMAD R3, R3, 0x30, R20.reuse ;  /* 0x0000003003030824 */ /* 0x100fe400078e0214 */
[----:B------:R-:W-:-:S03]  /*76e0*/  @P1 IMAD R11, R11, 0x30, R20 ;  /* 0x000000300b0b1824 */ /* 0x000fc600078e0214 */
        /* <DEDUP_REMOVED lines=8> */
[----:B-1----:R-:W-:Y:S01]  /*7770*/  LOP3.LUT R3, RZ, R5, RZ, 0x33, !PT ;  /* 0x00000005ff037212 */ /* 0x002fe200078e33ff */
[----:B------:R-:W-:Y:S01]  /*7780*/  IMAD.MOV.U32 R41, RZ, RZ, RZ ;  /* 0x000000ffff297224 */ /* 0x000fe200078e00ff */
[----:B------:R-:W1:Y:S01]  /*7790*/  LDCU.64 UR6, c[0x0][0x3b0] ;  /* 0x00007600ff0677ac */ /* 0x000e620008000a00 */
[----:B------:R-:W-:Y:S01]  /*77a0*/  BSSY.RECONVERGENT B0, `(.L_x_528) ;  /* 0x0000035000007945 */ /* 0x000fe20003800200 */
[----:B------:R-:W-:Y:S02]  /*77b0*/  IADD3 R22, P0, PT, R6, R3, RZ ;  /* 0x0000000306167210 */ /* 0x000fe40007f1e0ff */
[----:B------:R-:W-:Y:S01]  /*77c0*/  LOP3.LUT R3, RZ, R41, RZ, 0x33, !PT ;  /* 0x00000029ff037212 */ /* 0x000fe200078e33ff */
[----:B------:R-:W2:Y:S01]  /*77d0*/  LDCU.128 UR16, c[0x0][0x3a0] ;  /* 0x00007400ff1077ac */ /* 0x000ea20008000c00 */
[----:B------:R-:W-:-:S03]  /*77e0*/  LOP3.LUT R0, R22, 0x300, RZ, 0xc0, !PT ;  /* 0x0000030016007812 */ /* 0x000fc600078ec0ff */
[----:B------:R-:W-:Y:S01]  /*77f0*/  IMAD.X R3, R7, 0x1, R3, P0 ;  /* 0x0000000107037824 */ /* 0x000fe200000e0603 */
[----:B------:R-:W-:Y:S02]  /*7800*/  ISETP.NE.U32.AND P1, PT, R0, 0x300, PT ;  /* 0x000003000000780c */ /* 0x000fe40003f25070 */
[----:B------:R-:W-:Y:S02]  /*7810*/  ISETP.GE.U32.AND P0, PT, R22, 0x300, PT ;  /* 0x000003001600780c */ /* 0x000fe40003f06070 */
[----:B------:R-:W-:Y:S02]  /*7820*/  ISETP.NE.AND.EX P1, PT, RZ, RZ, PT, P1 ;  /* 0x000000ffff00720c */ /* 0x000fe40003f25310 */
[----:B------:R-:W-:-:S11]  /*7830*/  ISETP.GE.U32.AND.EX P0, PT, R3, RZ, PT, P0 ;  /* 0x000000ff0300720c */ /* 0x000fd60003f06100 */
[----:B-12---:R-:W-:Y:S05]  /*7840*/  @!P1 BRA `(.L_x_529) ;  /* 0x0000000000a89947 */ /* 0x006fea0003800000 */
[----:B------:R-:W1:Y:S01]  /*7850*/  LDCU.64 UR4, c[0x0][0x3b0] ;  /* 0x00007600ff0477ac */ /* 0x000e620008000a00 */
[----:B------:R-:W-:Y:S01]  /*7860*/  SHF.R.U64 R22, R22, 0x8, R3 ;  /* 0x0000000816167819 */ /* 0x000fe20000001203 */
[----:B------:R-:W-:Y:S01]  /*7870*/  IMAD R2, R5, 0x30, R20 ;  /* 0x0000003005027824 */ /* 0x000fe200078e0214 */
[----:B------:R-:W-:Y:S01]  /*7880*/  IADD3 R19, P1, PT, R8, R5, RZ ;  /* 0x0000000508137210 */ /* 0x000fe20007f3e0ff */
[----:B------:R-:W2:Y:S01]  /*7890*/  LDCU.128 UR12, c[0x0][0x3a0] ;  /* 0x00007400ff0c77ac */ /* 0x000ea20008000c00 */
[----:B------:R-:W-:Y:S02]  /*78a0*/  IMAD.MOV.U32 R25, RZ, RZ, RZ ;  /* 0x000000ffff197224 */ /* 0x000fe400078e00ff */
[----:B------:R-:W-:Y:S02]  /*78b0*/  VIADD R22, R22, 0x1 ;  /* 0x0000000116167836 */ /* 0x000fe40000000000 */
[----:B------:R-:W-:-:S03]  /*78c0*/  IMAD.X R0, R9, 0x1, R41, P1 ;  /* 0x0000000109007824 */ /* 0x000fc600008e0629 */
[----:B------:R-:W-:-:S04]  /*78d0*/  LOP3.LUT R22, R22, 0x3, RZ, 0xc0, !PT ;  /* 0x0000000316167812 */ /* 0x000fc800078ec0ff */
[C---:B------:R-:W-:Y:S02]  /*78e0*/  LEA R5, P4, R22.reuse, R5, 0x8 ;  /* 0x0000000516057211 */ /* 0x040fe400078840ff */
[C---:B-1----:R-:W-:Y:S02]  /*78f0*/  LEA R18, P1, R19.reuse, UR4, 0x2 ;  /* 0x0000000413127c11 */ /* 0x042fe4000f8210ff */
[----:B------:R-:W-:Y:S02]  /*7900*/  LEA.HI.X R41, R22, R41, R25, 0x8, P4 ;  /* 0x0000002916297211 */ /* 0x000fe400020f4419 */
[C---:B--2---:R-:W-:Y:S02]  /*7910*/  LEA R16, P2, R19.reuse, UR14, 0x4 ;  /* 0x0000000e13107c11 */ /* 0x044fe4000f8420ff */
[C---:B------:R-:W-:Y:S02]  /*7920*/  LEA R4, P3, R19.reuse, UR12, 0x3 ;  /* 0x0000000c13047c11 */ /* 0x040fe4000f8618ff */
[----:B------:R-:W-:-:S02]  /*7930*/  LEA.HI.X R23, R19, UR5, R0, 0x2, P1 ;  /* 0x0000000513177c11 */ /* 0x000fc400088f1400 */
[C-C-:B------:R-:W-:Y:S02]  /*7940*/  LEA.HI.X R21, R19.reuse, UR15, R0.reuse, 0x4, P2 ;  /* 0x0000000f13157c11 */ /* 0x140fe400090f2400 */
[----:B------:R-:W-:Y:S01]  /*7950*/  LEA.HI.X R19, R19, UR13, R0, 0x3, P3 ;  /* 0x0000000d13137c11 */ /* 0x000fe200098f1c00 */
[----:B------:R-:W-:-:S07]  /*7960*/  VIADD R0, R2, 0x20 ;  /* 0x0000002002007836 */ /* 0x000fce0000000000 */
.L_x_530:
[----:B-1----:R-:W1:Y:S01]  /*7970*/  LDS.64 R2, [R0+-0x20] ;  /* 0xffffe00000027984 */ /* 0x002e620000000a00 */
[----:B------:R-:W-:Y:S01]  /*7980*/  IMAD.MOV.U32 R10, RZ, RZ, R4 ;  /* 0x000000ffff0a7224 */ /* 0x000fe200078e0004 */
[----:B------:R-:W-:Y:S01]  /*7990*/  IADD3 R22, P1, PT, R22, -0x1, RZ ;  /* 0xffffffff16167810 */ /* 0x000fe20007f3e0ff */
[--C-:B------:R-:W-:Y:S01]  /*79a0*/  IMAD.MOV.U32 R11, RZ, RZ, R19.reuse ;  /* 0x000000ffff0b7224 */ /* 0x100fe200078e0013 */
[----:B------:R-:W2:Y:S01]  /*79b0*/  LDS.128 R12, [R0+-0x10] ;  /* 0xfffff000000c7984 */ /* 0x000ea20000000c00 */
[----:B------:R-:W-:Y:S02]  /*79c0*/  IADD3 R4, P4, PT, R4, 0x800, RZ ;  /* 0x0000080004047810 */ /* 0x000fe40007f9e0ff */
[----:B------:R-:W-:Y:S01]  /*79d0*/  IADD3.X R25, PT, PT, R25, -0x1, RZ, P1, !PT ;  /* 0xffffffff19197810 */ /* 0x000fe20000ffe4ff */
[----:B------:R3:W4:Y:S01]  /*79e0*/  LDS R17, [R0] ;  /* 0x0000000000117984 */ /* 0x0007220000000800 */
[----:B------:R-:W-:Y:S01]  /*79f0*/  ISETP.NE.U32.AND P1, PT, R22, RZ, PT ;  /* 0x000000ff1600720c */ /* 0x000fe20003f25070 */
[----:B------:R-:W-:-:S03]  /*7a00*/  IMAD.X R19, RZ, RZ, R19, P4 ;  /* 0x000000ffff137224 */ /* 0x000fc600020e0613 */
[----:B------:R-:W-:Y:S01]  /*7a10*/  ISETP.NE.AND.EX P1, PT, R25, RZ, PT, P1 ;  /* 0x000000ff1900720c */ /* 0x000fe20003f25310 */
[----:B---3--:R-:W-:Y:S01]  /*7a20*/  VIADD R0, R0, 0x3000 ;  /* 0x0000300000007836 */ /* 0x008fe20000000000 */
[----:B-1----:R1:W-:Y:S02]  /*7a30*/  STG.E.64 desc[UR8][R10.64], R2 ;  /* 0x000000020a007986 */ /* 0x0023e4000c101b08 */
[----:B-1----:R-:W-:Y:S01]  /*7a40*/  IMAD.MOV.U32 R2, RZ, RZ, R16 ;  /* 0x000000ffff027224 */ /* 0x002fe200078e0010 */
[----:B------:R-:W-:Y:S01]  /*7a50*/  IADD3 R16, P3, PT, R16, 0x1000, RZ ;  /* 0x0000100010107810 */ /* 0x000fe20007f7e0ff */
[----:B------:R-:W-:Y:S02]  /*7a60*/  IMAD.MOV.U32 R3, RZ, RZ, R21 ;  /* 0x000000ffff037224 */ /* 0x000fe400078e0015 */
[----:B------:R-:W-:Y:S01]  /*7a70*/  IMAD.MOV.U32 R10, RZ, RZ, R18 ;  /* 0x000000ffff0a7224 */ /* 0x000fe200078e0012 */
[----:B------:R-:W-:Y:S01]  /*7a80*/  IADD3 R18, P2, PT, R18, 0x400, RZ ;  /* 0x0000040012127810 */ /* 0x000fe20007f5e0ff */
[----:B------:R-:W-:Y:S01]  /*7a90*/  IMAD.MOV.U32 R11, RZ, RZ, R23 ;  /* 0x000000ffff0b7224 */ /* 0x000fe200078e0017 */
[----:B--2---:R1:W-:Y:S01]  /*7aa0*/  STG.E.128 desc[UR8][R2.64], R12 ;  /* 0x0000000c02007986 */ /* 0x0043e2000c101d08 */
[----:B------:R-:W-:-:S02]  /*7ab0*/  IMAD.X R21, RZ, RZ, R21, P3 ;  /* 0x000000ffff157224 */ /* 0x000fc400018e0615 */
[----:B------:R-:W-:Y:S01]  /*7ac0*/  IMAD.X R23, RZ, RZ, R23, P2 ;  /* 0x000000ffff177224 */ /* 0x000fe200010e0617 */
[----:B----4-:R1:W-:Y:S01]  /*7ad0*/  STG.E desc[UR8][R10.64], R17 ;  /* 0x000000110a007986 */ /* 0x0103e2000c101908 */
[----:B------:R-:W-:Y:S06]  /*7ae0*/  @P1 BRA `(.L_x_530) ;  /* 0xfffffffc00a01947 */ /* 0x000fec000383ffff */
.L_x_529:
[----:B------:R-:W-:Y:S05]  /*7af0*/  BSYNC.RECONVERGENT B0 ;  /* 0x0000000000007941 */ /* 0x000fea0003800200 */
.L_x_528:
[----:B------:R-:W-:Y:S05]  /*7b00*/  @!P0 EXIT ;  /* 0x000000000000894d */ /* 0x000fea0003800000 */
.L_x_531:
[C---:B------:R-:W-:Y:S01]  /*7b10*/  IMAD R0, R5.reuse, 0x30, R20 ;  /* 0x0000003005007824 */ /* 0x040fe200078e0214 */
[----:B--2---:R-:W-:Y:S01]  /*7b20*/  IADD3 R35, P0, PT, R8, R5, RZ ;  /* 0x0000000508237210 */ /* 0x004fe20007f1e0ff */
[----:B------:R-:W-:-:S03]  /*7b30*/  VIADD R5, R5, 0x400 ;  /* 0x0000040005057836 */ /* 0x000fc60000000000 */
[----:B-1----:R-:W1:Y:S01]  /*7b40*/  LDS.64 R2, [R0] ;  /* 0x0000000000027984 */ /* 0x002e620000000a00 */
[----:B------:R-:W-:Y:S01]  /*7b50*/  IMAD.X R4, R9, 0x1, R41, P0 ;  /* 0x0000000109047824 */ /* 0x000fe200000e0629 */
[C---:B------:R-:W-:Y:S01]  /*7b60*/  LEA R40, P1, R35.reuse, UR16, 0x3 ;  /* 0x0000001023287c11 */ /* 0x040fe2000f8218ff */
[----:B------:R-:W-:Y:S01]  /*7b70*/  IMAD.X R34, RZ, RZ, R9, P0 ;  /* 0x000000ffff227224 */ /* 0x000fe200000e0609 */
[----:B------:R-:W2:Y:S01]  /*7b80*/  LDS.128 R12, [R0+0x10] ;  /* 0x00001000000c7984 */ /* 0x000ea20000000c00 */
[C---:B------:R-:W-:Y:S02]  /*7b90*/  LEA R42, P2, R35.reuse, UR18, 0x4 ;  /* 0x00000012232a7c11 */ /* 0x040fe4000f8420ff */
[C---:B------:R-:W-:Y:S01]  /*7ba0*/  LEA R44, P3, R35.reuse, UR6, 0x2 ;  /* 0x00000006232c7c11 */ /* 0x040fe2000f8610ff */
[----:B------:R-:W3:Y:S01]  /*7bb0*/  LDS R21, [R0+0x20] ;  /* 0x0000200000157984 */ /* 0x000ee20000000800 */
[C---:B------:R-:W-:Y:S01]  /*7bc0*/  LEA.HI.X R41, R35.reuse, UR17, R4, 0x3, P1 ;  /* 0x0000001123297c11 */ /* 0x040fe200088f1c04 */
[----:B------:R-:W-:Y:S01]  /*7bd0*/  IMAD.MOV.U32 R22, RZ, RZ, R40 ;  /* 0x000000ffff167224 */ /* 0x000fe200078e0028 */
[C-C-:B------:R-:W-:Y:S01]  /*7be0*/  LEA.HI.X R43, R35.reuse, UR19, R4.reuse, 0x4, P2 ;  /* 0x00000013232b7c11 */ /* 0x140fe200090f2404 */
[----:B------:R-:W4:Y:S01]  /*7bf0*/  LDS.64 R10, [R0+0x3000] ;  /* 0x00300000000a7984 */ /* 0x000f220000000a00 */
[C---:B------:R-:W-:Y:S01]  /*7c00*/  LEA.HI.X R45, R35.reuse, UR7, R4, 0x2, P3 ;  /* 0x00000007232d7c11 */ /* 0x040fe200098f1404 */
[----:B------:R-:W-:Y:S01]  /*7c10*/  IMAD.MOV.U32 R32, RZ, RZ, R42 ;  /* 0x000000ffff207224 */ /* 0x000fe200078e002a */
[C-C-:B------:R-:W-:Y:S01]  /*7c20*/  LEA.HI.X R23, R35.reuse, UR17, R34.reuse, 0x3, P1 ;  /* 0x0000001123177c11 */ /* 0x140fe200088f1c22 */
[----:B------:R-:W5:Y:S01]  /*7c30*/  LDS.128 R16, [R0+0x3010] ;  /* 0x0030100000107984 */ /* 0x000f620000000c00 */
[----:B------:R-:W-:-:S02]  /*7c40*/  LEA.HI.X R33, R35, UR19, R34, 0x4, P2 ;  /* 0x0000001323217c11 */ /* 0x000fc400090f2422 */
[----:B------:R-:W-:Y:S01]  /*7c50*/  LEA.HI.X R35, R35, UR7, R34, 0x2, P3 ;  /* 0x0000000723237c11 */ /* 0x000fe200098f1422 */
[----:B------:R-:W0:Y:S01]  /*7c60*/  LDS R47, [R0+0x3020] ;  /* 0x00302000002f7984 */ /* 0x000e220000000800 */
[----:B------:R-:W-:Y:S01]  /*7c70*/  IMAD.MOV.U32 R34, RZ, RZ, R44 ;  /* 0x000000ffff227224 */ /* 0x000fe200078e002c */
[----:B------:R-:W-:Y:S02]  /*7c80*/  ISETP.GT.U32.AND P0, PT, R6, R5, PT ;  /* 0x000000050600720c */ /* 0x000fe40003f04070 */
[----:B------:R-:W0:Y:S02]  /*7c90*/  LDS.64 R36, [R0+0x6000] ;  /* 0x0060000000247984 */ /* 0x000e240000000a00 */
[----:B------:R-:W-:Y:S02]  /*7ca0*/  ISETP.GT.U32.AND.EX P0, PT, R7, RZ, PT, P0 ;  /* 0x000000ff0700720c */ /* 0x000fe40003f04100 */
[----:B------:R-:W0:Y:S04]  /*7cb0*/  LDS.128 R24, [R0+0x6010] ;  /* 0x0060100000187984 */ /* 0x000e280000000c00 */
[----:B------:R-:W0:Y:S04]  /*7cc0*/  LDS R49, [R0+0x6020] ;  /* 0x0060200000317984 */ /* 0x000e280000000800 */
[----:B------:R-:W0:Y:S04]  /*7cd0*/  LDS.64 R38, [R0+0x9000] ;  /* 0x0090000000267984 */ /* 0x000e280000000a00 */
[----:B------:R-:W0:Y:S04]  /*7ce0*/  LDS.128 R28, [R0+0x9010] ;  /* 0x00901000001c7984 */ /* 0x000e280000000c00 */
[----:B------:R-:W0:Y:S04]  /*7cf0*/  LDS R51, [R0+0x9020] ;  /* 0x0090200000337984 */ /* 0x000e280000000800 */
[----:B-1----:R1:W-:Y:S04]  /*7d00*/  STG.E.64 desc[UR8][R40.64], R2 ;  /* 0x0000000228007986 */ /* 0x0023e8000c101b08 */
[----:B--2---:R2:W-:Y:S04]  /*7d10*/  STG.E.128 desc[UR8][R42.64], R12 ;  /* 0x0000000c2a007986 */ /* 0x0045e8000c101d08 */
[----:B---3--:R2:W-:Y:S04]  /*7d20*/  STG.E desc[UR8][R44.64], R21 ;  /* 0x000000152c007986 */ /* 0x0085e8000c101908 */
[----:B----4-:R2:W-:Y:S01]  /*7d30*/  STG.E.64 desc[UR8][R22.64+0x800], R10 ;  /* 0x0008000a16007986 */ /* 0x0105e2000c101b08 */
[----:B-1----:R-:W-:-:S03]  /*7d40*/  IMAD.MOV.U32 R41, RZ, RZ, RZ ;  /* 0x000000ffff297224 */ /* 0x002fc600078e00ff */
[----:B-----5:R2:W-:Y:S04]  /*7d50*/  STG.E.128 desc[UR8][R32.64+0x1000], R16 ;  /* 0x0010001020007986 */ /* 0x0205e8000c101d08 */
[----:B0-----:R2:W-:Y:S04]  /*7d60*/  STG.E desc[UR8][R34.64+0x400], R47 ;  /* 0x0004002f22007986 */ /* 0x0015e8000c101908 */
        /* <DEDUP_REMOVED lines=8> */
.L_x_527:
[----:B------:R-:W-:Y:S01]  /*7df0*/  ISETP.NE.U32.AND P0, PT, R32, R12, PT ;  /* 0x0000000c2000720c */ /* 0x000fe20003f05070 */
[----:B------:R-:W-:Y:S01]  /*7e00*/  BSSY.RECONVERGENT B0, `(.L_x_532) ;  /* 0x0000010000007945 */ /* 0x000fe20003800200 */
[----:B------:R-:W-:Y:S02]  /*7e10*/  ISETP.NE.U32.AND P1, PT, R12, R14, PT ;  /* 0x0000000e0c00720c */ /* 0x000fe40003f25070 */
[----:B------:R-:W-:Y:S02]  /*7e20*/  ISETP.NE.AND.EX P0, PT, R33, R13, PT, P0 ;  /* 0x0000000d2100720c */ /* 0x000fe40003f05300 */
[----:B------:R-:W-:-:S11]  /*7e30*/  ISETP.NE.AND.EX P1, PT, R13, R15, PT, P1 ;  /* 0x0000000f0d00720c */ /* 0x000fd60003f25310 */
[----:B------:R-:W-:Y:S05]  /*7e40*/  @!P0 BRA `(.L_x_533) ;  /* 0x00000000002c8947 */ /* 0x000fea0003800000 */
[----:B------:R-:W1:Y:S01]  /*7e50*/  LDCU.128 UR4, c[0x0][0x3a0] ;  /* 0x00007400ff0477ac */ /* 0x000e620008000c00 */
[----:B------:R-:W2:Y:S01]  /*7e60*/  LDCU.64 UR10, c[0x0][0x3b0] ;  /* 0x00007600ff0a77ac */ /* 0x000ea20008000a00 */
[C---:B-1----:R-:W-:Y:S02]  /*7e70*/  LEA R6, P0, R4.reuse, UR4, 0x3 ;  /* 0x0000000404067c11 */ /* 0x042fe4000f8018ff */
[C---:B------:R-:W-:Y:S02]  /*7e80*/  LEA R8, P2, R4.reuse, UR6, 0x4 ;  /* 0x0000000604087c11 */ /* 0x040fe4000f8420ff */
[C---:B--2---:R-:W-:Y:S02]  /*7e90*/  LEA R10, P3, R4.reuse, UR10, 0x2 ;  /* 0x0000000a040a7c11 */ /* 0x044fe4000f8610ff */
[C-C-:B------:R-:W-:Y:S02]  /*7ea0*/  LEA.HI.X R7, R4.reuse, UR5, R3.reuse, 0x3, P0 ;  /* 0x0000000504077c11 */ /* 0x140fe400080f1c03 */
[----:B------:R-:W-:-:S02]  /*7eb0*/  LEA.HI.X R9, R4, UR7, R3, 0x4, P2 ;  /* 0x0000000704097c11 */ /* 0x000fc400090f2403 */
[----:B------:R-:W-:Y:S01]  /*7ec0*/  LEA.HI.X R11, R4, UR11, R3, 0x2, P3 ;  /* 0x0000000b040b7c11 */ /* 0x000fe200098f1403 */
[----:B------:R1:W-:Y:S04]  /*7ed0*/  STG.E.64 desc[UR8][R6.64], R32 ;  /* 0x0000002006007986 */ /* 0x0003e8000c101b08 */
[----:B------:R1:W-:Y:S04]  /*7ee0*/  STG.E.128 desc[UR8][R8.64], R16 ;  /* 0x0000001008007986 */ /* 0x0003e8000c101d08 */
[----:B------:R1:W-:Y:S02]  /*7ef0*/  STG.E desc[UR8][R10.64], R2 ;  /* 0x000000020a007986 */ /* 0x0003e4000c101908 */
.L_x_533:
[----:B------:R-:W-:Y:S05]  /*7f00*/  BSYNC.RECONVERGENT B0 ;  /* 0x0000000000007941 */ /* 0x000fea0003800200 */
.L_x_532:
[----:B------:R-:W-:Y:S05]  /*7f10*/  @!P1 EXIT ;  /* 0x000000000000994d */ /* 0x000fea0003800000 */
        /* <DEDUP_REMOVED lines=8> */
[----:B------:R-:W-:Y:S04]  /*7fa0*/  STG.E.64 desc[UR8][R2.64], R12 ;  /* 0x0000000c02007986 */ /* 0x000fe8000c101b08 */
[----:B------:R-:W-:Y:S04]  /*7fb0*/  STG.E.128 desc[UR8][R4.64], R24 ;  /* 0x0000001804007986 */ /* 0x000fe8000c101d08 */
[----:B------:R-:W-:Y:S01]  /*7fc0*/  STG.E desc[UR8][R6.64], R22 ;  /* 0x0000001606007986 */ /* 0x000fe2000c101908 */
[----:B------:R-:W-:Y:S05]  /*7fd0*/  EXIT ;  /* 0x000000000000794d */ /* 0x000fea0003800000 */
.L_x_398:
[----:B------:R-:W-:-:S04]  /*7fe0*/  ISETP.GE.U32.AND P0, PT, R2, 0x1, PT ;  /* 0x000000010200780c */ /* 0x000fc80003f06070 */
[----:B------:R-:W-:-:S13]  /*7ff0*/  ISETP.GE.AND.EX P0, PT, R37, RZ, PT, P0 ;  /* 0x000000ff2500720c */ /* 0x000fda0003f06300 */
[----:B------:R-:W-:Y:S05]  /*8000*/  @!P0 EXIT ;  /* 0x000000000000894d */ /* 0x000fea0003800000 */
[----:B------:R-:W-:-:S13]  /*8010*/  ISETP.NE.AND P0, PT, R7, RZ, PT ;  /* 0x000000ff0700720c */ /* 0x000fda0003f05270 */
[----:B------:R-:W-:Y:S05]  /*8020*/  @P0 BRA `(.L_x_534) ;  /* 0x00000028000c0947 */ /* 0x000fea0003800000 */
[----:B------:R-:W0:Y:S01]  /*8030*/  LDC.64 R4, c[0x0][0x380] ;  /* 0x0000e000ff047b82 */ /* 0x000e220000000a00 */
[----:B------:R-:W1:Y:S01]  /*8040*/  S2R R36, SR_TID.X ;  /* 0x0000000000247919 */ /* 0x000e620000002100 */
[----:B------:R-:W2:Y:S01]  /*8050*/  S2R R34, SR_LANEID ;  /* 0x0000000000227919 */ /* 0x000ea20000000000 */
[----:B------:R-:W-:-:S05]  /*8060*/  MOV R33, 0x400 ;  /* 0x0000040000217802 */ /* 0x000fca0000000f00 */
[----:B------:R-:W3:Y:S08]  /*8070*/  LDC.64 R12, c[0x0][0x388] ;  /* 0x0000e200ff0c7b82 */ /* 0x000ef00000000a00 */
[----:B------:R-:W4:Y:S01]  /*8080*/  LDC R40, c[0x0][0x398] ;  /* 0x0000e600ff287b82 */ /* 0x000f220000000800 */
[----:B0-----:R-:W-:-:S05]  /*8090*/  IMAD.WIDE.U32 R4, RZ, 0x1000, R4 ;  /* 0x00001000ff047825 */ /* 0x001fca00078e0004 */
[----:B------:R-:W5:Y:S01]  /*80a0*/  LDG.E.64.CONSTANT R10, desc[UR8][R4.64] ;  /* 0x00000008040a7981 */ /* 0x000f62000c1e9b00 */
[----:B-1----:R-:W-:-:S05]  /*80b0*/  IMAD.SHL.U32 R25, R36, 0x2, RZ ;  /* 0x0000000224197824 */ /* 0x002fca00078e00ff */
[----:B------:R-:W-:-:S04]  /*80c0*/  LOP3.LUT R3, R25, 0x7c0, RZ, 0xc0, !PT ;  /* 0x000007c019037812 */ /* 0x000fc800078ec0ff */
[----:B------:R-:W-:-:S04]  /*80d0*/  LOP3.LUT R15, R3, 0x1f, R36, 0xf8, !PT ;  /* 0x0000001f030f7812 */ /* 0x000fc800078ef824 */
[C---:B------:R-:W-:Y:S01]  /*80e0*/  ISETP.GE.AND P0, PT, R15.reuse, UR4, PT ;  /* 0x000000040f007c0c */ /* 0x040fe2000bf06270 */
[C---:B------:R-:W-:Y:S01]  /*80f0*/  VIADD R0, R15.reuse, 0x20 ;  /* 0x000000200f007836 */ /* 0x040fe20000000000 */
[----:B------:R-:W-:-:S04]  /*8100*/  LEA R6, P2, R15, R4, 0x3 ;  /* 0x000000040f067211 */ /* 0x000fc800078418ff */
[----:B------:R-:W-:Y:S01]  /*8110*/  ISETP.GE.AND P1, PT, R0, UR4, PT ;  /* 0x0000000400007c0c */ /* 0x000fe2000bf26270 */
[----:B------:R-:W-:Y:S01]  /*8120*/  IMAD.X R7, RZ, RZ, R5, P2 ;  /* 0x000000ffff077224 */ /* 0x000fe200010e0605 */
[----:B------:R-:W0:Y:S01]  /*8130*/  S2R R0, SR_CgaCtaId ;  /* 0x0000000000007919 */ /* 0x000e220000008800 */
[----:B-----5:R-:W-:Y:S02]  /*8140*/  IMAD.MOV.U32 R8, RZ, RZ, R10 ;  /* 0x000000ffff087224 */ /* 0x020fe400078e000a */
[----:B------:R-:W-:Y:S02]  /*8150*/  IMAD.MOV.U32 R9, RZ, RZ, R11 ;  /* 0x000000ffff097224 */ /* 0x000fe400078e000b */
[----:B------:R-:W5:Y:S06]  /*8160*/  @!P0 LDG.E.64.CONSTANT R10, desc[UR8][R6.64] ;  /* 0x00000008060a8981 */ /* 0x000f6c000c1e9b00 */
[----:B------:R-:W4:Y:S01]  /*8170*/  @!P1 LDG.E.64.CONSTANT R8, desc[UR8][R6.64+0x100] ;  /* 0x0001000806089981 */ /* 0x000f22000c1e9b00 */
[----:B0-----:R-:W-:Y:S01]  /*8180*/  LEA R33, R0, R33, 0x18 ;  /* 0x0000002100217211 */ /* 0x001fe200078ec0ff */
[----:B--2---:R-:W-:-:S02]  /*8190*/  IMAD.IADD R0, R3, 0x1, R34 ;  /* 0x0000000103007824 */ /* 0x004fc400078e0222 */
[----:B---3--:R-:W-:-:S04]  /*81a0*/  IMAD.WIDE.U32 R12, RZ, 0x2000, R12 ;  /* 0x00002000ff0c7825 */ /* 0x008fc800078e000c */
[----:B------:R-:W-:-:S04]  /*81b0*/  IMAD R3, R0, 0x8, R33 ;  /* 0x0000000800037824 */ /* 0x000fc800078e0221 */
[----:B------:R-:W-:Y:S01]  /*81c0*/  IMAD R27, R34, 0x8, R3 ;  /* 0x00000008221b7824 */ /* 0x000fe200078e0203 */
[----:B-----5:R-:W-:Y:S04]  /*81d0*/  STS.64 [R3], R10 ;  /* 0x0000000a03007388 */ /* 0x020fe80000000a00 */
[----:B----4-:R0:W-:Y:S01]  /*81e0*/  STS.64 [R3+0x100], R8 ;  /* 0x0001000803007388 */ /* 0x0101e20000000a00 */
[----:B------:R-:W-:-:S03]  /*81f0*/  NOP ;  /* 0x0000000000007918 */ /* 0x000fc60000000000 */
[----:B------:R-:W1:Y:S01]  /*8200*/  LDS.128 R4, [R27] ;  /* 0x000000001b047984 */ /* 0x000e620000000c00 */
[----:B------:R-:W-:Y:S06]  /*8210*/  BAR.SYNC.DEFER_BLOCKING 0x0 ;  /* 0x0000000000007b1d */ /* 0x000fec0000010000 */
[----:B------:R-:W2:Y:S01]  /*8220*/  LDG.E.128 R16, desc[UR8][R12.64] ;  /* 0x000000080c107981 */ /* 0x000ea2000c1e1d00 */
[----:B------:R-:W-:-:S05]  /*8230*/  LEA R14, P2, R15, R12, 0x4 ;  /* 0x0000000c0f0e7211 */ /* 0x000fca00078420ff */
[----:B------:R-:W-:Y:S02]  /*8240*/  IMAD.X R15, RZ, RZ, R13, P2 ;  /* 0x000000ffff0f7224 */ /* 0x000fe400010e060d */
[----:B--2---:R-:W-:Y:S02]  /*8250*/  IMAD.MOV.U32 R20, RZ, RZ, R16 ;  /* 0x000000ffff147224 */ /* 0x004fe400078e0010 */
[----:B------:R-:W-:Y:S02]  /*8260*/  IMAD.MOV.U32 R21, RZ, RZ, R17 ;  /* 0x000000ffff157224 */ /* 0x000fe400078e0011 */
[----:B------:R-:W-:Y:S02]  /*8270*/  IMAD.MOV.U32 R22, RZ, RZ, R18 ;  /* 0x000000ffff167224 */ /* 0x000fe400078e0012 */
[----:B------:R-:W-:Y:S02]  /*8280*/  IMAD.MOV.U32 R23, RZ, RZ, R19 ;  /* 0x000000ffff177224 */ /* 0x000fe400078e0013 */
[----:B------:R-:W2:Y:S04]  /*8290*/  @!P0 LDG.E.128 R16, desc[UR8][R14.64] ;  /* 0x000000080e108981 */ /* 0x000ea8000c1e1d00 */
[----:B------:R-:W3:Y:S01]  /*82a0*/  @!P1 LDG.E.128 R20, desc[UR8][R14.64+0x200] ;  /* 0x000200080e149981 */ /* 0x000ee2000c1e1d00 */
[C---:B0-----:R-:W-:Y:S01]  /*82b0*/  IMAD R3, R0.reuse, 0x18, R3 ;  /* 0x0000001800037824 */ /* 0x041fe200078e0203 */
[----:B------:R-:W-:Y:S01]  /*82c0*/  CS2R R42, SRZ ;  /* 0x00000000002a7805 */ /* 0x000fe2000001ff00 */
[----:B------:R-:W-:Y:S01]  /*82d0*/  IMAD.IADD R0, R0, 0x1, R34 ;  /* 0x0000000100007824 */ /* 0x000fe200078e0222 */
[----:B------:R-:W-:Y:S01]  /*82e0*/  CS2R R46, SRZ ;  /* 0x00000000002e7805 */ /* 0x000fe2000001ff00 */
[----:B------:R-:W-:Y:S01]  /*82f0*/  IMAD.MOV.U32 R41, RZ, RZ, RZ ;  /* 0x000000ffff297224 */ /* 0x000fe200078e00ff */
[----:B------:R-:W-:Y:S01]  /*8300*/  ISETP.NE.AND P3, PT, R36, RZ, PT ;  /* 0x000000ff2400720c */ /* 0x000fe20003f65270 */
[----:B------:R-:W-:Y:S01]  /*8310*/  IMAD.MOV.U32 R45, RZ, RZ, RZ ;  /* 0x000000ffff2d7224 */ /* 0x000fe200078e00ff */
[----:B-1----:R-:W-:Y:S01]  /*8320*/  ISETP.NE.U32.AND P0, PT, R4, R6, PT ;  /* 0x000000060400720c */ /* 0x002fe20003f05070 */
[----:B------:R-:W-:Y:S01]  /*8330*/  IMAD.MOV.U32 R44, RZ, RZ, R40 ;  /* 0x000000ffff2c7224 */ /* 0x000fe200078e0028 */
[----:B------:R-:W-:Y:S01]  /*8340*/  STS.128 [R3+0x10], R40 ;  /* 0x0000102803007388 */ /* 0x000fe20000000c00 */
[----:B------:R-:W-:Y:S01]  /*8350*/  IMAD R0, R0, 0x18, R27 ;  /* 0x0000001800007824 */ /* 0x000fe200078e021b */
[----:B------:R-:W-:Y:S01]  /*8360*/  ISETP.NE.AND.EX P0, PT, R5, R7, PT, P0 ;  /* 0x000000070500720c */ /* 0x000fe20003f05300 */
[----:B------:R-:W-:Y:S01]  /*8370*/  IMAD R27, R36, 0x8, R33 ;  /* 0x00000008241b7824 */ /* 0x000fe200078e0221 */
[----:B------:R0:W-:Y:S01]  /*8380*/  STS.128 [R3+0x410], R44 ;  /* 0x0004102c03007388 */ /* 0x0001e20000000c00 */
[----:B------:R-:W-:Y:S01]  /*8390*/  ISETP.NE.U32.AND P2, PT, R2, R25, PT ;  /* 0x000000190200720c */ /* 0x000fe20003f45070 */
[----:B------:R-:W-:Y:S01]  /*83a0*/  BSSY.RECONVERGENT B0, `(.L_x_535) ;  /* 0x000016f000007945 */ /* 0x000fe20003800200 */
[----:B------:R-:W-:-:S02]  /*83b0*/  ISETP.GE.AND P4, PT, R34, 0x1, PT ;  /* 0x000000012200780c */ /* 0x000fc40003f86270 */
[----:B------:R-:W-:Y:S02]  /*83c0*/  ISETP.NE.AND.EX P2, PT, R37, RZ, PT, P2 ;  /* 0x000000ff2500720c */ /* 0x000fe40003f45320 */
[----:B------:R-:W-:Y:S02]  /*83d0*/  ISETP.NE.AND P5, PT, R34, 0x1f, PT ;  /* 0x0000001f2200780c */ /* 0x000fe40003fa5270 */
[----:B0-----:R-:W-:Y:S01]  /*83e0*/  SHF.R.U32.HI R46, RZ, 0x5, R36 ;  /* 0x00000005ff2e7819 */ /* 0x001fe20000011624 */
[----:B--2---:R-:W-:Y:S04]  /*83f0*/  STS.128 [R3], R16 ;  /* 0x0000001003007388 */ /* 0x004fe80000000c00 */
[----:B---3--:R0:W-:Y:S01]  /*8400*/  STS.128 [R3+0x400], R20 ;  /* 0x0004001403007388 */ /* 0x0081e20000000c00 */
[----:B------:R-:W-:-:S03]  /*8410*/  NOP ;  /* 0x0000000000007918 */ /* 0x000fc60000000000 */
[----:B------:R-:W-:Y:S04]  /*8420*/  LDS.128 R8, [R0] ;  /* 0x0000000000087984 */ /* 0x000fe80000000c00 */
[----:B------:R-:W1:Y:S04]  /*8430*/  LDS.128 R12, [R0+0x20] ;  /* 0x00002000000c7984 */ /* 0x000e680000000c00 */
[----:B------:R-:W2:Y:S01]  /*8440*/  LDS R32, [R0+0x10] ;  /* 0x0000100000207984 */ /* 0x000ea20000000800 */
[----:B0-----:R-:W-:-:S03]  /*8450*/  VIADD R3, R25, 0x1 ;  /* 0x0000000119037836 */ /* 0x001fc60000000000 */
[----:B------:R0:W3:Y:S01]  /*8460*/  LDS R24, [R0+0x30] ;  /* 0x0000300000187984 */ /* 0x0000e20000000800 */
[----:B------:R-:W-:Y:S01]  /*8470*/  BAR.SYNC.DEFER_BLOCKING 0x0 ;  /* 0x0000000000007b1d */ /* 0x000fe20000010000 */
[----:B------:R-:W-:Y:S01]  /*8480*/  ISETP.EQ.U32.AND P1, PT, R2, R3, PT ;  /* 0x000000030200720c */ /* 0x000fe20003f22070 */
[----:B------:R-:W-:-:S03]  /*8490*/  IMAD.MOV.U32 R3, RZ, RZ, RZ ;  /* 0x000000ffff037224 */ /* 0x000fc600078e00ff */
[----:B------:R-:W-:-:S04]  /*84a0*/  ISETP.EQ.OR.EX P0, PT, R37, RZ, P0, P1 ;  /* 0x000000ff2500720c */ /* 0x000fc80000702710 */
[----:B0-----:R-:W-:Y:S01]  /*84b0*/  SEL R0, RZ, 0x1, !P0 ;  /* 0x00000001ff007807 */ /* 0x001fe20004000000 */
[----:B------:R-:W-:Y:S01]  /*84c0*/  STS.64 [R27+0xa60], R6 ;  /* 0x000a60061b007388 */ /* 0x000fe20000000a00 */
[----:B------:R-:W-:Y:S06]  /*84d0*/  BAR.SYNC.DEFER_BLOCKING 0x0 ;  /* 0x0000000000007b1d */ /* 0x000fec0000010000 */
[----:B-1----:R-:W-:Y:S02]  /*84e0*/  DADD R16, R12, R8 ;  /* 0x000000000c107229 */ /* 0x002fe40000000008 */
[----:B------:R-:W-:-:S08]  /*84f0*/  DADD R18, R14, R10 ;  /* 0x000000000e127229 */ /* 0x000fd0000000000a */
[----:B------:R-:W-:Y:S01]  /*8500*/  FSEL R40, R12, R16, P0 ;  /* 0x000000100c287208 */ /* 0x000fe20000000000 */
[----:B------:R-:W-:Y:S01]  /*8510*/  IMAD.MOV.U32 R16, RZ, RZ, RZ ;  /* 0x000000ffff107224 */ /* 0x000fe200078e00ff */
[----:B------:R-:W-:Y:S02]  /*8520*/  FSEL R38, R14, R18, P0 ;  /* 0x000000120e267208 */ /* 0x000fe40000000000 */
[----:B------:R-:W-:Y:S01]  /*8530*/  FSEL R35, R15, R19, P0 ;  /* 0x000000130f237208 */ /* 0x000fe20000000000 */
[----:B------:R-:W-:Y:S01]  /*8540*/  SHFL.UP PT, R12, R40, 0x1, RZ ;  /* 0x04200000280c7989 */ /* 0x000fe200000e00ff */
[----:B------:R-:W-:Y:S02]  /*8550*/  FSEL R39, R13, R17, P0 ;  /* 0x000000110d277208 */ /* 0x000fe40000000000 */
[----:B--2---:R-:W-:Y:S01]  /*8560*/  SEL R17, R32, RZ, !P0 ;  /* 0x000000ff20117207 */ /* 0x004fe20004000000 */
[----:B------:R-:W-:Y:S02]  /*8570*/  @P3 LDS.64 R28, [R27+0xa58] ;  /* 0x000a58001b1c3984 */ /* 0x000fe40000000a00 */
[----:B------:R-:W-:-:S02]  /*8580*/  IMAD.MOV.U32 R41, RZ, RZ, R39 ;  /* 0x000000ffff297224 */ /* 0x000fc400078e0027 */
[----:B------:R-:W-:Y:S01]  /*8590*/  SHFL.UP PT, R14, R38, 0x1, RZ ;  /* 0x04200000260e7989 */ /* 0x000fe200000e00ff */
[----:B---3--:R-:W-:Y:S02]  /*85a0*/  IMAD.IADD R24, R24, 0x1, R17 ;  /* 0x0000000118187824 */ /* 0x008fe400078e0211 */
[----:B------:R-:W-:Y:S01]  /*85b0*/  IMAD.MOV.U32 R17, RZ, RZ, R35 ;  /* 0x000000ffff117224 */ /* 0x000fe200078e0023 */
[----:B------:R-:W-:Y:S04]  /*85c0*/  SHFL.UP PT, R15, R35, 0x1, RZ ;  /* 0x04200000230f7989 */ /* 0x000fe800000e00ff */
[----:B------:R-:W0:Y:S04]  /*85d0*/  SHFL.UP PT, R13, R39, 0x1, RZ ;  /* 0x04200000270d7989 */ /* 0x000e2800000e00ff */
[----:B------:R-:W1:Y:S01]  /*85e0*/  SHFL.UP PT, R20, R24, 0x1, RZ ;  /* 0x0420000018147989 */ /* 0x000e6200000e00ff */
[----:B0-----:R-:W-:Y:S01]  /*85f0*/  DADD R12, R12, R40 ;  /* 0x000000000c0c7229 */ /* 0x001fe20000000028 */
[----:B------:R-:W-:-:S04]  /*8600*/  @P3 ISETP.NE.U32.AND P1, PT, R28, R4, PT ;  /* 0x000000041c00320c */ /* 0x000fc80003f25070 */
[----:B------:R-:W-:-:S04]  /*8610*/  @P3 ISETP.NE.AND.EX P1, PT, R29, R5, PT, P1 ;  /* 0x000000051d00320c */ /* 0x000fc80003f25310 */
[----:B------:R-:W-:-:S04]  /*8620*/  @P3 SEL R3, RZ, 0x1, !P1 ;  /* 0x00000001ff033807 */ /* 0x000fc80004800000 */
[----:B------:R-:W-:-:S04]  /*8630*/  SEL R3, R3, 0x1, P2 ;  /* 0x0000000103037807 */ /* 0x000fc80001000000 */
[----:B------:R-:W-:Y:S02]  /*8640*/  IADD3 R21, P1, PT, R0, R3, RZ ;  /* 0x0000000300157210 */ /* 0x000fe40007f3e0ff */
[----:B------:R-:W-:Y:S01]  /*8650*/  SEL R0, R16, RZ, P2 ;  /* 0x000000ff10007207 */ /* 0x000fe20001000000 */
[----:B------:R-:W-:Y:S02]  /*8660*/  IMAD.MOV.U32 R16, RZ, RZ, R38 ;  /* 0x000000ffff107224 */ /* 0x000fe400078e0026 */
[----:B------:R-:W0:Y:S02]  /*8670*/  SHFL.UP PT, R18, R21, 0x1, RZ ;  /* 0x0420000015127989 */ /* 0x000e2400000e00ff */
[----:B------:R-:W-:Y:S01]  /*8680*/  IMAD.X R26, RZ, RZ, R0, P1 ;  /* 0x000000ffff1a7224 */ /* 0x000fe200008e0600 */
[----:B------:R-:W-:Y:S01]  /*8690*/  ISETP.NE.U32.AND P1, PT, R21, RZ, PT ;  /* 0x000000ff1500720c */ /* 0x000fe20003f25070 */
[----:B------:R-:W-:-:S03]  /*86a0*/  DADD R14, R14, R16 ;  /* 0x000000000e0e7229 */ /* 0x000fc60000000010 */
[----:B------:R-:W2:Y:S01]  /*86b0*/  SHFL.UP PT, R19, R26, 0x1, RZ ;  /* 0x042000001a137989 */ /* 0x000ea200000e00ff */
[----:B------:R-:W-:-:S04]  /*86c0*/  ISETP.NE.AND.EX P1, PT, R26, RZ, PT, P1 ;  /* 0x000000ff1a00720c */ /* 0x000fc80003f25310 */
[----:B-1----:R-:W-:Y:S02]  /*86d0*/  SEL R20, R20, RZ, !P1 ;  /* 0x000000ff14147207 */ /* 0x002fe40004800000 */
[----:B------:R-:W-:Y:S02]  /*86e0*/  @P4 FSEL R38, R14, R38, !P1 ;  /* 0x000000260e264208 */ /* 0x000fe40004800000 */
[----:B------:R-:W-:Y:S02]  /*86f0*/  @P4 FSEL R35, R15, R35, !P1 ;  /* 0x000000230f234208 */ /* 0x000fe40004800000 */
[----:B------:R-:W-:Y:S01]  /*8700*/  @P4 FSEL R40, R12, R40, !P1 ;  /* 0x000000280c284208 */ /* 0x000fe20004800000 */
[----:B------:R-:W-:Y:S01]  /*8710*/  SHFL.UP PT, R14, R38, 0x2, RZ ;  /* 0x04400000260e7989 */ /* 0x000fe200000e00ff */
[----:B------:R-:W-:Y:S01]  /*8720*/  @P4 FSEL R39, R13, R39, !P1 ;  /* 0x000000270d274208 */ /* 0x000fe20004800000 */
[----:B------:R-:W-:Y:S01]  /*8730*/  IMAD.MOV.U32 R16, RZ, RZ, R38 ;  /* 0x000000ffff107224 */ /* 0x000fe200078e0026 */
[----:B------:R-:W-:Y:S01]  /*8740*/  SEL R17, R20, RZ, P4 ;  /* 0x000000ff14117207 */ /* 0x000fe20002000000 */
[----:B------:R-:W1:Y:S01]  /*8750*/  SHFL.UP PT, R15, R35, 0x2, RZ ;  /* 0x04400000230f7989 */ /* 0x000e6200000e00ff */
[----:B0-----:R-:W-:Y:S01]  /*8760*/  SEL R18, R18, RZ, P4 ;  /* 0x000000ff12127207 */ /* 0x001fe20002000000 */
[----:B------:R-:W-:-:S02]  /*8770*/  IMAD.MOV.U32 R41, RZ, RZ, R39 ;  /* 0x000000ffff297224 */ /* 0x000fc400078e0027 */
[----:B------:R-:W-:Y:S01]  /*8780*/  SHFL.UP PT, R12, R40, 0x2, RZ ;  /* 0x04400000280c7989 */ /* 0x000fe200000e00ff */
[----:B------:R-:W-:Y:S01]  /*8790*/  IADD3 R21, P2, PT, R18, R21, RZ ;  /* 0x0000001512157210 */ /* 0x000fe20007f5e0ff */
[----:B------:R-:W-:Y:S01]  /*87a0*/  IMAD.IADD R24, R24, 0x1, R17 ;  /* 0x0000000118187824 */ /* 0x000fe200078e0211 */
[----:B--2---:R-:W-:Y:S01]  /*87b0*/  SEL R19, R19, RZ, P4 ;  /* 0x000000ff13137207 */ /* 0x004fe20002000000 */
[----:B------:R-:W0:Y:S01]  /*87c0*/  SHFL.UP PT, R13, R39, 0x2, RZ ;  /* 0x04400000270d7989 */ /* 0x000e2200000e00ff */
[----:B------:R-:W-:Y:S01]  /*87d0*/  IMAD.MOV.U32 R17, RZ, RZ, R35 ;  /* 0x000000ffff117224 */ /* 0x000fe200078e0023 */
[----:B------:R-:W-:Y:S02]  /*87e0*/  ISETP.GE.AND P4, PT, R34, 0x2, PT ;  /* 0x000000022200780c */ /* 0x000fe40003f86270 */
[----:B------:R-:W-:Y:S01]  /*87f0*/  IMAD.X R26, R19, 0x1, R26, P2 ;  /* 0x00000001131a7824 */ /* 0x000fe200010e061a */
[----:B------:R-:W2:Y:S01]  /*8800*/  SHFL.UP PT, R18, R21, 0x2, RZ ;  /* 0x0440000015127989 */ /* 0x000ea200000e00ff */
[----:B------:R-:W-:-:S03]  /*8810*/  ISETP.NE.U32.AND P1, PT, R21, RZ, PT ;  /* 0x000000ff1500720c */ /* 0x000fc60003f25070 */
[----:B------:R-:W3:Y:S01]  /*8820*/  SHFL.UP PT, R19, R26, 0x2, RZ ;  /* 0x044000001a137989 */ /* 0x000ee200000e00ff */
[----:B------:R-:W-:-:S03]  /*8830*/  ISETP.NE.AND.EX P1, PT, R26, RZ, PT, P1 ;  /* 0x000000ff1a00720c */ /* 0x000fc60003f25310 */
[----:B------:R-:W4:Y:S01]  /*8840*/  SHFL.UP PT, R20, R24, 0x2, RZ ;  /* 0x0440000018147989 */ /* 0x000f2200000e00ff */
[----:B-1----:R-:W-:Y:S02]  /*8850*/  DADD R14, R14, R16 ;  /* 0x000000000e0e7229 */ /* 0x002fe40000000010 */
[----:B0-----:R-:W-:-:S08]  /*8860*/  DADD R12, R12, R40 ;  /* 0x000000000c0c7229 */ /* 0x001fd00000000028 */
[----:B------:R-:W-:Y:S02]  /*8870*/  @P4 FSEL R38, R14, R38, !P1 ;  /* 0x000000260e264208 */ /* 0x000fe40004800000 */
[----:B------:R-:W-:Y:S02]  /*8880*/  @P4 FSEL R35, R15, R35, !P1 ;  /* 0x000000230f234208 */ /* 0x000fe40004800000 */
[----:B--2---:R-:W-:Y:S01]  /*8890*/  SEL R18, R18, RZ, P4 ;  /* 0x000000ff12127207 */ /* 0x004fe20002000000 */
[----:B------:R-:W-:Y:S03]  /*88a0*/  SHFL.UP PT, R14, R38, 0x4, RZ ;  /* 0x04800000260e7989 */ /* 0x000fe600000e00ff */
[----:B------:R-:W-:Y:S01]  /*88b0*/  IADD3 R22, P2, PT, R18, R21, RZ ;  /* 0x0000001512167210 */ /* 0x000fe20007f5e0ff */
[----:B------:R-:W-:Y:S01]  /*88c0*/  SHFL.UP PT, R15, R35, 0x4, RZ ;  /* 0x04800000230f7989 */ /* 0x000fe200000e00ff */
[----:B---3--:R-:W-:-:S02]  /*88d0*/  SEL R19, R19, RZ, P4 ;  /* 0x000000ff13137207 */ /* 0x008fc40002000000 */
[----:B----4-:R-:W-:Y:S01]  /*88e0*/  SEL R20, R20, RZ, !P1 ;  /* 0x000000ff14147207 */ /* 0x010fe20004800000 */
[----:B------:R-:W0:Y:S01]  /*88f0*/  SHFL.UP PT, R16, R22, 0x4, RZ ;  /* 0x0480000016107989 */ /* 0x000e2200000e00ff */
[----:B------:R-:W-:Y:S01]  /*8900*/  @P4 FSEL R40, R12, R40, !P1 ;  /* 0x000000280c284208 */ /* 0x000fe20004800000 */
[----:B------:R-:W-:Y:S01]  /*8910*/  IMAD.X R21, R19, 0x1, R26, P2 ;  /* 0x0000000113157824 */ /* 0x000fe200010e061a */
[----:B------:R-:W-:Y:S02]  /*8920*/  @P4 FSEL R39, R13, R39, !P1 ;  /* 0x000000270d274208 */ /* 0x000fe40004800000 */
[----:B------:R-:W-:Y:S01]  /*8930*/  SEL R17, R20, RZ, P4 ;  /* 0x000000ff14117207 */ /* 0x000fe20002000000 */
[----:B------:R-:W-:Y:S01]  /*8940*/  SHFL.UP PT, R12, R40, 0x4, RZ ;  /* 0x04800000280c7989 */ /* 0x000fe200000e00ff */
[----:B------:R-:W-:Y:S01]  /*8950*/  ISETP.GE.AND P4, PT, R34, 0x4, PT ;  /* 0x000000042200780c */ /* 0x000fe20003f86270 */
[----:B------:R-:W-:Y:S01]  /*8960*/  IMAD.MOV.U32 R41, RZ, RZ, R39 ;  /* 0x000000ffff297224 */ /* 0x000fe200078e0027 */
[----:B------:R-:W-:Y:S01]  /*8970*/  ISETP.NE.U32.AND P1, PT, R22, RZ, PT ;  /* 0x000000ff1600720c */ /* 0x000fe20003f25070 */
[----:B------:R-:W1:Y:S01]  /*8980*/  SHFL.UP PT, R18, R21, 0x4, RZ ;  /* 0x0480000015127989 */ /* 0x000e6200000e00ff */
[----:B------:R-:W-:-:S02]  /*8990*/  IMAD.IADD R24, R24, 0x1, R17 ;  /* 0x0000000118187824 */ /* 0x000fc400078e0211 */
[----:B------:R-:W-:Y:S01]  /*89a0*/  IMAD.MOV.U32 R17, RZ, RZ, R35 ;  /* 0x000000ffff117224 */ /* 0x000fe200078e0023 */
[----:B------:R-:W2:Y:S01]  /*89b0*/  SHFL.UP PT, R13, R39, 0x4, RZ ;  /* 0x04800000270d7989 */ /* 0x000ea200000e00ff */
[----:B------:R-:W-:-:S03]  /*89c0*/  ISETP.NE.AND.EX P1, PT, R21, RZ, PT, P1 ;  /* 0x000000ff1500720c */ /* 0x000fc60003f25310 */
[----:B------:R-:W3:Y:S01]  /*89d0*/  SHFL.UP PT, R19, R24, 0x4, RZ ;  /* 0x0480000018137989 */ /* 0x000ee200000e00ff */
[----:B0-----:R-:W-:Y:S01]  /*89e0*/  SEL R31, R16, RZ, P4 ;  /* 0x000000ff101f7207 */ /* 0x001fe20002000000 */
[----:B------:R-:W-:-:S03]  /*89f0*/  IMAD.MOV.U32 R16, RZ, RZ, R38 ;  /* 0x000000ffff107224 */ /* 0x000fc600078e0026 */
[----:B------:R-:W-:-:S03]  /*8a00*/  IADD3 R31, P2, PT, R31, R22, RZ ;  /* 0x000000161f1f7210 */ /* 0x000fc60007f5e0ff */
[----:B------:R-:W-:Y:S02]  /*8a10*/  DADD R14, R14, R16 ;  /* 0x000000000e0e7229 */ /* 0x000fe40000000010 */
[----:B------:R-:W0:Y:S01]  /*8a20*/  SHFL.UP PT, R16, R31, 0x8, RZ ;  /* 0x050000001f107989 */ /* 0x000e2200000e00ff */
[----:B-1----:R-:W-:Y:S01]  /*8a30*/  SEL R18, R18, RZ, P4 ;  /* 0x000000ff12127207 */ /* 0x002fe20002000000 */
[----:B--2---:R-:W-:-:S04]  /*8a40*/  DADD R12, R12, R40 ;  /* 0x000000000c0c7229 */ /* 0x004fc80000000028 */
[----:B------:R-:W-:Y:S02]  /*8a50*/  IMAD.X R21, R18, 0x1, R21, P2 ;  /* 0x0000000112157824 */ /* 0x000fe400010e0615 */
[----:B------:R-:W-:Y:S02]  /*8a60*/  @P4 FSEL R38, R14, R38, !P1 ;  /* 0x000000260e264208 */ /* 0x000fe40004800000 */
[----:B---3--:R-:W-:Y:S01]  /*8a70*/  SEL R19, R19, RZ, !P1 ;  /* 0x000000ff13137207 */ /* 0x008fe20004800000 */
[----:B------:R-:W1:Y:S01]  /*8a80*/  SHFL.UP PT, R17, R21, 0x8, RZ ;  /* 0x0500000015117989 */ /* 0x000e6200000e00ff */
[----:B------:R-:W-:Y:S02]  /*8a90*/  @P4 FSEL R35, R15, R35, !P1 ;  /* 0x000000230f234208 */ /* 0x000fe40004800000 */
[----:B------:R-:W-:Y:S01]  /*8aa0*/  SEL R19, R19, RZ, P4 ;  /* 0x000000ff13137207 */ /* 0x000fe20002000000 */
[----:B------:R-:W-:Y:S01]  /*8ab0*/  SHFL.UP PT, R14, R38, 0x8, RZ ;  /* 0x05000000260e7989 */ /* 0x000fe200000e00ff */
[----:B------:R-:W-:-:S02]  /*8ac0*/  @P4 FSEL R40, R12, R40, !P1 ;  /* 0x000000280c284208 */ /* 0x000fc40004800000 */
[----:B------:R-:W-:Y:S01]  /*8ad0*/  @P4 FSEL R39, R13, R39, !P1 ;  /* 0x000000270d274208 */ /* 0x000fe20004800000 */
[----:B------:R-:W2:Y:S01]  /*8ae0*/  SHFL.UP PT, R15, R35, 0x8, RZ ;  /* 0x05000000230f7989 */ /* 0x000ea200000e00ff */
[----:B------:R-:W-:Y:S01]  /*8af0*/  IMAD.IADD R19, R24, 0x1, R19 ;  /* 0x0000000118137824 */ /* 0x000fe200078e0213 */
[----:B------:R-:W-:Y:S02]  /*8b00*/  ISETP.GE.AND P4, PT, R34, 0x8, PT ;  /* 0x000000082200780c */ /* 0x000fe40003f86270 */
[----:B------:R-:W-:Y:S01]  /*8b10*/  SHFL.UP PT, R12, R40, 0x8, RZ ;  /* 0x05000000280c7989 */ /* 0x000fe200000e00ff */
[----:B------:R-:W-:Y:S01]  /*8b20*/  ISETP.NE.U32.AND P1, PT, R31, RZ, PT ;  /* 0x000000ff1f00720c */ /* 0x000fe20003f25070 */
[----:B------:R-:W-:Y:S01]  /*8b30*/  IMAD.MOV.U32 R41, RZ, RZ, R39 ;  /* 0x000000ffff297224 */ /* 0x000fe200078e0027 */
[----:B0-----:R-:W-:Y:S01]  /*8b40*/  SEL R16, R16, RZ, P4 ;  /* 0x000000ff10107207 */ /* 0x001fe20002000000 */
[----:B------:R-:W0:Y:S01]  /*8b50*/  SHFL.UP PT, R13, R39, 0x8, RZ ;  /* 0x05000000270d7989 */ /* 0x000e2200000e00ff */
[----:B------:R-:W-:-:S02]  /*8b60*/  ISETP.NE.AND.EX P1, PT, R21, RZ, PT, P1 ;  /* 0x000000ff1500720c */ /* 0x000fc40003f25310 */
[----:B------:R-:W-:Y:S01]  /*8b70*/  IADD3 R31, P2, PT, R16, R31, RZ ;  /* 0x0000001f101f7210 */ /* 0x000fe20007f5e0ff */
[----:B------:R-:W3:Y:S01]  /*8b80*/  SHFL.UP PT, R18, R19, 0x8, RZ ;  /* 0x0500000013127989 */ /* 0x000ee200000e00ff */
[----:B------:R-:W-:Y:S01]  /*8b90*/  IMAD.MOV.U32 R16, RZ, RZ, R38 ;  /* 0x000000ffff107224 */ /* 0x000fe200078e0026 */
[----:B-1----:R-:W-:Y:S01]  /*8ba0*/  SEL R20, R17, RZ, P4 ;  /* 0x000000ff11147207 */ /* 0x002fe20002000000 */
[----:B------:R-:W-:-:S04]  /*8bb0*/  IMAD.MOV.U32 R17, RZ, RZ, R35 ;  /* 0x000000ffff117224 */ /* 0x000fc800078e0023 */
[----:B------:R-:W-:Y:S02]  /*8bc0*/  IMAD.X R20, R20, 0x1, R21, P2 ;  /* 0x0000000114147824 */ /* 0x000fe400010e0615 */
[----:B--2---:R-:W-:Y:S01]  /*8bd0*/  DADD R14, R14, R16 ;  /* 0x000000000e0e7229 */ /* 0x004fe20000000010 */
[----:B------:R-:W1:Y:S04]  /*8be0*/  SHFL.UP PT, R16, R31, 0x10, RZ ;  /* 0x060000001f107989 */ /* 0x000e6800000e00ff */
[----:B------:R-:W2:Y:S01]  /*8bf0*/  SHFL.UP PT, R17, R20, 0x10, RZ ;  /* 0x0600000014117989 */ /* 0x000ea200000e00ff */
[----:B0-----:R-:W-:-:S04]  /*8c00*/  DADD R12, R12, R40 ;  /* 0x000000000c0c7229 */ /* 0x001fc80000000028 */
[----:B------:R-:W-:Y:S02]  /*8c10*/  @P4 FSEL R38, R14, R38, !P1 ;  /* 0x000000260e264208 */ /* 0x000fe40004800000 */
[----:B---3--:R-:W-:Y:S02]  /*8c20*/  SEL R18, R18, RZ, !P1 ;  /* 0x000000ff12127207 */ /* 0x008fe40004800000 */
[----:B------:R-:W-:Y:S01]  /*8c30*/  @P4 FSEL R35, R15, R35, !P1 ;  /* 0x000000230f234208 */ /* 0x000fe20004800000 */
[----:B------:R-:W-:Y:S01]  /*8c40*/  SHFL.UP PT, R14, R38, 0x10, RZ ;  /* 0x06000000260e7989 */ /* 0x000fe200000e00ff */
[----:B------:R-:W-:Y:S02]  /*8c50*/  SEL R18, R18, RZ, P4 ;  /* 0x000000ff12127207 */ /* 0x000fe40002000000 */
[----:B------:R-:W-:Y:S01]  /*8c60*/  @P4 FSEL R40, R12, R40, !P1 ;  /* 0x000000280c284208 */ /* 0x000fe20004800000 */
[----:B------:R-:W0:Y:S01]  /*8c70*/  SHFL.UP PT, R15, R35, 0x10, RZ ;  /* 0x06000000230f7989 */ /* 0x000e2200000e00ff */
[----:B------:R-:W-:Y:S01]  /*8c80*/  @P4 FSEL R39, R13, R39, !P1 ;  /* 0x000000270d274208 */ /* 0x000fe20004800000 */
[----:B------:R-:W-:Y:S01]  /*8c90*/  IMAD.IADD R18, R19, 0x1, R18 ;  /* 0x0000000113127824 */ /* 0x000fe200078e0212 */
[----:B------:R-:W-:Y:S01]  /*8ca0*/  ISETP.GE.AND P4, PT, R34, 0x10, PT ;  /* 0x000000102200780c */ /* 0x000fe20003f86270 */
[----:B------:R-:W-:Y:S01]  /*8cb0*/  SHFL.UP PT, R12, R40, 0x10, RZ ;  /* 0x06000000280c7989 */ /* 0x000fe200000e00ff */
[----:B------:R-:W-:Y:S01]  /*8cc0*/  ISETP.NE.U32.AND P1, PT, R31, RZ, PT ;  /* 0x000000ff1f00720c */ /* 0x000fe20003f25070 */
[----:B------:R-:W-:Y:S01]  /*8cd0*/  IMAD.MOV.U32 R41, RZ, RZ, R39 ;  /* 0x000000ffff297224 */ /* 0x000fe200078e0027 */
[----:B-1----:R-:W-:Y:S01]  /*8ce0*/  SEL R16, R16, RZ, P4 ;  /* 0x000000ff10107207 */ /* 0x002fe20002000000 */
[----:B------:R-:W1:Y:S01]  /*8cf0*/  SHFL.UP PT, R13, R39, 0x10, RZ ;  /* 0x06000000270d7989 */ /* 0x000e6200000e00ff */
[----:B------:R-:W-:-:S02]  /*8d00*/  ISETP.NE.AND.EX P1, PT, R20, RZ, PT, P1 ;  /* 0x000000ff1400720c */ /* 0x000fc40003f25310 */
[----:B------:R-:W-:Y:S01]  /*8d10*/  IADD3 R30, P2, PT, R16, R31, RZ ;  /* 0x0000001f101e7210 */ /* 0x000fe20007f5e0ff */
[----:B------:R-:W3:Y:S01]  /*8d20*/  SHFL.UP PT, R19, R18, 0x10, RZ ;  /* 0x0600000012137989 */ /* 0x000ee200000e00ff */
[----:B--2---:R-:W-:Y:S01]  /*8d30*/  SEL R17, R17, RZ, P4 ;  /* 0x000000ff11117207 */ /* 0x004fe20002000000 */
[----:B------:R-:W-:-:S04]  /*8d40*/  IMAD.MOV.U32 R16, RZ, RZ, R38 ;  /* 0x000000ffff107224 */ /* 0x000fc800078e0026 */
[----:B------:R-:W-:Y:S02]  /*8d50*/  IMAD.X R31, R17, 0x1, R20, P2 ;  /* 0x00000001111f7824 */ /* 0x000fe400010e0614 */
[----:B------:R-:W-:-:S06]  /*8d60*/  IMAD.MOV.U32 R17, RZ, RZ, R35 ;  /* 0x000000ffff117224 */ /* 0x000fcc00078e0023 */
[----:B0-----:R-:W-:Y:S02]  /*8d70*/  DADD R14, R14, R16 ;  /* 0x000000000e0e7229 */ /* 0x001fe40000000010 */
[----:B-1----:R-:W-:Y:S01]  /*8d80*/  DADD R12, R12, R40 ;  /* 0x000000000c0c7229 */ /* 0x002fe20000000028 */
[----:B------:R-:W-:Y:S01]  /*8d90*/  @!P5 IMAD R41, R46, 0x30, R33 ;  /* 0x000000302e29d824 */ /* 0x000fe200078e0221 */
[----:B---3--:R-:W-:-:S06]  /*8da0*/  SEL R19, R19, RZ, !P1 ;  /* 0x000000ff13137207 */ /* 0x008fcc0004800000 */
[----:B------:R-:W-:Y:S01]  /*8db0*/  @P4 FSEL R38, R14, R38, !P1 ;  /* 0x000000260e264208 */ /* 0x000fe20004800000 */
[----:B------:R-:W-:Y:S01]  /*8dc0*/  @!P5 STS.64 [R41], R30 ;  /* 0x0000001e2900d388 */ /* 0x000fe20000000a00 */
[----:B------:R-:W-:Y:S02]  /*8dd0*/  SEL R19, R19, RZ, P4 ;  /* 0x000000ff13137207 */ /* 0x000fe40002000000 */
[----:B------:R-:W-:Y:S01]  /*8de0*/  @P4 FSEL R40, R12, R40, !P1 ;  /* 0x000000280c284208 */ /* 0x000fe20004800000 */
[----:B------:R-:W-:Y:S01]  /*8df0*/  @!P5 STS.64 [R41+0x8], RZ ;  /* 0x000008ff2900d388 */ /* 0x000fe20000000a00 */
[----:B------:R-:W-:Y:S01]  /*8e00*/  @P4 FSEL R39, R13, R39, !P1 ;  /* 0x000000270d274208 */ /* 0x000fe20004800000 */
[----:B------:R-:W-:Y:S01]  /*8e10*/  IMAD.IADD R12, R18, 0x1, R19 ;  /* 0x00000001120c7824 */ /* 0x000fe200078e0213 */
[----:B------:R-:W-:Y:S01]  /*8e20*/  @P4 FSEL R35, R15, R35, !P1 ;  /* 0x000000230f234208 */ /* 0x000fe20004800000 */
[----:B------:R-:W-:Y:S01]  /*8e30*/  IMAD.MOV.U32 R13, RZ, RZ, RZ ;  /* 0x000000ffff0d7224 */ /* 0x000fe200078e00ff */
[----:B------:R-:W-:Y:S01]  /*8e40*/  CS2R R14, SRZ ;  /* 0x00000000000e7805 */ /* 0x000fe2000001ff00 */
[----:B------:R-:W-:Y:S01]  /*8e50*/  @!P5 IMAD.MOV.U32 R16, RZ, RZ, R40 ;  /* 0x000000ffff10d224 */ /* 0x000fe200078e0028 */
[----:B------:R-:W-:Y:S01]  /*8e60*/  ISETP.NE.AND P4, PT, R46, 0x1, PT ;  /* 0x000000012e00780c */ /* 0x000fe20003f85270 */
[----:B------:R-:W-:Y:S01]  /*8e70*/  @!P5 IMAD.MOV.U32 R17, RZ, RZ, R39 ;  /* 0x000000ffff11d224 */ /* 0x000fe200078e0027 */
[----:B------:R-:W-:Y:S01]  /*8e80*/  SHFL.UP PT, R40, R40, 0x1, RZ ;  /* 0x0420000028287989 */ /* 0x000fe200000e00ff */
[----:B------:R-:W-:-:S02]  /*8e90*/  @!P5 IMAD.MOV.U32 R18, RZ, RZ, R38 ;  /* 0x000000ffff12d224 */ /* 0x000fc400078e0026 */
[----:B------:R-:W-:Y:S01]  /*8ea0*/  @!P5 IMAD.MOV.U32 R19, RZ, RZ, R35 ;  /* 0x000000ffff13d224 */ /* 0x000fe200078e0023 */
[----:B------:R-:W-:Y:S04]  /*8eb0*/  @!P5 STS.128 [R41+0x20], R12 ;  /* 0x0000200c2900d388 */ /* 0x000fe80000000c00 */
[----:B------:R-:W-:Y:S01]  /*8ec0*/  @!P5 STS.128 [R41+0x10], R16 ;  /* 0x000010102900d388 */ /* 0x000fe20000000c00 */
[----:B------:R-:W-:Y:S06]  /*8ed0*/  BAR.SYNC.DEFER_BLOCKING 0x0 ;  /* 0x0000000000007b1d */ /* 0x000fec0000010000 */
[----:B------:R-:W-:Y:S04]  /*8ee0*/  SHFL.UP PT, R38, R38, 0x1, RZ ;  /* 0x0420000026267989 */ /* 0x000fe800000e00ff */
[----:B------:R-:W-:Y:S04]  /*8ef0*/  SHFL.UP PT, R35, R35, 0x1, RZ ;  /* 0x0420000023237989 */ /* 0x000fe800000e00ff */
[----:B------:R-:W-:Y:S04]  /*8f00*/  SHFL.UP PT, R30, R30, 0x1, RZ ;  /* 0x042000001e1e7989 */ /* 0x000fe800000e00ff */
[----:B------:R-:W-:Y:S04]  /*8f10*/  SHFL.UP PT, R31, R31, 0x1, RZ ;  /* 0x042000001f1f7989 */ /* 0x000fe800000e00ff */
[----:B------:R-:W0:Y:S04]  /*8f20*/  LDS.128 R20, [R33+0x10] ;  /* 0x0000100021147984 */ /* 0x000e280000000c00 */
[----:B------:R-:W1:Y:S04]  /*8f30*/  LDS.128 R24, [R33+0x40] ;  /* 0x0000400021187984 */ /* 0x000e680000000c00 */
[----:B------:R-:W2:Y:S04]  /*8f40*/  LDS.64 R44, [R33+0x30] ;  /* 0x00003000212c7984 */ /* 0x000ea80000000a00 */
[----:B------:R-:W3:Y:S04]  /*8f50*/  LDS.64 R52, [R33] ;  /* 0x0000000021347984 */ /* 0x000ee80000000a00 */
[----:B------:R-:W-:Y:S04]  /*8f60*/  LDS.128 R16, [R33+0x70] ;  /* 0x0000700021107984 */ /* 0x000fe80000000c00 */
[----:B------:R-:W4:Y:S04]  /*8f70*/  LDS R50, [R33+0x20] ;  /* 0x0000200021327984 */ /* 0x000f280000000800 */
[----:B------:R-:W-:Y:S04]  /*8f80*/  LDS.64 R42, [R33+0x60] ;  /* 0x00006000212a7984 */ /* 0x000fe80000000a00 */
[----:B------:R-:W5:Y:S04]  /*8f90*/  LDS R47, [R33+0x50] ;  /* 0x00005000212f7984 */ /* 0x000f680000000800 */
[----:B------:R-:W5:Y:S01]  /*8fa0*/  LDS R13, [R33+0x80] ;  /* 0x00008000210d7984 */ /* 0x000f620000000800 */
[----:B0-----:R-:W-:-:S02]  /*8fb0*/  FSEL R59, R20, RZ, !P4 ;  /* 0x000000ff143b7208 */ /* 0x001fc40006000000 */
[----:B------:R-:W-:Y:S01]  /*8fc0*/  FSEL R61, R21, RZ, !P4 ;  /* 0x000000ff153d7208 */ /* 0x000fe20006000000 */
[----:B-1----:R-:W-:Y:S01]  /*8fd0*/  DADD R48, R20, R24 ;  /* 0x0000000014307229 */ /* 0x002fe20000000018 */
[----:B------:R-:W-:Y:S01]  /*8fe0*/  FSEL R57, R22, RZ, !P4 ;  /* 0x000000ff16397208 */ /* 0x000fe20006000000 */
[----:B------:R-:W-:Y:S01]  /*8ff0*/  DADD R14, R22, R26 ;  /* 0x00000000160e7229 */ /* 0x000fe2000000001a */
[----:B------:R-:W-:Y:S02]  /*9000*/  FSEL R65, R23, RZ, !P4 ;  /* 0x000000ff17417208 */ /* 0x000fe40006000000 */
[----:B--2---:R-:W-:Y:S01]  /*9010*/  ISETP.NE.U32.AND P1, PT, R44, RZ, PT ;  /* 0x000000ff2c00720c */ /* 0x004fe20003f25070 */
[----:B------:R-:W0:Y:S01]  /*9020*/  LDS.128 R20, [R33+0xa0] ;  /* 0x0000a00021147984 */ /* 0x000e220000000c00 */
[----:B---3--:R-:W-:Y:S02]  /*9030*/  IADD3 R55, P2, PT, R52, R44, RZ ;  /* 0x0000002c34377210 */ /* 0x008fe40007f5e0ff */
[----:B------:R-:W-:-:S03]  /*9040*/  ISETP.NE.AND.EX P1, PT, R45, RZ, PT, P1 ;  /* 0x000000ff2d00720c */ /* 0x000fc60003f25310 */
[----:B------:R-:W-:Y:S01]  /*9050*/  IMAD.X R63, R53, 0x1, R45, P2 ;  /* 0x00000001353f7824 */ /* 0x000fe200010e062d */
[----:B------:R-:W-:Y:S01]  /*9060*/  FSEL R24, R48, R24, !P1 ;  /* 0x0000001830187208 */ /* 0x000fe20004800000 */
[----:B------:R-:W1:Y:S01]  /*9070*/  LDS.64 R44, [R33+0x90] ;  /* 0x00009000212c7984 */ /* 0x000e620000000a00 */
[----:B------:R-:W-:Y:S02]  /*9080*/  FSEL R25, R49, R25, !P1 ;  /* 0x0000001931197208 */ /* 0x000fe40004800000 */
[----:B------:R-:W-:Y:S02]  /*9090*/  ISETP.NE.AND P2, PT, R46, 0x2, PT ;  /* 0x000000022e00780c */ /* 0x000fe40003f45270 */
[----:B----4-:R-:W-:Y:S02]  /*90a0*/  SEL R54, R50, RZ, !P1 ;  /* 0x000000ff32367207 */ /* 0x010fe40004800000 */
[----:B------:R-:W-:Y:S02]  /*90b0*/  FSEL R59, R24, R59, !P2 ;  /* 0x0000003b183b7208 */ /* 0x000fe40005000000 */
[----:B------:R-:W-:Y:S01]  /*90c0*/  FSEL R61, R25, R61, !P2 ;  /* 0x0000003d193d7208 */ /* 0x000fe20005000000 */
[----:B------:R-:W-:Y:S01]  /*90d0*/  DADD R24, R16, R24 ;  /* 0x0000000010187229 */ /* 0x000fe20000000018 */
[----:B------:R-:W-:Y:S01]  /*90e0*/  FSEL R48, R14, R26, !P1 ;  /* 0x0000001a0e307208 */ /* 0x000fe20004800000 */
[----:B-----5:R-:W-:Y:S01]  /*90f0*/  IMAD.IADD R51, R47, 0x1, R54 ;  /* 0x000000012f337824 */ /* 0x020fe200078e0236 */
[----:B------:R-:W-:Y:S01]  /*9100*/  FSEL R49, R15, R27, !P1 ;  /* 0x0000001b0f317208 */ /* 0x000fe20004800000 */
[----:B------:R-:W2:Y:S01]  /*9110*/  LDS R47, [R33+0xb0] ;  /* 0x0000b000212f7984 */ /* 0x000ea20000000800 */
[----:B------:R-:W-:-:S02]  /*9120*/  ISETP.NE.U32.AND P1, PT, R42, RZ, PT ;  /* 0x000000ff2a00720c */ /* 0x000fc40003f25070 */
[----:B------:R-:W-:Y:S01]  /*9130*/  SEL R41, R63, R53, !P2 ;  /* 0x000000353f297207 */ /* 0x000fe20005000000 */
[----:B------:R-:W3:Y:S01]  /*9140*/  LDS.64 R14, [R33+0xc0] ;  /* 0x0000c000210e7984 */ /* 0x000ee20000000a00 */
[----:B------:R-:W-:Y:S02]  /*9150*/  ISETP.NE.AND.EX P1, PT, R43, RZ, PT, P1 ;  /* 0x000000ff2b00720c */ /* 0x000fe40003f25310 */
[----:B------:R-:W-:Y:S02]  /*9160*/  IADD3 R53, P5, PT, R42, R55, RZ ;  /* 0x000000372a357210 */ /* 0x000fe40007fbe0ff */
[----:B------:R-:W-:Y:S02]  /*9170*/  FSEL R16, R24, R16, !P1 ;  /* 0x0000001018107208 */ /* 0x000fe40004800000 */
[----:B------:R-:W-:Y:S01]  /*9180*/  FSEL R17, R25, R17, !P1 ;  /* 0x0000001119117208 */ /* 0x000fe20004800000 */
[----:B------:R-:W-:Y:S01]  /*9190*/  IMAD.X R63, R43, 0x1, R63, P5 ;  /* 0x000000012b3f7824 */ /* 0x000fe200028e063f */
[----:B------:R-:W4:Y:S01]  /*91a0*/  LDS.128 R24, [R33+0xd0] ;  /* 0x0000d00021187984 */ /* 0x000f220000000c00 */
[----:B------:R-:W-:-:S02]  /*91b0*/  SEL R52, R55, R52, !P2 ;  /* 0x0000003437347207 */ /* 0x000fc40005000000 */
[----:B------:R-:W-:Y:S02]  /*91c0*/  SEL R42, R51, RZ, !P1 ;  /* 0x000000ff332a7207 */ /* 0x000fe40004800000 */
[----:B------:R-:W-:Y:S02]  /*91d0*/  FSEL R55, R48, R57, !P2 ;  /* 0x0000003930377208 */ /* 0x000fe40005000000 */
[----:B------:R-:W-:Y:S01]  /*91e0*/  FSEL R57, R49, R65, !P2 ;  /* 0x0000004131397208 */ /* 0x000fe20005000000 */
[----:B------:R-:W-:Y:S01]  /*91f0*/  DADD R48, R18, R48 ;  /* 0x0000000012307229 */ /* 0x000fe20000000030 */
[----:B------:R-:W-:Y:S01]  /*9200*/  IMAD.IADD R65, R13, 0x1, R42 ;  /* 0x000000010d417824 */ /* 0x000fe200078e022a */
[----:B------:R-:W-:Y:S01]  /*9210*/  SEL R54, R50, RZ, !P4 ;  /* 0x000000ff32367207 */ /* 0x000fe20006000000 */
[----:B------:R-:W5:Y:S01]  /*9220*/  LDS R13, [R33+0xe0] ;  /* 0x0000e000210d7984 */ /* 0x000f620000000800 */
[----:B------:R-:W-:Y:S02]  /*9230*/  ISETP.NE.AND P4, PT, R46, 0x3, PT ;  /* 0x000000032e00780c */ /* 0x000fe40003f85270 */
[----:B------:R-:W-:Y:S01]  /*9240*/  SEL R54, R51, R54, !P2 ;  /* 0x0000003633367207 */ /* 0x000fe20005000000 */
[----:B------:R-:W-:Y:S01]  /*9250*/  LDS.64 R42, [R33+0xf0] ;  /* 0x0000f000212a7984 */ /* 0x000fe20000000a00 */
[----:B------:R-:W-:-:S02]  /*9260*/  FSEL R59, R16, R59, !P4 ;  /* 0x0000003b103b7208 */ /* 0x000fc40006000000 */
[----:B------:R-:W-:Y:S02]  /*9270*/  FSEL R50, R48, R18, !P1 ;  /* 0x0000001230327208 */ /* 0x000fe40004800000 */
[----:B------:R-:W-:Y:S01]  /*9280*/  FSEL R51, R49, R19, !P1 ;  /* 0x0000001331337208 */ /* 0x000fe20004800000 */
[----:B0-----:R-:W-:Y:S01]  /*9290*/  DADD R48, R20, R16 ;  /* 0x0000000014307229 */ /* 0x001fe20000000010 */
[----:B------:R-:W-:Y:S02]  /*92a0*/  FSEL R61, R17, R61, !P4 ;  /* 0x0000003d113d7208 */ /* 0x000fe40006000000 */
[----:B------:R-:W0:Y:S01]  /*92b0*/  LDS.128 R16, [R33+0x100] ;  /* 0x0001000021107984 */ /* 0x000e220000000c00 */
[----:B------:R-:W-:Y:S02]  /*92c0*/  FSEL R55, R50, R55, !P4 ;  /* 0x0000003732377208 */ /* 0x000fe40006000000 */
[----:B------:R-:W-:Y:S01]  /*92d0*/  FSEL R57, R51, R57, !P4 ;  /* 0x0000003933397208 */ /* 0x000fe20006000000 */
[----:B------:R-:W-:Y:S01]  /*92e0*/  DADD R50, R22, R50 ;  /* 0x0000000016327229 */ /* 0x000fe20000000032 */
[----:B-1----:R-:W-:-:S02]  /*92f0*/  ISETP.NE.U32.AND P1, PT, R44, RZ, PT ;  /* 0x000000ff2c00720c */ /* 0x002fc40003f25070 */
[----:B------:R-:W-:Y:S02]  /*9300*/  SEL R52, R53, R52, !P4 ;  /* 0x0000003435347207 */ /* 0x000fe40006000000 */
[----:B------:R-:W-:Y:S02]  /*9310*/  IADD3 R53, P2, PT, R44, R53, RZ ;  /* 0x000000352c357210 */ /* 0x000fe40007f5e0ff */
[----:B------:R-:W-:Y:S02]  /*9320*/  ISETP.NE.AND.EX P1, PT, R45, RZ, PT, P1 ;  /* 0x000000ff2d00720c */ /* 0x000fe40003f25310 */
[----:B------:R-:W-:Y:S01]  /*9330*/  SEL R56, R63, R41, !P4 ;  /* 0x000000293f387207 */ /* 0x000fe20006000000 */
[----:B------:R-:W-:Y:S01]  /*9340*/  IMAD.X R63, R45, 0x1, R63, P2 ;  /* 0x000000012d3f7824 */ /* 0x000fe200010e063f */
[----:B------:R-:W-:Y:S01]  /*9350*/  FSEL R20, R48, R20, !P1 ;  /* 0x0000001430147208 */ /* 0x000fe20004800000 */
[----:B------:R1:W-:Y:S01]  /*9360*/  SHFL.UP PT, R41, R12, 0x1, RZ ;  /* 0x042000000c297989 */ /* 0x0003e200000e00ff */
[----:B------:R-:W-:-:S02]  /*9370*/  FSEL R21, R49, R21, !P1 ;  /* 0x0000001531157208 */ /* 0x000fc40004800000 */
[----:B------:R-:W-:Y:S02]  /*9380*/  SEL R44, R65, RZ, !P1 ;  /* 0x000000ff412c7207 */ /* 0x000fe40004800000 */
[----:B------:R-:W-:Y:S02]  /*9390*/  FSEL R22, R50, R22, !P1 ;  /* 0x0000001632167208 */ /* 0x000fe40004800000 */
[----:B------:R-:W-:Y:S02]  /*93a0*/  FSEL R23, R51, R23, !P1 ;  /* 0x0000001733177208 */ /* 0x000fe40004800000 */
[----:B------:R-:W-:Y:S02]  /*93b0*/  ISETP.NE.AND P2, PT, R46, 0x4, PT ;  /* 0x000000042e00780c */ /* 0x000fe40003f45270 */
[----:B------:R-:W-:Y:S01]  /*93c0*/  SEL R54, R65, R54, !P4 ;  /* 0x0000003641367207 */ /* 0x000fe20006000000 */
[----:B--2---:R-:W-:Y:S01]  /*93d0*/  IMAD.IADD R65, R47, 0x1, R44 ;  /* 0x000000012f417824 */ /* 0x004fe200078e022c */
[----:B---3--:R-:W-:Y:S01]  /*93e0*/  ISETP.NE.U32.AND P1, PT, R14, RZ, PT ;  /* 0x000000ff0e00720c */ /* 0x008fe20003f25070 */
[----:B----4-:R-:W-:Y:S01]  /*93f0*/  DADD R50, R26, R22 ;  /* 0x000000001a327229 */ /* 0x010fe20000000016 */
[----:B------:R-:W-:Y:S01]  /*9400*/  FSEL R59, R20, R59, !P2 ;  /* 0x0000003b143b7208 */ /* 0x000fe20005000000 */
[----:B------:R-:W2:Y:S01]  /*9410*/  LDS.64 R44, [R33+0x120] ;  /* 0x00012000212c7984 */ /* 0x000ea20000000a00 */
[----:B------:R-:W-:Y:S01]  /*9420*/  FSEL R61, R21, R61, !P2 ;  /* 0x0000003d153d7208 */ /* 0x000fe20005000000 */
[----:B------:R-:W-:Y:S01]  /*9430*/  DADD R20, R24, R20 ;  /* 0x0000000018147229 */ /* 0x000fe20000000014 */
[----:B------:R-:W-:-:S02]  /*9440*/  ISETP.NE.AND.EX P1, PT, R15, RZ, PT, P1 ;  /* 0x000000ff0f00720c */ /* 0x000fc40003f25310 */
[----:B------:R-:W-:Y:S02]  /*9450*/  SEL R49, R53, R52, !P2 ;  /* 0x0000003435317207 */ /* 0x000fe40005000000 */
[----:B------:R-:W-:Y:S02]  /*9460*/  SEL R48, R63, R56, !P2 ;  /* 0x000000383f307207 */ /* 0x000fe40005000000 */
[----:B------:R-:W-:Y:S02]  /*9470*/  SEL R47, R65, R54, !P2 ;  /* 0x00000036412f7207 */ /* 0x000fe40005000000 */
[----:B------:R-:W-:Y:S02]  /*9480*/  FSEL R55, R22, R55, !P2 ;  /* 0x0000003716377208 */ /* 0x000fe40005000000 */
[----:B------:R-:W-:Y:S02]  /*9490*/  FSEL R67, R23, R57, !P2 ;  /* 0x0000003917437208 */ /* 0x000fe40005000000 */
[----:B------:R-:W-:-:S02]  /*94a0*/  ISETP.NE.AND P5, PT, R46, 0x5, PT ;  /* 0x000000052e00780c */ /* 0x000fc40003fa5270 */
[C---:B------:R-:W-:Y:S02]  /*94b0*/  ISETP.NE.AND P4, PT, R46.reuse, 0x6, PT ;  /* 0x000000062e00780c */ /* 0x040fe40003f85270 */
[----:B------:R-:W-:Y:S02]  /*94c0*/  ISETP.NE.AND P2, PT, R46, 0x7, PT ;  /* 0x000000072e00780c */ /* 0x000fe40003f45270 */
[----:B------:R-:W-:Y:S02]  /*94d0*/  IADD3 R52, P6, PT, R14, R53, RZ ;  /* 0x000000350e347210 */ /* 0x000fe40007fde0ff */
[----:B------:R-:W-:Y:S02]  /*94e0*/  SEL R46, R65, RZ, !P1 ;  /* 0x000000ff412e7207 */ /* 0x000fe40004800000 */
[----:B------:R-:W-:Y:S01]  /*94f0*/  FSEL R14, R20, R24, !P1 ;  /* 0x00000018140e7208 */ /* 0x000fe20004800000 */
[----:B------:R-:W-:Y:S01]  /*9500*/  IMAD.X R63, R15, 0x1, R63, P6 ;  /* 0x000000010f3f7824 */ /* 0x000fe200030e063f */
[----:B------:R-:W-:Y:S01]  /*9510*/  FSEL R24, R50, R26, !P1 ;  /* 0x0000001a32187208 */ /* 0x000fe20004800000 */
[----:B-----5:R-:W-:Y:S01]  /*9520*/  IMAD.IADD R50, R13, 0x1, R46 ;  /* 0x000000010d327824 */ /* 0x020fe200078e022e */
[----:B------:R-:W-:Y:S01]  /*9530*/  FSEL R15, R21, R25, !P1 ;  /* 0x00000019150f7208 */ /* 0x000fe20004800000 */
[----:B------:R-:W3:Y:S01]  /*9540*/  LDS R46, [R33+0x110] ;  /* 0x00011000212e7984 */ /* 0x000ee20000000800 */
[----:B------:R-:W-:-:S02]  /*9550*/  FSEL R25, R51, R27, !P1 ;  /* 0x0000001b33197208 */ /* 0x000fc40004800000 */
[----:B------:R-:W-:Y:S01]  /*9560*/  FSEL R57, R24, R55, !P5 ;  /* 0x0000003718397208 */ /* 0x000fe20006800000 */
[----:B------:R-:W4:Y:S01]  /*9570*/  LDS.128 R20, [R33+0x130] ;  /* 0x0001300021147984 */ /* 0x000f220000000c00 */
[----:B------:R-:W-:Y:S02]  /*9580*/  FSEL R53, R14, R59, !P5 ;  /* 0x0000003b0e357208 */ /* 0x000fe40006800000 */
[----:B------:R-:W-:Y:S01]  /*9590*/  FSEL R55, R15, R61, !P5 ;  /* 0x0000003d0f377208 */ /* 0x000fe20006800000 */
[----:B0-----:R-:W-:Y:S01]  /*95a0*/  DADD R14, R16, R14 ;  /* 0x00000000100e7229 */ /* 0x001fe2000000000e */
[----:B------:R-:W-:Y:S01]  /*95b0*/  ISETP.NE.U32.AND P1, PT, R42, RZ, PT ;  /* 0x000000ff2a00720c */ /* 0x000fe20003f25070 */
[----:B-1----:R-:W-:Y:S01]  /*95c0*/  DADD R12, R18, R24 ;  /* 0x00000000120c7229 */ /* 0x002fe20000000018 */
[----:B------:R-:W0:Y:S01]  /*95d0*/  LDS R26, [R33+0x140] ;  /* 0x00014000211a7984 */ /* 0x000e220000000800 */
[----:B------:R-:W-:Y:S02]  /*95e0*/  FSEL R51, R25, R67, !P5 ;  /* 0x0000004319337208 */ /* 0x000fe40006800000 */
[----:B------:R-:W-:Y:S01]  /*95f0*/  ISETP.NE.AND.EX P1, PT, R43, RZ, PT, P1 ;  /* 0x000000ff2b00720c */ /* 0x000fe20003f25310 */
[----:B------:R-:W-:Y:S01]  /*9600*/  LDS.64 R24, [R33+0x150] ;  /* 0x0001500021187984 */ /* 0x000fe20000000a00 */
[----:B------:R-:W-:-:S02]  /*9610*/  SEL R54, R52, R49, !P5 ;  /* 0x0000003134367207 */ /* 0x000fc40006800000 */
[----:B------:R-:W-:Y:S01]  /*9620*/  FSEL R16, R14, R16, !P1 ;  /* 0x000000100e107208 */ /* 0x000fe20004800000 */
[----:B------:R-:W-:Y:S01]  /*9630*/  LDS R27, [R33+0x170] ;  /* 0x00017000211b7984 */ /* 0x000fe20000000800 */
[----:B------:R-:W-:Y:S02]  /*9640*/  FSEL R17, R15, R17, !P1 ;  /* 0x000000110f117208 */ /* 0x000fe40004800000 */
[----:B------:R-:W-:Y:S02]  /*9650*/  FSEL R18, R12, R18, !P1 ;  /* 0x000000120c127208 */ /* 0x000fe40004800000 */
[----:B------:R-:W-:Y:S02]  /*9660*/  FSEL R19, R13, R19, !P1 ;  /* 0x000000130d137208 */ /* 0x000fe40004800000 */
[----:B------:R-:W-:Y:S01]  /*9670*/  LDS.128 R12, [R33+0x160] ;  /* 0x00016000210c7984 */ /* 0x000fe20000000c00 */
[----:B------:R-:W-:Y:S02]  /*9680*/  IADD3 R49, P6, PT, R42, R52, RZ ;  /* 0x000000342a317210 */ /* 0x000fe40007fde0ff */
[----:B------:R-:W-:-:S02]  /*9690*/  SEL R48, R63, R48, !P5 ;  /* 0x000000303f307207 */ /* 0x000fc40006800000 */
[----:B------:R-:W-:Y:S01]  /*96a0*/  SEL R47, R50, R47, !P5 ;  /* 0x0000002f322f7207 */ /* 0x000fe20006800000 */
[----:B------:R-:W-:Y:S01]  /*96b0*/  IMAD.X R59, R43, 0x1, R63, P6 ;  /* 0x000000012b3b7824 */ /* 0x000fe200030e063f */
[----:B--2---:R-:W-:Y:S01]  /*96c0*/  ISETP.NE.U32.AND P5, PT, R44, RZ, PT ;  /* 0x000000ff2c00720c */ /* 0x004fe20003fa5070 */
[----:B------:R1:W2:Y:S01]  /*96d0*/  SHFL.UP PT, R43, R39, 0x1, RZ ;  /* 0x04200000272b7989 */ /* 0x0002a200000e00ff */
[----:B------:R-:W-:Y:S02]  /*96e0*/  SEL R61, R50, RZ, !P1 ;  /* 0x000000ff323d7207 */ /* 0x000fe40004800000 */
[----:B------:R-:W-:Y:S02]  /*96f0*/  ISETP.NE.AND.EX P1, PT, R45, RZ, PT, P5 ;  /* 0x000000ff2d00720c */ /* 0x000fe40003f25350 */
[----:B------:R-:W-:Y:S01]  /*9700*/  FSEL R57, R18, R57, !P4 ;  /* 0x0000003912397208 */ /* 0x000fe20006000000 */
[----:B---3--:R-:W-:Y:S01]  /*9710*/  IMAD.IADD R46, R46, 0x1, R61 ;  /* 0x000000012e2e7824 */ /* 0x008fe200078e023d */
[----:B------:R-:W-:-:S02]  /*9720*/  FSEL R51, R19, R51, !P4 ;  /* 0x0000003313337208 */ /* 0x000fc40006000000 */
[----:B------:R-:W-:Y:S01]  /*9730*/  FSEL R53, R16, R53, !P4 ;  /* 0x0000003510357208 */ /* 0x000fe20006000000 */
[----:B----4-:R-:W-:Y:S01]  /*9740*/  DADD R18, R22, R18 ;  /* 0x0000000016127229 */ /* 0x010fe20000000012 */
[----:B------:R-:W-:Y:S01]  /*9750*/  FSEL R55, R17, R55, !P4 ;  /* 0x0000003711377208 */ /* 0x000fe20006000000 */
[----:B------:R-:W-:Y:S01]  /*9760*/  DADD R16, R20, R16 ;  /* 0x0000000014107229 */ /* 0x000fe20000000010 */
[----:B------:R-:W-:Y:S02]  /*9770*/  ISETP.GE.U32.AND P5, PT, R36, 0x20, PT ;  /* 0x000000202400780c */ /* 0x000fe40003fa6070 */
[----:B------:R-:W-:Y:S02]  /*9780*/  SEL R42, R49, R54, !P4 ;  /* 0x00000036312a7207 */ /* 0x000fe40006000000 */
[----:B------:R-:W-:Y:S02]  /*9790*/  IADD3 R49, P6, PT, R44, R49, RZ ;  /* 0x000000312c317210 */ /* 0x000fe40007fde0ff */
[----:B-1----:R-:W-:-:S02]  /*97a0*/  SEL R39, R46, RZ, !P1 ;  /* 0x000000ff2e277207 */ /* 0x002fc40004800000 */
[----:B------:R-:W-:Y:S01]  /*97b0*/  SEL R48, R59, R48, !P4 ;  /* 0x000000303b307207 */ /* 0x000fe20006000000 */
[----:B------:R-:W-:Y:S01]  /*97c0*/  IMAD.X R45, R45, 0x1, R59, P6 ;  /* 0x000000012d2d7824 */ /* 0x000fe200030e063b */
[----:B------:R-:W-:Y:S01]  /*97d0*/  SEL R44, R46, R47, !P4 ;  /* 0x0000002f2e2c7207 */ /* 0x000fe20006000000 */
[----:B0-----:R-:W-:Y:S01]  /*97e0*/  IMAD.IADD R39, R26, 0x1, R39 ;  /* 0x000000011a277824 */ /* 0x001fe200078e0227 */
[----:B------:R-:W-:Y:S01]  /*97f0*/  FSEL R20, R16, R20, !P1 ;  /* 0x0000001410147208 */ /* 0x000fe20004800000 */
[----:B------:R-:W-:Y:S01]  /*9800*/  IMAD.MOV.U32 R16, RZ, RZ, R40 ;  /* 0x000000ffff107224 */ /* 0x000fe200078e0028 */
[----:B------:R-:W-:Y:S01]  /*9810*/  FSEL R21, R17, R21, !P1 ;  /* 0x0000001511157208 */ /* 0x000fe20004800000 */
[----:B--2---:R-:W-:Y:S01]  /*9820*/  IMAD.MOV.U32 R17, RZ, RZ, R43 ;  /* 0x000000ffff117224 */ /* 0x004fe200078e002b */
[----:B------:R-:W-:Y:S01]  /*9830*/  FSEL R22, R18, R22, !P1 ;  /* 0x0000001612167208 */ /* 0x000fe20004800000 */
[----:B------:R-:W-:Y:S01]  /*9840*/  IMAD.MOV.U32 R18, RZ, RZ, R38 ;  /* 0x000000ffff127224 */ /* 0x000fe200078e0026 */
[----:B------:R-:W-:Y:S01]  /*9850*/  FSEL R23, R19, R23, !P1 ;  /* 0x0000001713177208 */ /* 0x000fe20004800000 */
[----:B------:R-:W-:Y:S01]  /*9860*/  IMAD.MOV.U32 R19, RZ, RZ, R35 ;  /* 0x000000ffff137224 */ /* 0x000fe200078e0023 */
[----:B------:R-:W-:-:S02]  /*9870*/  ISETP.NE.U32.AND P1, PT, R24, RZ, PT ;  /* 0x000000ff1800720c */ /* 0x000fc40003f25070 */
[----:B------:R-:W-:Y:S02]  /*9880*/  SEL R47, R49, R42, !P2 ;  /* 0x0000002a312f7207 */ /* 0x000fe40005000000 */
[----:B------:R-:W-:Y:S02]  /*9890*/  IADD3 R26, P4, PT, R24, R49, RZ ;  /* 0x00000031181a7210 */ /* 0x000fe40007f9e0ff */
[----:B------:R-:W-:Y:S02]  /*98a0*/  SEL R46, R45, R48, !P2 ;  /* 0x000000302d2e7207 */ /* 0x000fe40005000000 */
[----:B------:R-:W-:Y:S02]  /*98b0*/  SEL R44, R39, R44, !P2 ;  /* 0x0000002c272c7207 */ /* 0x000fe40005000000 */
[----:B------:R-:W-:Y:S02]  /*98c0*/  FSEL R53, R20, R53, !P2 ;  /* 0x0000003514357208 */ /* 0x000fe40005000000 */
[----:B------:R-:W-:-:S02]  /*98d0*/  FSEL R57, R22, R57, !P2 ;  /* 0x0000003916397208 */ /* 0x000fc40005000000 */
[----:B------:R-:W-:Y:S02]  /*98e0*/  FSEL R40, R23, R51, !P2 ;  /* 0x0000003317287208 */ /* 0x000fe40005000000 */
[----:B------:R-:W-:Y:S01]  /*98f0*/  FSEL R38, R21, R55, !P2 ;  /* 0x0000003715267208 */ /* 0x000fe20005000000 */
[----:B------:R-:W-:Y:S06]  /*9900*/  @!P5 BRA `(.L_x_536) ;  /* 0x000000000060d947 */ /* 0x000fec0003800000 */
[----:B------:R-:W-:Y:S01]  /*9910*/  ISETP.NE.AND P5, PT, R34, RZ, PT ;  /* 0x000000ff2200720c */ /* 0x000fe20003fa5270 */
[----:B------:R-:W-:Y:S01]  /*9920*/  IMAD.MOV.U32 R34, RZ, RZ, R53 ;  /* 0x000000ffff227224 */ /* 0x000fe200078e0035 */
[C---:B------:R-:W-:Y:S01]  /*9930*/  ISETP.NE.U32.AND P2, PT, R30.reuse, RZ, PT ;  /* 0x000000ff1e00720c */ /* 0x040fe20003f45070 */
[----:B------:R-:W-:Y:S01]  /*9940*/  IMAD.MOV.U32 R35, RZ, RZ, R38 ;  /* 0x000000ffff237224 */ /* 0x000fe200078e0026 */
[----:B------:R-:W-:Y:S01]  /*9950*/  SEL R30, R30, RZ, P5 ;  /* 0x000000ff1e1e7207 */ /* 0x000fe20002800000 */
[----:B------:R-:W-:Y:S01]  /*9960*/  IMAD.MOV.U32 R42, RZ, RZ, R57 ;  /* 0x000000ffff2a7224 */ /* 0x000fe200078e0039 */
[C---:B------:R-:W-:Y:S01]  /*9970*/  ISETP.NE.AND.EX P2, PT, R31.reuse, RZ, PT, P2 ;  /* 0x000000ff1f00720c */ /* 0x040fe20003f45320 */
[----:B------:R-:W-:Y:S01]  /*9980*/  IMAD.MOV.U32 R43, RZ, RZ, R40 ;  /* 0x000000ffff2b7224 */ /* 0x000fe200078e0028 */
[----:B------:R-:W-:Y:S01]  /*9990*/  IADD3 R30, P6, PT, R30, R47, RZ ;  /* 0x0000002f1e1e7210 */ /* 0x000fe20007fde0ff */
[----:B------:R-:W-:Y:S01]  /*99a0*/  DADD R34, R16, R34 ;  /* 0x0000000010227229 */ /* 0x000fe20000000022 */
[----:B------:R-:W-:-:S03]  /*99b0*/  SEL R31, R31, RZ, P5 ;  /* 0x000000ff1f1f7207 */ /* 0x000fc60002800000 */
[----:B------:R-:W-:Y:S02]  /*99c0*/  DADD R42, R18, R42 ;  /* 0x00000000122a7229 */ /* 0x000fe4000000002a */
[----:B------:R-:W-:-:S04]  /*99d0*/  IMAD.X R31, R31, 0x1, R46, P6 ;  /* 0x000000011f1f7824 */ /* 0x000fc800030e062e */
[----:B------:R-:W-:Y:S02]  /*99e0*/  @P5 FSEL R53, R34, R16, !P2 ;  /* 0x0000001022355208 */ /* 0x000fe40005000000 */
[----:B------:R-:W-:Y:S02]  /*99f0*/  SEL R16, R44, RZ, !P2 ;  /* 0x000000ff2c107207 */ /* 0x000fe40005000000 */
[----:B------:R-:W-:Y:S02]  /*9a00*/  @P5 FSEL R38, R35, R17, !P2 ;  /* 0x0000001123265208 */ /* 0x000fe40005000000 */
[----:B------:R-:W-:Y:S01]  /*9a10*/  @P5 FSEL R57, R42, R18, !P2 ;  /* 0x000000122a395208 */ /* 0x000fe20005000000 */
[----:B------:R-:W-:Y:S01]  /*9a20*/  @P5 IMAD.IADD R44, R41, 0x1, R16 ;  /* 0x00000001292c5824 */ /* 0x000fe200078e0210 */
[----:B------:R-:W-:Y:S01]  /*9a30*/  @P5 FSEL R40, R43, R19, !P2 ;  /* 0x000000132b285208 */ /* 0x000fe20005000000 */
[----:B------:R-:W-:Y:S02]  /*9a40*/  IMAD.MOV.U32 R16, RZ, RZ, R53 ;  /* 0x000000ffff107224 */ /* 0x000fe400078e0035 */
[----:B------:R-:W-:-:S02]  /*9a50*/  IMAD.MOV.U32 R41, RZ, RZ, R44 ;  /* 0x000000ffff297224 */ /* 0x000fc400078e002c */
[----:B------:R-:W-:Y:S02]  /*9a60*/  IMAD.MOV.U32 R17, RZ, RZ, R38 ;  /* 0x000000ffff117224 */ /* 0x000fe400078e0026 */
[----:B------:R-:W-:Y:S02]  /*9a70*/  IMAD.MOV.U32 R18, RZ, RZ, R57 ;  /* 0x000000ffff127224 */ /* 0x000fe400078e0039 */
[----:B------:R-:W-:-:S07]  /*9a80*/  IMAD.MOV.U32 R19, RZ, RZ, R40 ;  /* 0x000000ffff137224 */ /* 0x000fce00078e0028 */
.L_x_536:
[----:B------:R-:W-:Y:S05]  /*9a90*/  BSYNC.RECONVERGENT B0 ;  /* 0x0000000000007941 */ /* 0x000fea0003800200 */
.L_x_535:
[----:B------:R-:W-:Y:S01]  /*9aa0*/  BSSY.RECONVERGENT B0, `(.L_x_537) ;  /* 0x000001a000007945 */ /* 0x000fe20003800200 */
[C---:B------:R-:W-:Y:S01]  /*9ab0*/  ISETP.NE.AND.EX P1, PT, R25.reuse, RZ, PT, P1 ;  /* 0x000000ff1900720c */ /* 0x040fe20003f25310 */
[----:B------:R-:W-:Y:S01]  /*9ac0*/  DADD R20, R12, R20 ;  /* 0x000000000c147229 */ /* 0x000fe20000000014 */
[----:B------:R-:W-:Y:S01]  /*9ad0*/  IMAD.X R25, R25, 0x1, R45, P4 ;  /* 0x0000000119197824 */ /* 0x000fe200020e062d */
[----:B------:R-:W-:Y:S01]  /*9ae0*/  DADD R22, R14, R22 ;  /* 0x000000000e167229 */ /* 0x000fe20000000016 */
[----:B------:R-:W-:Y:S01]  /*9af0*/  ISETP.GE.U32.AND P2, PT, R26, 0x101, PT ;  /* 0x000001011a00780c */ /* 0x000fe20003f46070 */
[----:B------:R-:W-:Y:S02]  /*9b00*/  IMAD.MOV.U32 R40, RZ, RZ, RZ ;  /* 0x000000ffff287224 */ /* 0x000fe400078e00ff */
[----:B------:R-:W-:Y:S02]  /*9b10*/  IMAD.MOV.U32 R45, RZ, RZ, RZ ;  /* 0x000000ffff2d7224 */ /* 0x000fe400078e00ff */
[----:B------:R-:W-:-:S02]  /*9b20*/  IMAD.MOV.U32 R43, RZ, RZ, R0 ;  /* 0x000000ffff2b7224 */ /* 0x000fc400078e0000 */
[----:B------:R-:W-:Y:S01]  /*9b30*/  IMAD.MOV.U32 R38, RZ, RZ, R3 ;  /* 0x000000ffff267224 */ /* 0x000fe200078e0003 */
[----:B------:R-:W-:Y:S06]  /*9b40*/  @!P3 BRA `(.L_x_538) ;  /* 0x00000000003cb947 */ /* 0x000fec0003800000 */
[----:B------:R-:W-:Y:S01]  /*9b50*/  DADD R34, R8, R16 ;  /* 0x0000000008227229 */ /* 0x000fe20000000010 */
[----:B------:R-:W-:Y:S01]  /*9b60*/  ISETP.NE.U32.AND P3, PT, R3, RZ, PT ;  /* 0x000000ff0300720c */ /* 0x000fe20003f65070 */
[----:B------:R-:W-:Y:S01]  /*9b70*/  DADD R42, R10, R18 ;  /* 0x000000000a2a7229 */ /* 0x000fe20000000012 */
[----:B------:R-:W-:Y:S01]  /*9b80*/  IADD3 R38, P4, PT, R30, R3, RZ ;  /* 0x000000031e267210 */ /* 0x000fe20007f9e0ff */
[----:B------:R-:W-:Y:S01]  /*9b90*/  IMAD.MOV.U32 R40, RZ, RZ, R30 ;  /* 0x000000ffff287224 */ /* 0x000fe200078e001e */
[----:B------:R-:W-:Y:S01]  /*9ba0*/  ISETP.NE.AND.EX P3, PT, R0, RZ, PT, P3 ;  /* 0x000000ff0000720c */ /* 0x000fe20003f65330 */
[----:B------:R-:W-:-:S04]  /*9bb0*/  IMAD.MOV.U32 R45, RZ, RZ, R31 ;  /* 0x000000ffff2d7224 */ /* 0x000fc800078e001f */
[----:B------:R-:W-:Y:S02]  /*9bc0*/  FSEL R35, R35, R9, !P3 ;  /* 0x0000000923237208 */ /* 0x000fe40005800000 */
[----:B------:R-:W-:Y:S02]  /*9bd0*/  SEL R9, R41, RZ, !P3 ;  /* 0x000000ff29097207 */ /* 0x000fe40005800000 */
[----:B------:R-:W-:Y:S01]  /*9be0*/  FSEL R11, R43, R11, !P3 ;  /* 0x0000000b2b0b7208 */ /* 0x000fe20005800000 */
[----:B------:R-:W-:Y:S01]  /*9bf0*/  IMAD.X R43, R31, 0x1, R0, P4 ;  /* 0x000000011f2b7824 */ /* 0x000fe200020e0600 */
[----:B------:R-:W-:Y:S01]  /*9c00*/  FSEL R8, R34, R8, !P3 ;  /* 0x0000000822087208 */ /* 0x000fe20005800000 */
[----:B------:R-:W-:Y:S01]  /*9c10*/  IMAD.IADD R32, R32, 0x1, R9 ;  /* 0x0000000120207824 */ /* 0x000fe200078e0209 */
[----:B------:R-:W-:Y:S01]  /*9c20*/  FSEL R10, R42, R10, !P3 ;  /* 0x0000000a2a0a7208 */ /* 0x000fe20005800000 */
[----:B------:R-:W-:-:S07]  /*9c30*/  IMAD.MOV.U32 R9, RZ, RZ, R35 ;  /* 0x000000ffff097224 */ /* 0x000fce00078e0023 */
.L_x_538:
[----:B------:R-:W-:Y:S05]  /*9c40*/  BSYNC.RECONVERGENT B0 ;  /* 0x0000000000007941 */ /* 0x000fea0003800200 */
.L_x_537:
[----:B------:R-:W-:Y:S01]  /*9c50*/  ISETP.GE.AND.EX P2, PT, R25, RZ, PT, P2 ;  /* 0x000000ff1900720c */ /* 0x000fe20003f46320 */
[----:B------:R-:W-:Y:S01]  /*9c60*/  BSSY.RECONVERGENT B0, `(.L_x_539) ;  /* 0x00000a5000007945 */ /* 0x000fe20003800200 */
[----:B------:R-:W-:Y:S02]  /*9c70*/  SEL R34, R39, RZ, !P1 ;  /* 0x000000ff27227207 */ /* 0x000fe40004800000 */
[----:B------:R-:W-:Y:S02]  /*9c80*/  FSEL R24, R20, R12, !P1 ;  /* 0x0000000c14187208 */ /* 0x000fe40004800000 */
[----:B------:R-:W-:Y:S01]  /*9c90*/  FSEL R31, R21, R13, !P1 ;  /* 0x0000000d151f7208 */ /* 0x000fe20004800000 */
[----:B------:R-:W-:Y:S01]  /*9ca0*/  IMAD.IADD R27, R27, 0x1, R34 ;  /* 0x000000011b1b7824 */ /* 0x000fe200078e0222 */
[----:B------:R-:W-:Y:S02]  /*9cb0*/  FSEL R30, R22, R14, !P1 ;  /* 0x0000000e161e7208 */ /* 0x000fe40004800000 */
[----:B------:R-:W-:-:S03]  /*9cc0*/  FSEL R35, R23, R15, !P1 ;  /* 0x0000000f17237208 */ /* 0x000fc60004800000 */
[----:B------:R-:W-:Y:S05]  /*9cd0*/  @!P2 BRA `(.L_x_540) ;  /* 0x000000080004a947 */ /* 0x000fea0003800000 */
[----:B------:R-:W-:Y:S01]  /*9ce0*/  BAR.SYNC.DEFER_BLOCKING 0x0 ;  /* 0x0000000000007b1d */ /* 0x000fe20000010000 */
[----:B------:R-:W-:Y:S01]  /*9cf0*/  ISETP.NE.U32.AND P1, PT, R3, RZ, PT ;  /* 0x000000ff0300720c */ /* 0x000fe20003f25070 */
[----:B------:R-:W-:-:S03]  /*9d00*/  @P0 IMAD R13, R38, 0x30, R33 ;  /* 0x00000030260d0824 */ /* 0x000fc600078e0221 */
[----:B------:R-:W-:Y:S01]  /*9d10*/  ISETP.NE.AND.EX P1, PT, R0, RZ, PT, P1 ;  /* 0x000000ff0000720c */ /* 0x000fe20003f25310 */
[----:B------:R-:W0:Y:S01]  /*9d20*/  LDCU.64 UR6, c[0x0][0x3b0] ;  /* 0x00007600ff0677ac */ /* 0x000e220008000a00 */
[----:B------:R-:W-:Y:S01]  /*9d30*/  BSSY.RECONVERGENT B1, `(.L_x_541) ;  /* 0x000007a000017945 */ /* 0x000fe20003800200 */
[----:B------:R-:W1:Y:S10]  /*9d40*/  LDCU.128 UR16, c[0x0][0x3a0] ;  /* 0x00007400ff1077ac */ /* 0x000e740008000c00 */
[----:B------:R-:W-:-:S05]  /*9d50*/  @P1 IMAD R3, R40, 0x30, R33 ;  /* 0x0000003028031824 */ /* 0x000fca00078e0221 */
[----:B------:R2:W-:Y:S04]  /*9d60*/  @P1 STS.128 [R3+0x10], R16 ;  /* 0x0000101003001388 */ /* 0x0005e80000000c00 */
[----:B------:R2:W-:Y:S04]  /*9d70*/  @P1 STS.64 [R3], R28 ;  /* 0x0000001c03001388 */ /* 0x0005e80000000a00 */
[----:B------:R2:W-:Y:S04]  /*9d80*/  @P1 STS [R3+0x20], R41 ;  /* 0x0000202903001388 */ /* 0x0005e80000000800 */
[----:B------:R2:W-:Y:S04]  /*9d90*/  @P0 STS.128 [R13+0x10], R8 ;  /* 0x000010080d000388 */ /* 0x0005e80000000c00 */
[----:B------:R2:W-:Y:S04]  /*9da0*/  @P0 STS.64 [R13], R4 ;  /* 0x000000040d000388 */ /* 0x0005e80000000a00 */
[----:B------:R2:W-:Y:S01]  /*9db0*/  @P0 STS [R13+0x20], R32 ;  /* 0x000020200d000388 */ /* 0x0005e20000000800 */
[----:B------:R-:W-:Y:S01]  /*9dc0*/  BAR.SYNC.DEFER_BLOCKING 0x0 ;  /* 0x0000000000007b1d */ /* 0x000fe20000010000 */
[----:B------:R-:W-:-:S04]  /*9dd0*/  ISETP.GT.U32.AND P0, PT, R26, R36, PT ;  /* 0x000000241a00720c */ /* 0x000fc80003f04070 */
[----:B------:R-:W-:-:S13]  /*9de0*/  ISETP.GT.U32.AND.EX P0, PT, R25, RZ, PT, P0 ;  /* 0x000000ff1900720c */ /* 0x000fda0003f04100 */
[----:B012---:R-:W-:Y:S05]  /*9df0*/  @!P0 BRA `(.L_x_542) ;  /* 0x0000000400b48947 */ /* 0x007fea0003800000 */
[----:B------:R-:W-:Y:S01]  /*9e00*/  IMAD.MOV.U32 R0, RZ, RZ, R36 ;  /* 0x000000ffff007224 */ /* 0x000fe200078e0024 */
[----:B------:R-:W-:Y:S01]  /*9e10*/  BSSY.RECONVERGENT B2, `(.L_x_543) ;  /* 0x0000034000027945 */ /* 0x000fe20003800200 */
[----:B------:R-:W-:-:S03]  /*9e20*/  IMAD.MOV.U32 R3, RZ, RZ, RZ ;  /* 0x000000ffff037224 */ /* 0x000fc600078e00ff */
[----:B------:R-:W-:Y:S02]  /*9e30*/  LOP3.LUT R5, RZ, R0, RZ, 0x33, !PT ;  /* 0x00000000ff057212 */ /* 0x000fe400078e33ff */
[----:B------:R-:W-:Y:S02]  /*9e40*/  LOP3.LUT R4, RZ, R3, RZ, 0x33, !PT ;  /* 0x00000003ff047212 */ /* 0x000fe400078e33ff */
[----:B------:R-:W-:-:S04]  /*9e50*/  IADD3 R5, P0, PT, R5, R26, RZ ;  /* 0x0000001a05057210 */ /* 0x000fc80007f1e0ff */
[C---:B------:R-:W-:Y:S01]  /*9e60*/  LOP3.LUT R8, R5.reuse, 0x300, RZ, 0xc0, !PT ;  /* 0x0000030005087812 */ /* 0x040fe200078ec0ff */
[----:B------:R-:W-:Y:S01]  /*9e70*/  IMAD.X R4, R4, 0x1, R25, P0 ;  /* 0x0000000104047824 */ /* 0x000fe200000e0619 */
[----:B------:R-:W-:Y:S02]  /*9e80*/  ISETP.GE.U32.AND P0, PT, R5, 0x300, PT ;  /* 0x000003000500780c */ /* 0x000fe40003f06070 */
[----:B------:R-:W-:Y:S02]  /*9e90*/  ISETP.NE.U32.AND P1, PT, R8, 0x300, PT ;  /* 0x000003000800780c */ /* 0x000fe40003f25070 */
[----:B------:R-:W-:Y:S02]  /*9ea0*/  ISETP.GE.U32.AND.EX P0, PT, R4, RZ, PT, P0 ;  /* 0x000000ff0400720c */ /* 0x000fe40003f06100 */
[----:B------:R-:W-:-:S13]  /*9eb0*/  ISETP.NE.AND.EX P1, PT, RZ, RZ, PT, P1 ;  /* 0x000000ffff00720c */ /* 0x000fda0003f25310 */
[----:B------:R-:W-:Y:S05]  /*9ec0*/  @!P1 BRA `(.L_x_544) ;  /* 0x0000000000a09947 */ /* 0x000fea0003800000 */
[----:B------:R-:W0:Y:S01]  /*9ed0*/  LDCU.128 UR12, c[0x0][0x3a0] ;  /* 0x00007400ff0c77ac */ /* 0x000e220008000c00 */
[----:B------:R-:W-:Y:S01]  /*9ee0*/  SHF.R.U64 R22, R5, 0x8, R4 ;  /* 0x0000000805167819 */ /* 0x000fe20000001204 */
[----:B------:R-:W-:Y:S01]  /*9ef0*/  IMAD.MOV.U32 R23, RZ, RZ, RZ ;  /* 0x000000ffff177224 */ /* 0x000fe200078e00ff */
[----:B------:R-:W1:Y:S01]  /*9f00*/  LDCU.64 UR4, c[0x0][0x3b0] ;  /* 0x00007600ff0477ac */ /* 0x000e620008000a00 */
[----:B------:R-:W-:Y:S02]  /*9f10*/  IMAD R14, R36, 0x30, R33 ;  /* 0x00000030240e7824 */ /* 0x000fe400078e0221 */
        /* <DEDUP_REMOVED lines=11> */
.L_x_545:
        /* <DEDUP_REMOVED lines=24> */
.L_x_544:
[----:B------:R-:W-:Y:S05]  /*a150*/  BSYNC.RECONVERGENT B2 ;  /* 0x0000000000027941 */ /* 0x000fea0003800200 */
.L_x_543:
[----:B------:R-:W-:Y:S05]  /*a160*/  @!P0 BRA `(.L_x_542) ;  /* 0x0000000000d88947 */ /* 0x000fea0003800000 */
.L_x_546:
[C---:B------:R-:W-:Y:S01]  /*a170*/  IMAD R32, R0.reuse, 0x30, R33 ;  /* 0x0000003000207824 */ /* 0x040fe200078e0221 */
[C-C-:B-1----:R-:W-:Y:S01]  /*a180*/  SHF.L.U64.HI R45, R0.reuse, 0x3, R3.reuse ;  /* 0x00000003002d7819 */ /* 0x142fe20000010203 */
[C---:B------:R-:W-:Y:S01]  /*a190*/  IMAD.SHL.U32 R44, R0.reuse, 0x8, RZ ;  /* 0x00000008002c7824 */ /* 0x040fe200078e00ff */
[C-C-:B------:R-:W-:Y:S01]  /*a1a0*/  SHF.L.U64.HI R41, R0.reuse, 0x4, R3.reuse ;  /* 0x0000000400297819 */ /* 0x140fe20000010203 */
[C---:B------:R-:W-:Y:S01]  /*a1b0*/  IMAD.SHL.U32 R34, R0.reuse, 0x10, RZ ;  /* 0x0000001000227824 */ /* 0x040fe200078e00ff */
[----:B------:R-:W1:Y:S01]  /*a1c0*/  LDS.64 R42, [R32] ;  /* 0x00000000202a7984 */ /* 0x000e620000000a00 */
[C---:B------:R-:W-:Y:S01]  /*a1d0*/  SHF.L.U64.HI R50, R0.reuse, 0x2, R3 ;  /* 0x0000000200327819 */ /* 0x040fe20000010203 */
[----:B------:R-:W-:Y:S01]  /*a1e0*/  IMAD.SHL.U32 R3, R0, 0x4, RZ ;  /* 0x0000000400037824 */ /* 0x000fe200078e00ff */
[----:B------:R-:W-:Y:S01]  /*a1f0*/  IADD3 R46, P0, PT, R44, UR16, RZ ;  /* 0x000000102c2e7c10 */ /* 0x000fe2000ff1e0ff */
[----:B0-----:R-:W0:Y:S01]  /*a200*/  LDS.128 R8, [R32+0x10] ;  /* 0x0000100020087984 */ /* 0x001e220000000c00 */
[----:B------:R-:W-:Y:S01]  /*a210*/  IADD3 R48, P1, PT, R34, UR18, RZ ;  /* 0x0000001222307c10 */ /* 0x000fe2000ff3e0ff */
[----:B------:R-:W-:Y:S01]  /*a220*/  VIADD R0, R0, 0x400 ;  /* 0x0000040000007836 */ /* 0x000fe20000000000 */
[----:B------:R-:W-:Y:S01]  /*a230*/  IADD3.X R47, PT, PT, R45, UR17, RZ, P0, !PT ;  /* 0x000000112d2f7c10 */ /* 0x000fe200087fe4ff */
[----:B------:R-:W2:Y:S01]  /*a240*/  LDS R51, [R32+0x20] ;  /* 0x0000200020337984 */ /* 0x000ea20000000800 */
[----:B------:R-:W-:-:S02]  /*a250*/  IADD3.X R49, PT, PT, R41, UR19, RZ, P1, !PT ;  /* 0x0000001329317c10 */ /* 0x000fc40008ffe4ff */
[----:B------:R-:W-:Y:S01]  /*a260*/  LOP3.LUT R44, R44, 0xfffffff8, RZ, 0xc0, !PT ;  /* 0xfffffff82c2c7812 */ /* 0x000fe200078ec0ff */
[----:B------:R-:W3:Y:S01]  /*a270*/  LDS.64 R38, [R32+0x3000] ;  /* 0x0030000020267984 */ /* 0x000ee20000000a00 */
[C---:B------:R-:W-:Y:S02]  /*a280*/  IADD3 R40, P0, PT, R3.reuse, UR6, RZ ;  /* 0x0000000603287c10 */ /* 0x040fe4000ff1e0ff */
[----:B------:R-:W-:Y:S01]  /*a290*/  LOP3.LUT R34, R34, 0xfffffff0, RZ, 0xc0, !PT ;  /* 0xfffffff022227812 */ /* 0x000fe200078ec0ff */
[----:B------:R-:W4:Y:S01]  /*a2a0*/  LDS.128 R12, [R32+0x3010] ;  /* 0x00301000200c7984 */ /* 0x000f220000000c00 */
[----:B------:R-:W-:Y:S02]  /*a2b0*/  LOP3.LUT R3, R3, 0xfffffffc, RZ, 0xc0, !PT ;  /* 0xfffffffc03037812 */ /* 0x000fe400078ec0ff */
[----:B------:R-:W-:Y:S01]  /*a2c0*/  LOP3.LUT R45, R45, 0x7, RZ, 0xc0, !PT ;  /* 0x000000072d2d7812 */ /* 0x000fe200078ec0ff */
[----:B------:R-:W5:Y:S01]  /*a2d0*/  LDS R53, [R32+0x3020] ;  /* 0x0030200020357984 */ /* 0x000f620000000800 */
[----:B------:R-:W-:-:S03]  /*a2e0*/  IADD3 R44, P1, PT, R44, UR16, RZ ;  /* 0x000000102c2c7c10 */ /* 0x000fc6000ff3e0ff */
[----:B------:R-:W5:Y:S01]  /*a2f0*/  LDS.64 R28, [R32+0x6000] ;  /* 0x00600000201c7984 */ /* 0x000f620000000a00 */
[----:B------:R-:W-:-:S03]  /*a300*/  IADD3.X R45, PT, PT, R45, UR17, RZ, P1, !PT ;  /* 0x000000112d2d7c10 */ /* 0x000fc60008ffe4ff */
[----:B------:R-:W5:Y:S04]  /*a310*/  LDS.128 R16, [R32+0x6010] ;  /* 0x0060100020107984 */ /* 0x000f680000000c00 */
[----:B------:R-:W5:Y:S04]  /*a320*/  LDS R55, [R32+0x6020] ;  /* 0x0060200020377984 */ /* 0x000f680000000800 */
[----:B------:R-:W5:Y:S04]  /*a330*/  LDS.64 R4, [R32+0x9000] ;  /* 0x0090000020047984 */ /* 0x000f680000000a00 */
[----:B------:R-:W5:Y:S04]  /*a340*/  LDS.128 R20, [R32+0x9010] ;  /* 0x0090100020147984 */ /* 0x000f680000000c00 */
[----:B------:R0:W5:Y:S04]  /*a350*/  LDS R57, [R32+0x9020] ;  /* 0x0090200020397984 */ /* 0x0001680000000800 */
[----:B-1----:R-:W-:Y:S01]  /*a360*/  STG.E.64 desc[UR8][R46.64], R42 ;  /* 0x0000002a2e007986 */ /* 0x002fe2000c101b08 */
[----:B0-----:R-:W-:-:S03]  /*a370*/  LOP3.LUT R32, R41, 0xf, RZ, 0xc0, !PT ;  /* 0x0000000f29207812 */ /* 0x001fc600078ec0ff */
[----:B------:R0:W-:Y:S01]  /*a380*/  STG.E.128 desc[UR8][R48.64], R8 ;  /* 0x0000000830007986 */ /* 0x0001e2000c101d08 */
[----:B------:R-:W-:-:S05]  /*a390*/  IADD3.X R41, PT, PT, R50, UR7, RZ, P0, !PT ;  /* 0x0000000732297c10 */ /* 0x000fca00087fe4ff */
[----:B--2---:R1:W-:Y:S04]  /*a3a0*/  STG.E desc[UR8][R40.64], R51 ;  /* 0x0000003328007986 */ /* 0x0043e8000c101908 */
[----:B---3--:R1:W-:Y:S01]  /*a3b0*/  STG.E.64 desc[UR8][R44.64+0x800], R38 ;  /* 0x000800262c007986 */ /* 0x0083e2000c101b08 */
[----:B0-----:R-:W-:Y:S02]  /*a3c0*/  IADD3 R8, P0, PT, R34, UR18, RZ ;  /* 0x0000001222087c10 */ /* 0x001fe4000ff1e0ff */
[----:B------:R-:W-:Y:S02]  /*a3d0*/  LOP3.LUT R11, R50, 0x3, RZ, 0xc0, !PT ;  /* 0x00000003320b7812 */ /* 0x000fe400078ec0ff */
[----:B------:R-:W-:Y:S01]  /*a3e0*/  IADD3 R10, P2, PT, R3, UR6, RZ ;  /* 0x00000006030a7c10 */ /* 0x000fe2000ff5e0ff */
[----:B------:R-:W-:Y:S01]  /*a3f0*/  IMAD.MOV.U32 R3, RZ, RZ, RZ ;  /* 0x000000ffff037224 */ /* 0x000fe200078e00ff */
        /* <DEDUP_REMOVED lines=13> */
.L_x_542:
[----:B------:R-:W-:Y:S05]  /*a4d0*/  BSYNC.RECONVERGENT B1 ;  /* 0x0000000000017941 */ /* 0x000fea0003800200 */
.L_x_541:
[----:B------:R-:W-:Y:S05]  /*a4e0*/  BRA `(.L_x_547) ;  /* 0x0000000000707947 */ /* 0x000fea0003800000 */
.L_x_540:
[----:B------:R-:W-:Y:S01]  /*a4f0*/  ISETP.NE.U32.AND P1, PT, R3, RZ, PT ;  /* 0x000000ff0300720c */ /* 0x000fe20003f25070 */
[----:B------:R-:W-:Y:S03]  /*a500*/  BSSY.RECONVERGENT B1, `(.L_x_548) ;  /* 0x000000e000017945 */ /* 0x000fe60003800200 */
[----:B------:R-:W-:-:S13]  /*a510*/  ISETP.NE.AND.EX P1, PT, R0, RZ, PT, P1 ;  /* 0x000000ff0000720c */ /* 0x000fda0003f25310 */
[----:B------:R-:W-:Y:S05]  /*a520*/  @!P1 BRA `(.L_x_549) ;  /* 0x00000000002c9947 */ /* 0x000fea0003800000 */
[----:B------:R-:W0:Y:S01]  /*a530*/  LDCU.128 UR4, c[0x0][0x3a0] ;  /* 0x00007400ff0477ac */ /* 0x000e220008000c00 */
[----:B------:R-:W1:Y:S01]  /*a540*/  LDCU.64 UR10, c[0x0][0x3b0] ;  /* 0x00007600ff0a77ac */ /* 0x000e620008000a00 */
[C---:B0-----:R-:W-:Y:S02]  /*a550*/  LEA R12, P1, R40.reuse, UR4, 0x3 ;  /* 0x00000004280c7c11 */ /* 0x041fe4000f8218ff */
[C---:B------:R-:W-:Y:S02]  /*a560*/  LEA R14, P2, R40.reuse, UR6, 0x4 ;  /* 0x00000006280e7c11 */ /* 0x040fe4000f8420ff */
[C---:B-1----:R-:W-:Y:S02]  /*a570*/  LEA R20, P3, R40.reuse, UR10, 0x2 ;  /* 0x0000000a28147c11 */ /* 0x042fe4000f8610ff */
[C-C-:B------:R-:W-:Y:S02]  /*a580*/  LEA.HI.X R13, R40.reuse, UR5, R45.reuse, 0x3, P1 ;  /* 0x00000005280d7c11 */ /* 0x140fe400088f1c2d */
[----:B------:R-:W-:-:S02]  /*a590*/  LEA.HI.X R15, R40, UR7, R45, 0x4, P2 ;  /* 0x00000007280f7c11 */ /* 0x000fc400090f242d */
[----:B------:R-:W-:Y:S01]  /*a5a0*/  LEA.HI.X R21, R40, UR11, R45, 0x2, P3 ;  /* 0x0000000b28157c11 */ /* 0x000fe200098f142d */
[----:B------:R0:W-:Y:S04]  /*a5b0*/  STG.E.64 desc[UR8][R12.64], R28 ;  /* 0x0000001c0c007986 */ /* 0x0001e8000c101b08 */
[----:B------:R0:W-:Y:S04]  /*a5c0*/  STG.E.128 desc[UR8][R14.64], R16 ;  /* 0x000000100e007986 */ /* 0x0001e8000c101d08 */
[----:B------:R0:W-:Y:S02]  /*a5d0*/  STG.E desc[UR8][R20.64], R41 ;  /* 0x0000002914007986 */ /* 0x0001e4000c101908 */
.L_x_549:
[----:B------:R-:W-:Y:S05]  /*a5e0*/  BSYNC.RECONVERGENT B1 ;  /* 0x0000000000017941 */ /* 0x000fea0003800200 */
.L_x_548:
        /* <DEDUP_REMOVED lines=12> */
.L_x_547:
[----:B------:R-:W-:Y:S05]  /*a6b0*/  BSYNC.RECONVERGENT B0 ;  /* 0x0000000000007941 */ /* 0x000fea0003800200 */
.L_x_539:
[----:B------:R-:W-:-:S13]  /*a6c0*/  ISETP.NE.AND P0, PT, R36, 0xff, PT ;  /* 0x000000ff2400780c */ /* 0x000fda0003f05270 */
[----:B------:R-:W-:Y:S05]  /*a6d0*/  @P0 EXIT ;  /* 0x000000000000094d */ /* 0x000fea0003800000 */
[----:B012---:R-:W0:Y:S01]  /*a6e0*/  LDC.64 R4, c[0x0][0x3b8] ;  /* 0x0000ee00ff047b82 */ /* 0x007e220000000a00 */
[----:B------:R-:W-:-:S04]  /*a6f0*/  ISETP.NE.U32.AND P0, PT, R2, 0x200, PT ;  /* 0x000002000200780c */ /* 0x000fc80003f05070 */
[----:B------:R-:W-:-:S13]  /*a700*/  ISETP.NE.AND.EX P0, PT, R37, RZ, PT, P0 ;  /* 0x000000ff2500720c */ /* 0x000fda0003f05300 */
[----:B------:R-:W-:Y:S05]  /*a710*/  @P0 BRA `(.L_x_550) ;  /* 0x0000000000440947 */ /* 0x000fea0003800000 */
[----:B------:R-:W1:Y:S01]  /*a720*/  LDC.64 R2, c[0x0][0x3a0] ;  /* 0x0000e800ff027b82 */ /* 0x000e620000000a00 */
[----:B------:R-:W-:Y:S02]  /*a730*/  IMAD.MOV.U32 R29, RZ, RZ, R31 ;  /* 0x000000ffff1d7224 */ /* 0x000fe400078e001f */
[----:B------:R-:W-:Y:S02]  /*a740*/  IMAD.MOV.U32 R28, RZ, RZ, R24 ;  /* 0x000000ffff1c7224 */ /* 0x000fe400078e0018 */
[----:B------:R-:W-:-:S03]  /*a750*/  IMAD.MOV.U32 R31, RZ, RZ, R35 ;  /* 0x000000ffff1f7224 */ /* 0x000fc600078e0023 */
[----:B------:R-:W2:Y:S08]  /*a760*/  LDC.64 R8, c[0x0][0x3a8] ;  /* 0x0000ea00ff087b82 */ /* 0x000eb00000000a00 */
[----:B------:R-:W3:Y:S01]  /*a770*/  LDC.64 R10, c[0x0][0x3b0] ;  /* 0x0000ec00ff0a7b82 */ /* 0x000ee20000000a00 */
[----:B-1----:R-:W-:-:S04]  /*a780*/  LEA R2, P0, R26, R2, 0x3 ;  /* 0x000000021a027211 */ /* 0x002fc800078018ff */
[C---:B------:R-:W-:Y:S02]  /*a790*/  LEA.HI.X R3, R26.reuse, R3, R25, 0x3, P0 ;  /* 0x000000031a037211 */ /* 0x040fe400000f1c19 */
[----:B--2---:R-:W-:-:S03]  /*a7a0*/  LEA R8, P1, R26, R8, 0x4 ;  /* 0x000000081a087211 */ /* 0x004fc600078220ff */
[----:B------:R1:W-:Y:S01]  /*a7b0*/  STG.E.64 desc[UR8][R2.64], R6 ;  /* 0x0000000602007986 */ /* 0x0003e2000c101b08 */
[C---:B------:R-:W-:Y:S02]  /*a7c0*/  LEA.HI.X R9, R26.reuse, R9, R25, 0x4, P1 ;  /* 0x000000091a097211 */ /* 0x040fe400008f2419 */
[----:B---3--:R-:W-:-:S03]  /*a7d0*/  LEA R10, P2, R26, R10, 0x2 ;  /* 0x0000000a1a0a7211 */ /* 0x008fc600078410ff */
[----:B------:R1:W-:Y:S01]  /*a7e0*/  STG.E.128 desc[UR8][R8.64], R28 ;  /* 0x0000001c08007986 */ /* 0x0003e2000c101d08 */
[C---:B------:R-:W-:Y:S02]  /*a7f0*/  LEA.HI.X R11, R26.reuse, R11, R25, 0x2, P2 ;  /* 0x0000000b1a0b7211 */ /* 0x040fe400010f1419 */
[----:B------:R-:W-:-:S03]  /*a800*/  IADD3 R26, P0, PT, R26, 0x1, RZ ;  /* 0x000000011a1a7810 */ /* 0x000fc60007f1e0ff */
[----:B------:R1:W-:Y:S02]  /*a810*/  STG.E desc[UR8][R10.64], R27 ;  /* 0x0000001b0a007986 */ /* 0x0003e4000c101908 */
[----:B------:R-:W-:-:S08]  /*a820*/  IMAD.X R25, RZ, RZ, R25, P0 ;  /* 0x000000ffff197224 */ /* 0x000fd000000e0619 */
.L_x_550:
[----:B-1----:R-:W-:-:S05]  /*a830*/  IMAD.MOV.U32 R27, RZ, RZ, R25 ;  /* 0x000000ffff1b7224 */ /* 0x002fca00078e0019 */
[----:B0-----:R-:W-:Y:S01]  /*a840*/  STG.E.64 desc[UR8][R4.64], R26 ;  /* 0x0000001a04007986 */ /* 0x001fe2000c101b08 */
[----:B------:R-:W-:Y:S05]  /*a850*/  EXIT ;  /* 0x000000000000794d */ /* 0x000fea0003800000 */
.L_x_534:
[----:B------:R-:W0:Y:S01]  /*a860*/  LDC.64 R4, c[0x0][0x380] ;  /* 0x0000e000ff047b82 */ /* 0x000e220000000a00 */
[----:B------:R-:W1:Y:S01]  /*a870*/  S2R R40, SR_TID.X ;  /* 0x0000000000287919 */ /* 0x000e620000002100 */
[----:B------:R-:W2:Y:S01]  /*a880*/  S2R R6, SR_CgaCtaId ;  /* 0x0000000000067919 */ /* 0x000ea20000008800 */
[----:B------:R-:W3:Y:S01]  /*a890*/  S2R R9, SR_LANEID ;  /* 0x0000000000097919 */ /* 0x000ee20000000000 */
[----:B------:R-:W-:-:S04]  /*a8a0*/  MOV R33, 0x400 ;  /* 0x0000040000217802 */ /* 0x000fc80000000f00 */
[----:B------:R-:W4:Y:S08]  /*a8b0*/  LDC.64 R22, c[0x0][0x388] ;  /* 0x0000e200ff167b82 */ /* 0x000f300000000a00 */
[----:B------:R-:W5:Y:S01]  /*a8c0*/  LDC R44, c[0x0][0x398] ;  /* 0x0000e600ff2c7b82 */ /* 0x000f620000000800 */
[----:B0-----:R-:W-:-:S05]  /*a8d0*/  IMAD.WIDE.U32 R34, R7, 0x1000, R4 ;  /* 0x0000100007227825 */ /* 0x001fca00078e0004 */
[----:B------:R-:W2:Y:S01]  /*a8e0*/  LDG.E.64.CONSTANT R20, desc[UR8][R34.64] ;  /* 0x0000000822147981 */ /* 0x000ea2000c1e9b00 */
[C---:B-1----:R-:W-:Y:S01]  /*a8f0*/  IMAD.SHL.U32 R3, R40.reuse, 0x2, RZ ;  /* 0x0000000228037824 */ /* 0x042fe200078e00ff */
[----:B------:R-:W-:-:S04]  /*a900*/  LOP3.LUT R0, R40, 0x1f, RZ, 0xc0, !PT ;  /* 0x0000001f28007812 */ /* 0x000fc800078ec0ff */
[----:B------:R-:W-:-:S04]  /*a910*/  LOP3.LUT R25, R0, 0x7c0, R3, 0xf8, !PT ;  /* 0x000007c000197812 */ /* 0x000fc800078ef803 */
[C---:B------:R-:W-:Y:S01]  /*a920*/  ISETP.GE.U32.AND P0, PT, R25.reuse, R2, PT ;  /* 0x000000021900720c */ /* 0x040fe20003f06070 */
[C---:B------:R-:W-:Y:S01]  /*a930*/  VIADD R5, R25.reuse, 0x20 ;  /* 0x0000002019057836 */ /* 0x040fe20000000000 */
[----:B------:R-:W-:-:S04]  /*a940*/  LEA R4, P2, R25, R34, 0x3 ;  /* 0x0000002219047211 */ /* 0x000fc800078418ff */
[----:B------:R-:W-:Y:S01]  /*a950*/  ISETP.GE.U32.AND P1, PT, R5, R2, PT ;  /* 0x000000020500720c */ /* 0x000fe20003f26070 */
[----:B------:R-:W-:Y:S02]  /*a960*/  IMAD.X R5, RZ, RZ, R35, P2 ;  /* 0x000000ffff057224 */ /* 0x000fe400010e0623 */
[----:B--2---:R-:W-:Y:S02]  /*a970*/  IMAD.MOV.U32 R10, RZ, RZ, R20 ;  /* 0x000000ffff0a7224 */ /* 0x004fe400078e0014 */
[----:B------:R-:W-:Y:S02]  /*a980*/  IMAD.MOV.U32 R11, RZ, RZ, R21 ;  /* 0x000000ffff0b7224 */ /* 0x000fe400078e0015 */
[----:B------:R-:W2:Y:S06]  /*a990*/  @!P0 LDG.E.64.CONSTANT R20, desc[UR8][R4.64] ;  /* 0x0000000804148981 */ /* 0x000eac000c1e9b00 */
[----:B------:R-:W5:Y:S01]  /*a9a0*/  @!P1 LDG.E.64.CONSTANT R10, desc[UR8][R4.64+0x100] ;  /* 0x00010008040a9981 */ /* 0x000f62000c1e9b00 */
[----:B------:R-:W-:Y:S01]  /*a9b0*/  LOP3.LUT R0, R3, 0x7c0, RZ, 0xc0, !PT ;  /* 0x000007c003007812 */ /* 0x000fe200078ec0ff */
[----:B----4-:R-:W-:Y:S01]  /*a9c0*/  IMAD.WIDE.U32 R22, R7, 0x2000, R22 ;  /* 0x0000200007167825 */ /* 0x010fe200078e0016 */
[----:B------:R-:W-:-:S03]  /*a9d0*/  LEA R33, R6, R33, 0x18 ;  /* 0x0000002106217211 */ /* 0x000fc600078ec0ff */
[----:B---3--:R-:W-:-:S04]  /*a9e0*/  IMAD.IADD R0, R0, 0x1, R9 ;  /* 0x0000000100007824 */ /* 0x008fc800078e0209 */
[----:B------:R-:W-:-:S04]  /*a9f0*/  IMAD R31, R0, 0x8, R33 ;  /* 0x00000008001f7824 */ /* 0x000fc800078e0221 */
[----:B------:R-:W-:Y:S01]  /*aa00*/  IMAD R6, R9, 0x8, R31 ;  /* 0x0000000809067824 */ /* 0x000fe200078e021f */
[----:B--2---:R-:W-:Y:S04]  /*aa10*/  STS.64 [R31], R20 ;  /* 0x000000141f007388 */ /* 0x004fe80000000a00 */
[----:B-----5:R0:W-:Y:S01]  /*aa20*/  STS.64 [R31+0x100], R10 ;  /* 0x0001000a1f007388 */ /* 0x0201e20000000a00 */
[----:B------:R-:W-:-:S03]  /*aa30*/  NOP ;  /* 0x0000000000007918 */ /* 0x000fc60000000000 */
[----:B------:R-:W1:Y:S01]  /*aa40*/  LDS.128 R16, [R6] ;  /* 0x0000000006107984 */ /* 0x000e620000000c00 */
[----:B------:R-:W-:Y:S06]  /*aa50*/  BAR.SYNC.DEFER_BLOCKING 0x0 ;  /* 0x0000000000007b1d */ /* 0x000fec0000010000 */
[----:B------:R-:W2:Y:S01]  /*aa60*/  LDG.E.128 R12, desc[UR8][R22.64] ;  /* 0x00000008160c7981 */ /* 0x000ea2000c1e1d00 */
[----:B------:R-:W-:-:S05]  /*aa70*/  LEA R4, P2, R25, R22, 0x4 ;  /* 0x0000001619047211 */ /* 0x000fca00078420ff */
[----:B------:R-:W-:Y:S01]  /*aa80*/  IMAD.X R5, RZ, RZ, R23, P2 ;  /* 0x000000ffff057224 */ /* 0x000fe200010e0617 */
[----:B------:R-:W-:Y:S02]  /*aa90*/  ISETP.NE.AND P3, PT, R40, RZ, PT ;  /* 0x000000ff2800720c */ /* 0x000fe40003f65270 */
[----:B0-----:R-:W-:-:S11]  /*aaa0*/  CS2R R10, SRZ ;  /* 0x00000000000a7805 */ /* 0x001fd6000001ff00 */
[----:B------:R-:W3:Y:S01]  /*aab0*/  @!P3 LDG.E.64.CONSTANT R10, desc[UR8][R34.64+-0x8] ;  /* 0xfffff808220ab981 */ /* 0x000ee2000c1e9b00 */
[----:B--2---:R-:W-:Y:S02]  /*aac0*/  IMAD.MOV.U32 R24, RZ, RZ, R12 ;  /* 0x000000ffff187224 */ /* 0x004fe400078e000c */
[----:B------:R-:W-:Y:S02]  /*aad0*/  IMAD.MOV.U32 R25, RZ, RZ, R13 ;  /* 0x000000ffff197224 */ /* 0x000fe400078e000d */
[----:B------:R-:W-:Y:S02]  /*aae0*/  IMAD.MOV.U32 R26, RZ, RZ, R14 ;  /* 0x000000ffff1a7224 */ /* 0x000fe400078e000e */
[----:B------:R-:W-:Y:S02]  /*aaf0*/  IMAD.MOV.U32 R27, RZ, RZ, R15 ;  /* 0x000000ffff1b7224 */ /* 0x000fe400078e000f */
[----:B------:R-:W2:Y:S04]  /*ab00*/  @!P0 LDG.E.128 R12, desc[UR8][R4.64] ;  /* 0x00000008040c8981 */ /* 0x000ea8000c1e1d00 */
[----:B------:R0:W4:Y:S01]  /*ab10*/  @!P1 LDG.E.128 R24, desc[UR8][R4.64+0x200] ;  /* 0x0002000804189981 */ /* 0x000122000c1e1d00 */
[----:B------:R-:W-:Y:S01]  /*ab20*/  IMAD R39, R0, 0x18, R31 ;  /* 0x0000001800277824 */ /* 0x000fe200078e021f */
[----:B------:R-:W-:Y:S01]  /*ab30*/  CS2R R46, SRZ ;  /* 0x00000000002e7805 */ /* 0x000fe2000001ff00 */
[----:B------:R-:W-:Y:S01]  /*ab40*/  IMAD.MOV.U32 R45, RZ, RZ, RZ ;  /* 0x000000ffff2d7224 */ /* 0x000fe200078e00ff */
[----:B------:R-:W-:Y:S01]  /*ab50*/  CS2R R30, SRZ ;  /* 0x00000000001e7805 */ /* 0x000fe2000001ff00 */
[----:B------:R-:W-:-:S02]  /*ab60*/  IMAD.MOV.U32 R29, RZ, RZ, RZ ;  /* 0x000000ffff1d7224 */ /* 0x000fc400078e00ff */
[----:B------:R-:W-:Y:S02]  /*ab70*/  IMAD.MOV.U32 R28, RZ, RZ, R44 ;  /* 0x000000ffff1c7224 */ /* 0x000fe400078e002c */
[----:B0-----:R-:W-:Y:S01]  /*ab80*/  IMAD.IADD R5, R0, 0x1, R9 ;  /* 0x0000000100057824 */ /* 0x001fe200078e0209 */
[----:B------:R-:W-:Y:S03]  /*ab90*/  STS.128 [R39+0x10], R44 ;  /* 0x0000102c27007388 */ /* 0x000fe60000000c00 */
[----:B------:R-:W-:Y:S01]  /*aba0*/  IMAD R8, R5, 0x18, R6 ;  /* 0x0000001805087824 */ /* 0x000fe200078e0206 */
[----:B------:R-:W-:Y:S01]  /*abb0*/  STS.128 [R39+0x410], R28 ;  /* 0x0004101c27007388 */ /* 0x000fe20000000c00 */
[C---:B------:R-:W-:Y:S01]  /*abc0*/  IMAD R35, R40.reuse, 0x8, R33 ;  /* 0x0000000828237824 */ /* 0x040fe200078e0221 */
[----:B------:R-:W-:Y:S02]  /*abd0*/  ISETP.NE.AND P0, PT, R40, RZ, PT ;  /* 0x000000ff2800720c */ /* 0x000fe40003f05270 */
[----:B------:R-:W-:-:S02]  /*abe0*/  ISETP.EQ.U32.AND P2, PT, R2, R3, PT ;  /* 0x000000030200720c */ /* 0x000fc40003f42070 */
[----:B------:R-:W-:Y:S01]  /*abf0*/  ISETP.GE.AND P5, PT, R9, 0x1, PT ;  /* 0x000000010900780c */ /* 0x000fe20003fa6270 */
[----:B--2---:R0:W-:Y:S04]  /*ac00*/  STS.128 [R39], R12 ;  /* 0x0000000c27007388 */ /* 0x0041e80000000c00 */
[----:B----4-:R-:W-:Y:S01]  /*ac10*/  STS.128 [R39+0x400], R24 ;  /* 0x0004001827007388 */ /* 0x010fe20000000c00 */
[----:B------:R-:W-:-:S03]  /*ac20*/  NOP ;  /* 0x0000000000007918 */ /* 0x000fc60000000000 */
[----:B------:R-:W-:Y:S04]  /*ac30*/  LDS.128 R20, [R8] ;  /* 0x0000000008147984 */ /* 0x000fe80000000c00 */
[----:B------:R-:W2:Y:S04]  /*ac40*/  LDS.128 R48, [R8+0x20] ;  /* 0x0000200008307984 */ /* 0x000ea80000000c00 */
[----:B------:R-:W-:Y:S04]  /*ac50*/  LDS R0, [R8+0x10] ;  /* 0x0000100008007984 */ /* 0x000fe80000000800 */
[----:B------:R4:W-:Y:S01]  /*ac60*/  LDS R6, [R8+0x30] ;  /* 0x0000300008067984 */ /* 0x0009e20000000800 */
[----:B------:R-:W-:Y:S06]  /*ac70*/  BAR.SYNC.DEFER_BLOCKING 0x0 ;  /* 0x0000000000007b1d */ /* 0x000fec0000010000 */
[----:B-1----:R-:W-:Y:S02]  /*ac80*/  STS.64 [R35+0xa60], R18 ;  /* 0x000a601223007388 */ /* 0x002fe40000000a00 */
[----:B------:R-:W-:Y:S01]  /*ac90*/  BAR.SYNC.DEFER_BLOCKING 0x0 ;  /* 0x0000000000007b1d */ /* 0x000fe20000010000 */
[----:B0-----:R-:W-:-:S05]  /*aca0*/  VIADD R13, R3, 0x1 ;  /* 0x00000001030d7836 */ /* 0x001fca0000000000 */
[----:B---3--:R0:W1:Y:S01]  /*acb0*/  @P0 LDS.64 R10, [R35+0xa58] ;  /* 0x000a5800230a0984 */ /* 0x0080620000000a00 */
[----:B------:R-:W-:Y:S01]  /*acc0*/  ISETP.NE.U32.AND P0, PT, R16, R18, PT ;  /* 0x000000121000720c */ /* 0x000fe20003f05070 */
[----:B--2---:R-:W-:Y:S01]  /*acd0*/  DADD R4, R20, R48 ;  /* 0x0000000014047229 */ /* 0x004fe20000000030 */
[----:B------:R-:W-:Y:S02]  /*ace0*/  ISETP.EQ.U32.AND P1, PT, R2, R13, PT ;  /* 0x0000000d0200720c */ /* 0x000fe40003f22070 */
[----:B------:R-:W-:-:S04]  /*acf0*/  ISETP.NE.AND.EX P0, PT, R17, R19, PT, P0 ;  /* 0x000000131100720c */ /* 0x000fc80003f05300 */
[----:B------:R-:W-:-:S04]  /*ad00*/  ISETP.EQ.OR.EX P0, PT, R37, RZ, P0, P1 ;  /* 0x000000ff2500720c */ /* 0x000fc80000702710 */
[----:B----4-:R-:W-:Y:S02]  /*ad10*/  FSEL R8, R48, R4, P0 ;  /* 0x0000000430087208 */ /* 0x010fe40000000000 */
[----:B------:R-:W-:Y:S01]  /*ad20*/  FSEL R41, R49, R5, P0 ;  /* 0x0000000531297208 */ /* 0x000fe20000000000 */
[----:B------:R-:W-:Y:S02]  /*ad30*/  DADD R12, R22, R50 ;  /* 0x00000000160c7229 */ /* 0x000fe40000000032 */
[----:B------:R-:W-:Y:S04]  /*ad40*/  SHFL.UP PT, R2, R8, 0x1, RZ ;  /* 0x0420000008027989 */ /* 0x000fe800000e00ff */
[----:B------:R-:W2:Y:S01]  /*ad50*/  SHFL.UP PT, R3, R41, 0x1, RZ ;  /* 0x0420000029037989 */ /* 0x000ea200000e00ff */
[----:B------:R-:W-:-:S03]  /*ad60*/  SEL R27, RZ, 0x1, !P0 ;  /* 0x00000001ff1b7807 */ /* 0x000fc60004000000 */
[----:B------:R-:W-:Y:S02]  /*ad70*/  FSEL R32, R50, R12, P0 ;  /* 0x0000000c32207208 */ /* 0x000fe40000000000 */
[----:B0-----:R-:W-:Y:S02]  /*ad80*/  FSEL R35, R51, R13, P0 ;  /* 0x0000000d33237208 */ /* 0x001fe40000000000 */
[----:B-1----:R-:W-:-:S04]  /*ad90*/  ISETP.NE.U32.AND P1, PT, R10, R16, PT ;  /* 0x000000100a00720c */ /* 0x002fc80003f25070 */
[----:B------:R-:W-:-:S04]  /*ada0*/  ISETP.NE.AND.EX P1, PT, R11, R17, PT, P1 ;  /* 0x000000110b00720c */ /* 0x000fc80003f25310 */
[----:B------:R-:W-:Y:S02]  /*adb0*/  ISETP.EQ.OR.EX P1, PT, R37, RZ, P1, P2 ;  /* 0x000000ff2500720c */ /* 0x000fe40000f22720 */
[----:B------:R-:W-:Y:S02]  /*adc0*/  SEL R13, R0, RZ, !P0 ;  /* 0x000000ff000d7207 */ /* 0x000fe40004000000 */
[----:B------:R-:W-:Y:S01]  /*add0*/  SEL R12, RZ, 0x1, !P1 ;  /* 0x00000001ff0c7807 */ /* 0x000fe20004800000 */
[----:B------:R-:W-:Y:S02]  /*ade0*/  SHFL.UP PT, R4, R32, 0x1, RZ ;  /* 0x0420000020047989 */ /* 0x000fe400000e00ff */
[----:B------:R-:W-:Y:S02]  /*adf0*/  IMAD.IADD R6, R6, 0x1, R13 ;  /* 0x0000000106067824 */ /* 0x000fe400078e020d */
[----:B------:R-:W0:Y:S01]  /*ae00*/  SHFL.UP PT, R5, R35, 0x1, RZ ;  /* 0x0420000023057989 */ /* 0x000e2200000e00ff */
[----:B------:R-:W-:Y:S01]  /*ae10*/  IADD3 R27, P2, PT, R27, R12, RZ ;  /* 0x0000000c1b1b7210 */ /* 0x000fe20007f5e0ff */
[----:B------:R-:W-:-:S02]  /*ae20*/  IMAD.MOV.U32 R12, RZ, RZ, R8 ;  /* 0x000000ffff0c7224 */ /* 0x000fc400078e0008 */
[----:B------:R-:W-:Y:S02]  /*ae30*/  IMAD.MOV.U32 R13, RZ, RZ, R41 ;  /* 0x000000ffff0d7224 */ /* 0x000fe400078e0029 */
[----:B------:R-:W1:Y:S01]  /*ae40*/  SHFL.UP PT, R14, R27, 0x1, RZ ;  /* 0x042000001b0e7989 */ /* 0x000e6200000e00ff */
[----:B------:R-:W-:-:S03]  /*ae50*/  IMAD.X R26, RZ, RZ, RZ, P2 ;  /* 0x000000ffff1a7224 */ /* 0x000fc600010e06ff */
[----:B--2---:R-:W-:Y:S01]  /*ae60*/  DADD R2, R2, R12 ;  /* 0x0000000002027229 */ /* 0x004fe2000000000c */
[----:B------:R-:W2:Y:S04]  /*ae70*/  SHFL.UP PT, R12, R6, 0x1, RZ ;  /* 0x04200000060c7989 */ /* 0x000ea800000e00ff */
[----:B------:R-:W3:Y:S01]  /*ae80*/  SHFL.UP PT, R15, R26, 0x1, RZ ;  /* 0x042000001a0f7989 */ /* 0x000ee200000e00ff */
[----:B------:R-:W-:Y:S01]  /*ae90*/  IMAD.MOV.U32 R34, RZ, RZ, R32 ;  /* 0x000000ffff227224 */ /* 0x000fe200078e0020 */
[----:B------:R-:W-:-:S05]  /*aea0*/  ISETP.NE.U32.AND P2, PT, R27, RZ, PT ;  /* 0x000000ff1b00720c */ /* 0x000fca0003f45070 */
[----:B0-----:R-:W-:Y:S01]  /*aeb0*/  DADD R4, R4, R34 ;  /* 0x0000000004047229 */ /* 0x001fe20000000022 */
[----:B------:R-:W-:Y:S02]  /*aec0*/  ISETP.NE.AND.EX P2, PT, R26, RZ, PT, P2 ;  /* 0x000000ff1a00720c */ /* 0x000fe40003f45320 */
[----:B-1----:R-:W-:Y:S02]  /*aed0*/  SEL R14, R14, RZ, P5 ;  /* 0x000000ff0e0e7207 */ /* 0x002fe40002800000 */
[----:B------:R-:W-:Y:S02]  /*aee0*/  @P5 FSEL R8, R2, R8, !P2 ;  /* 0x0000000802085208 */ /* 0x000fe40005000000 */
[----:B------:R-:W-:-:S03]  /*aef0*/  @P5 FSEL R41, R3, R41, !P2 ;  /* 0x0000002903295208 */ /* 0x000fc60005000000 */
[----:B------:R-:W-:Y:S02]  /*af00*/  @P5 FSEL R32, R4, R32, !P2 ;  /* 0x0000002004205208 */ /* 0x000fe40005000000 */
[----:B------:R-:W-:Y:S02]  /*af10*/  @P5 FSEL R35, R5, R35, !P2 ;  /* 0x0000002305235208 */ /* 0x000fe40005000000 */
[----:B--2---:R-:W-:Y:S02]  /*af20*/  SEL R12, R12, RZ, !P2 ;  /* 0x000000ff0c0c7207 */ /* 0x004fe40005000000 */
[----:B------:R-:W-:Y:S02]  /*af30*/  IADD3 R27, P4, PT, R14, R27, RZ ;  /* 0x0000001b0e1b7210 */ /* 0x000fe40007f9e0ff */
[----:B---3--:R-:W-:Y:S01]  /*af40*/  SEL R15, R15, RZ, P5 ;  /* 0x000000ff0f0f7207 */ /* 0x008fe20002800000 */
[----:B------:R-:W-:Y:S01]  /*af50*/  SHFL.UP PT, R2, R8, 0x2, RZ ;  /* 0x0440000008027989 */ /* 0x000fe200000e00ff */
[----:B------:R-:W-:-:S03]  /*af60*/  SEL R13, R12, RZ, P5 ;  /* 0x000000ff0c0d7207 */ /* 0x000fc60002800000 */
[----:B------:R-:W0:Y:S01]  /*af70*/  SHFL.UP PT, R3, R41, 0x2, RZ ;  /* 0x0440000029037989 */ /* 0x000e2200000e00ff */
[----:B------:R-:W-:-:S03]  /*af80*/  IMAD.X R26, R15, 0x1, R26, P4 ;  /* 0x000000010f1a7824 */ /* 0x000fc600020e061a */
[----:B------:R-:W-:Y:S04]  /*af90*/  SHFL.UP PT, R4, R32, 0x2, RZ ;  /* 0x0440000020047989 */ /* 0x000fe800000e00ff */
[----:B------:R-:W1:Y:S01]  /*afa0*/  SHFL.UP PT, R5, R35, 0x2, RZ ;  /* 0x0440000023057989 */ /* 0x000e6200000e00ff */
[----:B------:R-:W-:-:S03]  /*afb0*/  IMAD.IADD R6, R6, 0x1, R13 ;  /* 0x0000000106067824 */ /* 0x000fc600078e020d */
[----:B------:R-:W2:Y:S04]  /*afc0*/  SHFL.UP PT, R14, R27, 0x2, RZ ;  /* 0x044000001b0e7989 */ /* 0x000ea800000e00ff */
[----:B------:R-:W3:Y:S04]  /*afd0*/  SHFL.UP PT, R15, R26, 0x2, RZ ;  /* 0x044000001a0f7989 */ /* 0x000ee800000e00ff */
[----:B------:R-:W4:Y:S01]  /*afe0*/  SHFL.UP PT, R24, R6, 0x2, RZ ;  /* 0x0440000006187989 */ /* 0x000f2200000e00ff */
[----:B------:R-:W-:Y:S02]  /*aff0*/  IMAD.MOV.U32 R12, RZ, RZ, R8 ;  /* 0x000000ffff0c7224 */ /* 0x000fe400078e0008 */
[----:B------:R-:W-:-:S02]  /*b000*/  IMAD.MOV.U32 R13, RZ, RZ, R41 ;  /* 0x000000ffff0d7224 */ /* 0x000fc400078e0029 */
[----:B------:R-:W-:Y:S01]  /*b010*/  IMAD.MOV.U32 R34, RZ, RZ, R32 ;  /* 0x000000ffff227224 */ /* 0x000fe200078e0020 */
[----:B------:R-:W-:Y:S02]  /*b020*/  ISETP.GE.AND P5, PT, R9, 0x2, PT ;  /* 0x000000020900780c */ /* 0x000fe40003fa6270 */
[----:B------:R-:W-:Y:S01]  /*b030*/  ISETP.NE.U32.AND P2, PT, R27, RZ, PT ;  /* 0x000000ff1b00720c */ /* 0x000fe20003f45070 */
[----:B0-----:R-:W-:Y:S02]  /*b040*/  DADD R2, R2, R12 ;  /* 0x0000000002027229 */ /* 0x001fe4000000000c */
[----:B-1----:R-:W-:Y:S01]  /*b050*/  DADD R4, R4, R34 ;  /* 0x0000000004047229 */ /* 0x002fe20000000022 */
[----:B--2---:R-:W-:Y:S02]  /*b060*/  SEL R14, R14, RZ, P5 ;  /* 0x000000ff0e0e7207 */ /* 0x004fe40002800000 */
[----:B------:R-:W-:Y:S02]  /*b070*/  ISETP.NE.AND.EX P2, PT, R26, RZ, PT, P2 ;  /* 0x000000ff1a00720c */ /* 0x000fe40003f45320 */
[----:B------:R-:W-:-:S02]  /*b080*/  IADD3 R27, P4, PT, R14, R27, RZ ;  /* 0x0000001b0e1b7210 */ /* 0x000fc40007f9e0ff */
[----:B---3--:R-:W-:Y:S02]  /*b090*/  SEL R15, R15, RZ, P5 ;  /* 0x000000ff0f0f7207 */ /* 0x008fe40002800000 */
[----:B----4-:R-:W-:Y:S01]  /*b0a0*/  SEL R24, R24, RZ, !P2 ;  /* 0x000000ff18187207 */ /* 0x010fe20005000000 */
[----:B------:R-:W0:Y:S01]  /*b0b0*/  SHFL.UP PT, R14, R27, 0x4, RZ ;  /* 0x048000001b0e7989 */ /* 0x000e2200000e00ff */
[----:B------:R-:W-:Y:S02]  /*b0c0*/  @P5 FSEL R8, R2, R8, !P2 ;  /* 0x0000000802085208 */ /* 0x000fe40005000000 */
[----:B------:R-:W-:Y:S02]  /*b0d0*/  @P5 FSEL R41, R3, R41, !P2 ;  /* 0x0000002903295208 */ /* 0x000fe40005000000 */
[----:B------:R-:W-:Y:S02]  /*b0e0*/  @P5 FSEL R32, R4, R32, !P2 ;  /* 0x0000002004205208 */ /* 0x000fe40005000000 */
[----:B------:R-:W-:Y:S01]  /*b0f0*/  @P5 FSEL R35, R5, R35, !P2 ;  /* 0x0000002305235208 */ /* 0x000fe20005000000 */
[----:B------:R-:W-:Y:S01]  /*b100*/  IMAD.X R26, R15, 0x1, R26, P4 ;  /* 0x000000010f1a7824 */ /* 0x000fe200020e061a */
[----:B------:R-:W-:Y:S01]  /*b110*/  SEL R13, R24, RZ, P5 ;  /* 0x000000ff180d7207 */ /* 0x000fe20002800000 */
[----:B------:R-:W-:Y:S04]  /*b120*/  SHFL.UP PT, R2, R8, 0x4, RZ ;  /* 0x0480000008027989 */ /* 0x000fe800000e00ff */
[----:B------:R-:W1:Y:S01]  /*b130*/  SHFL.UP PT, R3, R41, 0x4, RZ ;  /* 0x0480000029037989 */ /* 0x000e6200000e00ff */
[----:B------:R-:W-:-:S03]  /*b140*/  IMAD.IADD R6, R6, 0x1, R13 ;  /* 0x0000000106067824 */ /* 0x000fc600078e020d */
[----:B------:R-:W-:Y:S04]  /*b150*/  SHFL.UP PT, R4, R32, 0x4, RZ ;  /* 0x0480000020047989 */ /* 0x000fe800000e00ff */
[----:B------:R-:W2:Y:S04]  /*b160*/  SHFL.UP PT, R5, R35, 0x4, RZ ;  /* 0x0480000023057989 */ /* 0x000ea800000e00ff */
[----:B------:R-:W3:Y:S04]  /*b170*/  SHFL.UP PT, R15, R26, 0x4, RZ ;  /* 0x048000001a0f7989 */ /* 0x000ee800000e00ff */
[----:B------:R-:W4:Y:S01]  /*b180*/  SHFL.UP PT, R24, R6, 0x4, RZ ;  /* 0x0480000006187989 */ /* 0x000f2200000e00ff */
[----:B------:R-:W-:Y:S01]  /*b190*/  ISETP.GE.AND P5, PT, R9, 0x4, PT ;  /* 0x000000040900780c */ /* 0x000fe20003fa6270 */
[----:B------:R-:W-:-:S02]  /*b1a0*/  IMAD.MOV.U32 R12, RZ, RZ, R8 ;  /* 0x000000ffff0c7224 */ /* 0x000fc400078e0008 */
[----:B------:R-:W-:Y:S01]  /*b1b0*/  IMAD.MOV.U32 R13, RZ, RZ, R41 ;  /* 0x000000ffff0d7224 */ /* 0x000fe200078e0029 */
[----:B0-----:R-:W-:Y:S01]  /*b1c0*/  SEL R14, R14, RZ, P5 ;  /* 0x000000ff0e0e7207 */ /* 0x001fe20002800000 */
[----:B------:R-:W-:Y:S01]  /*b1d0*/  IMAD.MOV.U32 R34, RZ, RZ, R32 ;  /* 0x000000ffff227224 */ /* 0x000fe200078e0020 */
[----:B------:R-:W-:Y:S02]  /*b1e0*/  ISETP.NE.U32.AND P2, PT, R27, RZ, PT ;  /* 0x000000ff1b00720c */ /* 0x000fe40003f45070 */
[----:B------:R-:W-:Y:S01]  /*b1f0*/  IADD3 R27, P4, PT, R14, R27, RZ ;  /* 0x0000001b0e1b7210 */ /* 0x000fe20007f9e0ff */
[----:B-1----:R-:W-:Y:S01]  /*b200*/  DADD R2, R2, R12 ;  /* 0x0000000002027229 */ /* 0x002fe2000000000c */
[----:B------:R-:W-:Y:S01]  /*b210*/  ISETP.NE.AND.EX P2, PT, R26, RZ, PT, P2 ;  /* 0x000000ff1a00720c */ /* 0x000fe20003f45320 */
[----:B--2---:R-:W-:Y:S02]  /*b220*/  DADD R4, R4, R34 ;  /* 0x0000000004047229 */ /* 0x004fe40000000022 */
[----:B------:R-:W0:Y:S01]  /*b230*/  SHFL.UP PT, R12, R27, 0x8, RZ ;  /* 0x050000001b0c7989 */ /* 0x000e2200000e00ff */
[----:B---3--:R-:W-:-:S05]  /*b240*/  SEL R15, R15, RZ, P5 ;  /* 0x000000ff0f0f7207 */ /* 0x008fca0002800000 */
[----:B------:R-:W-:Y:S02]  /*b250*/  @P5 FSEL R8, R2, R8, !P2 ;  /* 0x0000000802085208 */ /* 0x000fe40005000000 */
[----:B----4-:R-:W-:Y:S01]  /*b260*/  SEL R24, R24, RZ, !P2 ;  /* 0x000000ff18187207 */ /* 0x010fe20005000000 */
[----:B------:R-:W-:Y:S01]  /*b270*/  IMAD.X R25, R15, 0x1, R26, P4 ;  /* 0x000000010f197824 */ /* 0x000fe200020e061a */
[----:B------:R-:W-:Y:S02]  /*b280*/  @P5 FSEL R41, R3, R41, !P2 ;  /* 0x0000002903295208 */ /* 0x000fe40005000000 */
[----:B------:R-:W-:Y:S02]  /*b290*/  @P5 FSEL R32, R4, R32, !P2 ;  /* 0x0000002004205208 */ /* 0x000fe40005000000 */
[----:B------:R-:W-:Y:S01]  /*b2a0*/  @P5 FSEL R35, R5, R35, !P2 ;  /* 0x0000002305235208 */ /* 0x000fe20005000000 */
[----:B------:R-:W1:Y:S01]  /*b2b0*/  SHFL.UP PT, R14, R25, 0x8, RZ ;  /* 0x05000000190e7989 */ /* 0x000e6200000e00ff */
[----:B------:R-:W-:-:S03]  /*b2c0*/  SEL R13, R24, RZ, P5 ;  /* 0x000000ff180d7207 */ /* 0x000fc60002800000 */
[----:B------:R-:W-:Y:S02]  /*b2d0*/  SHFL.UP PT, R2, R8, 0x8, RZ ;  /* 0x0500000008027989 */ /* 0x000fe400000e00ff */
[----:B------:R-:W-:Y:S02]  /*b2e0*/  IMAD.IADD R6, R6, 0x1, R13 ;  /* 0x0000000106067824 */ /* 0x000fe400078e020d */
[----:B------:R-:W2:Y:S04]  /*b2f0*/  SHFL.UP PT, R3, R41, 0x8, RZ ;  /* 0x0500000029037989 */ /* 0x000ea800000e00ff */
[----:B------:R-:W-:Y:S04]  /*b300*/  SHFL.UP PT, R4, R32, 0x8, RZ ;  /* 0x0500000020047989 */ /* 0x000fe800000e00ff */
[----:B------:R-:W3:Y:S01]  /*b310*/  SHFL.UP PT, R5, R35, 0x8, RZ ;  /* 0x0500000023057989 */ /* 0x000ee200000e00ff */
[----:B------:R-:W-:-:S03]  /*b320*/  ISETP.GE.AND P5, PT, R9, 0x8, PT ;  /* 0x000000080900780c */ /* 0x000fc60003fa6270 */
[----:B------:R-:W4:Y:S01]  /*b330*/  SHFL.UP PT, R15, R6, 0x8, RZ ;  /* 0x05000000060f7989 */ /* 0x000f2200000e00ff */
[----:B0-----:R-:W-:Y:S02]  /*b340*/  SEL R12, R12, RZ, P5 ;  /* 0x000000ff0c0c7207 */ /* 0x001fe40002800000 */
[----:B------:R-:W-:Y:S01]  /*b350*/  ISETP.NE.U32.AND P2, PT, R27, RZ, PT ;  /* 0x000000ff1b00720c */ /* 0x000fe20003f45070 */
[----:B------:R-:W-:Y:S01]  /*b360*/  IMAD.MOV.U32 R13, RZ, RZ, R41 ;  /* 0x000000ffff0d7224 */ /* 0x000fe200078e0029 */
[----:B------:R-:W-:Y:S01]  /*b370*/  IADD3 R27, P4, PT, R12, R27, RZ ;  /* 0x0000001b0c1b7210 */ /* 0x000fe20007f9e0ff */
[----:B------:R-:W-:Y:S02]  /*b380*/  IMAD.MOV.U32 R12, RZ, RZ, R8 ;  /* 0x000000ffff0c7224 */ /* 0x000fe400078e0008 */
[----:B------:R-:W-:Y:S01]  /*b390*/  IMAD.MOV.U32 R34, RZ, RZ, R32 ;  /* 0x000000ffff227224 */ /* 0x000fe200078e0020 */
[----:B-1----:R-:W-:-:S03]  /*b3a0*/  SEL R14, R14, RZ, P5 ;  /* 0x000000ff0e0e7207 */ /* 0x002fc60002800000 */
[----:B--2---:R-:W-:Y:S01]  /*b3b0*/  DADD R2, R2, R12 ;  /* 0x0000000002027229 */ /* 0x004fe2000000000c */
[----:B------:R-:W-:Y:S01]  /*b3c0*/  ISETP.NE.AND.EX P2, PT, R25, RZ, PT, P2 ;  /* 0x000000ff1900720c */ /* 0x000fe20003f45320 */
[----:B------:R-:W-:Y:S02]  /*b3d0*/  IMAD.X R28, R14, 0x1, R25, P4 ;  /* 0x000000010e1c7824 */ /* 0x000fe400020e0619 */
[----:B------:R-:W0:Y:S01]  /*b3e0*/  SHFL.UP PT, R14, R27, 0x10, RZ ;  /* 0x060000001b0e7989 */ /* 0x000e2200000e00ff */
[----:B---3--:R-:W-:Y:S01]  /*b3f0*/  DADD R4, R4, R34 ;  /* 0x0000000004047229 */ /* 0x008fe20000000022 */
[----:B----4-:R-:W-:-:S04]  /*b400*/  SEL R15, R15, RZ, !P2 ;  /* 0x000000ff0f0f7207 */ /* 0x010fc80005000000 */
[----:B------:R-:W-:Y:S02]  /*b410*/  @P5 FSEL R8, R2, R8, !P2 ;  /* 0x0000000802085208 */ /* 0x000fe40005000000 */
[----:B------:R-:W-:-:S03]  /*b420*/  @P5 FSEL R41, R3, R41, !P2 ;  /* 0x0000002903295208 */ /* 0x000fc60005000000 */
[----:B------:R-:W-:Y:S02]  /*b430*/  @P5 FSEL R32, R4, R32, !P2 ;  /* 0x0000002004205208 */ /* 0x000fe40005000000 */
[----:B------:R-:W-:Y:S02]  /*b440*/  @P5 FSEL R35, R5, R35, !P2 ;  /* 0x0000002305235208 */ /* 0x000fe40005000000 */
[----:B------:R-:W-:Y:S01]  /*b450*/  SEL R15, R15, RZ, P5 ;  /* 0x000000ff0f0f7207 */ /* 0x000fe20002800000 */
[----:B------:R-:W-:Y:S04]  /*b460*/  SHFL.UP PT, R2, R8, 0x10, RZ ;  /* 0x0600000008027989 */ /* 0x000fe800000e00ff */
[----:B------:R-:W1:Y:S01]  /*b470*/  SHFL.UP PT, R3, R41, 0x10, RZ ;  /* 0x0600000029037989 */ /* 0x000e6200000e00ff */
[----:B------:R-:W-:-:S03]  /*b480*/  IMAD.IADD R24, R6, 0x1, R15 ;  /* 0x0000000106187824 */ /* 0x000fc600078e020f */
[----:B------:R-:W-:Y:S04]  /*b490*/  SHFL.UP PT, R12, R32, 0x10, RZ ;  /* 0x06000000200c7989 */ /* 0x000fe800000e00ff */
[----:B------:R-:W2:Y:S01]  /*b4a0*/  SHFL.UP PT, R13, R35, 0x10, RZ ;  /* 0x06000000230d7989 */ /* 0x000ea200000e00ff */
[----:B------:R-:W-:-:S03]  /*b4b0*/  ISETP.GE.AND P4, PT, R9, 0x10, PT ;  /* 0x000000100900780c */ /* 0x000fc60003f86270 */
[----:B------:R-:W3:Y:S04]  /*b4c0*/  SHFL.UP PT, R26, R24, 0x10, RZ ;  /* 0x06000000181a7989 */ /* 0x000ee800000e00ff */
[----:B------:R-:W4:Y:S01]  /*b4d0*/  SHFL.UP PT, R25, R28, 0x10, RZ ;  /* 0x060000001c197989 */ /* 0x000f2200000e00ff */
[----:B0-----:R-:W-:Y:S01]  /*b4e0*/  SEL R14, R14, RZ, P4 ;  /* 0x000000ff0e0e7207 */ /* 0x001fe20002000000 */
[----:B------:R-:W-:Y:S02]  /*b4f0*/  IMAD.MOV.U32 R15, RZ, RZ, R41 ;  /* 0x000000ffff0f7224 */ /* 0x000fe400078e0029 */
[----:B------:R-:W-:Y:S01]  /*b500*/  IMAD.MOV.U32 R34, RZ, RZ, R32 ;  /* 0x000000ffff227224 */ /* 0x000fe200078e0020 */
[----:B------:R-:W-:Y:S01]  /*b510*/  IADD3 R4, P5, PT, R14, R27, RZ ;  /* 0x0000001b0e047210 */ /* 0x000fe20007fbe0ff */
[----:B------:R-:W-:Y:S01]  /*b520*/  IMAD.MOV.U32 R14, RZ, RZ, R8 ;  /* 0x000000ffff0e7224 */ /* 0x000fe200078e0008 */
[----:B------:R-:W-:-:S02]  /*b530*/  ISETP.NE.U32.AND P2, PT, R27, RZ, PT ;  /* 0x000000ff1b00720c */ /* 0x000fc40003f45070 */
[----:B------:R-:W-:-:S03]  /*b540*/  ISETP.NE.AND P6, PT, R9, 0x1f, PT ;  /* 0x0000001f0900780c */ /* 0x000fc60003fc5270 */
[----:B-1----:R-:W-:Y:S01]  /*b550*/  DADD R2, R2, R14 ;  /* 0x0000000002027229 */ /* 0x002fe2000000000e */
[----:B------:R-:W-:Y:S01]  /*b560*/  ISETP.NE.AND.EX P2, PT, R28, RZ, PT, P2 ;  /* 0x000000ff1c00720c */ /* 0x000fe20003f45320 */
[----:B--2---:R-:W-:-:S03]  /*b570*/  DADD R12, R12, R34 ;  /* 0x000000000c0c7229 */ /* 0x004fc60000000022 */
[----:B---3--:R-:W-:Y:S02]  /*b580*/  SEL R26, R26, RZ, !P2 ;  /* 0x000000ff1a1a7207 */ /* 0x008fe40005000000 */
[----:B------:R-:W-:Y:S02]  /*b590*/  SHF.R.U32.HI R6, RZ, 0x5, R40 ;  /* 0x00000005ff067819 */ /* 0x000fe40000011628 */
[----:B----4-:R-:W-:Y:S02]  /*b5a0*/  SEL R25, R25, RZ, P4 ;  /* 0x000000ff19197207 */ /* 0x010fe40002000000 */
[----:B------:R-:W-:Y:S02]  /*b5b0*/  @P4 FSEL R8, R2, R8, !P2 ;  /* 0x0000000802084208 */ /* 0x000fe40005000000 */
[----:B------:R-:W-:Y:S02]  /*b5c0*/  SEL R15, R26, RZ, P4 ;  /* 0x000000ff1a0f7207 */ /* 0x000fe40002000000 */
[----:B------:R-:W-:-:S02]  /*b5d0*/  @P4 FSEL R41, R3, R41, !P2 ;  /* 0x0000002903294208 */ /* 0x000fc40005000000 */
[----:B------:R-:W-:Y:S02]  /*b5e0*/  @P4 FSEL R32, R12, R32, !P2 ;  /* 0x000000200c204208 */ /* 0x000fe40005000000 */
[----:B------:R-:W-:Y:S01]  /*b5f0*/  @P4 FSEL R35, R13, R35, !P2 ;  /* 0x000000230d234208 */ /* 0x000fe20005000000 */
[----:B------:R-:W-:Y:S01]  /*b600*/  IMAD.X R5, R25, 0x1, R28, P5 ;  /* 0x0000000119057824 */ /* 0x000fe200028e061c */
[----:B------:R-:W-:Y:S01]  /*b610*/  CS2R R26, SRZ ;  /* 0x00000000001a7805 */ /* 0x000fe2000001ff00 */
[----:B------:R-:W-:Y:S02]  /*b620*/  @!P6 IMAD R31, R6, 0x30, R33 ;  /* 0x00000030061fe824 */ /* 0x000fe400078e0221 */
[----:B------:R-:W-:Y:S02]  /*b630*/  IMAD.IADD R24, R24, 0x1, R15 ;  /* 0x0000000118187824 */ /* 0x000fe400078e020f */
[----:B------:R-:W-:Y:S02]  /*b640*/  IMAD.MOV.U32 R25, RZ, RZ, RZ ;  /* 0x000000ffff197224 */ /* 0x000fe400078e00ff */
[----:B------:R-:W-:-:S02]  /*b650*/  @!P6 IMAD.MOV.U32 R56, RZ, RZ, R8 ;  /* 0x000000ffff38e224 */ /* 0x000fc400078e0008 */
        /* <DEDUP_REMOVED lines=8> */
[----:B------:R-:W-:Y:S04]  /*b6e0*/  LDS.64 R2, [R33+0x30] ;  /* 0x0000300021027984 */ /* 0x000fe80000000a00 */
[----:B------:R-:W0:Y:S04]  /*b6f0*/  LDS.64 R28, [R33] ;  /* 0x00000000211c7984 */ /* 0x000e280000000a00 */
[----:B------:R-:W-:Y:S04]  /*b700*/  LDS.128 R44, [R33+0x10] ;  /* 0x00001000212c7984 */ /* 0x000fe80000000c00 */
[----:B------:R-:W1:Y:S04]  /*b710*/  LDS.128 R48, [R33+0x40] ;  /* 0x0000400021307984 */ /* 0x000e680000000c00 */
[----:B------:R-:W2:Y:S04]  /*b720*/  LDS.128 R36, [R33+0x70] ;  /* 0x0000700021247984 */ /* 0x000ea80000000c00 */
[----:B------:R-:W3:Y:S04]  /*b730*/  LDS.64 R52, [R33+0x60] ;  /* 0x0000600021347984 */ /* 0x000ee80000000a00 */
[----:B------:R-:W4:Y:S01]  /*b740*/  LDS.128 R12, [R33+0x20] ;  /* 0x00002000210c7984 */ /* 0x000f220000000c00 */
[----:B------:R-:W-:-:S03]  /*b750*/  ISETP.NE.AND P4, PT, R6, 0x2, PT ;  /* 0x000000020600780c */ /* 0x000fc60003f85270 */
[----:B------:R-:W5:Y:S01]  /*b760*/  LDS R55, [R33+0x50] ;  /* 0x0000500021377984 */ /* 0x000f620000000800 */
[----:B------:R-:W-:-:S03]  /*b770*/  ISETP.NE.AND P5, PT, R6, 0x1, PT ;  /* 0x000000010600780c */ /* 0x000fc60003fa5270 */
[----:B------:R-:W-:Y:S01]  /*b780*/  LDS R34, [R33+0xb0] ;  /* 0x0000b00021227984 */ /* 0x000fe20000000800 */
[----:B0-----:R-:W-:Y:S02]  /*b790*/  IADD3 R57, P2, PT, R28, R2, RZ ;  /* 0x000000021c397210 */ /* 0x001fe40007f5e0ff */
[----:B------:R-:W-:-:S03]  /*b7a0*/  ISETP.NE.U32.AND P6, PT, R2, RZ, PT ;  /* 0x000000ff0200720c */ /* 0x000fc60003fc5070 */
[----:B------:R-:W-:Y:S01]  /*b7b0*/  IMAD.X R59, R29, 0x1, R3, P2 ;  /* 0x000000011d3b7824 */ /* 0x000fe200010e0603 */
[----:B------:R-:W-:Y:S01]  /*b7c0*/  ISETP.NE.AND.EX P6, PT, R3, RZ, PT, P6 ;  /* 0x000000ff0300720c */ /* 0x000fe20003fc5360 */
[----:B-1----:R-:W-:Y:S01]  /*b7d0*/  DADD R26, R46, R50 ;  /* 0x000000002e1a7229 */ /* 0x002fe20000000032 */
[----:B------:R-:W0:Y:S01]  /*b7e0*/  LDS.64 R2, [R33+0x90] ;  /* 0x0000900021027984 */ /* 0x000e220000000a00 */
[----:B------:R-:W-:Y:S02]  /*b7f0*/  SEL R54, R57, R28, !P4 ;  /* 0x0000001c39367207 */ /* 0x000fe40006000000 */
[----:B------:R-:W-:Y:S02]  /*b800*/  SEL R25, R59, R29, !P4 ;  /* 0x0000001d3b197207 */ /* 0x000fe40006000000 */
[----:B------:R-:W1:Y:S01]  /*b810*/  LDS.128 R28, [R33+0xa0] ;  /* 0x0000a000211c7984 */ /* 0x000e620000000c00 */
[----:B------:R-:W-:-:S03]  /*b820*/  DADD R42, R44, R48 ;  /* 0x000000002c2a7229 */ /* 0x000fc60000000030 */
[----:B------:R-:W-:Y:S02]  /*b830*/  FSEL R26, R26, R50, !P6 ;  /* 0x000000321a1a7208 */ /* 0x000fe40007000000 */
[----:B------:R-:W1:Y:S01]  /*b840*/  LDS R50, [R33+0x80] ;  /* 0x0000800021327984 */ /* 0x000e620000000800 */
[----:B------:R-:W-:Y:S02]  /*b850*/  FSEL R63, R46, RZ, !P5 ;  /* 0x000000ff2e3f7208 */ /* 0x000fe40006800000 */
[----:B------:R-:W-:Y:S02]  /*b860*/  FSEL R67, R47, RZ, !P5 ;  /* 0x000000ff2f437208 */ /* 0x000fe40006800000 */
[----:B------:R-:W-:Y:S02]  /*b870*/  FSEL R46, R42, R48, !P6 ;  /* 0x000000302a2e7208 */ /* 0x000fe40007000000 */
[----:B------:R-:W-:Y:S02]  /*b880*/  FSEL R47, R43, R49, !P6 ;  /* 0x000000312b2f7208 */ /* 0x000fe40007000000 */
[----:B------:R-:W-:Y:S01]  /*b890*/  FSEL R61, R44, RZ, !P5 ;  /* 0x000000ff2c3d7208 */ /* 0x000fe20006800000 */
[----:B------:R-:W1:Y:S01]  /*b8a0*/  LDS.64 R42, [R33+0xc0] ;  /* 0x0000c000212a7984 */ /* 0x000e620000000a00 */
[----:B------:R-:W-:-:S02]  /*b8b0*/  FSEL R65, R45, RZ, !P5 ;  /* 0x000000ff2d417208 */ /* 0x000fc40006800000 */
[----:B--2---:R-:W-:Y:S01]  /*b8c0*/  DADD R44, R36, R46 ;  /* 0x00000000242c7229 */ /* 0x004fe2000000002e */
[----:B---3--:R-:W-:Y:S02]  /*b8d0*/  ISETP.NE.U32.AND P2, PT, R52, RZ, PT ;  /* 0x000000ff3400720c */ /* 0x008fe40003f45070 */
[----:B------:R-:W-:Y:S02]  /*b8e0*/  FSEL R27, R27, R51, !P6 ;  /* 0x000000331b1b7208 */ /* 0x000fe40007000000 */
[----:B----4-:R-:W-:Y:S02]  /*b8f0*/  SEL R48, R12, RZ, !P6 ;  /* 0x000000ff0c307207 */ /* 0x010fe40007000000 */
[----:B------:R-:W-:Y:S02]  /*b900*/  IADD3 R57, P6, PT, R52, R57, RZ ;  /* 0x0000003934397210 */ /* 0x000fe40007fde0ff */
[C---:B------:R-:W-:Y:S02]  /*b910*/  ISETP.NE.AND.EX P2, PT, R53.reuse, RZ, PT, P2 ;  /* 0x000000ff3500720c */ /* 0x040fe40003f45320 */
[----:B------:R-:W-:Y:S01]  /*b920*/  FSEL R49, R26, R63, !P4 ;  /* 0x0000003f1a317208 */ /* 0x000fe20006000000 */
[----:B------:R-:W-:Y:S01]  /*b930*/  IMAD.X R52, R53, 0x1, R59, P6 ;  /* 0x0000000135347824 */ /* 0x000fe200030e063b */
[----:B------:R-:W-:Y:S01]  /*b940*/  FSEL R51, R27, R67, !P4 ;  /* 0x000000431b337208 */ /* 0x000fe20006000000 */
[----:B------:R-:W-:Y:S01]  /*b950*/  DADD R26, R38, R26 ;  /* 0x00000000261a7229 */ /* 0x000fe2000000001a */
[----:B------:R-:W-:-:S02]  /*b960*/  FSEL R61, R46, R61, !P4 ;  /* 0x0000003d2e3d7208 */ /* 0x000fc40006000000 */
[----:B------:R-:W-:Y:S02]  /*b970*/  FSEL R65, R47, R65, !P4 ;  /* 0x000000412f417208 */ /* 0x000fe40006000000 */
[----:B------:R-:W-:Y:S02]  /*b980*/  FSEL R36, R44, R36, !P2 ;  /* 0x000000242c247208 */ /* 0x000fe40005000000 */
[----:B------:R-:W-:Y:S02]  /*b990*/  FSEL R37, R45, R37, !P2 ;  /* 0x000000252d257208 */ /* 0x000fe40005000000 */
[----:B------:R-:W2:Y:S01]  /*b9a0*/  LDS.128 R44, [R33+0xd0] ;  /* 0x0000d000212c7984 */ /* 0x000ea20000000c00 */
[----:B------:R-:W-:Y:S01]  /*b9b0*/  ISETP.NE.AND P6, PT, R6, 0x3, PT ;  /* 0x000000030600780c */ /* 0x000fe20003fc5270 */
[----:B-----5:R-:W-:Y:S01]  /*b9c0*/  IMAD.IADD R63, R55, 0x1, R48 ;  /* 0x00000001373f7824 */ /* 0x020fe200078e0230 */
[----:B------:R-:W-:Y:S02]  /*b9d0*/  SEL R12, R12, RZ, !P5 ;  /* 0x000000ff0c0c7207 */ /* 0x000fe40006800000 */
[----:B0-----:R-:W-:-:S02]  /*b9e0*/  ISETP.NE.U32.AND P5, PT, R2, RZ, PT ;  /* 0x000000ff0200720c */ /* 0x001fc40003fa5070 */
[----:B------:R-:W-:Y:S02]  /*b9f0*/  FSEL R55, R36, R61, !P6 ;  /* 0x0000003d24377208 */ /* 0x000fe40007000000 */
[----:B------:R-:W-:Y:S01]  /*ba00*/  FSEL R53, R37, R65, !P6 ;  /* 0x0000004125357208 */ /* 0x000fe20007000000 */
[----:B-1----:R-:W-:Y:S01]  /*ba10*/  DADD R36, R28, R36 ;  /* 0x000000001c247229 */ /* 0x002fe20000000024 */
[----:B------:R-:W-:Y:S02]  /*ba20*/  SEL R56, R63, R12, !P4 ;  /* 0x0000000c3f387207 */ /* 0x000fe40006000000 */
[----:B------:R-:W-:Y:S01]  /*ba30*/  ISETP.NE.AND.EX P4, PT, R3, RZ, PT, P5 ;  /* 0x000000ff0300720c */ /* 0x000fe20003f85350 */
[----:B------:R-:W0:Y:S01]  /*ba40*/  LDS R12, [R33+0xe0] ;  /* 0x0000e000210c7984 */ /* 0x000e220000000800 */
[----:B------:R-:W-:Y:S02]  /*ba50*/  SEL R54, R57, R54, !P6 ;  /* 0x0000003639367207 */ /* 0x000fe40007000000 */
[----:B------:R-:W-:-:S02]  /*ba60*/  SEL R63, R63, RZ, !P2 ;  /* 0x000000ff3f3f7207 */ /* 0x000fc40005000000 */
[----:B------:R-:W-:Y:S02]  /*ba70*/  FSEL R38, R26, R38, !P2 ;  /* 0x000000261a267208 */ /* 0x000fe40005000000 */
[----:B------:R-:W-:Y:S02]  /*ba80*/  FSEL R39, R27, R39, !P2 ;  /* 0x000000271b277208 */ /* 0x000fe40005000000 */
[----:B------:R-:W-:Y:S01]  /*ba90*/  IADD3 R57, P5, PT, R2, R57, RZ ;  /* 0x0000003902397210 */ /* 0x000fe20007fbe0ff */
[----:B------:R-:W-:Y:S01]  /*baa0*/  IMAD.IADD R63, R50, 0x1, R63 ;  /* 0x00000001323f7824 */ /* 0x000fe200078e023f */
[----:B------:R-:W-:Y:S01]  /*bab0*/  FSEL R59, R38, R49, !P6 ;  /* 0x00000031263b7208 */ /* 0x000fe20007000000 */
[----:B------:R-:W-:Y:S01]  /*bac0*/  LDS.64 R26, [R33+0xf0] ;  /* 0x0000f000211a7984 */ /* 0x000fe20000000a00 */
[----:B------:R-:W-:Y:S01]  /*bad0*/  FSEL R51, R39, R51, !P6 ;  /* 0x0000003327337208 */ /* 0x000fe20007000000 */
[----:B------:R-:W-:Y:S01]  /*bae0*/  IMAD.X R50, R3, 0x1, R52, P5 ;  /* 0x0000000103327824 */ /* 0x000fe200028e0634 */
[----:B------:R-:W-:Y:S01]  /*baf0*/  DADD R48, R30, R38 ;  /* 0x000000001e307229 */ /* 0x000fe20000000026 */
[----:B------:R-:W-:-:S02]  /*bb00*/  FSEL R2, R36, R28, !P4 ;  /* 0x0000001c24027208 */ /* 0x000fc40006000000 */
[----:B------:R-:W-:Y:S02]  /*bb10*/  FSEL R3, R37, R29, !P4 ;  /* 0x0000001d25037208 */ /* 0x000fe40006000000 */
[----:B------:R-:W1:Y:S01]  /*bb20*/  LDS.128 R36, [R33+0x100] ;  /* 0x0001000021247984 */ /* 0x000e620000000c00 */
[C---:B------:R-:W-:Y:S02]  /*bb30*/  SEL R56, R63.reuse, R56, !P6 ;  /* 0x000000383f387207 */ /* 0x040fe40007000000 */
[----:B------:R-:W-:Y:S02]  /*bb40*/  SEL R63, R63, RZ, !P4 ;  /* 0x000000ff3f3f7207 */ /* 0x000fe40006000000 */
[----:B------:R-:W-:Y:S02]  /*bb50*/  ISETP.NE.AND P5, PT, R6, 0x4, PT ;  /* 0x000000040600780c */ /* 0x000fe40003fa5270 */
[----:B------:R-:W-:Y:S02]  /*bb60*/  FSEL R28, R48, R30, !P4 ;  /* 0x0000001e301c7208 */ /* 0x000fe40006000000 */
[----:B------:R-:W-:Y:S01]  /*bb70*/  FSEL R29, R49, R31, !P4 ;  /* 0x0000001f311d7208 */ /* 0x000fe20006000000 */
[----:B------:R-:W-:Y:S01]  /*bb80*/  IMAD.IADD R65, R34, 0x1, R63 ;  /* 0x0000000122417824 */ /* 0x000fe200078e023f */
[----:B------:R-:W-:-:S02]  /*bb90*/  SEL R54, R57, R54, !P5 ;  /* 0x0000003639367207 */ /* 0x000fc40006800000 */
[----:B------:R-:W-:Y:S02]  /*bba0*/  IADD3 R31, P4, PT, R42, R57, RZ ;  /* 0x000000392a1f7210 */ /* 0x000fe40007f9e0ff */
[----:B------:R-:W-:Y:S02]  /*bbb0*/  FSEL R57, R28, R59, !P5 ;  /* 0x0000003b1c397208 */ /* 0x000fe40006800000 */
[----:B------:R-:W-:Y:S02]  /*bbc0*/  FSEL R61, R2, R55, !P5 ;  /* 0x00000037023d7208 */ /* 0x000fe40006800000 */
[----:B------:R-:W-:Y:S01]  /*bbd0*/  FSEL R63, R3, R53, !P5 ;  /* 0x00000035033f7208 */ /* 0x000fe20006800000 */
[----:B--2---:R-:W-:Y:S01]  /*bbe0*/  DADD R2, R44, R2 ;  /* 0x000000002c027229 */ /* 0x004fe20000000002 */
[----:B------:R-:W-:Y:S01]  /*bbf0*/  FSEL R59, R29, R51, !P5 ;  /* 0x000000331d3b7208 */ /* 0x000fe20006800000 */
[----:B------:R-:W-:Y:S01]  /*bc00*/  DADD R28, R46, R28 ;  /* 0x000000002e1c7229 */ /* 0x000fe2000000001c */
[----:B------:R-:W-:-:S02]  /*bc10*/  ISETP.NE.U32.AND P2, PT, R42, RZ, PT ;  /* 0x000000ff2a00720c */ /* 0x000fc40003f45070 */
[----:B------:R-:W-:Y:S01]  /*bc20*/  SEL R25, R52, R25, !P6 ;  /* 0x0000001934197207 */ /* 0x000fe20007000000 */
[C---:B------:R-:W-:Y:S01]  /*bc30*/  IMAD.X R55, R43.reuse, 0x1, R50, P4 ;  /* 0x000000012b377824 */ /* 0x040fe200020e0632 */
[----:B------:R-:W-:Y:S01]  /*bc40*/  ISETP.NE.AND.EX P2, PT, R43, RZ, PT, P2 ;  /* 0x000000ff2b00720c */ /* 0x000fe20003f45320 */
[----:B------:R-:W-:Y:S01]  /*bc50*/  LDS.64 R52, [R33+0x120] ;  /* 0x0001200021347984 */ /* 0x000fe20000000a00 */
[----:B------:R-:W-:-:S03]  /*bc60*/  SEL R30, R50, R25, !P5 ;  /* 0x00000019321e7207 */ /* 0x000fc60006800000 */
[----:B------:R-:W2:Y:S01]  /*bc70*/  LDS.128 R48, [R33+0x130] ;  /* 0x0001300021307984 */ /* 0x000ea20000000c00 */
[----:B------:R-:W-:Y:S02]  /*bc80*/  SEL R25, R65, RZ, !P2 ;  /* 0x000000ff41197207 */ /* 0x000fe40005000000 */
[----:B------:R-:W-:Y:S01]  /*bc90*/  FSEL R2, R2, R44, !P2 ;  /* 0x0000002c02027208 */ /* 0x000fe20005000000 */
[----:B------:R-:W-:Y:S01]  /*bca0*/  LDS.64 R42, [R33+0x150] ;  /* 0x00015000212a7984 */ /* 0x000fe20000000a00 */
[----:B------:R-:W-:Y:S02]  /*bcb0*/  FSEL R3, R3, R45, !P2 ;  /* 0x0000002d03037208 */ /* 0x000fe40005000000 */
[----:B------:R-:W-:Y:S02]  /*bcc0*/  FSEL R28, R28, R46, !P2 ;  /* 0x0000002e1c1c7208 */ /* 0x000fe40005000000 */
[----:B------:R-:W-:Y:S01]  /*bcd0*/  FSEL R29, R29, R47, !P2 ;  /* 0x0000002f1d1d7208 */ /* 0x000fe20005000000 */
[----:B0-----:R-:W-:Y:S01]  /*bce0*/  IMAD.IADD R25, R12, 0x1, R25 ;  /* 0x000000010c197824 */ /* 0x001fe200078e0219 */
[----:B------:R-:W-:Y:S01]  /*bcf0*/  ISETP.NE.AND P2, PT, R6, 0x5, PT ;  /* 0x000000050600780c */ /* 0x000fe20003f45270 */
[----:B------:R-:W0:Y:S01]  /*bd00*/  LDS R44, [R33+0x110] ;  /* 0x00011000212c7984 */ /* 0x000e220000000800 */
[----:B------:R-:W-:Y:S01]  /*bd10*/  SEL R34, R65, R56, !P5 ;  /* 0x0000003841227207 */ /* 0x000fe20006800000 */
[----:B-1----:R-:W-:Y:S01]  /*bd20*/  DADD R46, R36, R2 ;  /* 0x00000000242e7229 */ /* 0x002fe20000000002 */
[----:B------:R-:W-:Y:S01]  /*bd30*/  FSEL R57, R28, R57, !P2 ;  /* 0x000000391c397208 */ /* 0x000fe20005000000 */
[----:B------:R-:W-:Y:S01]  /*bd40*/  LDS R12, [R33+0x170] ;  /* 0x00017000210c7984 */ /* 0x000fe20000000800 */
[----:B------:R-:W-:Y:S01]  /*bd50*/  FSEL R65, R29, R59, !P2 ;  /* 0x0000003b1d417208 */ /* 0x000fe20005000000 */
[----:B------:R-:W-:Y:S01]  /*bd60*/  DADD R28, R38, R28 ;  /* 0x00000000261c7229 */ /* 0x000fe2000000001c */
[----:B------:R-:W-:-:S02]  /*bd70*/  ISETP.NE.U32.AND P4, PT, R26, RZ, PT ;  /* 0x000000ff1a00720c */ /* 0x000fc40003f85070 */
[----:B------:R-:W-:Y:S02]  /*bd80*/  FSEL R63, R3, R63, !P2 ;  /* 0x0000003f033f7208 */ /* 0x000fe40005000000 */
[----:B------:R-:W-:Y:S02]  /*bd90*/  SEL R45, R31, R54, !P2 ;  /* 0x000000361f2d7207 */ /* 0x000fe40005000000 */
[----:B------:R-:W-:Y:S02]  /*bda0*/  FSEL R59, R2, R61, !P2 ;  /* 0x0000003d023b7208 */ /* 0x000fe40005000000 */
[----:B------:R-:W-:Y:S02]  /*bdb0*/  SEL R3, R55, R30, !P2 ;  /* 0x0000001e37037207 */ /* 0x000fe40005000000 */
[----:B------:R-:W-:Y:S02]  /*bdc0*/  SEL R34, R25, R34, !P2 ;  /* 0x0000002219227207 */ /* 0x000fe40005000000 */
[----:B------:R-:W-:-:S02]  /*bdd0*/  IADD3 R61, P2, PT, R26, R31, RZ ;  /* 0x0000001f1a3d7210 */ /* 0x000fc40007f5e0ff */
[----:B------:R-:W-:-:S03]  /*bde0*/  ISETP.NE.AND.EX P4, PT, R27, RZ, PT, P4 ;  /* 0x000000ff1b00720c */ /* 0x000fc60003f85340 */
[----:B------:R-:W-:Y:S01]  /*bdf0*/  IMAD.X R54, R27, 0x1, R55, P2 ;  /* 0x000000011b367824 */ /* 0x000fe200010e0637 */
[----:B------:R-:W-:Y:S02]  /*be00*/  FSEL R26, R46, R36, !P4 ;  /* 0x000000242e1a7208 */ /* 0x000fe40006000000 */
[----:B------:R-:W-:Y:S01]  /*be10*/  FSEL R27, R47, R37, !P4 ;  /* 0x000000252f1b7208 */ /* 0x000fe20006000000 */
[----:B------:R-:W-:Y:S01]  /*be20*/  LDS R46, [R33+0x140] ;  /* 0x00014000212e7984 */ /* 0x000fe20000000800 */
[----:B------:R-:W-:Y:S02]  /*be30*/  FSEL R36, R28, R38, !P4 ;  /* 0x000000261c247208 */ /* 0x000fe40006000000 */
[----:B------:R-:W-:Y:S02]  /*be40*/  FSEL R37, R29, R39, !P4 ;  /* 0x000000271d257208 */ /* 0x000fe40006000000 */
[----:B------:R-:W1:Y:S01]  /*be50*/  LDS.128 R28, [R33+0x160] ;  /* 0x00016000211c7984 */ /* 0x000e620000000c00 */
[----:B------:R-:W-:-:S03]  /*be60*/  ISETP.NE.AND P6, PT, R6, 0x6, PT ;  /* 0x000000060600780c */ /* 0x000fc60003fc5270 */
[----:B------:R-:W-:Y:S01]  /*be70*/  LDS.64 R38, [R33+0x8] ;  /* 0x0000080021267984 */ /* 0x000fe20000000a00 */
[----:B------:R-:W-:Y:S02]  /*be80*/  FSEL R59, R26, R59, !P6 ;  /* 0x0000003b1a3b7208 */ /* 0x000fe40007000000 */
[----:B------:R-:W-:Y:S01]  /*be90*/  FSEL R47, R27, R63, !P6 ;  /* 0x0000003f1b2f7208 */ /* 0x000fe20007000000 */
[----:B--2---:R-:W-:Y:S01]  /*bea0*/  DADD R26, R48, R26 ;  /* 0x00000000301a7229 */ /* 0x004fe2000000001a */
[----:B------:R-:W-:Y:S02]  /*beb0*/  FSEL R57, R36, R57, !P6 ;  /* 0x0000003924397208 */ /* 0x000fe40007000000 */
[----:B------:R-:W-:Y:S01]  /*bec0*/  FSEL R55, R37, R65, !P6 ;  /* 0x0000004125377208 */ /* 0x000fe20007000000 */
[----:B------:R-:W-:Y:S01]  /*bed0*/  DADD R36, R50, R36 ;  /* 0x0000000032247229 */ /* 0x000fe20000000024 */
[----:B------:R-:W-:Y:S02]  /*bee0*/  ISETP.NE.U32.AND P2, PT, R52, RZ, PT ;  /* 0x000000ff3400720c */ /* 0x000fe40003f45070 */
[----:B------:R-:W-:-:S02]  /*bef0*/  SEL R25, R25, RZ, !P4 ;  /* 0x000000ff19197207 */ /* 0x000fc40006000000 */
[----:B------:R-:W-:Y:S02]  /*bf00*/  ISETP.NE.AND.EX P2, PT, R53, RZ, PT, P2 ;  /* 0x000000ff3500720c */ /* 0x000fe40003f45320 */
[----:B------:R-:W-:Y:S01]  /*bf10*/  ISETP.NE.AND P5, PT, R6, 0x7, PT ;  /* 0x000000070600780c */ /* 0x000fe20003fa5270 */
[----:B------:R2:W-:Y:S01]  /*bf20*/  SHFL.UP PT, R2, R24, 0x1, RZ ;  /* 0x0420000018027989 */ /* 0x0005e200000e00ff */
[----:B------:R-:W-:Y:S01]  /*bf30*/  SEL R6, R61, R45, !P6 ;  /* 0x0000002d3d067207 */ /* 0x000fe20007000000 */
[----:B0-----:R-:W-:Y:S01]  /*bf40*/  IMAD.IADD R45, R44, 0x1, R25 ;  /* 0x000000012c2d7824 */ /* 0x001fe200078e0219 */
[----:B------:R-:W-:Y:S02]  /*bf50*/  IADD3 R61, P4, PT, R52, R61, RZ ;  /* 0x0000003d343d7210 */ /* 0x000fe40007f9e0ff */
[----:B------:R-:W-:Y:S01]  /*bf60*/  FSEL R25, R27, R49, !P2 ;  /* 0x000000311b197208 */ /* 0x000fe20005000000 */
[----:B------:R-:W-:Y:S01]  /*bf70*/  SHFL.UP PT, R32, R32, 0x1, RZ ;  /* 0x0420000020207989 */ /* 0x000fe200000e00ff */
[----:B------:R-:W-:-:S02]  /*bf80*/  FSEL R27, R37, R51, !P2 ;  /* 0x00000033251b7208 */ /* 0x000fc40005000000 */
[----:B--2---:R-:W-:Y:S01]  /*bf90*/  FSEL R24, R26, R48, !P2 ;  /* 0x000000301a187208 */ /* 0x004fe20005000000 */
[----:B------:R-:W0:Y:S01]  /*bfa0*/  SHFL.UP PT, R37, R8, 0x1, RZ ;  /* 0x0420000008257989 */ /* 0x000e2200000e00ff */
[----:B------:R-:W-:Y:S01]  /*bfb0*/  FSEL R26, R36, R50, !P2 ;  /* 0x00000032241a7208 */ /* 0x000fe20005000000 */
[----:B------:R-:W-:Y:S02]  /*bfc0*/  IMAD.X R53, R53, 0x1, R54, P4 ;  /* 0x0000000135357824 */ /* 0x000fe400020e0636 */
[----:B------:R-:W2:Y:S01]  /*bfd0*/  SHFL.UP PT, R50, R41, 0x1, RZ ;  /* 0x0420000029327989 */ /* 0x000ea200000e00ff */
[----:B------:R-:W-:-:S03]  /*bfe0*/  SEL R36, R61, R6, !P5 ;  /* 0x000000063d247207 */ /* 0x000fc60006800000 */
[----:B------:R-:W3:Y:S01]  /*bff0*/  SHFL.UP PT, R51, R35, 0x1, RZ ;  /* 0x0420000023337989 */ /* 0x000ee200000e00ff */
[----:B------:R-:W-:Y:S02]  /*c000*/  IADD3 R6, P4, PT, R42, R61, RZ ;  /* 0x0000003d2a067210 */ /* 0x000fe40007f9e0ff */
[----:B------:R-:W-:Y:S02]  /*c010*/  SEL R44, R54, R3, !P6 ;  /* 0x00000003362c7207 */ /* 0x000fe40007000000 */
[C---:B------:R-:W-:Y:S01]  /*c020*/  SEL R34, R45.reuse, R34, !P6 ;  /* 0x000000222d227207 */ /* 0x040fe20007000000 */
[----:B------:R4:W0:Y:S01]  /*c030*/  SHFL.UP PT, R3, R5, 0x1, RZ ;  /* 0x0420000005037989 */ /* 0x00082200000e00ff */
[----:B------:R-:W-:Y:S02]  /*c040*/  ISETP.NE.U32.AND P6, PT, R42, RZ, PT ;  /* 0x000000ff2a00720c */ /* 0x000fe40003fc5070 */
[----:B------:R-:W-:Y:S02]  /*c050*/  SEL R45, R45, RZ, !P2 ;  /* 0x000000ff2d2d7207 */ /* 0x000fe40005000000 */
[----:B------:R-:W-:-:S02]  /*c060*/  FSEL R42, R24, R59, !P5 ;  /* 0x0000003b182a7208 */ /* 0x000fc40006800000 */
[----:B------:R-:W-:Y:S01]  /*c070*/  FSEL R48, R26, R57, !P5 ;  /* 0x000000391a307208 */ /* 0x000fe20006800000 */
[----:B----4-:R-:W-:Y:S01]  /*c080*/  IMAD.X R5, R43, 0x1, R53, P4 ;  /* 0x000000012b057824 */ /* 0x010fe200020e0635 */
[----:B------:R-:W-:Y:S01]  /*c090*/  FSEL R49, R27, R55, !P5 ;  /* 0x000000371b317208 */ /* 0x000fe20006800000 */
[----:B-1----:R-:W-:Y:S01]  /*c0a0*/  DADD R26, R30, R26 ;  /* 0x000000001e1a7229 */ /* 0x002fe2000000001a */
[----:B------:R-:W-:Y:S01]  /*c0b0*/  FSEL R47, R25, R47, !P5 ;  /* 0x0000002f192f7208 */ /* 0x000fe20006800000 */
[----:B------:R-:W-:Y:S01]  /*c0c0*/  DADD R24, R28, R24 ;  /* 0x000000001c187229 */ /* 0x000fe20000000018 */
[----:B------:R-:W-:Y:S01]  /*c0d0*/  ISETP.GE.U32.AND P4, PT, R40, 0x20, PT ;  /* 0x000000202800780c */ /* 0x000fe20003f86070 */
[----:B------:R-:W-:Y:S01]  /*c0e0*/  IMAD.IADD R45, R46, 0x1, R45 ;  /* 0x000000012e2d7824 */ /* 0x000fe200078e022d */
[----:B------:R-:W-:Y:S02]  /*c0f0*/  ISETP.NE.AND.EX P2, PT, R43, RZ, PT, P6 ;  /* 0x000000ff2b00720c */ /* 0x000fe40003f45360 */
[----:B------:R-:W-:-:S02]  /*c100*/  SEL R46, R53, R44, !P5 ;  /* 0x0000002c352e7207 */ /* 0x000fc40006800000 */
[C---:B------:R-:W-:Y:S02]  /*c110*/  SEL R41, R45.reuse, R34, !P5 ;  /* 0x000000222d297207 */ /* 0x040fe40006800000 */
[----:B------:R-:W-:Y:S02]  /*c120*/  SEL R43, R45, RZ, !P2 ;  /* 0x000000ff2d2b7207 */ /* 0x000fe40005000000 */
[----:B------:R-:W-:Y:S02]  /*c130*/  FSEL R34, R24, R28, !P2 ;  /* 0x0000001c18227208 */ /* 0x000fe40005000000 */
[----:B------:R-:W-:Y:S02]  /*c140*/  FSEL R35, R25, R29, !P2 ;  /* 0x0000001d19237208 */ /* 0x000fe40005000000 */
[----:B------:R-:W-:Y:S02]  /*c150*/  FSEL R44, R26, R30, !P2 ;  /* 0x0000001e1a2c7208 */ /* 0x000fe40005000000 */
[----:B------:R-:W-:Y:S01]  /*c160*/  FSEL R45, R27, R31, !P2 ;  /* 0x0000001f1b2d7208 */ /* 0x000fe20005000000 */
[----:B------:R-:W1:Y:S01]  /*c170*/  SHFL.UP PT, R4, R4, 0x1, RZ ;  /* 0x0420000004047989 */ /* 0x000e6200000e00ff */
[----:B------:R-:W-:-:S02]  /*c180*/  IMAD.IADD R8, R12, 0x1, R43 ;  /* 0x000000010c087824 */ /* 0x000fc400078e022b */
[----:B0-----:R-:W-:Y:S02]  /*c190*/  IMAD.MOV.U32 R24, RZ, RZ, R37 ;  /* 0x000000ffff187224 */ /* 0x001fe400078e0025 */
[----:B--2---:R-:W-:Y:S02]  /*c1a0*/  IMAD.MOV.U32 R25, RZ, RZ, R50 ;  /* 0x000000ffff197224 */ /* 0x004fe400078e0032 */
[----:B------:R-:W-:Y:S02]  /*c1b0*/  IMAD.MOV.U32 R26, RZ, RZ, R32 ;  /* 0x000000ffff1a7224 */ /* 0x000fe400078e0020 */
[----:B---3--:R-:W-:Y:S02]  /*c1c0*/  IMAD.MOV.U32 R27, RZ, RZ, R51 ;  /* 0x000000ffff1b7224 */ /* 0x008fe400078e0033 */
[----:B------:R-:W-:Y:S02]  /*c1d0*/  IMAD.MOV.U32 R28, RZ, RZ, R34 ;  /* 0x000000ffff1c7224 */ /* 0x000fe400078e0022 */
[----:B------:R-:W-:-:S02]  /*c1e0*/  IMAD.MOV.U32 R29, RZ, RZ, R35 ;  /* 0x000000ffff1d7224 */ /* 0x000fc400078e0023 */
[----:B------:R-:W-:Y:S02]  /*c1f0*/  IMAD.MOV.U32 R30, RZ, RZ, R44 ;  /* 0x000000ffff1e7224 */ /* 0x000fe400078e002c */
[----:B------:R-:W-:Y:S01]  /*c200*/  IMAD.MOV.U32 R31, RZ, RZ, R45 ;  /* 0x000000ffff1f7224 */ /* 0x000fe200078e002d */
[----:B------:R-:W-:Y:S06]  /*c210*/  @!P4 BRA `(.L_x_551) ;  /* 0x000000000058c947 */ /* 0x000fec0003800000 */
[----:B------:R-:W-:Y:S01]  /*c220*/  IMAD.MOV.U32 R43, RZ, RZ, R47 ;  /* 0x000000ffff2b7224 */ /* 0x000fe200078e002f */
[----:B------:R-:W-:Y:S01]  /*c230*/  ISETP.NE.AND P4, PT, R9, RZ, PT ;  /* 0x000000ff0900720c */ /* 0x000fe20003f85270 */
[----:B------:R-:W-:Y:S01]  /*c240*/  DADD R8, R26, R48 ;  /* 0x000000001a087229 */ /* 0x000fe20000000030 */
[C---:B-1----:R-:W-:Y:S02]  /*c250*/  ISETP.NE.U32.AND P2, PT, R4.reuse, RZ, PT ;  /* 0x000000ff0400720c */ /* 0x042fe40003f45070 */
[----:B------:R-:W-:Y:S01]  /*c260*/  SEL R13, R4, RZ, P4 ;  /* 0x000000ff040d7207 */ /* 0x000fe20002000000 */
[----:B------:R-:W-:Y:S01]  /*c270*/  DADD R6, R24, R42 ;  /* 0x0000000018067229 */ /* 0x000fe2000000002a */
[----:B------:R-:W-:Y:S02]  /*c280*/  ISETP.NE.AND.EX P2, PT, R3, RZ, PT, P2 ;  /* 0x000000ff0300720c */ /* 0x000fe40003f45320 */
[----:B------:R-:W-:Y:S02]  /*c290*/  IADD3 R4, P3, PT, R13, R36, RZ ;  /* 0x000000240d047210 */ /* 0x000fe40007f7e0ff */
[----:B------:R-:W-:-:S02]  /*c2a0*/  SEL R5, R41, RZ, !P2 ;  /* 0x000000ff29057207 */ /* 0x000fc40005000000 */
[----:B------:R-:W-:Y:S02]  /*c2b0*/  SEL R3, R3, RZ, P4 ;  /* 0x000000ff03037207 */ /* 0x000fe40002000000 */
[----:B------:R-:W-:Y:S01]  /*c2c0*/  @P4 FSEL R48, R8, R26, !P2 ;  /* 0x0000001a08304208 */ /* 0x000fe20005000000 */
[----:B------:R-:W-:Y:S01]  /*c2d0*/  @P4 IMAD.IADD R41, R2, 0x1, R5 ;  /* 0x0000000102294824 */ /* 0x000fe200078e0205 */
[----:B------:R-:W-:Y:S01]  /*c2e0*/  @P4 FSEL R42, R6, R24, !P2 ;  /* 0x00000018062a4208 */ /* 0x000fe20005000000 */
[----:B------:R-:W-:Y:S01]  /*c2f0*/  IMAD.X R3, R3, 0x1, R46, P3 ;  /* 0x0000000103037824 */ /* 0x000fe200018e062e */
[----:B------:R-:W-:Y:S01]  /*c300*/  @P4 FSEL R47, R7, R25, !P2 ;  /* 0x00000019072f4208 */ /* 0x000fe20005000000 */
[----:B------:R-:W-:Y:S01]  /*c310*/  IMAD.MOV.U32 R2, RZ, RZ, R41 ;  /* 0x000000ffff027224 */ /* 0x000fe200078e0029 */
[----:B------:R-:W-:Y:S01]  /*c320*/  @P4 FSEL R49, R9, R27, !P2 ;  /* 0x0000001b09314208 */ /* 0x000fe20005000000 */
[----:B------:R-:W-:Y:S02]  /*c330*/  IMAD.MOV.U32 R24, RZ, RZ, R42 ;  /* 0x000000ffff187224 */ /* 0x000fe400078e002a */
[----:B------:R-:W-:-:S02]  /*c340*/  IMAD.MOV.U32 R25, RZ, RZ, R47 ;  /* 0x000000ffff197224 */ /* 0x000fc400078e002f */
[----:B------:R-:W-:Y:S02]  /*c350*/  IMAD.MOV.U32 R26, RZ, RZ, R48 ;  /* 0x000000ffff1a7224 */ /* 0x000fe400078e0030 */
[----:B------:R-:W-:Y:S01]  /*c360*/  IMAD.MOV.U32 R27, RZ, RZ, R49 ;  /* 0x000000ffff1b7224 */ /* 0x000fe200078e0031 */
[----:B------:R-:W-:Y:S06]  /*c370*/  BRA `(.L_x_552) ;  /* 0x0000003000707947 */ /* 0x000fec0003800000 */
.L_x_551:
[----:B------:R-:W0:Y:S01]  /*c380*/  LDC.64 R36, c[0x0][0x3c0] ;  /* 0x0000f000ff247b82 */ /* 0x000e220000000a00 */
[----:B------:R-:W-:Y:S01]  /*c390*/  BSSY.RECONVERGENT B0, `(.L_x_553) ;  /* 0x0000015000007945 */ /* 0x000fe20003800200 */
[----:B0-----:R-:W-:-:S03]  /*c3a0*/  IMAD.WIDE.U32 R42, R7, 0x4, R36 ;  /* 0x00000004072a7825 */ /* 0x001fc600078e0024 */
[----:B------:R-:W-:Y:S05]  /*c3b0*/  @P3 BRA `(.L_x_554) ;  /* 0x0000000000483947 */ /* 0x000fea0003800000 */
[----:B------:R-:W0:Y:S01]  /*c3c0*/  LDC.64 R36, c[0x0][0x3c8] ;  /* 0x0000f200ff247b82 */ /* 0x000e220000000a00 */
[----:B------:R-:W-:Y:S01]  /*c3d0*/  IMAD.MOV.U32 R12, RZ, RZ, R8 ;  /* 0x000000ffff0c7224 */ /* 0x000fe200078e0008 */
[----:B------:R-:W-:Y:S01]  /*c3e0*/  STS.128 [R33+0x240], R28 ;  /* 0x0002401c21007388 */ /* 0x000fe20000000c00 */
[----:B------:R-:W-:-:S03]  /*c3f0*/  IMAD.MOV.U32 R41, RZ, RZ, 0x64 ;  /* 0x00000064ff297424 */ /* 0x000fc600078e00ff */
[----:B------:R2:W-:Y:S04]  /*c400*/  STS.128 [R33+0x250], R12 ;  /* 0x0002500c21007388 */ /* 0x0005e80000000c00 */
[----:B------:R3:W-:Y:S01]  /*c410*/  STS.64 [R33+0x238], R38 ;  /* 0x0002382621007388 */ /* 0x0007e20000000a00 */
[----:B--2---:R-:W-:Y:S02]  /*c420*/  IMAD.MOV.U32 R12, RZ, RZ, R8 ;  /* 0x000000ffff0c7224 */ /* 0x004fe400078e0008 */
[----:B0-----:R-:W-:-:S04]  /*c430*/  IMAD.WIDE.U32 R46, R7, 0x30, R36 ;  /* 0x00000030072e7825 */ /* 0x001fc800078e0024 */
[----:B------:R-:W-:Y:S02]  /*c440*/  IMAD.MOV.U32 R36, RZ, RZ, R6 ;  /* 0x000000ffff247224 */ /* 0x000fe400078e0006 */
[----:B------:R-:W-:-:S05]  /*c450*/  IMAD.MOV.U32 R37, RZ, RZ, R5 ;  /* 0x000000ffff257224 */ /* 0x000fca00078e0005 */
[----:B------:R3:W-:Y:S04]  /*c460*/  STS.64 [R33+0x230], R36 ;  /* 0x0002302421007388 */ /* 0x0007e80000000a00 */
[----:B------:R3:W-:Y:S04]  /*c470*/  ST.E.128.STRONG.GPU desc[UR8][R46.64+0x600], R36 ;  /* 0x000600242e007985 */ /* 0x0007e8000c10fd08 */
[----:B------:R3:W-:Y:S04]  /*c480*/  ST.E.128.STRONG.GPU desc[UR8][R46.64+0x610], R28 ;  /* 0x0006101c2e007985 */ /* 0x0007e8000c10fd08 */
[----:B------:R3:W-:Y:S01]  /*c490*/  ST.E.128.STRONG.GPU desc[UR8][R46.64+0x620], R12 ;  /* 0x0006200c2e007985 */ /* 0x0007e2000c10fd08 */
[----:B------:R-:W-:Y:S06]  /*c4a0*/  MEMBAR.ALL.GPU ;  /* 0x0000000000007992 */ /* 0x000fec000000a000 */
[----:B------:R-:W-:-:S00]  /*c4b0*/  ERRBAR ;  /* 0x00000000000079ab */ /* 0x000fc00000000000 */
[----:B------:R-:W-:Y:S06]  /*c4c0*/  CGAERRBAR ;  /* 0x00000000000075ab */ /* 0x000fec0000000000 */
[----:B------:R3:W-:Y:S02]  /*c4d0*/  ST.E.STRONG.GPU desc[UR8][R42.64+0x80], R41 ;  /* 0x000080292a007985 */ /* 0x0007e4000c10f908 */
.L_x_554:
[----:B------:R-:W-:Y:S05]  /*c4e0*/  BSYNC.RECONVERGENT B0 ;  /* 0x0000000000007941 */ /* 0x000fea0003800200 */
.L_x_553:
[----:B------:R-:W0:Y:S01]  /*c4f0*/  LDCU UR4, c[0x0][0x370] ;  /* 0x00006e00ff0477ac */ /* 0x000e220008000800 */
[----:B------:R-:W-:Y:S01]  /*c500*/  LOP3.LUT R54, RZ, R40, RZ, 0x33, !PT ;  /* 0x00000028ff367212 */ /* 0x000fe200078e33ff */
[----:B0-----:R-:W-:-:S09]  /*c510*/  UISETP.GT.U32.AND UP0, UPT, UR4, 0x1f3, UPT ;  /* 0x000001f30400788c */ /* 0x001fd2000bf04070 */
[----:B------:R-:W-:Y:S05]  /*c520*/  BRA.U UP0, `(.L_x_555) ;  /* 0x0000000100087547 */ /* 0x000fea000b800000 */
[----:B------:R0:W-:Y:S06]  /*c530*/  MEMBAR.SC.CTA ;  /* 0x0000000000007992 */ /* 0x0001ec0000000000 */
[----:B0-----:R-:W-:Y:S05]  /*c540*/  BRA `(.L_x_556) ;  /* 0x0000000000087947 */ /* 0x001fea0003800000 */
.L_x_555:
[----:B------:R-:W-:Y:S05]  /*c550*/  NANOSLEEP 0x1c2 ;  /* 0x000001c20000795d */ /* 0x000fea0003800000 */
[----:B------:R-:W-:Y:S01]  /*c560*/  NOP ;  /* 0x0000000000007918 */ /* 0x000fe20000000000 */
.L_x_556:
[----:B---3--:R-:W-:-:S07]  /*c570*/  IMAD.WIDE R42, R54, 0x4, R42 ;  /* 0x00000004362a7825 */ /* 0x008fce00078e022a */
.L_x_558:
        /* <DEDUP_REMOVED lines=10> */
.L_x_953:
        /* <DEDUP_REMOVED lines=9> */
[----:B------:R-:W0:Y:S01]  /*c6b0*/  LDC.64 R32, c[0x0][0x3c8] ;  /* 0x0000f200ff207b82 */ /* 0x000e220000000a00 */
[----:B------:R-:W-:-:S04]  /*c6c0*/  IMAD.IADD R13, R54, 0x1, R7 ;  /* 0x00000001360d7824 */ /* 0x000fc800078e0207 */
[----:B0-----:R-:W-:-:S05]  /*c6d0*/  IMAD.WIDE R32, R13, 0x30, R32 ;  /* 0x000000300d207825 */ /* 0x001fca00078e0220 */
[----:B------:R-:W2:Y:S04]  /*c6e0*/  LD.E.128.STRONG.GPU R12, desc[UR8][R32.64+0x600] ;  /* 0x00060008200c7980 */ /* 0x000ea8000c10fd00 */
[----:B------:R-:W3:Y:S04]  /*c6f0*/  LD.E.128.STRONG.GPU R36, desc[UR8][R32.64+0x620] ;  /* 0x0006200820247980 */ /* 0x000ee8000c10fd00 */
[----:B------:R0:W5:Y:S01]  /*c700*/  LD.E.128.STRONG.GPU R28, desc[UR8][R32.64+0x610] ;  /* 0x00061008201c7980 */ /* 0x000162000c10fd00 */
[C-C-:B--2---:R-:W-:Y:S01]  /*c710*/  SHF.R.U64 R49, R14.reuse, 0x10, R15.reuse ;  /* 0x000000100e317819 */ /* 0x144fe2000000120f */
[----:B------:R-:W-:Y:S01]  /*c720*/  IMAD.MOV.U32 R46, RZ, RZ, R12 ;  /* 0x000000ffff2e7224 */ /* 0x000fe200078e000c */
[C---:B------:R-:W-:Y:S01]  /*c730*/  SHF.R.U64 R48, R14.reuse, 0x18, R15 ;  /* 0x000000180e307819 */ /* 0x040fe2000000120f */
[----:B0-----:R-:W-:Y:S01]  /*c740*/  IMAD.MOV.U32 R33, RZ, RZ, R13 ;  /* 0x000000ffff217224 */ /* 0x001fe200078e000d */
[----:B------:R-:W-:-:S02]  /*c750*/  SHF.R.U64 R41, R14, 0x8, R15 ;  /* 0x000000080e297819 */ /* 0x000fc4000000120f */
[----:B------:R-:W-:Y:S02]  /*c760*/  SHF.R.U32.HI R43, RZ, 0x8, R15 ;  /* 0x00000008ff2b7819 */ /* 0x000fe4000001160f */
[----:B------:R-:W-:Y:S02]  /*c770*/  PRMT R41, R14, 0x3340, R41 ;  /* 0x000033400e297816 */ /* 0x000fe40000000029 */
[----:B------:R-:W-:Y:S02]  /*c780*/  PRMT R48, R49, 0x3340, R48 ;  /* 0x0000334031307816 */ /* 0x000fe40000000030 */
[--C-:B------:R-:W-:Y:S02]  /*c790*/  SHF.R.U32.HI R40, RZ, 0x10, R15.reuse ;  /* 0x00000010ff287819 */ /* 0x100fe4000001160f */
[----:B------:R-:W-:Y:S02]  /*c7a0*/  SHF.R.U32.HI R47, RZ, 0x18, R15 ;  /* 0x00000018ff2f7819 */ /* 0x000fe4000001160f */
[----:B------:R-:W-:-:S02]  /*c7b0*/  PRMT R14, R15, 0x3340, R43 ;  /* 0x000033400f0e7816 */ /* 0x000fc4000000002b */
[--C-:B---3--:R-:W-:Y:S02]  /*c7c0*/  SHF.R.U32.HI R15, RZ, 0x8, R39.reuse ;  /* 0x00000008ff0f7819 */ /* 0x108fe40000011627 */
[----:B------:R-:W-:Y:S02]  /*c7d0*/  PRMT R48, R41, 0x5410, R48 ;  /* 0x0000541029307816 */ /* 0x000fe40000000030 */
[C-C-:B------:R-:W-:Y:S02]  /*c7e0*/  SHF.R.U64 R12, R38.reuse, 0x10, R39.reuse ;  /* 0x00000010260c7819 */ /* 0x140fe40000001227 */
[C-C-:B------:R-:W-:Y:S02]  /*c7f0*/  SHF.R.U64 R49, R38.reuse, 0x18, R39.reuse ;  /* 0x0000001826317819 */ /* 0x140fe40000001227 */
[--C-:B------:R-:W-:Y:S02]  /*c800*/  SHF.R.U64 R41, R38, 0x8, R39.reuse ;  /* 0x0000000826297819 */ /* 0x100fe40000001227 */
[----:B------:R-:W-:-:S02]  /*c810*/  SHF.R.U32.HI R13, RZ, 0x10, R39 ;  /* 0x00000010ff0d7819 */ /* 0x000fc40000011627 */
[----:B------:R-:W-:Y:S02]  /*c820*/  SHF.R.U32.HI R50, RZ, 0x18, R39 ;  /* 0x00000018ff327819 */ /* 0x000fe40000011627 */
[----:B------:R-:W-:Y:S02]  /*c830*/  PRMT R47, R40, 0x3340, R47 ;  /* 0x00003340282f7816 */ /* 0x000fe4000000002f */
[----:B------:R-:W-:Y:S02]  /*c840*/  PRMT R39, R39, 0x3340, R15 ;  /* 0x0000334027277816 */ /* 0x000fe4000000000f */
[--C-:B------:R-:W-:Y:S02]  /*c850*/  SHF.R.U32.HI R32, RZ, 0x10, R37.reuse ;  /* 0x00000010ff207819 */ /* 0x100fe40000011625 */
[--C-:B------:R-:W-:Y:S02]  /*c860*/  SHF.R.U32.HI R51, RZ, 0x18, R37.reuse ;  /* 0x00000018ff337819 */ /* 0x100fe40000011625 */
[----:B------:R-:W-:-:S02]  /*c870*/  SHF.R.U32.HI R15, RZ, 0x8, R37 ;  /* 0x00000008ff0f7819 */ /* 0x000fc40000011625 */
[----:B------:R-:W-:Y:S02]  /*c880*/  PRMT R47, R14, 0x5410, R47 ;  /* 0x000054100e2f7816 */ /* 0x000fe4000000002f */
[----:B------:R-:W-:Y:S02]  /*c890*/  PRMT R49, R12, 0x3340, R49 ;  /* 0x000033400c317816 */ /* 0x000fe40000000031 */
        /* <DEDUP_REMOVED lines=9> */
.L_x_560:
        /* <DEDUP_REMOVED lines=39> */
.L_x_561:
[----:B------:R-:W-:Y:S05]  /*cba0*/  BSYNC.RECONVERGENT B0 ;  /* 0x0000000000007941 */ /* 0x000fea0003800200 */
.L_x_559:
        /* <DEDUP_REMOVED lines=8> */
[----:B0-----:R0:W2:Y:S04]  /*cc30*/  SHFL.DOWN PT, R37, R46, 0x1, R59 ;  /* 0x082000002e257989 */ /* 0x0010a800000e003b */
[----:B------:R0:W3:Y:S02]  /*cc40*/  SHFL.DOWN PT, R36, R33, 0x1, R59 ;  /* 0x0820000021247989 */ /* 0x0000e400000e003b */
.L_x_958:
[----:B------:R-:W-:-:S03]  /*cc50*/  UMOV UR4, 0xffffffff ;  /* 0xffffffff00047882 */ /* 0x000fc60000000000 */
[----:B------:R-:W-:Y:S05]  /*cc60*/  BRA.DIV UR4, `(.L_x_563) ;  /* 0x0000007604b47947 */ /* 0x000fea000b800000 */
.L_x_961:
[----:B------:R-:W-:-:S03]  /*cc70*/  UMOV UR4, 0xffffffff ;  /* 0xffffffff00047882 */ /* 0x000fc60000000000 */
[----:B------:R-:W-:Y:S05]  /*cc80*/  BRA.DIV UR4, `(.L_x_564) ;  /* 0x0000007604d07947 */ /* 0x000fea000b800000 */
.L_x_964:
[----:B------:R-:W-:-:S03]  /*cc90*/  UMOV UR4, 0xffffffff ;  /* 0xffffffff00047882 */ /* 0x000fc60000000000 */
[----:B------:R-:W-:Y:S05]  /*cca0*/  BRA.DIV UR4, `(.L_x_565) ;  /* 0x0000007604ec7947 */ /* 0x000fea000b800000 */
[----:B-----5:R4:W0:Y:S04]  /*ccb0*/  SHFL.DOWN PT, R14, R28, 0x1, R59 ;  /* 0x082000001c0e7989 */ /* 0x02082800000e003b */
[----:B------:R4:W0:Y:S04]  /*ccc0*/  SHFL.DOWN PT, R15, R29, 0x1, R59 ;  /* 0x082000001d0f7989 */ /* 0x00082800000e003b */
[----:B------:R4:W0:Y:S04]  /*ccd0*/  SHFL.DOWN PT, R12, R30, 0x1, R59 ;  /* 0x082000001e0c7989 */ /* 0x00082800000e003b */
[----:B------:R4:W0:Y:S04]  /*cce0*/  SHFL.DOWN PT, R13, R31, 0x1, R59 ;  /* 0x082000001f0d7989 */ /* 0x00082800000e003b */
[----:B------:R4:W0:Y:S02]  /*ccf0*/  SHFL.DOWN PT, R38, R32, 0x1, R59 ;  /* 0x0820000020267989 */ /* 0x00082400000e003b */
.L_x_971:
[----:B------:R-:W-:Y:S01]  /*cd00*/  UMOV UR4, 0xffffffff ;  /* 0xffffffff00047882 */ /* 0x000fe20000000000 */
[----:B------:R-:W-:Y:S02]  /*cd10*/  ISETP.GE.AND P2, PT, R9, R59, PT ;  /* 0x0000003b0900720c */ /* 0x000fe40003f46270 */
[----:B------:R-:W-:Y:S11]  /*cd20*/  BRA.DIV UR4, `(.L_x_566) ;  /* 0x0000007a044c7947 */ /* 0x000ff6000b800000 */
.L_x_974:
[----:B------:R-:W-:-:S03]  /*cd30*/  UMOV UR4, 0xffffffff ;  /* 0xffffffff00047882 */ /* 0x000fc60000000000 */
[----:B------:R-:W-:Y:S05]  /*cd40*/  BRA.DIV UR4, `(.L_x_567) ;  /* 0x0000007a04687947 */ /* 0x000fea000b800000 */
.L_x_977:
[----:B------:R-:W-:-:S03]  /*cd50*/  UMOV UR4, 0xffffffff ;  /* 0xffffffff00047882 */ /* 0x000fc60000000000 */
[----:B------:R-:W-:Y:S05]  /*cd60*/  BRA.DIV UR4, `(.L_x_568) ;  /* 0x0000007a04847947 */ /* 0x000fea000b800000 */
.L_x_980:
[----:B------:R-:W-:Y:S04]  /*cd70*/  BSSY.RECONVERGENT B0, `(.L_x_569) ;  /* 0x000000f000007945 */ /* 0x000fe80003800200 */
[----:B------:R-:W-:Y:S05]  /*cd80*/  @P2 BRA `(.L_x_570) ;  /* 0x0000000000342947 */ /* 0x000fea0003800000 */
[----:B------:R-:W-:Y:S01]  /*cd90*/  ISETP.NE.U32.AND P2, PT, R46, RZ, PT ;  /* 0x000000ff2e00720c */ /* 0x000fe20003f45070 */
[----:B0-----:R-:W-:Y:S01]  /*cda0*/  DADD R14, R28, R14 ;  /* 0x000000001c0e7229 */ /* 0x001fe2000000000e */
[----:B--2---:R-:W-:Y:S01]  /*cdb0*/  IADD3 R46, P3, PT, R37, R46, RZ ;  /* 0x0000002e252e7210 */ /* 0x004fe20007f7e0ff */
[----:B------:R-:W-:Y:S01]  /*cdc0*/  DADD R12, R30, R12 ;  /* 0x000000001e0c7229 */ /* 0x000fe2000000000c */
[----:B------:R-:W-:-:S03]  /*cdd0*/  ISETP.NE.AND.EX P2, PT, R33, RZ, PT, P2 ;  /* 0x000000ff2100720c */ /* 0x000fc60003f45320 */
[----:B---3--:R-:W-:Y:S01]  /*cde0*/  IMAD.X R36, R36, 0x1, R33, P3 ;  /* 0x0000000124247824 */ /* 0x008fe200018e0621 */
[----:B------:R-:W-:-:S03]  /*cdf0*/  SEL R33, R38, RZ, !P2 ;  /* 0x000000ff26217207 */ /* 0x000fc60005000000 */
[----:B----4-:R-:W-:Y:S02]  /*ce00*/  FSEL R28, R14, R28, !P2 ;  /* 0x0000001c0e1c7208 */ /* 0x010fe40005000000 */
[----:B------:R-:W-:Y:S01]  /*ce10*/  IMAD.IADD R32, R32, 0x1, R33 ;  /* 0x0000000120207824 */ /* 0x000fe200078e0221 */
[----:B------:R-:W-:Y:S01]  /*ce20*/  FSEL R29, R15, R29, !P2 ;  /* 0x0000001d0f1d7208 */ /* 0x000fe20005000000 */
[----:B------:R-:W-:Y:S01]  /*ce30*/  IMAD.MOV.U32 R33, RZ, RZ, R36 ;  /* 0x000000ffff217224 */ /* 0x000fe200078e0024 */
[----:B------:R-:W-:Y:S02]  /*ce40*/  FSEL R30, R12, R30, !P2 ;  /* 0x0000001e0c1e7208 */ /* 0x000fe40005000000 */
[----:B------:R-:W-:-:S07]  /*ce50*/  FSEL R31, R13, R31, !P2 ;  /* 0x0000001f0d1f7208 */ /* 0x000fce0005000000 */
.L_x_570:
[----:B------:R-:W-:Y:S05]  /*ce60*/  BSYNC.RECONVERGENT B0 ;  /* 0x0000000000007941 */ /* 0x000fea0003800200 */
.L_x_569:
[----:B------:R-:W-:-:S03]  /*ce70*/  UMOV UR4, 0xffffffff ;  /* 0xffffffff00047882 */ /* 0x000fc60000000000 */
[----:B------:R-:W-:Y:S05]  /*ce80*/  BRA.DIV UR4, `(.L_x_571) ;  /* 0x0000007a04607947 */ /* 0x000fea000b800000 */
[----:B--2---:R2:W0:Y:S04]  /*ce90*/  SHFL.DOWN PT, R37, R46, 0x2, R59 ;  /* 0x084000002e257989 */ /* 0x00442800000e003b */
[----:B---3--:R2:W3:Y:S02]  /*cea0*/  SHFL.DOWN PT, R36, R33, 0x2, R59 ;  /* 0x0840000021247989 */ /* 0x0084e400000e003b */
.L_x_984:
[----:B------:R-:W-:-:S03]  /*ceb0*/  UMOV UR4, 0xffffffff ;  /* 0xffffffff00047882 */ /* 0x000fc60000000000 */
[----:B------:R-:W-:Y:S05]  /*cec0*/  BRA.DIV UR4, `(.L_x_572) ;  /* 0x0000007a04947947 */ /* 0x000fea000b800000 */
.L_x_987:
[----:B------:R-:W-:-:S03]  /*ced0*/  UMOV UR4, 0xffffffff ;  /* 0xffffffff00047882 */ /* 0x000fc60000000000 */
[----:B------:R-:W-:Y:S05]  /*cee0*/  BRA.DIV UR4, `(.L_x_573) ;  /* 0x0000007a04b07947 */ /* 0x000fea000b800000 */
.L_x_990:
[----:B------:R-:W-:-:S03]  /*cef0*/  UMOV UR4, 0xffffffff ;  /* 0xffffffff00047882 */ /* 0x000fc60000000000 */
[----:B------:R-:W-:Y:S05]  /*cf00*/  BRA.DIV UR4, `(.L_x_574) ;  /* 0x0000007a04cc7947 */ /* 0x000fea000b800000 */
[----:B0-----:R0:W0:Y:S04]  /*cf10*/  SHFL.DOWN PT, R14, R28, 0x2, R59 ;  /* 0x084000001c0e7989 */ /* 0x00102800000e003b */
[----:B------:R0:W0:Y:S04]  /*cf20*/  SHFL.DOWN PT, R15, R29, 0x2, R59 ;  /* 0x084000001d0f7989 */ /* 0x00002800000e003b */
[----:B------:R0:W0:Y:S04]  /*cf30*/  SHFL.DOWN PT, R12, R30, 0x2, R59 ;  /* 0x084000001e0c7989 */ /* 0x00002800000e003b */
[----:B------:R0:W0:Y:S04]  /*cf40*/  SHFL.DOWN PT, R13, R31, 0x2, R59 ;  /* 0x084000001f0d7989 */ /* 0x00002800000e003b */
[----:B------:R0:W0:Y:S02]  /*cf50*/  SHFL.DOWN PT, R38, R32, 0x2, R59 ;  /* 0x0840000020267989 */ /* 0x00002400000e003b */
.L_x_997:
[----:B------:R-:W-:Y:S01]  /*cf60*/  VIADD R40, R9, 0x2 ;  /* 0x0000000209287836 */ /* 0x000fe20000000000 */
[----:B------:R-:W-:-:S04]  /*cf70*/  UMOV UR4, 0xffffffff ;  /* 0xffffffff00047882 */ /* 0x000fc80000000000 */
[----:B------:R-:W-:Y:S01]  /*cf80*/  ISETP.GT.AND P2, PT, R40, R59, PT ;  /* 0x0000003b2800720c */ /* 0x000fe20003f44270 */
[----:B------:R-:W-:-:S12]  /*cf90*/  BRA.DIV UR4, `(.L_x_575) ;  /* 0x0000007e04287947 */ /* 0x000fd8000b800000 */
.L_x_1000:
[----:B------:R-:W-:-:S03]  /*cfa0*/  UMOV UR4, 0xffffffff ;  /* 0xffffffff00047882 */ /* 0x000fc60000000000 */
[----:B------:R-:W-:Y:S05]  /*cfb0*/  BRA.DIV UR4, `(.L_x_576) ;  /* 0x0000007e04447947 */ /* 0x000fea000b800000 */
.L_x_1003:
[----:B------:R-:W-:-:S03]  /*cfc0*/  UMOV UR4, 0xffffffff ;  /* 0xffffffff00047882 */ /* 0x000fc60000000000 */
[----:B------:R-:W-:Y:S05]  /*cfd0*/  BRA.DIV UR4, `(.L_x_577) ;  /* 0x0000007e04607947 */ /* 0x000fea000b800000 */
.L_x_1006:
        /* <DEDUP_REMOVED lines=15> */
.L_x_579:
[----:B------:R-:W-:Y:S05]  /*d0d0*/  BSYNC.RECONVERGENT B0 ;  /* 0x0000000000007941 */ /* 0x000fea0003800200 */
.L_x_578:
[----:B------:R-:W-:-:S03]  /*d0e0*/  UMOV UR4, 0xffffffff ;  /* 0xffffffff00047882 */ /* 0x000fc60000000000 */
[----:B------:R-:W-:Y:S05]  /*d0f0*/  BRA.DIV UR4, `(.L_x_580) ;  /* 0x0000007e043c7947 */ /* 0x000fea000b800000 */
[----:B------:R0:W0:Y:S04]  /*d100*/  SHFL.DOWN PT, R37, R46, 0x4, R59 ;  /* 0x088000002e257989 */ /* 0x00002800000e003b */
[----:B---3--:R3:W0:Y:S02]  /*d110*/  SHFL.DOWN PT, R36, R33, 0x4, R59 ;  /* 0x0880000021247989 */ /* 0x00862400000e003b */
.L_x_1010:
[----:B------:R-:W-:-:S03]  /*d120*/  UMOV UR4, 0xffffffff ;  /* 0xffffffff00047882 */ /* 0x000fc60000000000 */
[----:B------:R-:W-:Y:S05]  /*d130*/  BRA.DIV UR4, `(.L_x_581) ;  /* 0x0000007e04707947 */ /* 0x000fea000b800000 */
.L_x_1013:
[----:B------:R-:W-:-:S03]  /*d140*/  UMOV UR4, 0xffffffff ;  /* 0xffffffff00047882 */ /* 0x000fc60000000000 */
[----:B------:R-:W-:Y:S05]  /*d150*/  BRA.DIV UR4, `(.L_x_582) ;  /* 0x0000007e048c7947 */ /* 0x000fea000b800000 */
.L_x_1016:
[----:B------:R-:W-:-:S03]  /*d160*/  UMOV UR4, 0xffffffff ;  /* 0xffffffff00047882 */ /* 0x000fc60000000000 */
[----:B------:R-:W-:Y:S05]  /*d170*/  BRA.DIV UR4, `(.L_x_583) ;  /* 0x0000007e04a87947 */ /* 0x000fea000b800000 */
[----:B0-----:R0:W0:Y:S04]  /*d180*/  SHFL.DOWN PT, R14, R28, 0x4, R59 ;  /* 0x088000001c0e7989 */ /* 0x00102800000e003b */
[----:B------:R0:W0:Y:S04]  /*d190*/  SHFL.DOWN PT, R15, R29, 0x4, R59 ;  /* 0x088000001d0f7989 */ /* 0x00002800000e003b */
[----:B------:R0:W0:Y:S04]  /*d1a0*/  SHFL.DOWN PT, R12, R30, 0x4, R59 ;  /* 0x088000001e0c7989 */ /* 0x00002800000e003b */
[----:B------:R0:W0:Y:S04]  /*d1b0*/  SHFL.DOWN PT, R13, R31, 0x4, R59 ;  /* 0x088000001f0d7989 */ /* 0x00002800000e003b */
[----:B------:R0:W0:Y:S02]  /*d1c0*/  SHFL.DOWN PT, R38, R32, 0x4, R59 ;  /* 0x0880000020267989 */ /* 0x00002400000e003b */
.L_x_1023:
[----:B------:R-:W-:Y:S01]  /*d1d0*/  VIADD R40, R9, 0x4 ;  /* 0x0000000409287836 */ /* 0x000fe20000000000 */
[----:B------:R-:W-:-:S04]  /*d1e0*/  UMOV UR4, 0xffffffff ;  /* 0xffffffff00047882 */ /* 0x000fc80000000000 */
[----:B------:R-:W-:Y:S01]  /*d1f0*/  ISETP.GT.AND P2, PT, R40, R59, PT ;  /* 0x0000003b2800720c */ /* 0x000fe20003f44270 */
[----:B------:R-:W-:-:S12]  /*d200*/  BRA.DIV UR4, `(.L_x_584) ;  /* 0x0000008204047947 */ /* 0x000fd8000b800000 */
.L_x_1026:
[----:B------:R-:W-:-:S03]  /*d210*/  UMOV UR4, 0xffffffff ;  /* 0xffffffff00047882 */ /* 0x000fc60000000000 */
[----:B------:R-:W-:Y:S05]  /*d220*/  BRA.DIV UR4, `(.L_x_585) ;  /* 0x0000008204207947 */ /* 0x000fea000b800000 */
.L_x_1029:
[----:B------:R-:W-:-:S03]  /*d230*/  UMOV UR4, 0xffffffff ;  /* 0xffffffff00047882 */ /* 0x000fc60000000000 */
[----:B------:R-:W-:Y:S05]  /*d240*/  BRA.DIV UR4, `(.L_x_586) ;  /* 0x00000082043c7947 */ /* 0x000fea000b800000 */
.L_x_1032:
[----:B------:R-:W-:Y:S04]  /*d250*/  BSSY.RECONVERGENT B0, `(.L_x_587) ;  /* 0x000000f000007945 */ /* 0x000fe80003800200 */
[----:B------:R-:W-:Y:S05]  /*d260*/  @P2 BRA `(.L_x_588) ;  /* 0x0000000000342947 */ /* 0x000fea0003800000 */
[----:B------:R-:W-:Y:S01]  /*d270*/  ISETP.NE.U32.AND P2, PT, R46, RZ, PT ;  /* 0x000000ff2e00720c */ /* 0x000fe20003f45070 */
[----:B0-----:R-:W-:Y:S01]  /*d280*/  DADD R14, R28, R14 ;  /* 0x000000001c0e7229 */ /* 0x001fe2000000000e */
[----:B--2---:R-:W-:Y:S01]  /*d290*/  IADD3 R46, P3, PT, R37, R46, RZ ;  /* 0x0000002e252e7210 */ /* 0x004fe20007f7e0ff */
[----:B------:R-:W-:Y:S01]  /*d2a0*/  DADD R12, R30, R12 ;  /* 0x000000001e0c7229 */ /* 0x000fe2000000000c */
[----:B------:R-:W-:-:S03]  /*d2b0*/  ISETP.NE.AND.EX P2, PT, R33, RZ, PT, P2 ;  /* 0x000000ff2100720c */ /* 0x000fc60003f45320 */
[----:B------:R-:W-:Y:S01]  /*d2c0*/  IMAD.X R36, R36, 0x1, R33, P3 ;  /* 0x0000000124247824 */ /* 0x000fe200018e0621 */
[----:B---3--:R-:W-:-:S03]  /*d2d0*/  SEL R33, R38, RZ, !P2 ;  /* 0x000000ff26217207 */ /* 0x008fc60005000000 */
[----:B----4-:R-:W-:Y:S02]  /*d2e0*/  FSEL R28, R14, R28, !P2 ;  /* 0x0000001c0e1c7208 */ /* 0x010fe40005000000 */
[----:B------:R-:W-:Y:S01]  /*d2f0*/  IMAD.IADD R32, R32, 0x1, R33 ;  /* 0x0000000120207824 */ /* 0x000fe200078e0221 */
[----:B------:R-:W-:Y:S01]  /*d300*/  FSEL R29, R15, R29, !P2 ;  /* 0x0000001d0f1d7208 */ /* 0x000fe20005000000 */
[----:B------:R-:W-:Y:S01]  /*d310*/  IMAD.MOV.U32 R33, RZ, RZ, R36 ;  /* 0x000000ffff217224 */ /* 0x000fe200078e0024 */
[----:B------:R-:W-:Y:S02]  /*d320*/  FSEL R30, R12, R30, !P2 ;  /* 0x0000001e0c1e7208 */ /* 0x000fe40005000000 */
[----:B------:R-:W-:-:S07]  /*d330*/  FSEL R31, R13, R31, !P2 ;  /* 0x0000001f0d1f7208 */ /* 0x000fce0005000000 */
.L_x_588:
[----:B------:R-:W-:Y:S05]  /*d340*/  BSYNC.RECONVERGENT B0 ;  /* 0x0000000000007941 */ /* 0x000fea0003800200 */
.L_x_587:
[----:B------:R-:W-:-:S03]  /*d350*/  UMOV UR4, 0xffffffff ;  /* 0xffffffff00047882 */ /* 0x000fc60000000000 */
[----:B------:R-:W-:Y:S05]  /*d360*/  BRA.DIV UR4, `(.L_x_589) ;  /* 0x0000008204187947 */ /* 0x000fea000b800000 */
[----:B------:R0:W0:Y:S04]  /*d370*/  SHFL.DOWN PT, R37, R46, 0x8, R59 ;  /* 0x090000002e257989 */ /* 0x00002800000e003b */
[----:B------:R0:W0:Y:S02]  /*d380*/  SHFL.DOWN PT, R36, R33, 0x8, R59 ;  /* 0x0900000021247989 */ /* 0x00002400000e003b */
.L_x_1036:
[----:B------:R-:W-:-:S03]  /*d390*/  UMOV UR4, 0xffffffff ;  /* 0xffffffff00047882 */ /* 0x000fc60000000000 */
[----:B------:R-:W-:Y:S05]  /*d3a0*/  BRA.DIV UR4, `(.L_x_590) ;  /* 0x00000082044c7947 */ /* 0x000fea000b800000 */
.L_x_1039:
[----:B------:R-:W-:-:S03]  /*d3b0*/  UMOV UR4, 0xffffffff ;  /* 0xffffffff00047882 */ /* 0x000fc60000000000 */
[----:B------:R-:W-:Y:S05]  /*d3c0*/  BRA.DIV UR4, `(.L_x_591) ;  /* 0x0000008204687947 */ /* 0x000fea000b800000 */
.L_x_1042:
[----:B------:R-:W-:-:S03]  /*d3d0*/  UMOV UR4, 0xffffffff ;  /* 0xffffffff00047882 */ /* 0x000fc60000000000 */
[----:B------:R-:W-:Y:S05]  /*d3e0*/  BRA.DIV UR4, `(.L_x_592) ;  /* 0x0000008204847947 */ /* 0x000fea000b800000 */
[----:B0-----:R0:W0:Y:S04]  /*d3f0*/  SHFL.DOWN PT, R14, R28, 0x8, R59 ;  /* 0x090000001c0e7989 */ /* 0x00102800000e003b */
[----:B------:R0:W0:Y:S04]  /*d400*/  SHFL.DOWN PT, R15, R29, 0x8, R59 ;  /* 0x090000001d0f7989 */ /* 0x00002800000e003b */
[----:B------:R0:W0:Y:S04]  /*d410*/  SHFL.DOWN PT, R12, R30, 0x8, R59 ;  /* 0x090000001e0c7989 */ /* 0x00002800000e003b */
[----:B------:R0:W0:Y:S04]  /*d420*/  SHFL.DOWN PT, R13, R31, 0x8, R59 ;  /* 0x090000001f0d7989 */ /* 0x00002800000e003b */
[----:B------:R0:W0:Y:S02]  /*d430*/  SHFL.DOWN PT, R38, R32, 0x8, R59 ;  /* 0x0900000020267989 */ /* 0x00002400000e003b */
.L_x_1049:
[----:B------:R-:W-:Y:S01]  /*d440*/  VIADD R40, R9, 0x8 ;  /* 0x0000000809287836 */ /* 0x000fe20000000000 */
[----:B------:R-:W-:-:S04]  /*d450*/  UMOV UR4, 0xffffffff ;  /* 0xffffffff00047882 */ /* 0x000fc80000000000 */
[----:B------:R-:W-:Y:S01]  /*d460*/  ISETP.GT.AND P2, PT, R40, R59, PT ;  /* 0x0000003b2800720c */ /* 0x000fe20003f44270 */
[----:B------:R-:W-:-:S12]  /*d470*/  BRA.DIV UR4, `(.L_x_593) ;  /* 0x0000008204e07947 */ /* 0x000fd8000b800000 */
.L_x_1052:
[----:B------:R-:W-:-:S03]  /*d480*/  UMOV UR4, 0xffffffff ;  /* 0xffffffff00047882 */ /* 0x000fc60000000000 */
[----:B------:R-:W-:Y:S05]  /*d490*/  BRA.DIV UR4, `(.L_x_594) ;  /* 0x0000008204fc7947 */ /* 0x000fea000b800000 */
.L_x_1055:
[----:B------:R-:W-:-:S03]  /*d4a0*/  UMOV UR4, 0xffffffff ;  /* 0xffffffff00047882 */ /* 0x000fc60000000000 */
[----:B------:R-:W-:Y:S05]  /*d4b0*/  BRA.DIV UR4, `(.L_x_595) ;  /* 0x0000008604187947 */ /* 0x000fea000b800000 */
.L_x_1058:
        /* <DEDUP_REMOVED lines=15> */
.L_x_597:
[----:B------:R-:W-:Y:S05]  /*d5b0*/  BSYNC.RECONVERGENT B0 ;  /* 0x0000000000007941 */ /* 0x000fea0003800200 */
.L_x_596:
[----:B------:R-:W-:-:S03]  /*d5c0*/  UMOV UR4, 0xffffffff ;  /* 0xffffffff00047882 */ /* 0x000fc60000000000 */
[----:B------:R-:W-:Y:S05]  /*d5d0*/  BRA.DIV UR4, `(.L_x_598) ;  /* 0x0000008204f47947 */ /* 0x000fea000b800000 */
[----:B------:R0:W0:Y:S04]  /*d5e0*/  SHFL.DOWN PT, R37, R46, 0x10, R59 ;  /* 0x0a0000002e257989 */ /* 0x00002800000e003b */
[----:B------:R0:W0:Y:S02]  /*d5f0*/  SHFL.DOWN PT, R36, R33, 0x10, R59 ;  /* 0x0a00000021247989 */ /* 0x00002400000e003b */
.L_x_1062:
[----:B------:R-:W-:-:S03]  /*d600*/  UMOV UR4, 0xffffffff ;  /* 0xffffffff00047882 */ /* 0x000fc60000000000 */
[----:B------:R-:W-:Y:S05]  /*d610*/  BRA.DIV UR4, `(.L_x_599) ;  /* 0x0000008604287947 */ /* 0x000fea000b800000 */
.L_x_1065:
[----:B------:R-:W-:-:S03]  /*d620*/  UMOV UR4, 0xffffffff ;  /* 0xffffffff00047882 */ /* 0x000fc60000000000 */
[----:B------:R-:W-:Y:S05]  /*d630*/  BRA.DIV UR4, `(.L_x_600) ;  /* 0x0000008604447947 */ /* 0x000fea000b800000 */
.L_x_1068:
[----:B------:R-:W-:-:S03]  /*d640*/  UMOV UR4, 0xffffffff ;  /* 0xffffffff00047882 */ /* 0x000fc60000000000 */
[----:B------:R-:W-:Y:S05]  /*d650*/  BRA.DIV UR4, `(.L_x_601) ;  /* 0x0000008604607947 */ /* 0x000fea000b800000 */
[----:B0-----:R0:W0:Y:S04]  /*d660*/  SHFL.DOWN PT, R14, R28, 0x10, R59 ;  /* 0x0a0000001c0e7989 */ /* 0x00102800000e003b */
[----:B------:R0:W0:Y:S04]  /*d670*/  SHFL.DOWN PT, R15, R29, 0x10, R59 ;  /* 0x0a0000001d0f7989 */ /* 0x00002800000e003b */
[----:B------:R0:W0:Y:S04]  /*d680*/  SHFL.DOWN PT, R12, R30, 0x10, R59 ;  /* 0x0a0000001e0c7989 */ /* 0x00002800000e003b */
[----:B------:R0:W0:Y:S04]  /*d690*/  SHFL.DOWN PT, R13, R31, 0x10, R59 ;  /* 0x0a0000001f0d7989 */ /* 0x00002800000e003b */
[----:B------:R0:W0:Y:S02]  /*d6a0*/  SHFL.DOWN PT, R38, R32, 0x10, R59 ;  /* 0x0a00000020267989 */ /* 0x00002400000e003b */
.L_x_1075:
[----:B------:R-:W-:Y:S01]  /*d6b0*/  VIADD R40, R9, 0x10 ;  /* 0x0000001009287836 */ /* 0x000fe20000000000 */
[----:B------:R-:W-:Y:S01]  /*d6c0*/  UMOV UR4, 0xffffffff ;  /* 0xffffffff00047882 */ /* 0x000fe20000000000 */
[----:B------:R-:W-:-:S03]  /*d6d0*/  ISETP.NE.AND P2, PT, R53, 0x65, PT ;  /* 0x000000653500780c */ /* 0x000fc60003f45270 */
[----:B------:R-:W-:Y:S01]  /*d6e0*/  ISETP.GT.AND P4, PT, R40, R59, PT ;  /* 0x0000003b2800720c */ /* 0x000fe20003f84270 */
[----:B------:R-:W-:-:S12]  /*d6f0*/  BRA.DIV UR4, `(.L_x_602) ;  /* 0x0000008604b87947 */ /* 0x000fd8000b800000 */
.L_x_1078:
[----:B------:R-:W-:-:S03]  /*d700*/  UMOV UR4, 0xffffffff ;  /* 0xffffffff00047882 */ /* 0x000fc60000000000 */
[----:B------:R-:W-:Y:S05]  /*d710*/  BRA.DIV UR4, `(.L_x_603) ;  /* 0x0000008604d47947 */ /* 0x000fea000b800000 */
.L_x_1081:
[----:B------:R-:W-:-:S03]  /*d720*/  UMOV UR4, 0xffffffff ;  /* 0xffffffff00047882 */ /* 0x000fc60000000000 */
[----:B------:R-:W-:Y:S05]  /*d730*/  BRA.DIV UR4, `(.L_x_604) ;  /* 0x0000008604f07947 */ /* 0x000fea000b800000 */
.L_x_1084:
        /* <DEDUP_REMOVED lines=15> */
.L_x_606:
[----:B------:R-:W-:Y:S05]  /*d830*/  BSYNC.RECONVERGENT B0 ;  /* 0x0000000000007941 */ /* 0x000fea0003800200 */
.L_x_605:
[----:B------:R-:W-:Y:S01]  /*d840*/  UMOV UR4, 0xffffffff ;  /* 0xffffffff00047882 */ /* 0x000fe20000000000 */
[----:B------:R-:W-:Y:S02]  /*d850*/  IMAD.IADD R53, R54, 0x1, R7 ;  /* 0x0000000136357824 */ /* 0x000fe400078e0207 */
[----:B------:R-:W-:Y:S05]  /*d860*/  BRA.DIV UR4, `(.L_x_607) ;  /* 0x0000008604c87947 */ /* 0x000fea000b800000 */
[----:B------:R-:W-:-:S13]  /*d870*/  VOTE.ALL P2, P2 ;  /* 0x0000000000ff7806 */ /* 0x000fda0001040000 */
.L_x_1087:
[----:B------:R-:W-:Y:S05]  /*d880*/  @!P2 BRA `(.L_x_608) ;  /* 0x000000140030a947 */ /* 0x000fea0003800000 */
.L_x_660:
[----:B0-----:R-:W0:Y:S01]  /*d890*/  LDC.64 R12, c[0x0][0x3c0] ;  /* 0x0000f000ff0c7b82 */ /* 0x001e220000000a00 */
[----:B------:R-:W-:Y:S05]  /*d8a0*/  YIELD ;  /* 0x0000000000007946 */ /* 0x000fea0003800000 */
[----:B0-23--:R-:W-:-:S07]  /*d8b0*/  IMAD.WIDE R12, R53, 0x4, R12 ;  /* 0x00000004350c7825 */ /* 0x00dfce00078e020c */
.L_x_610:
        /* <DEDUP_REMOVED lines=10> */
.L_x_1090:
[----:B------:R-:W-:Y:S05]  /*d960*/  @P2 BRA `(.L_x_610) ;  /* 0xfffffffc00d42947 */ /* 0x000fea000383ffff */
[----:B------:R-:W-:Y:S01]  /*d970*/  ISETP.NE.AND P2, PT, R54, 0x65, PT ;  /* 0x000000653600780c */ /* 0x000fe20003f45270 */
[----:B------:R-:W-:-:S12]  /*d980*/  BSSY.RECONVERGENT B0, `(.L_x_611) ;  /* 0x0000050000007945 */ /* 0x000fd80003800200 */
[----:B------:R-:W-:Y:S05]  /*d990*/  @!P2 BRA `(.L_x_612) ;  /* 0x0000000000a8a947 */ /* 0x000fea0003800000 */
[----:B------:R-:W-:Y:S01]  /*d9a0*/  ISETP.NE.AND P3, PT, R54, 0x64, PT ;  /* 0x000000643600780c */ /* 0x000fe20003f65270 */
[----:B------:R-:W-:Y:S01]  /*d9b0*/  IMAD.MOV.U32 R62, RZ, RZ, RZ ;  /* 0x000000ffff3e7224 */ /* 0x000fe200078e00ff */
[----:B------:R-:W-:Y:S02]  /*d9c0*/  CS2R R14, SRZ ;  /* 0x00000000000e7805 */ /* 0x000fe4000001ff00 */
[----:B------:R-:W-:-:S09]  /*d9d0*/  CS2R R12, SRZ ;  /* 0x00000000000c7805 */ /* 0x000fd2000001ff00 */
[----:B------:R-:W-:Y:S05]  /*d9e0*/  @P3 BRA `(.L_x_613) ;  /* 0x0000000400243947 */ /* 0x000fea0003800000 */
[----:B------:R-:W0:Y:S02]  /*d9f0*/  LDC.64 R56, c[0x0][0x3c8] ;  /* 0x0000f200ff387b82 */ /* 0x000e240000000a00 */
[----:B0-----:R-:W-:-:S05]  /*da00*/  IMAD.WIDE R56, R53, 0x30, R56 ;  /* 0x0000003035387825 */ /* 0x001fca00078e0238 */
[----:B------:R-:W2:Y:S04]  /*da10*/  LD.E.128.STRONG.GPU R36, desc[UR8][R56.64] ;  /* 0x0000000838247980 */ /* 0x000ea8000c10fd00 */
[----:B------:R-:W3:Y:S04]  /*da20*/  LD.E.128.STRONG.GPU R40, desc[UR8][R56.64+0x20] ;  /* 0x0000200838287980 */ /* 0x000ee8000c10fd00 */
[----:B------:R0:W5:Y:S01]  /*da30*/  LD.E.128.STRONG.GPU R12, desc[UR8][R56.64+0x10] ;  /* 0x00001008380c7980 */ /* 0x000162000c10fd00 */
[C-C-:B--2---:R-:W-:Y:S02]  /*da40*/  SHF.R.U64 R55, R38.reuse, 0x8, R39.reuse ;  /* 0x0000000826377819 */ /* 0x144fe40000001227 */
[----:B------:R-:W-:-:S02]  /*da50*/  SHF.R.U64 R63, R38, 0x10, R39 ;  /* 0x00000010263f7819 */ /* 0x000fc40000001227 */
[C---:B------:R-:W-:Y:S02]  /*da60*/  SHF.R.U64 R62, R38.reuse, 0x18, R39 ;  /* 0x00000018263e7819 */ /* 0x040fe40000001227 */
[----:B------:R-:W-:Y:S02]  /*da70*/  PRMT R55, R38, 0x3340, R55 ;  /* 0x0000334026377816 */ /* 0x000fe40000000037 */
[--C-:B------:R-:W-:Y:S02]  /*da80*/  SHF.R.U32.HI R61, RZ, 0x8, R39.reuse ;  /* 0x00000008ff3d7819 */ /* 0x100fe40000011627 */
[----:B------:R-:W-:Y:S01]  /*da90*/  PRMT R38, R63, 0x3340, R62 ;  /* 0x000033403f267816 */ /* 0x000fe2000000003e */
[----:B---3--:R-:W-:Y:S01]  /*daa0*/  IMAD.MOV.U32 R62, RZ, RZ, R40 ;  /* 0x000000ffff3e7224 */ /* 0x008fe200078e0028 */
[--C-:B------:R-:W-:Y:S02]  /*dab0*/  SHF.R.U32.HI R60, RZ, 0x10, R39.reuse ;  /* 0x00000010ff3c7819 */ /* 0x100fe40000011627 */
[----:B----4-:R-:W-:-:S02]  /*dac0*/  SHF.R.U32.HI R59, RZ, 0x18, R39 ;  /* 0x00000018ff3b7819 */ /* 0x010fc40000011627 */
[----:B------:R-:W-:Y:S02]  /*dad0*/  PRMT R58, R39, 0x3340, R61 ;  /* 0x00003340273a7816 */ /* 0x000fe4000000003d */
[----:B------:R-:W-:Y:S02]  /*dae0*/  PRMT R38, R55, 0x5410, R38 ;  /* 0x0000541037267816 */ /* 0x000fe40000000026 */
[----:B------:R-:W-:Y:S02]  /*daf0*/  PRMT R39, R60, 0x3340, R59 ;  /* 0x000033403c277816 */ /* 0x000fe4000000003b */
[--C-:B------:R-:W-:Y:S02]  /*db00*/  SHF.R.U64 R55, R42, 0x8, R43.reuse ;  /* 0x000000082a377819 */ /* 0x100fe4000000122b */
[----:B------:R-:W-:Y:S02]  /*db10*/  SHF.R.U32.HI R59, RZ, 0x8, R43 ;  /* 0x00000008ff3b7819 */ /* 0x000fe4000001162b */
[----:B------:R-:W-:-:S02]  /*db20*/  PRMT R39, R58, 0x5410, R39 ;  /* 0x000054103a277816 */ /* 0x000fc40000000027 */
[C-C-:B------:R-:W-:Y:S02]  /*db30*/  SHF.R.U64 R61, R42.reuse, 0x10, R43.reuse ;  /* 0x000000102a3d7819 */ /* 0x140fe4000000122b */
[C---:B0-----:R-:W-:Y:S02]  /*db40*/  SHF.R.U64 R56, R42.reuse, 0x18, R43 ;  /* 0x000000182a387819 */ /* 0x041fe4000000122b */
[----:B------:R-:W-:Y:S02]  /*db50*/  PRMT R55, R42, 0x3340, R55 ;  /* 0x000033402a377816 */ /* 0x000fe40000000037 */
[--C-:B------:R-:W-:Y:S02]  /*db60*/  SHF.R.U32.HI R58, RZ, 0x10, R43.reuse ;  /* 0x00000010ff3a7819 */ /* 0x100fe4000001162b */
[----:B------:R-:W-:Y:S02]  /*db70*/  SHF.R.U32.HI R57, RZ, 0x18, R43 ;  /* 0x00000018ff397819 */ /* 0x000fe4000001162b */
[----:B------:R-:W-:-:S02]  /*db80*/  PRMT R42, R43, 0x3340, R59 ;  /* 0x000033402b2a7816 */ /* 0x000fc4000000003b */
[--C-:B------:R-:W-:Y:S02]  /*db90*/  SHF.R.U32.HI R60, RZ, 0x10, R41.reuse ;  /* 0x00000010ff3c7819 */ /* 0x100fe40000011629 */
[--C-:B------:R-:W-:Y:S02]  /*dba0*/  SHF.R.U32.HI R43, RZ, 0x18, R41.reuse ;  /* 0x00000018ff2b7819 */ /* 0x100fe40000011629 */
[----:B------:R-:W-:Y:S02]  /*dbb0*/  SHF.R.U32.HI R59, RZ, 0x8, R41 ;  /* 0x00000008ff3b7819 */ /* 0x000fe40000011629 */
[----:B------:R-:W-:Y:S02]  /*dbc0*/  PRMT R57, R58, 0x3340, R57 ;  /* 0x000033403a397816 */ /* 0x000fe40000000039 */
[----:B------:R-:W-:Y:S02]  /*dbd0*/  PRMT R56, R61, 0x3340, R56 ;  /* 0x000033403d387816 */ /* 0x000fe40000000038 */
[----:B------:R-:W-:-:S02]  /*dbe0*/  PRMT R58, R60, 0x3340, R43 ;  /* 0x000033403c3a7816 */ /* 0x000fc4000000002b */
[----:B------:R-:W-:Y:S02]  /*dbf0*/  PRMT R41, R41, 0x3340, R59 ;  /* 0x0000334029297816 */ /* 0x000fe4000000003b */
[----:B------:R-:W-:Y:S02]  /*dc00*/  PRMT R56, R55, 0x5410, R56 ;  /* 0x0000541037387816 */ /* 0x000fe40000000038 */
[----:B------:R-:W-:Y:S02]  /*dc10*/  PRMT R57, R42, 0x5410, R57 ;  /* 0x000054102a397816 */ /* 0x000fe40000000039 */
[----:B------:R-:W-:Y:S01]  /*dc20*/  PRMT R58, R41, 0x5410, R58 ;  /* 0x00005410293a7816 */ /* 0x000fe2000000003a */
[----:B------:R-:W-:Y:S06]  /*dc30*/  BRA `(.L_x_613) ;  /* 0x0000000000907947 */ /* 0x000fec0003800000 */
.L_x_612:
        /* <DEDUP_REMOVED lines=35> */
[----:B------:R-:W-:-:S07]  /*de70*/  PRMT R58, R41, 0x5410, R58 ;  /* 0x00005410293a7816 */ /* 0x000fce000000003a */
.L_x_613:
[----:B------:R-:W-:Y:S05]  /*de80*/  BSYNC.RECONVERGENT B0 ;  /* 0x0000000000007941 */ /* 0x000fea0003800200 */
.L_x_611:
[----:B------:R-:W-:-:S03]  /*de90*/  UMOV UR4, 0xffffffff ;  /* 0xffffffff00047882 */ /* 0x000fc60000000000 */
[----:B------:R-:W-:Y:S05]  /*dea0*/  BRA.DIV UR4, `(.L_x_614) ;  /* 0x0000008204747947 */ /* 0x000fea000b800000 */
[----:B------:R-:W-:-:S04]  /*deb0*/  VOTE.ANY R40, PT, !P2 ;  /* 0x0000000000287806 */ /* 0x000fc800050e0100 */
[----:B------:R-:W-:-:S05]  /*dec0*/  LOP3.LUT R40, R40, 0x80000000, R52, 0xec, !PT ;  /* 0x8000000028287812 */ /* 0x000fca00078eec34 */
[----:B------:R-:W-:-:S05]  /*ded0*/  VIADD R41, R40, 0xffffffff ;  /* 0xffffffff28297836 */ /* 0x000fca0000000000 */
[----:B------:R-:W-:-:S04]  /*dee0*/  LOP3.LUT R41, R40, R41, RZ, 0xc, !PT ;  /* 0x0000002928297212 */ /* 0x000fc800078e0cff */
[----:B--234-:R-:W0:Y:S02]  /*def0*/  POPC R59, R41 ;  /* 0x00000029003b7309 */ /* 0x01ce240000000000 */
[----:B0-----:R0:W2:Y:S04]  /*df00*/  SHFL.DOWN PT, R61, R36, 0x1, R59 ;  /* 0x08200000243d7989 */ /* 0x0010a800000e003b */
[----:B------:R0:W3:Y:S02]  /*df10*/  SHFL.DOWN PT, R64, R37, 0x1, R59 ;  /* 0x0820000025407989 */ /* 0x0000e400000e003b */
.L_x_1095:
[----:B------:R-:W-:-:S03]  /*df20*/  UMOV UR4, 0xffffffff ;  /* 0xffffffff00047882 */ /* 0x000fc60000000000 */
[----:B------:R-:W-:Y:S05]  /*df30*/  BRA.DIV UR4, `(.L_x_615) ;  /* 0x0000008204b07947 */ /* 0x000fea000b800000 */
.L_x_1098:
[----:B------:R-:W-:-:S03]  /*df40*/  UMOV UR4, 0xffffffff ;  /* 0xffffffff00047882 */ /* 0x000fc60000000000 */
[----:B------:R-:W-:Y:S05]  /*df50*/  BRA.DIV UR4, `(.L_x_616) ;  /* 0x0000008204cc7947 */ /* 0x000fea000b800000 */
.L_x_1101:
[----:B------:R-:W-:-:S03]  /*df60*/  UMOV UR4, 0xffffffff ;  /* 0xffffffff00047882 */ /* 0x000fc60000000000 */
[----:B------:R-:W-:Y:S05]  /*df70*/  BRA.DIV UR4, `(.L_x_617) ;  /* 0x0000008204e87947 */ /* 0x000fea000b800000 */
[----:B-----5:R4:W0:Y:S04]  /*df80*/  SHFL.DOWN PT, R65, R12, 0x1, R59 ;  /* 0x082000000c417989 */ /* 0x02082800000e003b */
[----:B------:R4:W0:Y:S04]  /*df90*/  SHFL.DOWN PT, R66, R13, 0x1, R59 ;  /* 0x082000000d427989 */ /* 0x00082800000e003b */
[----:B------:R4:W0:Y:S04]  /*dfa0*/  SHFL.DOWN PT, R67, R14, 0x1, R59 ;  /* 0x082000000e437989 */ /* 0x00082800000e003b */
[----:B------:R4:W0:Y:S04]  /*dfb0*/  SHFL.DOWN PT, R68, R15, 0x1, R59 ;  /* 0x082000000f447989 */ /* 0x00082800000e003b */
[----:B------:R4:W0:Y:S02]  /*dfc0*/  SHFL.DOWN PT, R63, R62, 0x1, R59 ;  /* 0x082000003e3f7989 */ /* 0x00082400000e003b */
.L_x_1108:
[----:B------:R-:W-:Y:S01]  /*dfd0*/  UMOV UR4, 0xffffffff ;  /* 0xffffffff00047882 */ /* 0x000fe20000000000 */
[----:B------:R-:W-:Y:S02]  /*dfe0*/  ISETP.GE.AND P2, PT, R9, R59, PT ;  /* 0x0000003b0900720c */ /* 0x000fe40003f46270 */
[----:B------:R-:W-:Y:S11]  /*dff0*/  BRA.DIV UR4, `(.L_x_618) ;  /* 0x0000008604487947 */ /* 0x000ff6000b800000 */
.L_x_1111:
[----:B------:R-:W-:-:S03]  /*e000*/  UMOV UR4, 0xffffffff ;  /* 0xffffffff00047882 */ /* 0x000fc60000000000 */
[----:B------:R-:W-:Y:S05]  /*e010*/  BRA.DIV UR4, `(.L_x_619) ;  /* 0x0000008604647947 */ /* 0x000fea000b800000 */
.L_x_1114:
[----:B------:R-:W-:-:S03]  /*e020*/  UMOV UR4, 0xffffffff ;  /* 0xffffffff00047882 */ /* 0x000fc60000000000 */
[----:B------:R-:W-:Y:S05]  /*e030*/  BRA.DIV UR4, `(.L_x_620) ;  /* 0x0000008604807947 */ /* 0x000fea000b800000 */
.L_x_1117:
[----:B------:R-:W-:Y:S01]  /*e040*/  BSSY.RECONVERGENT B0, `(.L_x_621) ;  /* 0x0000014000007945 */ /* 0x000fe20003800200 */
[----:B------:R-:W-:Y:S02]  /*e050*/  IMAD.MOV.U32 R55, RZ, RZ, R36 ;  /* 0x000000ffff377224 */ /* 0x000fe400078e0024 */
[----:B------:R-:W-:Y:S01]  /*e060*/  IMAD.MOV.U32 R60, RZ, RZ, R37 ;  /* 0x000000ffff3c7224 */ /* 0x000fe200078e0025 */
[----:B------:R-:W-:Y:S06]  /*e070*/  @P2 BRA `(.L_x_622) ;  /* 0x0000000000402947 */ /* 0x000fec0003800000 */
[----:B0-----:R-:W-:Y:S01]  /*e080*/  IMAD.MOV.U32 R42, RZ, RZ, R65 ;  /* 0x000000ffff2a7224 */ /* 0x001fe200078e0041 */
[----:B------:R-:W-:Y:S01]  /*e090*/  ISETP.NE.U32.AND P2, PT, R36, RZ, PT ;  /* 0x000000ff2400720c */ /* 0x000fe20003f45070 */
[----:B------:R-:W-:Y:S01]  /*e0a0*/  IMAD.MOV.U32 R43, RZ, RZ, R66 ;  /* 0x000000ffff2b7224 */ /* 0x000fe200078e0042 */
[----:B--2---:R-:W-:Y:S01]  /*e0b0*/  IADD3 R55, P3, PT, R61, R36, RZ ;  /* 0x000000243d377210 */ /* 0x004fe20007f7e0ff */
[----:B------:R-:W-:Y:S01]  /*e0c0*/  IMAD.MOV.U32 R40, RZ, RZ, R67 ;  /* 0x000000ffff287224 */ /* 0x000fe200078e0043 */
[----:B------:R-:W-:Y:S01]  /*e0d0*/  ISETP.NE.AND.EX P2, PT, R37, RZ, PT, P2 ;  /* 0x000000ff2500720c */ /* 0x000fe20003f45320 */
[----:B------:R-:W-:Y:S02]  /*e0e0*/  IMAD.MOV.U32 R41, RZ, RZ, R68 ;  /* 0x000000ffff297224 */ /* 0x000fe400078e0044 */
[----:B------:R-:W-:Y:S01]  /*e0f0*/  DADD R42, R12, R42 ;  /* 0x000000000c2a7229 */ /* 0x000fe2000000002a */
[----:B------:R-:W-:Y:S01]  /*e100*/  SEL R63, R63, RZ, !P2 ;  /* 0x000000ff3f3f7207 */ /* 0x000fe20005000000 */
[----:B---3--:R-:W-:-:S02]  /*e110*/  IMAD.X R60, R64, 0x1, R37, P3 ;  /* 0x00000001403c7824 */ /* 0x008fc400018e0625 */
[----:B------:R-:W-:Y:S02]  /*e120*/  DADD R40, R14, R40 ;  /* 0x000000000e287229 */ /* 0x000fe40000000028 */
[----:B----4-:R-:W-:-:S04]  /*e130*/  IMAD.IADD R62, R62, 0x1, R63 ;  /* 0x000000013e3e7824 */ /* 0x010fc800078e023f */
[----:B------:R-:W-:Y:S02]  /*e140*/  FSEL R12, R42, R12, !P2 ;  /* 0x0000000c2a0c7208 */ /* 0x000fe40005000000 */
[----:B------:R-:W-:Y:S02]  /*e150*/  FSEL R13, R43, R13, !P2 ;  /* 0x0000000d2b0d7208 */ /* 0x000fe40005000000 */
[----:B------:R-:W-:Y:S02]  /*e160*/  FSEL R14, R40, R14, !P2 ;  /* 0x0000000e280e7208 */ /* 0x000fe40005000000 */
[----:B------:R-:W-:-:S07]  /*e170*/  FSEL R15, R41, R15, !P2 ;  /* 0x0000000f290f7208 */ /* 0x000fce0005000000 */
.L_x_622:
[----:B------:R-:W-:Y:S05]  /*e180*/  BSYNC.RECONVERGENT B0 ;  /* 0x0000000000007941 */ /* 0x000fea0003800200 */
.L_x_621:
[----:B------:R-:W-:-:S03]  /*e190*/  UMOV UR4, 0xffffffff ;  /* 0xffffffff00047882 */ /* 0x000fc60000000000 */
[----:B------:R-:W-:Y:S05]  /*e1a0*/  BRA.DIV UR4, `(.L_x_623) ;  /* 0x0000008604487947 */ /* 0x000fea000b800000 */
[----:B---3--:R3:W0:Y:S04]  /*e1b0*/  SHFL.DOWN PT, R64, R55, 0x2, R59 ;  /* 0x0840000037407989 */ /* 0x00862800000e003b */
[----:B--2---:R3:W2:Y:S02]  /*e1c0*/  SHFL.DOWN PT, R61, R60, 0x2, R59 ;  /* 0x084000003c3d7989 */ /* 0x0046a400000e003b */
.L_x_1121:
[----:B------:R-:W-:-:S03]  /*e1d0*/  UMOV UR4, 0xffffffff ;  /* 0xffffffff00047882 */ /* 0x000fc60000000000 */
[----:B------:R-:W-:Y:S05]  /*e1e0*/  BRA.DIV UR4, `(.L_x_624) ;  /* 0x00000086047c7947 */ /* 0x000fea000b800000 */
.L_x_1124:
[----:B------:R-:W-:-:S03]  /*e1f0*/  UMOV UR4, 0xffffffff ;  /* 0xffffffff00047882 */ /* 0x000fc60000000000 */
[----:B------:R-:W-:Y:S05]  /*e200*/  BRA.DIV UR4, `(.L_x_625) ;  /* 0x0000008604987947 */ /* 0x000fea000b800000 */
.L_x_1127:
[----:B------:R-:W-:-:S03]  /*e210*/  UMOV UR4, 0xffffffff ;  /* 0xffffffff00047882 */ /* 0x000fc60000000000 */
[----:B------:R-:W-:Y:S05]  /*e220*/  BRA.DIV UR4, `(.L_x_626) ;  /* 0x0000008604b47947 */ /* 0x000fea000b800000 */
[----:B0-----:R0:W0:Y:S04]  /*e230*/  SHFL.DOWN PT, R65, R12, 0x2, R59 ;  /* 0x084000000c417989 */ /* 0x00102800000e003b */
[----:B------:R0:W0:Y:S04]  /*e240*/  SHFL.DOWN PT, R66, R13, 0x2, R59 ;  /* 0x084000000d427989 */ /* 0x00002800000e003b */
[----:B------:R0:W0:Y:S04]  /*e250*/  SHFL.DOWN PT, R67, R14, 0x2, R59 ;  /* 0x084000000e437989 */ /* 0x00002800000e003b */
[----:B------:R0:W0:Y:S04]  /*e260*/  SHFL.DOWN PT, R68, R15, 0x2, R59 ;  /* 0x084000000f447989 */ /* 0x00002800000e003b */
[----:B------:R0:W0:Y:S02]  /*e270*/  SHFL.DOWN PT, R63, R62, 0x2, R59 ;  /* 0x084000003e3f7989 */ /* 0x00002400000e003b */
.L_x_1134:
[----:B------:R-:W-:Y:S01]  /*e280*/  VIADD R40, R9, 0x2 ;  /* 0x0000000209287836 */ /* 0x000fe20000000000 */
[----:B------:R-:W-:-:S04]  /*e290*/  UMOV UR4, 0xffffffff ;  /* 0xffffffff00047882 */ /* 0x000fc80000000000 */
[----:B------:R-:W-:Y:S01]  /*e2a0*/  ISETP.GT.AND P2, PT, R40, R59, PT ;  /* 0x0000003b2800720c */ /* 0x000fe20003f44270 */
[----:B------:R-:W-:-:S12]  /*e2b0*/  BRA.DIV UR4, `(.L_x_627) ;  /* 0x0000008a04107947 */ /* 0x000fd8000b800000 */
.L_x_1137:
[----:B------:R-:W-:-:S03]  /*e2c0*/  UMOV UR4, 0xffffffff ;  /* 0xffffffff00047882 */ /* 0x000fc60000000000 */
[----:B------:R-:W-:Y:S05]  /*e2d0*/  BRA.DIV UR4, `(.L_x_628) ;  /* 0x0000008a042c7947 */ /* 0x000fea000b800000 */
.L_x_1140:
[----:B------:R-:W-:-:S03]  /*e2e0*/  UMOV UR4, 0xffffffff ;  /* 0xffffffff00047882 */ /* 0x000fc60000000000 */
[----:B------:R-:W-:Y:S05]  /*e2f0*/  BRA.DIV UR4, `(.L_x_629) ;  /* 0x0000008a04487947 */ /* 0x000fea000b800000 */
.L_x_1143:
[----:B------:R-:W-:Y:S04]  /*e300*/  BSSY.RECONVERGENT B0, `(.L_x_630) ;  /* 0x0000012000007945 */ /* 0x000fe80003800200 */
[----:B------:R-:W-:Y:S05]  /*e310*/  @P2 BRA `(.L_x_631) ;  /* 0x0000000000402947 */ /* 0x000fea0003800000 */
[----:B0-----:R-:W-:Y:S01]  /*e320*/  IMAD.MOV.U32 R40, RZ, RZ, R67 ;  /* 0x000000ffff287224 */ /* 0x001fe200078e0043 */
[----:B------:R-:W-:Y:S01]  /*e330*/  ISETP.NE.U32.AND P2, PT, R55, RZ, PT ;  /* 0x000000ff3700720c */ /* 0x000fe20003f45070 */
[----:B------:R-:W-:Y:S01]  /*e340*/  IMAD.MOV.U32 R41, RZ, RZ, R68 ;  /* 0x000000ffff297224 */ /* 0x000fe200078e0044 */
[----:B---3--:R-:W-:Y:S01]  /*e350*/  IADD3 R55, P3, PT, R64, R55, RZ ;  /* 0x0000003740377210 */ /* 0x008fe20007f7e0ff */
[----:B------:R-:W-:Y:S01]  /*e360*/  IMAD.MOV.U32 R42, RZ, RZ, R65 ;  /* 0x000000ffff2a7224 */ /* 0x000fe200078e0041 */
[----:B------:R-:W-:Y:S01]  /*e370*/  ISETP.NE.AND.EX P2, PT, R60, RZ, PT, P2 ;  /* 0x000000ff3c00720c */ /* 0x000fe20003f45320 */
[----:B------:R-:W-:Y:S02]  /*e380*/  IMAD.MOV.U32 R43, RZ, RZ, R66 ;  /* 0x000000ffff2b7224 */ /* 0x000fe400078e0042 */
[----:B------:R-:W-:Y:S01]  /*e390*/  DADD R40, R14, R40 ;  /* 0x000000000e287229 */ /* 0x000fe20000000028 */
[----:B------:R-:W-:Y:S01]  /*e3a0*/  SEL R63, R63, RZ, !P2 ;  /* 0x000000ff3f3f7207 */ /* 0x000fe20005000000 */
[----:B--2---:R-:W-:-:S02]  /*e3b0*/  IMAD.X R60, R61, 0x1, R60, P3 ;  /* 0x000000013d3c7824 */ /* 0x004fc400018e063c */
[----:B------:R-:W-:Y:S02]  /*e3c0*/  DADD R42, R12, R42 ;  /* 0x000000000c2a7229 */ /* 0x000fe4000000002a */
[----:B----4-:R-:W-:-:S04]  /*e3d0*/  IMAD.IADD R62, R62, 0x1, R63 ;  /* 0x000000013e3e7824 */ /* 0x010fc800078e023f */
[----:B------:R-:W-:Y:S02]  /*e3e0*/  FSEL R14, R40, R14, !P2 ;  /* 0x0000000e280e7208 */ /* 0x000fe40005000000 */
[----:B------:R-:W-:Y:S02]  /*e3f0*/  FSEL R15, R41, R15, !P2 ;  /* 0x0000000f290f7208 */ /* 0x000fe40005000000 */
[----:B------:R-:W-:Y:S02]  /*e400*/  FSEL R12, R42, R12, !P2 ;  /* 0x0000000c2a0c7208 */ /* 0x000fe40005000000 */
[----:B------:R-:W-:-:S07]  /*e410*/  FSEL R13, R43, R13, !P2 ;  /* 0x0000000d2b0d7208 */ /* 0x000fce0005000000 */
.L_x_631:
[----:B------:R-:W-:Y:S05]  /*e420*/  BSYNC.RECONVERGENT B0 ;  /* 0x0000000000007941 */ /* 0x000fea0003800200 */
.L_x_630:
[----:B------:R-:W-:-:S03]  /*e430*/  UMOV UR4, 0xffffffff ;  /* 0xffffffff00047882 */ /* 0x000fc60000000000 */
[----:B------:R-:W-:Y:S05]  /*e440*/  BRA.DIV UR4, `(.L_x_632) ;  /* 0x0000008a04187947 */ /* 0x000fea000b800000 */
[----:B------:R0:W0:Y:S04]  /*e450*/  SHFL.DOWN PT, R64, R55, 0x4, R59 ;  /* 0x0880000037407989 */ /* 0x00002800000e003b */
[----:B--2---:R2:W0:Y:S02]  /*e460*/  SHFL.DOWN PT, R61, R60, 0x4, R59 ;  /* 0x088000003c3d7989 */ /* 0x00442400000e003b */
.L_x_1147:
[----:B------:R-:W-:-:S03]  /*e470*/  UMOV UR4, 0xffffffff ;  /* 0xffffffff00047882 */ /* 0x000fc60000000000 */
[----:B------:R-:W-:Y:S05]  /*e480*/  BRA.DIV UR4, `(.L_x_633) ;  /* 0x0000008a044c7947 */ /* 0x000fea000b800000 */
.L_x_1150:
[----:B------:R-:W-:-:S03]  /*e490*/  UMOV UR4, 0xffffffff ;  /* 0xffffffff00047882 */ /* 0x000fc60000000000 */
[----:B------:R-:W-:Y:S05]  /*e4a0*/  BRA.DIV UR4, `(.L_x_634) ;  /* 0x0000008a04687947 */ /* 0x000fea000b800000 */
.L_x_1153:
[----:B------:R-:W-:-:S03]  /*e4b0*/  UMOV UR4, 0xffffffff ;  /* 0xffffffff00047882 */ /* 0x000fc60000000000 */
[----:B------:R-:W-:Y:S05]  /*e4c0*/  BRA.DIV UR4, `(.L_x_635) ;  /* 0x0000008a04847947 */ /* 0x000fea000b800000 */
[----:B0-----:R0:W0:Y:S04]  /*e4d0*/  SHFL.DOWN PT, R65, R12, 0x4, R59 ;  /* 0x088000000c417989 */ /* 0x00102800000e003b */
[----:B------:R0:W0:Y:S04]  /*e4e0*/  SHFL.DOWN PT, R66, R13, 0x4, R59 ;  /* 0x088000000d427989 */ /* 0x00002800000e003b */
[----:B------:R0:W0:Y:S04]  /*e4f0*/  SHFL.DOWN PT, R67, R14, 0x4, R59 ;  /* 0x088000000e437989 */ /* 0x00002800000e003b */
[----:B------:R0:W0:Y:S04]  /*e500*/  SHFL.DOWN PT, R68, R15, 0x4, R59 ;  /* 0x088000000f447989 */ /* 0x00002800000e003b */
[----:B------:R0:W0:Y:S02]  /*e510*/  SHFL.DOWN PT, R63, R62, 0x4, R59 ;  /* 0x088000003e3f7989 */ /* 0x00002400000e003b */
.L_x_1160:
[----:B------:R-:W-:Y:S01]  /*e520*/  VIADD R40, R9, 0x4 ;  /* 0x0000000409287836 */ /* 0x000fe20000000000 */
[----:B------:R-:W-:-:S04]  /*e530*/  UMOV UR4, 0xffffffff ;  /* 0xffffffff00047882 */ /* 0x000fc80000000000 */
[----:B------:R-:W-:Y:S01]  /*e540*/  ISETP.GT.AND P2, PT, R40, R59, PT ;  /* 0x0000003b2800720c */ /* 0x000fe20003f44270 */
[----:B------:R-:W-:-:S12]  /*e550*/  BRA.DIV UR4, `(.L_x_636) ;  /* 0x0000008a04e07947 */ /* 0x000fd8000b800000 */
.L_x_1163:
[----:B------:R-:W-:-:S03]  /*e560*/  UMOV UR4, 0xffffffff ;  /* 0xffffffff00047882 */ /* 0x000fc60000000000 */
[----:B------:R-:W-:Y:S05]  /*e570*/  BRA.DIV UR4, `(.L_x_637) ;  /* 0x0000008a04fc7947 */ /* 0x000fea000b800000 */
.L_x_1166:
[----:B------:R-:W-:-:S03]  /*e580*/  UMOV UR4, 0xffffffff ;  /* 0xffffffff00047882 */ /* 0x000fc60000000000 */
[----:B------:R-:W-:Y:S05]  /*e590*/  BRA.DIV UR4, `(.L_x_638) ;  /* 0x0000008e04187947 */ /* 0x000fea000b800000 */
.L_x_1169:
        /* <DEDUP_REMOVED lines=18> */
.L_x_640:
[----:B------:R-:W-:Y:S05]  /*e6c0*/  BSYNC.RECONVERGENT B0 ;  /* 0x0000000000007941 */ /* 0x000fea0003800200 */
.L_x_639:
[----:B------:R-:W-:-:S03]  /*e6d0*/  UMOV UR4, 0xffffffff ;  /* 0xffffffff00047882 */ /* 0x000fc60000000000 */
[----:B------:R-:W-:Y:S05]  /*e6e0*/  BRA.DIV UR4, `(.L_x_641) ;  /* 0x0000008a04e87947 */ /* 0x000fea000b800000 */
[----:B------:R0:W0:Y:S04]  /*e6f0*/  SHFL.DOWN PT, R64, R55, 0x8, R59 ;  /* 0x0900000037407989 */ /* 0x00002800000e003b */
[----:B------:R0:W0:Y:S02]  /*e700*/  SHFL.DOWN PT, R61, R60, 0x8, R59 ;  /* 0x090000003c3d7989 */ /* 0x00002400000e003b */
.L_x_1173:
[----:B------:R-:W-:-:S03]  /*e710*/  UMOV UR4, 0xffffffff ;  /* 0xffffffff00047882 */ /* 0x000fc60000000000 */
[----:B------:R-:W-:Y:S05]  /*e720*/  BRA.DIV UR4, `(.L_x_642) ;  /* 0x0000008e041c7947 */ /* 0x000fea000b800000 */
.L_x_1176:
[----:B------:R-:W-:-:S03]  /*e730*/  UMOV UR4, 0xffffffff ;  /* 0xffffffff00047882 */ /* 0x000fc60000000000 */
[----:B------:R-:W-:Y:S05]  /*e740*/  BRA.DIV UR4, `(.L_x_643) ;  /* 0x0000008e04387947 */ /* 0x000fea000b800000 */
.L_x_1179:
[----:B------:R-:W-:-:S03]  /*e750*/  UMOV UR4, 0xffffffff ;  /* 0xffffffff00047882 */ /* 0x000fc60000000000 */
[----:B------:R-:W-:Y:S05]  /*e760*/  BRA.DIV UR4, `(.L_x_644) ;  /* 0x0000008e04547947 */ /* 0x000fea000b800000 */
[----:B0-----:R0:W0:Y:S04]  /*e770*/  SHFL.DOWN PT, R65, R12, 0x8, R59 ;  /* 0x090000000c417989 */ /* 0x00102800000e003b */
[----:B------:R0:W0:Y:S04]  /*e780*/  SHFL.DOWN PT, R66, R13, 0x8, R59 ;  /* 0x090000000d427989 */ /* 0x00002800000e003b */
[----:B------:R0:W0:Y:S04]  /*e790*/  SHFL.DOWN PT, R67, R14, 0x8, R59 ;  /* 0x090000000e437989 */ /* 0x00002800000e003b */
[----:B------:R0:W0:Y:S04]  /*e7a0*/  SHFL.DOWN PT, R68, R15, 0x8, R59 ;  /* 0x090000000f447989 */ /* 0x00002800000e003b */
[----:B------:R0:W0:Y:S02]  /*e7b0*/  SHFL.DOWN PT, R63, R62, 0x8, R59 ;  /* 0x090000003e3f7989 */ /* 0x00002400000e003b */
.L_x_1186:
[----:B------:R-:W-:Y:S01]  /*e7c0*/  VIADD R40, R9, 0x8 ;  /* 0x0000000809287836 */ /* 0x000fe20000000000 */
[----:B------:R-:W-:-:S04]  /*e7d0*/  UMOV UR4, 0xffffffff ;  /* 0xffffffff00047882 */ /* 0x000fc80000000000 */
[----:B------:R-:W-:Y:S01]  /*e7e0*/  ISETP.GT.AND P2, PT, R40, R59, PT ;  /* 0x0000003b2800720c */ /* 0x000fe20003f44270 */
[----:B------:R-:W-:-:S12]  /*e7f0*/  BRA.DIV UR4, `(.L_x_645) ;  /* 0x0000008e04b07947 */ /* 0x000fd8000b800000 */
.L_x_1189:
[----:B------:R-:W-:-:S03]  /*e800*/  UMOV UR4, 0xffffffff ;  /* 0xffffffff00047882 */ /* 0x000fc60000000000 */
[----:B------:R-:W-:Y:S05]  /*e810*/  BRA.DIV UR4, `(.L_x_646) ;  /* 0x0000008e04cc7947 */ /* 0x000fea000b800000 */
.L_x_1192:
[----:B------:R-:W-:-:S03]  /*e820*/  UMOV UR4, 0xffffffff ;  /* 0xffffffff00047882 */ /* 0x000fc60000000000 */
[----:B------:R-:W-:Y:S05]  /*e830*/  BRA.DIV UR4, `(.L_x_647) ;  /* 0x0000008e04e87947 */ /* 0x000fea000b800000 */
.L_x_1195:
        /* <DEDUP_REMOVED lines=18> */
.L_x_649:
[----:B------:R-:W-:Y:S05]  /*e960*/  BSYNC.RECONVERGENT B0 ;  /* 0x0000000000007941 */ /* 0x000fea0003800200 */
.L_x_648:
[----:B------:R-:W-:-:S03]  /*e970*/  UMOV UR4, 0xffffffff ;  /* 0xffffffff00047882 */ /* 0x000fc60000000000 */
[----:B------:R-:W-:Y:S05]  /*e980*/  BRA.DIV UR4, `(.L_x_650) ;  /* 0x0000008e04b87947 */ /* 0x000fea000b800000 */
[----:B------:R0:W0:Y:S04]  /*e990*/  SHFL.DOWN PT, R64, R55, 0x10, R59 ;  /* 0x0a00000037407989 */ /* 0x00002800000e003b */
[----:B------:R0:W0:Y:S02]  /*e9a0*/  SHFL.DOWN PT, R61, R60, 0x10, R59 ;  /* 0x0a0000003c3d7989 */ /* 0x00002400000e003b */
.L_x_1199:
[----:B------:R-:W-:-:S03]  /*e9b0*/  UMOV UR4, 0xffffffff ;  /* 0xffffffff00047882 */ /* 0x000fc60000000000 */
[----:B------:R-:W-:Y:S05]  /*e9c0*/  BRA.DIV UR4, `(.L_x_651) ;  /* 0x0000008e04ec7947 */ /* 0x000fea000b800000 */
.L_x_1202:
[----:B------:R-:W-:-:S03]  /*e9d0*/  UMOV UR4, 0xffffffff ;  /* 0xffffffff00047882 */ /* 0x000fc60000000000 */
[----:B------:R-:W-:Y:S05]  /*e9e0*/  BRA.DIV UR4, `(.L_x_652) ;  /* 0x0000009204087947 */ /* 0x000fea000b800000 */
.L_x_1205:
[----:B------:R-:W-:-:S03]  /*e9f0*/  UMOV UR4, 0xffffffff ;  /* 0xffffffff00047882 */ /* 0x000fc60000000000 */
[----:B------:R-:W-:Y:S05]  /*ea00*/  BRA.DIV UR4, `(.L_x_653) ;  /* 0x0000009204247947 */ /* 0x000fea000b800000 */
[----:B0-----:R0:W0:Y:S04]  /*ea10*/  SHFL.DOWN PT, R65, R12, 0x10, R59 ;  /* 0x0a0000000c417989 */ /* 0x00102800000e003b */
[----:B------:R0:W0:Y:S04]  /*ea20*/  SHFL.DOWN PT, R66, R13, 0x10, R59 ;  /* 0x0a0000000d427989 */ /* 0x00002800000e003b */
[----:B------:R0:W0:Y:S04]  /*ea30*/  SHFL.DOWN PT, R67, R14, 0x10, R59 ;  /* 0x0a0000000e437989 */ /* 0x00002800000e003b */
[----:B------:R0:W0:Y:S04]  /*ea40*/  SHFL.DOWN PT, R68, R15, 0x10, R59 ;  /* 0x0a0000000f447989 */ /* 0x00002800000e003b */
[----:B------:R0:W0:Y:S02]  /*ea50*/  SHFL.DOWN PT, R63, R62, 0x10, R59 ;  /* 0x0a0000003e3f7989 */ /* 0x00002400000e003b */
.L_x_1212:
[----:B------:R-:W-:-:S03]  /*ea60*/  UMOV UR4, 0xffffffff ;  /* 0xffffffff00047882 */ /* 0x000fc60000000000 */
[----:B------:R-:W-:Y:S05]  /*ea70*/  BRA.DIV UR4, `(.L_x_654) ;  /* 0x0000009204887947 */ /* 0x000fea000b800000 */
.L_x_1215:
[----:B------:R-:W-:-:S03]  /*ea80*/  UMOV UR4, 0xffffffff ;  /* 0xffffffff00047882 */ /* 0x000fc60000000000 */
[----:B------:R-:W-:Y:S05]  /*ea90*/  BRA.DIV UR4, `(.L_x_655) ;  /* 0x0000009204a47947 */ /* 0x000fea000b800000 */
.L_x_1218:
[----:B------:R-:W-:Y:S01]  /*eaa0*/  UMOV UR4, 0xffffffff ;  /* 0xffffffff00047882 */ /* 0x000fe20000000000 */
[----:B------:R-:W-:Y:S02]  /*eab0*/  VIADD R70, R9, 0x10 ;  /* 0x0000001009467836 */ /* 0x000fe40000000000 */
[----:B------:R-:W-:Y:S05]  /*eac0*/  BRA.DIV UR4, `(.L_x_656) ;  /* 0x0000009204bc7947 */ /* 0x000fea000b800000 */
.L_x_1221:
[----:B------:R-:W-:Y:S01]  /*ead0*/  ISETP.GT.AND P2, PT, R70, R59, PT ;  /* 0x0000003b4600720c */ /* 0x000fe20003f44270 */
[----:B------:R-:W-:-:S12]  /*eae0*/  BSSY.RECONVERGENT B0, `(.L_x_657) ;  /* 0x0000014000007945 */ /* 0x000fd80003800200 */
[----:B------:R-:W-:Y:S05]  /*eaf0*/  @P2 BRA `(.L_x_658) ;  /* 0x0000000000482947 */ /* 0x000fea0003800000 */
[----:B0-----:R-:W-:Y:S01]  /*eb00*/  IMAD.MOV.U32 R40, RZ, RZ, R65 ;  /* 0x000000ffff287224 */ /* 0x001fe200078e0041 */
[----:B------:R-:W-:Y:S01]  /*eb10*/  ISETP.NE.U32.AND P2, PT, R55, RZ, PT ;  /* 0x000000ff3700720c */ /* 0x000fe20003f45070 */
[----:B------:R-:W-:Y:S01]  /*eb20*/  IMAD.MOV.U32 R41, RZ, RZ, R66 ;  /* 0x000000ffff297224 */ /* 0x000fe200078e0042 */
[----:B---3--:R-:W-:Y:S02]  /*eb30*/  IADD3 R55, P3, PT, R64, R55, RZ ;  /* 0x0000003740377210 */ /* 0x008fe40007f7e0ff */
[----:B------:R-:W-:-:S03]  /*eb40*/  ISETP.NE.AND.EX P2, PT, R60, RZ, PT, P2 ;  /* 0x000000ff3c00720c */ /* 0x000fc60003f45320 */
[----:B------:R-:W-:Y:S01]  /*eb50*/  DADD R40, R12, R40 ;  /* 0x000000000c287229 */ /* 0x000fe20000000028 */
[----:B------:R-:W-:Y:S01]  /*eb60*/  SEL R63, R63, RZ, !P2 ;  /* 0x000000ff3f3f7207 */ /* 0x000fe20005000000 */
[----:B--2---:R-:W-:-:S04]  /*eb70*/  IMAD.X R60, R61, 0x1, R60, P3 ;  /* 0x000000013d3c7824 */ /* 0x004fc800018e063c */
[----:B----4-:R-:W-:-:S04]  /*eb80*/  IMAD.IADD R62, R62, 0x1, R63 ;  /* 0x000000013e3e7824 */ /* 0x010fc800078e023f */
[----:B------:R-:W-:Y:S01]  /*eb90*/  FSEL R40, R40, R12, !P2 ;  /* 0x0000000c28287208 */ /* 0x000fe20005000000 */
[----:B------:R-:W-:Y:S01]  /*eba0*/  IMAD.MOV.U32 R12, RZ, RZ, R67 ;  /* 0x000000ffff0c7224 */ /* 0x000fe200078e0043 */
[----:B------:R-:W-:Y:S01]  /*ebb0*/  FSEL R41, R41, R13, !P2 ;  /* 0x0000000d29297208 */ /* 0x000fe20005000000 */
[----:B------:R-:W-:-:S06]  /*ebc0*/  IMAD.MOV.U32 R13, RZ, RZ, R68 ;  /* 0x000000ffff0d7224 */ /* 0x000fcc00078e0044 */
[----:B------:R-:W-:-:S10]  /*ebd0*/  DADD R12, R14, R12 ;  /* 0x000000000e0c7229 */ /* 0x000fd4000000000c */
[----:B------:R-:W-:Y:S01]  /*ebe0*/  FSEL R14, R12, R14, !P2 ;  /* 0x0000000e0c0e7208 */ /* 0x000fe20005000000 */
[----:B------:R-:W-:Y:S01]  /*ebf0*/  IMAD.MOV.U32 R12, RZ, RZ, R40 ;  /* 0x000000ffff0c7224 */ /* 0x000fe200078e0028 */
[----:B------:R-:W-:Y:S01]  /*ec00*/  FSEL R15, R13, R15, !P2 ;  /* 0x0000000f0d0f7208 */ /* 0x000fe20005000000 */
[----:B------:R-:W-:-:S07]  /*ec10*/  IMAD.MOV.U32 R13, RZ, RZ, R41 ;  /* 0x000000ffff0d7224 */ /* 0x000fce00078e0029 */
.L_x_658:
[----:B------:R-:W-:Y:S05]  /*ec20*/  BSYNC.RECONVERGENT B0 ;  /* 0x0000000000007941 */ /* 0x000fea0003800200 */
.L_x_657:
[----:B0---4-:R-:W-:Y:S01]  /*ec30*/  DADD R12, R12, R28 ;  /* 0x000000000c0c7229 */ /* 0x011fe2000000001c */
        /* <DEDUP_REMOVED lines=14> */
[----:B------:R-:W-:Y:S06]  /*ed20*/  BRA.DIV UR4, `(.L_x_659) ;  /* 0x0000009204487947 */ /* 0x000fec000b800000 */
[----:B------:R-:W-:-:S13]  /*ed30*/  VOTE.ALL P2, P2 ;  /* 0x0000000000ff7806 */ /* 0x000fda0001040000 */
.L_x_1224:
[----:B------:R-:W-:Y:S05]  /*ed40*/  @P2 BRA `(.L_x_660) ;  /* 0xffffffe800d02947 */ /* 0x000fea000383ffff */
.L_x_608:
[----:B------:R-:W5:Y:S01]  /*ed50*/  S2R R40, SR_TID.X ;  /* 0x0000000000287919 */ /* 0x000f620000002100 */
[----:B------:R-:W-:Y:S01]  /*ed60*/  BSSY.RECONVERGENT B0, `(.L_x_661) ;  /* 0x0000055000007945 */ /* 0x000fe20003800200 */
[----:B------:R-:W-:Y:S01]  /*ed70*/  IMAD.MOV.U32 R36, RZ, RZ, R46 ;  /* 0x000000ffff247224 */ /* 0x000fe200078e002e */
[----:B------:R-:W-:Y:S01]  /*ed80*/  ISETP.NE.AND P3, PT, R9, RZ, PT ;  /* 0x000000ff0900720c */ /* 0x000fe20003f65270 */
[----:B------:R-:W-:Y:S01]  /*ed90*/  IMAD.MOV.U32 R37, RZ, RZ, R33 ;  /* 0x000000ffff257224 */ /* 0x000fe200078e0021 */
[----:B------:R-:W-:Y:S02]  /*eda0*/  SHF.R.U32.HI R41, RZ, 0x18, R51 ;  /* 0x00000018ff297819 */ /* 0x000fe40000011633 */
[--C-:B--2---:R-:W-:Y:S02]  /*edb0*/  SHF.R.U32.HI R46, RZ, 0x8, R48.reuse ;  /* 0x00000008ff2e7819 */ /* 0x104fe40000011630 */
[----:B------:R-:W-:Y:S02]  /*edc0*/  SHF.R.U32.HI R52, RZ, 0x18, R48 ;  /* 0x00000018ff347819 */ /* 0x000fe40000011630 */
[----:B------:R-:W-:-:S02]  /*edd0*/  SHF.R.U32.HI R53, RZ, 0x8, R47 ;  /* 0x00000008ff357819 */ /* 0x000fc4000001162f */
[----:B------:R-:W-:Y:S02]  /*ede0*/  SHF.R.U32.HI R54, RZ, 0x18, R47 ;  /* 0x00000018ff367819 */ /* 0x000fe4000001162f */
[----:B---3--:R-:W-:Y:S02]  /*edf0*/  SHF.R.U32.HI R55, RZ, 0x8, R51 ;  /* 0x00000008ff377819 */ /* 0x008fe40000011633 */
[--C-:B------:R-:W-:Y:S02]  /*ee00*/  SHF.R.U32.HI R56, RZ, 0x8, R49.reuse ;  /* 0x00000008ff387819 */ /* 0x100fe40000011631 */
[----:B------:R-:W-:Y:S02]  /*ee10*/  SHF.R.U32.HI R57, RZ, 0x18, R49 ;  /* 0x00000018ff397819 */ /* 0x000fe40000011631 */
[--C-:B------:R-:W-:Y:S02]  /*ee20*/  SHF.R.U32.HI R58, RZ, 0x8, R50.reuse ;  /* 0x00000008ff3a7819 */ /* 0x100fe40000011632 */
[----:B0---4-:R-:W-:-:S02]  /*ee30*/  SHF.R.U32.HI R59, RZ, 0x18, R50 ;  /* 0x00000018ff3b7819 */ /* 0x011fc40000011632 */
[----:B-----5:R-:W-:-:S13]  /*ee40*/  ISETP.NE.AND P2, PT, R40, RZ, PT ;  /* 0x000000ff2800720c */ /* 0x020fda0003f45270 */
[----:B------:R-:W-:Y:S05]  /*ee50*/  @P2 BRA `(.L_x_662) ;  /* 0x0000000400142947 */ /* 0x000fea0003800000 */
[----:B------:R-:W0:Y:S01]  /*ee60*/  S2R R33, SR_CTAID.X ;  /* 0x0000000000217919 */ /* 0x000e220000002500 */
[----:B------:R-:W0:Y:S01]  /*ee70*/  LDC.64 R38, c[0x0][0x3d0] ;  /* 0x0000f400ff267b82 */ /* 0x000e220000000a00 */
[----:B------:R-:W-:Y:S01]  /*ee80*/  DADD R12, R34, R28 ;  /* 0x00000000220c7229 */ /* 0x000fe2000000001c */
[----:B------:R-:W-:Y:S01]  /*ee90*/  ISETP.NE.U32.AND P2, PT, R6, RZ, PT ;  /* 0x000000ff0600720c */ /* 0x000fe20003f45070 */
[----:B------:R-:W-:Y:S01]  /*eea0*/  DADD R14, R44, R30 ;  /* 0x000000002c0e7229 */ /* 0x000fe2000000001e */
[----:B------:R-:W-:Y:S02]  /*eeb0*/  UMOV UR4, 0x400 ;  /* 0x0000040000047882 */ /* 0x000fe40000000000 */
[----:B------:R-:W-:Y:S02]  /*eec0*/  ISETP.NE.AND.EX P2, PT, R5, RZ, PT, P2 ;  /* 0x000000ff0500720c */ /* 0x000fe40003f45320 */
[----:B------:R-:W2:Y:S02]  /*eed0*/  S2UR UR5, SR_CgaCtaId ;  /* 0x00000000000579c3 */ /* 0x000ea40000008800 */
[----:B------:R-:W-:-:S02]  /*eee0*/  SEL R61, R32, RZ, !P2 ;  /* 0x000000ff203d7207 */ /* 0x000fc40005000000 */
[----:B------:R-:W-:Y:S02]  /*eef0*/  FSEL R60, R12, R34, !P2 ;  /* 0x000000220c3c7208 */ /* 0x000fe40005000000 */
[----:B------:R-:W-:Y:S01]  /*ef00*/  FSEL R63, R13, R35, !P2 ;  /* 0x000000230d3f7208 */ /* 0x000fe20005000000 */
[----:B------:R-:W-:Y:S01]  /*ef10*/  IMAD.IADD R61, R8, 0x1, R61 ;  /* 0x00000001083d7824 */ /* 0x000fe200078e023d */
[----:B------:R-:W3:Y:S01]  /*ef20*/  LDC.64 R12, c[0x0][0x3c0] ;  /* 0x0000f000ff0c7b82 */ /* 0x000ee20000000a00 */
[----:B------:R-:W-:Y:S02]  /*ef30*/  FSEL R14, R14, R44, !P2 ;  /* 0x0000002c0e0e7208 */ /* 0x000fe40005000000 */
[----:B------:R-:W-:Y:S01]  /*ef40*/  FSEL R15, R15, R45, !P2 ;  /* 0x0000002d0f0f7208 */ /* 0x000fe20005000000 */
[----:B------:R-:W-:Y:S01]  /*ef50*/  IMAD.MOV.U32 R8, RZ, RZ, R61 ;  /* 0x000000ffff087224 */ /* 0x000fe200078e003d */
[----:B------:R-:W-:Y:S02]  /*ef60*/  IADD3 R43, P2, PT, R36, R6, RZ ;  /* 0x00000006242b7210 */ /* 0x000fe40007f5e0ff */
[----:B------:R-:W-:-:S02]  /*ef70*/  PRMT R34, R48, 0x7732, RZ ;  /* 0x0000773230227816 */ /* 0x000fc400000000ff */
[----:B------:R-:W-:Y:S01]  /*ef80*/  LOP3.LUT R6, R53, 0xffff, RZ, 0xc0, !PT ;  /* 0x0000ffff35067812 */ /* 0x000fe200078ec0ff */
[----:B------:R-:W-:Y:S01]  /*ef90*/  IMAD.X R44, R37, 0x1, R5, P2 ;  /* 0x00000001252c7824 */ /* 0x000fe200010e0605 */
[----:B------:R-:W-:Y:S01]  /*efa0*/  LOP3.LUT R35, R46, 0xffff, RZ, 0xc0, !PT ;  /* 0x0000ffff2e237812 */ /* 0x000fe200078ec0ff */
[----:B0-----:R-:W-:Y:S01]  /*efb0*/  IMAD.WIDE.U32 R38, R33, 0x30, R38 ;  /* 0x0000003021267825 */ /* 0x001fe200078e0026 */
[C---:B------:R-:W-:Y:S01]  /*efc0*/  PRMT R33, R47.reuse, 0x7732, RZ ;  /* 0x000077322f217816 */ /* 0x040fe200000000ff */
[----:B--2---:R-:W-:Y:S01]  /*efd0*/  ULEA UR4, UR5, UR4, 0x18 ;  /* 0x0000000405047291 */ /* 0x004fe2000f8ec0ff */
[----:B------:R-:W-:Y:S02]  /*efe0*/  PRMT R42, R48, 0x3340, R35 ;  /* 0x00003340302a7816 */ /* 0x000fe40000000023 */
[----:B------:R0:W-:Y:S01]  /*eff0*/  ST.E.128.STRONG.GPU desc[UR8][R38.64+0x620], R8 ;  /* 0x0006200826007985 */ /* 0x0001e2000c10fd08 */
[----:B------:R-:W-:Y:S01]  /*f000*/  IMAD.MOV.U32 R5, RZ, RZ, R33 ;  /* 0x000000ffff057224 */ /* 0x000fe200078e0021 */
[----:B------:R-:W-:Y:S01]  /*f010*/  PRMT R35, R50, 0x7732, RZ ;  /* 0x0000773232237816 */ /* 0x000fe200000000ff */
[----:B------:R-:W-:Y:S01]  /*f020*/  IMAD.MOV.U32 R33, RZ, RZ, R34 ;  /* 0x000000ffff217224 */ /* 0x000fe200078e0022 */
[----:B------:R-:W-:Y:S01]  /*f030*/  PRMT R34, R47, 0x3340, R6 ;  /* 0x000033402f227816 */ /* 0x000fe20000000006 */
[----:B---3--:R-:W-:Y:S01]  /*f040*/  IMAD.WIDE.U32 R6, R7, 0x4, R12 ;  /* 0x0000000407067825 */ /* 0x008fe200078e000c */
[----:B------:R-:W-:-:S02]  /*f050*/  PRMT R5, R5, 0x3340, R54 ;  /* 0x0000334005057816 */ /* 0x000fc40000000036 */
[----:B------:R-:W-:Y:S02]  /*f060*/  PRMT R33, R33, 0x3340, R52 ;  /* 0x0000334021217816 */ /* 0x000fe40000000034 */
[----:B------:R-:W-:Y:S02]  /*f070*/  PRMT R12, R51, 0x7732, RZ ;  /* 0x00007732330c7816 */ /* 0x000fe400000000ff */
[----:B------:R-:W-:Y:S02]  /*f080*/  PRMT R42, R42, 0x5410, R33 ;  /* 0x000054102a2a7816 */ /* 0x000fe40000000021 */
[----:B------:R-:W-:Y:S02]  /*f090*/  LOP3.LUT R13, R58, 0xffff, RZ, 0xc0, !PT ;  /* 0x0000ffff3a0d7812 */ /* 0x000fe400078ec0ff */
[----:B------:R-:W-:Y:S01]  /*f0a0*/  PRMT R12, R12, 0x3340, R41 ;  /* 0x000033400c0c7816 */ /* 0x000fe20000000029 */
[----:B0-----:R-:W-:Y:S01]  /*f0b0*/  IMAD.MOV.U32 R8, RZ, RZ, R43 ;  /* 0x000000ffff087224 */ /* 0x001fe200078e002b */
[----:B------:R-:W-:Y:S01]  /*f0c0*/  PRMT R43, R34, 0x5410, R5 ;  /* 0x00005410222b7816 */ /* 0x000fe20000000005 */
[----:B------:R-:W-:Y:S01]  /*f0d0*/  IMAD.MOV.U32 R9, RZ, RZ, R44 ;  /* 0x000000ffff097224 */ /* 0x000fe200078e002c */
[----:B------:R-:W-:-:S02]  /*f0e0*/  LOP3.LUT R34, R55, 0xffff, RZ, 0xc0, !PT ;  /* 0x0000ffff37227812 */ /* 0x000fc400078ec0ff */
[----:B------:R-:W-:Y:S02]  /*f0f0*/  PRMT R5, R49, 0x7732, RZ ;  /* 0x0000773231057816 */ /* 0x000fe400000000ff */
[----:B------:R-:W-:Y:S01]  /*f100*/  LOP3.LUT R44, R56, 0xffff, RZ, 0xc0, !PT ;  /* 0x0000ffff382c7812 */ /* 0x000fe200078ec0ff */
[----:B------:R0:W-:Y:S01]  /*f110*/  ST.E.128.STRONG.GPU desc[UR8][R38.64+0x600], R8 ;  /* 0x0006000826007985 */ /* 0x0001e2000c10fd08 */
[----:B------:R-:W-:Y:S01]  /*f120*/  PRMT R33, R51, 0x3340, R34 ;  /* 0x0000334033217816 */ /* 0x000fe20000000022 */
[----:B------:R-:W-:Y:S01]  /*f130*/  IMAD.MOV.U32 R34, RZ, RZ, R5 ;  /* 0x000000ffff227224 */ /* 0x000fe200078e0005 */
[----:B------:R-:W-:Y:S01]  /*f140*/  PRMT R5, R49, 0x3340, R44 ;  /* 0x0000334031057816 */ /* 0x000fe2000000002c */
[----:B------:R-:W-:Y:S01]  /*f150*/  IMAD.MOV.U32 R44, RZ, RZ, R35 ;  /* 0x000000ffff2c7224 */ /* 0x000fe200078e0023 */
[----:B------:R-:W-:Y:S01]  /*f160*/  PRMT R62, R50, 0x3340, R13 ;  /* 0x00003340323e7816 */ /* 0x000fe2000000000d */
[----:B------:R-:W-:Y:S01]  /*f170*/  IMAD.MOV.U32 R13, RZ, RZ, R63 ;  /* 0x000000ffff0d7224 */ /* 0x000fe200078e003f */
[----:B------:R-:W-:-:S02]  /*f180*/  PRMT R34, R34, 0x3340, R57 ;  /* 0x0000334022227816 */ /* 0x000fc40000000039 */
[----:B------:R-:W-:Y:S02]  /*f190*/  PRMT R35, R44, 0x3340, R59 ;  /* 0x000033402c237816 */ /* 0x000fe4000000003b */
[----:B------:R-:W-:Y:S01]  /*f1a0*/  PRMT R33, R33, 0x5410, R12 ;  /* 0x0000541021217816 */ /* 0x000fe2000000000c */
[----:B------:R-:W-:Y:S01]  /*f1b0*/  IMAD.MOV.U32 R12, RZ, RZ, R60 ;  /* 0x000000ffff0c7224 */ /* 0x000fe200078e003c */
[----:B------:R-:W-:Y:S01]  /*f1c0*/  PRMT R34, R5, 0x5410, R34 ;  /* 0x0000541005227816 */ /* 0x000fe20000000022 */
[----:B------:R-:W-:Y:S01]  /*f1d0*/  IMAD.MOV.U32 R5, RZ, RZ, 0x65 ;  /* 0x00000065ff057424 */ /* 0x000fe200078e00ff */
[----:B------:R-:W-:Y:S02]  /*f1e0*/  PRMT R35, R62, 0x5410, R35 ;  /* 0x000054103e237816 */ /* 0x000fe40000000023 */
        /* <DEDUP_REMOVED lines=12> */
.L_x_662:
[----:B------:R-:W-:Y:S05]  /*f2b0*/  BSYNC.RECONVERGENT B0 ;  /* 0x0000000000007941 */ /* 0x000fea0003800200 */
.L_x_661:
[----:B------:R-:W-:Y:S05]  /*f2c0*/  @P3 BRA `(.L_x_552) ;  /* 0x00000000009c3947 */ /* 0x000fea0003800000 */
[----:B------:R-:W2:Y:S01]  /*f2d0*/  S2UR UR5, SR_CgaCtaId ;  /* 0x00000000000579c3 */ /* 0x000ea20000008800 */
[----:B0-----:R-:W-:Y:S01]  /*f2e0*/  LOP3.LUT R6, R55, 0xffff, RZ, 0xc0, !PT ;  /* 0x0000ffff37067812 */ /* 0x001fe200078ec0ff */
[----:B------:R-:W-:Y:S01]  /*f2f0*/  UMOV UR4, 0x400 ;  /* 0x0000040000047882 */ /* 0x000fe20000000000 */
[----:B------:R-:W-:Y:S01]  /*f300*/  LOP3.LUT R5, R46, 0xffff, RZ, 0xc0, !PT ;  /* 0x0000ffff2e057812 */ /* 0x000fe200078ec0ff */
[----:B------:R-:W-:Y:S01]  /*f310*/  IMAD.MOV.U32 R24, RZ, RZ, R28 ;  /* 0x000000ffff187224 */ /* 0x000fe200078e001c */
[C---:B------:R-:W-:Y:S01]  /*f320*/  PRMT R7, R51.reuse, 0x3340, R6 ;  /* 0x0000334033077816 */ /* 0x040fe20000000006 */
[----:B------:R-:W-:Y:S01]  /*f330*/  IMAD.MOV.U32 R25, RZ, RZ, R29 ;  /* 0x000000ffff197224 */ /* 0x000fe200078e001d */
[----:B-1----:R-:W-:Y:S01]  /*f340*/  PRMT R4, R48, 0x3340, R5 ;  /* 0x0000334030047816 */ /* 0x002fe20000000005 */
[----:B------:R-:W-:Y:S01]  /*f350*/  IMAD.MOV.U32 R26, RZ, RZ, R30 ;  /* 0x000000ffff1a7224 */ /* 0x000fe200078e001e */
[----:B------:R-:W-:Y:S01]  /*f360*/  PRMT R6, R51, 0x7732, RZ ;  /* 0x0000773233067816 */ /* 0x000fe200000000ff */
[----:B------:R-:W-:Y:S01]  /*f370*/  IMAD.MOV.U32 R27, RZ, RZ, R31 ;  /* 0x000000ffff1b7224 */ /* 0x000fe200078e001f */
[----:B------:R-:W-:-:S02]  /*f380*/  PRMT R3, R47, 0x7732, RZ ;  /* 0x000077322f037816 */ /* 0x000fc400000000ff */
[----:B------:R-:W-:Y:S02]  /*f390*/  LOP3.LUT R2, R53, 0xffff, RZ, 0xc0, !PT ;  /* 0x0000ffff35027812 */ /* 0x000fe400078ec0ff */
[----:B------:R-:W-:Y:S02]  /*f3a0*/  PRMT R5, R48, 0x7732, RZ ;  /* 0x0000773230057816 */ /* 0x000fe400000000ff */
[----:B------:R-:W-:Y:S02]  /*f3b0*/  LOP3.LUT R56, R56, 0xffff, RZ, 0xc0, !PT ;  /* 0x0000ffff38387812 */ /* 0x000fe400078ec0ff */
[----:B------:R-:W-:Y:S02]  /*f3c0*/  LOP3.LUT R13, R58, 0xffff, RZ, 0xc0, !PT ;  /* 0x0000ffff3a0d7812 */ /* 0x000fe400078ec0ff */
[----:B------:R-:W-:Y:S02]  /*f3d0*/  PRMT R8, R49, 0x7732, RZ ;  /* 0x0000773231087816 */ /* 0x000fe400000000ff */
[----:B------:R-:W-:Y:S01]  /*f3e0*/  PRMT R12, R50, 0x7732, RZ ;  /* 0x00007732320c7816 */ /* 0x000fe200000000ff */
[----:B--2---:R-:W-:Y:S01]  /*f3f0*/  ULEA UR4, UR5, UR4, 0x18 ;  /* 0x0000000405047291 */ /* 0x004fe2000f8ec0ff */
        /* <DEDUP_REMOVED lines=11> */
[----:B------:R-:W-:Y:S02]  /*f4b0*/  PRMT R34, R9, 0x5410, R8 ;  /* 0x0000541009227816 */ /* 0x000fe40000000008 */
[----:B------:R-:W-:Y:S02]  /*f4c0*/  PRMT R35, R13, 0x5410, R12 ;  /* 0x000054100d237816 */ /* 0x000fe4000000000c */
[----:B------:R-:W-:Y:S01]  /*f4d0*/  PRMT R7, R2, 0x5410, R3 ;  /* 0x0000541002077816 */ /* 0x000fe20000000003 */
[----:B------:R-:W-:Y:S01]  /*f4e0*/  IMAD.MOV.U32 R3, RZ, RZ, R37 ;  /* 0x000000ffff037224 */ /* 0x000fe200078e0025 */
[----:B------:R-:W-:Y:S01]  /*f4f0*/  PRMT R6, R4, 0x5410, R5 ;  /* 0x0000541004067816 */ /* 0x000fe20000000005 */
[----:B------:R2:W-:Y:S01]  /*f500*/  STS.128 [UR4+0x1b0], R32 ;  /* 0x0001b020ff007988 */ /* 0x0005e20008000c04 */
[----:B------:R-:W-:-:S02]  /*f510*/  IMAD.MOV.U32 R4, RZ, RZ, R36 ;  /* 0x000000ffff047224 */ /* 0x000fc400078e0024 */
[----:B------:R-:W-:Y:S01]  /*f520*/  IMAD.MOV.U32 R2, RZ, RZ, R32 ;  /* 0x000000ffff027224 */ /* 0x000fe200078e0020 */
[----:B------:R2:W-:Y:S06]  /*f530*/  STS.64 [UR4+0x198], R6 ;  /* 0x00019806ff007988 */ /* 0x0005ec0008000a04 */
.L_x_552:
[----:B0-2---:R-:W0:Y:S01]  /*f540*/  S2R R6, SR_CgaCtaId ;  /* 0x0000000000067919 */ /* 0x005e220000008800 */
[----:B------:R-:W-:Y:S05]  /*f550*/  WARPSYNC.ALL ;  /* 0x0000000000007948 */ /* 0x000fea0003800000 */
[----:B------:R-:W-:Y:S01]  /*f560*/  BAR.SYNC.DEFER_BLOCKING 0x0 ;  /* 0x0000000000007b1d */ /* 0x000fe20000010000 */
[----:B------:R-:W-:Y:S02]  /*f570*/  MOV R5, 0x400 ;  /* 0x0000040000057802 */ /* 0x000fe40000000f00 */
[----:B------:R-:W-:-:S03]  /*f580*/  ISETP.NE.AND P2, PT, R40, RZ, PT ;  /* 0x000000ff2800720c */ /* 0x000fc60003f45270 */
[----:B------:R-:W-:Y:S01]  /*f590*/  BSSY.RECONVERGENT B0, `(.L_x_663) ;  /* 0x0000019000007945 */ /* 0x000fe20003800200 */
[----:B0-----:R-:W-:-:S05]  /*f5a0*/  LEA R5, R6, R5, 0x18 ;  /* 0x0000000506057211 */ /* 0x001fca00078ec0ff */
[----:B------:R0:W2:Y:S04]  /*f5b0*/  LDS R28, [R5+0x220] ;  /* 0x00022000051c7984 */ /* 0x0000a80000000800 */
[----:B------:R0:W3:Y:S04]  /*f5c0*/  LDS.64 R6, [R5+0x230] ;  /* 0x0002300005067984 */ /* 0x0000e80000000a00 */
[----:B------:R0:W4:Y:S04]  /*f5d0*/  LDS.64 R8, [R5+0x200] ;  /* 0x0002000005087984 */ /* 0x0001280000000a00 */
[----:B------:R0:W0:Y:S01]  /*f5e0*/  LDS.128 R12, [R5+0x210] ;  /* 0x00021000050c7984 */ /* 0x0000220000000c00 */
[----:B------:R-:W-:Y:S05]  /*f5f0*/  @!P2 BRA `(.L_x_664) ;  /* 0x000000000048a947 */ /* 0x000fea0003800000 */
[----:B------:R-:W5:Y:S01]  /*f600*/  S2UR UR5, SR_CgaCtaId ;  /* 0x00000000000579c3 */ /* 0x000f620000008800 */
[----:B------:R-:W-:Y:S01]  /*f610*/  UMOV UR4, 0x400 ;  /* 0x0000040000047882 */ /* 0x000fe20000000000 */
[----:B-1----:R-:W-:-:S04]  /*f620*/  ISETP.NE.U32.AND P2, PT, R4, RZ, PT ;  /* 0x000000ff0400720c */ /* 0x002fc80003f45070 */
[----:B------:R-:W-:Y:S01]  /*f630*/  ISETP.NE.AND.EX P2, PT, R3, RZ, PT, P2 ;  /* 0x000000ff0300720c */ /* 0x000fe20003f45320 */
[----:B-----5:R-:W-:-:S09]  /*f640*/  ULEA UR4, UR5, UR4, 0x18 ;  /* 0x0000000405047291 */ /* 0x020fd2000f8ec0ff */
[----:B------:R-:W1:Y:S04]  /*f650*/  LDS.128 R32, [UR4+0x1a0] ;  /* 0x0001a004ff207984 */ /* 0x000e680008000c00 */
[----:B------:R-:W5:Y:S04]  /*f660*/  LDS.64 R30, [UR4+0x190] ;  /* 0x00019004ff1e7984 */ /* 0x000f680008000a00 */
[----:B------:R-:W2:Y:S01]  /*f670*/  LDS R29, [UR4+0x1b0] ;  /* 0x0001b004ff1d7984 */ /* 0x000ea20008000800 */
[----:B-1----:R-:W-:Y:S02]  /*f680*/  DADD R32, R24, R32 ;  /* 0x0000000018207229 */ /* 0x002fe40000000020 */
[----:B------:R-:W-:Y:S01]  /*f690*/  DADD R34, R26, R34 ;  /* 0x000000001a227229 */ /* 0x000fe20000000022 */
[----:B-----5:R-:W-:-:S02]  /*f6a0*/  IADD3 R4, P3, PT, R30, R4, RZ ;  /* 0x000000041e047210 */ /* 0x020fc40007f7e0ff */
[----:B--2---:R-:W-:-:S03]  /*f6b0*/  SEL R29, R29, RZ, !P2 ;  /* 0x000000ff1d1d7207 */ /* 0x004fc60005000000 */
[----:B------:R-:W-:Y:S02]  /*f6c0*/  IMAD.X R3, R31, 0x1, R3, P3 ;  /* 0x000000011f037824 */ /* 0x000fe400018e0603 */
[----:B------:R-:W-:Y:S02]  /*f6d0*/  FSEL R24, R32, R24, !P2 ;  /* 0x0000001820187208 */ /* 0x000fe40005000000 */
[----:B------:R-:W-:Y:S01]  /*f6e0*/  FSEL R25, R33, R25, !P2 ;  /* 0x0000001921197208 */ /* 0x000fe20005000000 */
[----:B------:R-:W-:Y:S01]  /*f6f0*/  IMAD.IADD R2, R2, 0x1, R29 ;  /* 0x0000000102027824 */ /* 0x000fe200078e021d */
[----:B------:R-:W-:Y:S02]  /*f700*/  FSEL R26, R34, R26, !P2 ;  /* 0x0000001a221a7208 */ /* 0x000fe40005000000 */
[----:B------:R-:W-:-:S07]  /*f710*/  FSEL R27, R35, R27, !P2 ;  /* 0x0000001b231b7208 */ /* 0x000fce0005000000 */
.L_x_664:
[----:B------:R-:W-:Y:S05]  /*f720*/  BSYNC.RECONVERGENT B0 ;  /* 0x0000000000007941 */ /* 0x000fea0003800200 */
.L_x_663:
[----:B---3--:R-:W-:Y:S01]  /*f730*/  ISETP.GE.U32.AND P2, PT, R6, 0x101, PT ;  /* 0x000001010600780c */ /* 0x008fe20003f46070 */
[----:B------:R-:W-:Y:S01]  /*f740*/  DADD R30, R20, R24 ;  /* 0x00000000141e7229 */ /* 0x000fe20000000018 */
[----:B------:R-:W-:Y:S01]  /*f750*/  SEL R29, RZ, 0x1, !P1 ;  /* 0x00000001ff1d7807 */ /* 0x000fe20004800000 */
[----:B------:R-:W-:Y:S01]  /*f760*/  DADD R32, R22, R26 ;  /* 0x0000000016207229 */ /* 0x000fe2000000001a */
[----:B------:R-:W-:Y:S01]  /*f770*/  ISETP.GE.AND.EX P2, PT, R7, RZ, PT, P2 ;  /* 0x000000ff0700720c */ /* 0x000fe20003f46320 */
[----:B------:R-:W-:Y:S01]  /*f780*/  BSSY.RECONVERGENT B0, `(.L_x_665) ;  /* 0x00000a0000007945 */ /* 0x000fe20003800200 */
[----:B-1----:R-:W-:-:S05]  /*f790*/  IADD3 R29, P3, PT, R4, R29, RZ ;  /* 0x0000001d041d7210 */ /* 0x002fca0007f7e0ff */
[----:B------:R-:W-:Y:S02]  /*f7a0*/  FSEL R31, R21, R31, P1 ;  /* 0x0000001f151f7208 */ /* 0x000fe40000800000 */
[----:B------:R-:W-:Y:S02]  /*f7b0*/  SEL R21, R2, RZ, !P1 ;  /* 0x000000ff02157207 */ /* 0x000fe40004800000 */
[----:B------:R-:W-:Y:S02]  /*f7c0*/  FSEL R20, R20, R30, P1 ;  /* 0x0000001e14147208 */ /* 0x000fe40000800000 */
[----:B------:R-:W-:Y:S01]  /*f7d0*/  FSEL R22, R22, R32, P1 ;  /* 0x0000002016167208 */ /* 0x000fe20000800000 */
[----:B------:R-:W-:Y:S01]  /*f7e0*/  IMAD.IADD R34, R0, 0x1, R21 ;  /* 0x0000000100227824 */ /* 0x000fe200078e0215 */
[----:B------:R-:W-:Y:S01]  /*f7f0*/  FSEL R23, R23, R33, P1 ;  /* 0x0000002117177208 */ /* 0x000fe20000800000 */
[----:B------:R-:W-:Y:S02]  /*f800*/  IMAD.X R0, RZ, RZ, R3, P3 ;  /* 0x000000ffff007224 */ /* 0x000fe400018e0603 */
[----:B------:R-:W-:Y:S01]  /*f810*/  IMAD.MOV.U32 R21, RZ, RZ, R31 ;  /* 0x000000ffff157224 */ /* 0x000fe200078e001f */
[----:B------:R-:W-:Y:S06]  /*f820*/  @!P2 BRA `(.L_x_666) ;  /* 0x0000000400eca947 */ /* 0x000fec0003800000 */
[----:B------:R-:W1:Y:S01]  /*f830*/  LDS.64 R30, [R5+0x1d0] ;  /* 0x0001d000051e7984 */ /* 0x000e620000000a00 */
[----:B------:R-:W3:Y:S01]  /*f840*/  LDCU.64 UR6, c[0x0][0x3b0] ;  /* 0x00007600ff0677ac */ /* 0x000ee20008000a00 */
[----:B------:R-:W-:Y:S01]  /*f850*/  BSSY.RECONVERGENT B1, `(.L_x_667) ;  /* 0x0000077000017945 */ /* 0x000fe20003800200 */
[----:B------:R-:W0:Y:S01]  /*f860*/  LDCU.128 UR16, c[0x0][0x3a0] ;  /* 0x00007400ff1077ac */ /* 0x000e220008000c00 */
[--C-:B-1----:R-:W-:Y:S02]  /*f870*/  @P1 IMAD.IADD R4, R4, 0x1, -R30.reuse ;  /* 0x0000000104041824 */ /* 0x102fe400078e0a1e */
[----:B------:R-:W-:Y:S02]  /*f880*/  @P0 IMAD.IADD R0, R29, 0x1, -R30 ;  /* 0x000000011d000824 */ /* 0x000fe400078e0a1e */
[--C-:B------:R-:W-:Y:S01]  /*f890*/  @P1 IMAD R3, R4, 0x30, R5.reuse ;  /* 0x0000003004031824 */ /* 0x100fe200078e0205 */
[----:B------:R-:W-:Y:S01]  /*f8a0*/  BAR.SYNC.DEFER_BLOCKING 0x0 ;  /* 0x0000000000007b1d */ /* 0x000fe20000010000 */
        /* <DEDUP_REMOVED lines=10> */
[----:B01-3--:R-:W-:Y:S05]  /*f950*/  @!P0 BRA `(.L_x_668) ;  /* 0x0000000400988947 */ /* 0x00bfea0003800000 */
[----:B------:R-:W-:Y:S01]  /*f960*/  IMAD.MOV.U32 R3, RZ, RZ, R40 ;  /* 0x000000ffff037224 */ /* 0x000fe200078e0028 */
[----:B------:R-:W-:Y:S01]  /*f970*/  BSSY.RECONVERGENT B2, `(.L_x_669) ;  /* 0x0000036000027945 */ /* 0x000fe20003800200 */
[----:B------:R-:W-:-:S03]  /*f980*/  IMAD.MOV.U32 R11, RZ, RZ, RZ ;  /* 0x000000ffff0b7224 */ /* 0x000fc600078e00ff */
[----:B------:R-:W-:-:S04]  /*f990*/  LOP3.LUT R17, RZ, R3, RZ, 0x33, !PT ;  /* 0x00000003ff117212 */ /* 0x000fc800078e33ff */
[----:B------:R-:W-:Y:S02]  /*f9a0*/  IADD3 R26, P0, PT, R6, R17, RZ ;  /* 0x00000011061a7210 */ /* 0x000fe40007f1e0ff */
[----:B------:R-:W-:Y:S02]  /*f9b0*/  LOP3.LUT R17, RZ, R11, RZ, 0x33, !PT ;  /* 0x0000000bff117212 */ /* 0x000fe400078e33ff */
[----:B------:R-:W-:-:S03]  /*f9c0*/  LOP3.LUT R0, R26, 0x300, RZ, 0xc0, !PT ;  /* 0x000003001a007812 */ /* 0x000fc600078ec0ff */
[----:B------:R-:W-:Y:S01]  /*f9d0*/  IMAD.X R17, R7, 0x1, R17, P0 ;  /* 0x0000000107117824 */ /* 0x000fe200000e0611 */
[----:B------:R-:W-:Y:S02]  /*f9e0*/  ISETP.NE.U32.AND P1, PT, R0, 0x300, PT ;  /* 0x000003000000780c */ /* 0x000fe40003f25070 */
[----:B------:R-:W-:Y:S02]  /*f9f0*/  ISETP.GE.U32.AND P0, PT, R26, 0x300, PT ;  /* 0x000003001a00780c */ /* 0x000fe40003f06070 */
[----:B------:R-:W-:Y:S02]  /*fa00*/  ISETP.NE.AND.EX P1, PT, RZ, RZ, PT, P1 ;  /* 0x000000ffff00720c */ /* 0x000fe40003f25310 */
[----:B------:R-:W-:-:S11]  /*fa10*/  ISETP.GE.U32.AND.EX P0, PT, R17, RZ, PT, P0 ;  /* 0x000000ff1100720c */ /* 0x000fd60003f06100 */
[----:B------:R-:W-:Y:S05]  /*fa20*/  @!P1 BRA `(.L_x_670) ;  /* 0x0000000000a89947 */ /* 0x000fea0003800000 */
[----:B------:R-:W0:Y:S01]  /*fa30*/  LDCU.64 UR4, c[0x0][0x3b0] ;  /* 0x00007600ff0477ac */ /* 0x000e220008000a00 */
[----:B------:R-:W-:Y:S01]  /*fa40*/  SHF.R.U64 R26, R26, 0x8, R17 ;  /* 0x000000081a1a7819 */ /* 0x000fe20000001211 */
[----:B------:R-:W-:Y:S01]  /*fa50*/  IMAD.MOV.U32 R32, RZ, RZ, RZ ;  /* 0x000000ffff207224 */ /* 0x000fe200078e00ff */
[----:B------:R-:W-:Y:S01]  /*fa60*/  IADD3 R29, P1, PT, R30, R3, RZ ;  /* 0x000000031e1d7210 */ /* 0x000fe20007f3e0ff */
[----:B------:R-:W1:Y:S01]  /*fa70*/  LDCU.128 UR12, c[0x0][0x3a0] ;  /* 0x00007400ff0c77ac */ /* 0x000e620008000c00 */
[----:B------:R-:W-:Y:S02]  /*fa80*/  IMAD R16, R40, 0x30, R5 ;  /* 0x0000003028107824 */ /* 0x000fe400078e0205 */
[----:B------:R-:W-:Y:S02]  /*fa90*/  VIADD R26, R26, 0x1 ;  /* 0x000000011a1a7836 */ /* 0x000fe40000000000 */
[----:B------:R-:W-:-:S03]  /*faa0*/  IMAD.X R0, R31, 0x1, R11, P1 ;  /* 0x000000011f007824 */ /* 0x000fc600008e060b */
[----:B------:R-:W-:-:S04]  /*fab0*/  LOP3.LUT R26, R26, 0x3, RZ, 0xc0, !PT ;  /* 0x000000031a1a7812 */ /* 0x000fc800078ec0ff */
[C---:B------:R-:W-:Y:S02]  /*fac0*/  LEA R3, P4, R26.reuse, R3, 0x8 ;  /* 0x000000031a037211 */ /* 0x040fe400078840ff */
[C---:B0-----:R-:W-:Y:S02]  /*fad0*/  LEA R10, P1, R29.reuse, UR4, 0x2 ;  /* 0x000000041d0a7c11 */ /* 0x041fe4000f8210ff */
[----:B------:R-:W-:Y:S02]  /*fae0*/  LEA.HI.X R11, R26, R11, R32, 0x8, P4 ;  /* 0x0000000b1a0b7211 */ /* 0x000fe400020f4420 */
[C---:B-1----:R-:W-:Y:S02]  /*faf0*/  LEA R4, P2, R29.reuse, UR14, 0x4 ;  /* 0x0000000e1d047c11 */ /* 0x042fe4000f8420ff */
[C---:B------:R-:W-:Y:S02]  /*fb00*/  LEA R2, P3, R29.reuse, UR12, 0x3 ;  /* 0x0000000c1d027c11 */ /* 0x040fe4000f8618ff */
[----:B------:R-:W-:-:S02]  /*fb10*/  LEA.HI.X R35, R29, UR5, R0, 0x2, P1 ;  /* 0x000000051d237c11 */ /* 0x000fc400088f1400 */
[C-C-:B------:R-:W-:Y:S02]  /*fb20*/  LEA.HI.X R33, R29.reuse, UR15, R0.reuse, 0x4, P2 ;  /* 0x0000000f1d217c11 */ /* 0x140fe400090f2400 */
[----:B------:R-:W-:Y:S01]  /*fb30*/  LEA.HI.X R29, R29, UR13, R0, 0x3, P3 ;  /* 0x0000000d1d1d7c11 */ /* 0x000fe200098f1c00 */
[----:B------:R-:W-:-:S07]  /*fb40*/  VIADD R0, R16, 0x20 ;  /* 0x0000002010007836 */ /* 0x000fce0000000000 */
.L_x_671:
[----:B0-----:R-:W0:Y:S01]  /*fb50*/  LDS.64 R16, [R0+-0x20] ;  /* 0xffffe00000107984 */ /* 0x001e220000000a00 */
[----:B------:R-:W-:Y:S01]  /*fb60*/  IMAD.MOV.U32 R24, RZ, RZ, R2 ;  /* 0x000000ffff187224 */ /* 0x000fe200078e0002 */
[----:B------:R-:W-:Y:S01]  /*fb70*/  IADD3 R26, P1, PT, R26, -0x1, RZ ;  /* 0xffffffff1a1a7810 */ /* 0x000fe20007f3e0ff */
[--C-:B------:R-:W-:Y:S01]  /*fb80*/  IMAD.MOV.U32 R25, RZ, RZ, R29.reuse ;  /* 0x000000ffff197224 */ /* 0x100fe200078e001d */
[----:B------:R-:W1:Y:S01]  /*fb90*/  LDS.128 R20, [R0+-0x10] ;  /* 0xfffff00000147984 */ /* 0x000e620000000c00 */
[----:B------:R-:W-:Y:S02]  /*fba0*/  IADD3 R2, P4, PT, R2, 0x800, RZ ;  /* 0x0000080002027810 */ /* 0x000fe40007f9e0ff */
[----:B------:R-:W-:Y:S01]  /*fbb0*/  IADD3.X R32, PT, PT, R32, -0x1, RZ, P1, !PT ;  /* 0xffffffff20207810 */ /* 0x000fe20000ffe4ff */
[----:B------:R3:W5:Y:S01]  /*fbc0*/  LDS R27, [R0] ;  /* 0x00000000001b7984 */ /* 0x0007620000000800 */
[----:B------:R-:W-:Y:S01]  /*fbd0*/  ISETP.NE.U32.AND P1, PT, R26, RZ, PT ;  /* 0x000000ff1a00720c */ /* 0x000fe20003f25070 */
[----:B------:R-:W-:-:S03]  /*fbe0*/  IMAD.X R29, RZ, RZ, R29, P4 ;  /* 0x000000ffff1d7224 */ /* 0x000fc600020e061d */
[----:B------:R-:W-:Y:S01]  /*fbf0*/  ISETP.NE.AND.EX P1, PT, R32, RZ, PT, P1 ;  /* 0x000000ff2000720c */ /* 0x000fe20003f25310 */
[----:B---3--:R-:W-:Y:S01]  /*fc00*/  VIADD R0, R0, 0x3000 ;  /* 0x0000300000007836 */ /* 0x008fe20000000000 */
        /* <DEDUP_REMOVED lines=10> */
[----:B-----5:R0:W-:Y:S01]  /*fcb0*/  STG.E desc[UR8][R24.64], R27 ;  /* 0x0000001b18007986 */ /* 0x0201e2000c101908 */
[----:B------:R-:W-:Y:S06]  /*fcc0*/  @P1 BRA `(.L_x_671) ;  /* 0xfffffffc00a01947 */ /* 0x000fec000383ffff */
.L_x_670:
[----:B------:R-:W-:Y:S05]  /*fcd0*/  BSYNC.RECONVERGENT B2 ;  /* 0x0000000000027941 */ /* 0x000fea0003800200 */
.L_x_669:
[----:B------:R-:W-:Y:S05]  /*fce0*/  @!P0 BRA `(.L_x_668) ;  /* 0x0000000000b48947 */ /* 0x000fea0003800000 */
.L_x_672:
[C---:B------:R-:W-:Y:S01]  /*fcf0*/  IMAD R0, R3.reuse, 0x30, R5 ;  /* 0x0000003003007824 */ /* 0x040fe200078e0205 */
[----:B-1----:R-:W-:Y:S01]  /*fd00*/  IADD3 R49, P0, PT, R30, R3, RZ ;  /* 0x000000031e317210 */ /* 0x002fe20007f1e0ff */
[----:B------:R-:W-:-:S03]  /*fd10*/  VIADD R3, R3, 0x400 ;  /* 0x0000040003037836 */ /* 0x000fc60000000000 */
[----:B0-----:R-:W0:Y:S01]  /*fd20*/  LDS.64 R16, [R0] ;  /* 0x0000000000107984 */ /* 0x001e220000000a00 */
[----:B------:R-:W-:Y:S01]  /*fd30*/  IMAD.X R2, R31, 0x1, R11, P0 ;  /* 0x000000011f027824 */ /* 0x000fe200000e060b */
[C---:B------:R-:W-:Y:S01]  /*fd40*/  LEA R10, P1, R49.reuse, UR16, 0x3 ;  /* 0x00000010310a7c11 */ /* 0x040fe2000f8218ff */
[----:B------:R-:W-:Y:S01]  /*fd50*/  IMAD.X R48, RZ, RZ, R31, P0 ;  /* 0x000000ffff307224 */ /* 0x000fe200000e061f */
[----:B------:R-:W1:Y:S01]  /*fd60*/  LDS.128 R36, [R0+0x10] ;  /* 0x0000100000247984 */ /* 0x000e620000000c00 */
[C---:B------:R-:W-:Y:S02]  /*fd70*/  LEA R54, P2, R49.reuse, UR18, 0x4 ;  /* 0x0000001231367c11 */ /* 0x040fe4000f8420ff */
[C---:B------:R-:W-:Y:S01]  /*fd80*/  LEA R56, P3, R49.reuse, UR6, 0x2 ;  /* 0x0000000631387c11 */ /* 0x040fe2000f8610ff */
[----:B------:R-:W3:Y:S01]  /*fd90*/  LDS R29, [R0+0x20] ;  /* 0x00002000001d7984 */ /* 0x000ee20000000800 */
[C---:B------:R-:W-:Y:S01]  /*fda0*/  LEA.HI.X R11, R49.reuse, UR17, R2, 0x3, P1 ;  /* 0x00000011310b7c11 */ /* 0x040fe200088f1c02 */
[----:B------:R-:W-:Y:S01]  /*fdb0*/  IMAD.MOV.U32 R44, RZ, RZ, R10 ;  /* 0x000000ffff2c7224 */ /* 0x000fe200078e000a */
[C-C-:B------:R-:W-:Y:S01]  /*fdc0*/  LEA.HI.X R55, R49.reuse, UR19, R2.reuse, 0x4, P2 ;  /* 0x0000001331377c11 */ /* 0x140fe200090f2402 */
[----:B------:R-:W5:Y:S01]  /*fdd0*/  LDS.64 R42, [R0+0x3000] ;  /* 0x00300000002a7984 */ /* 0x000f620000000a00 */
[C---:B------:R-:W-:Y:S01]  /*fde0*/  LEA.HI.X R57, R49.reuse, UR7, R2, 0x2, P3 ;  /* 0x0000000731397c11 */ /* 0x040fe200098f1402 */
[----:B------:R-:W-:Y:S01]  /*fdf0*/  IMAD.MOV.U32 R46, RZ, RZ, R54 ;  /* 0x000000ffff2e7224 */ /* 0x000fe200078e0036 */
[C-C-:B------:R-:W-:Y:S01]  /*fe00*/  LEA.HI.X R45, R49.reuse, UR17, R48.reuse, 0x3, P1 ;  /* 0x00000011312d7c11 */ /* 0x140fe200088f1c30 */
[----:B------:R-:W2:Y:S01]  /*fe10*/  LDS.128 R32, [R0+0x3010] ;  /* 0x0030100000207984 */ /* 0x000ea20000000c00 */
[----:B------:R-:W-:-:S02]  /*fe20*/  LEA.HI.X R47, R49, UR19, R48, 0x4, P2 ;  /* 0x00000013312f7c11 */ /* 0x000fc400090f2430 */
[----:B------:R-:W-:Y:S01]  /*fe30*/  LEA.HI.X R49, R49, UR7, R48, 0x2, P3 ;  /* 0x0000000731317c11 */ /* 0x000fe200098f1430 */
[----:B------:R-:W4:Y:S01]  /*fe40*/  LDS R41, [R0+0x3020] ;  /* 0x0030200000297984 */ /* 0x000f220000000800 */
[----:B------:R-:W-:Y:S01]  /*fe50*/  IMAD.MOV.U32 R48, RZ, RZ, R56 ;  /* 0x000000ffff307224 */ /* 0x000fe200078e0038 */
[----:B------:R-:W-:Y:S02]  /*fe60*/  ISETP.GT.U32.AND P0, PT, R6, R3, PT ;  /* 0x000000030600720c */ /* 0x000fe40003f04070 */
[----:B------:R-:W4:Y:S02]  /*fe70*/  LDS.64 R50, [R0+0x6000] ;  /* 0x0060000000327984 */ /* 0x000f240000000a00 */
[----:B------:R-:W-:Y:S02]  /*fe80*/  ISETP.GT.U32.AND.EX P0, PT, R7, RZ, PT, P0 ;  /* 0x000000ff0700720c */ /* 0x000fe40003f04100 */
[----:B------:R-:W4:Y:S04]  /*fe90*/  LDS.128 R24, [R0+0x6010] ;  /* 0x0060100000187984 */ /* 0x000f280000000c00 */
[----:B------:R-:W4:Y:S04]  /*fea0*/  LDS R59, [R0+0x6020] ;  /* 0x00602000003b7984 */ /* 0x000f280000000800 */
[----:B------:R-:W4:Y:S04]  /*feb0*/  LDS.64 R52, [R0+0x9000] ;  /* 0x0090000000347984 */ /* 0x000f280000000a00 */
[----:B------:R-:W4:Y:S04]  /*fec0*/  LDS.128 R20, [R0+0x9010] ;  /* 0x0090100000147984 */ /* 0x000f280000000c00 */
[----:B------:R-:W4:Y:S04]  /*fed0*/  LDS R61, [R0+0x9020] ;  /* 0x00902000003d7984 */ /* 0x000f280000000800 */
[----:B0-----:R0:W-:Y:S04]  /*fee0*/  STG.E.64 desc[UR8][R10.64], R16 ;  /* 0x000000100a007986 */ /* 0x0011e8000c101b08 */
[----:B-1----:R1:W-:Y:S04]  /*fef0*/  STG.E.128 desc[UR8][R54.64], R36 ;  /* 0x0000002436007986 */ /* 0x0023e8000c101d08 */
[----:B---3--:R1:W-:Y:S04]  /*ff00*/  STG.E desc[UR8][R56.64], R29 ;  /* 0x0000001d38007986 */ /* 0x0083e8000c101908 */
[----:B-----5:R1:W-:Y:S01]  /*ff10*/  STG.E.64 desc[UR8][R44.64+0x800], R42 ;  /* 0x0008002a2c007986 */ /* 0x0203e2000c101b08 */
[----:B0-----:R-:W-:-:S03]  /*ff20*/  IMAD.MOV.U32 R11, RZ, RZ, RZ ;  /* 0x000000ffff0b7224 */ /* 0x001fc600078e00ff */
[----:B--2---:R1:W-:Y:S04]  /*ff30*/  STG.E.128 desc[UR8][R46.64+0x1000], R32 ;  /* 0x001000202e007986 */ /* 0x0043e8000c101d08 */
[----:B----4-:R1:W-:Y:S04]  /*ff40*/  STG.E desc[UR8][R48.64+0x400], R41 ;  /* 0x0004002930007986 */ /* 0x0103e8000c101908 */
[----:B------:R1:W-:Y:S04]  /*ff50*/  STG.E.64 desc[UR8][R44.64+0x1000], R50 ;  /* 0x001000322c007986 */ /* 0x0003e8000c101b08 */
[----:B------:R1:W-:Y:S04]  /*ff60*/  STG.E.128 desc[UR8][R46.64+0x2000], R24 ;  /* 0x002000182e007986 */ /* 0x0003e8000c101d08 */
[----:B------:R1:W-:Y:S04]  /*ff70*/  STG.E desc[UR8][R48.64+0x800], R59 ;  /* 0x0008003b30007986 */ /* 0x0003e8000c101908 */
[----:B------:R1:W-:Y:S04]  /*ff80*/  STG.E.64 desc[UR8][R44.64+0x1800], R52 ;  /* 0x001800342c007986 */ /* 0x0003e8000c101b08 */
[----:B------:R1:W-:Y:S04]  /*ff90*/  STG.E.128 desc[UR8][R46.64+0x3000], R20 ;  /* 0x003000142e007986 */ /* 0x0003e8000c101d08 */
[----:B------:R1:W-:Y:S01]  /*ffa0*/  STG.E desc[UR8][R48.64+0xc00], R61 ;  /* 0x000c003d30007986 */ /* 0x0003e2000c101908 */
[----:B------:R-:W-:Y:S05]  /*ffb0*/  @P0 BRA `(.L_x_672) ;  /* 0xfffffffc004c0947 */ /* 0x000fea000383ffff */
.L_x_668:
[----:B------:R-:W-:Y:S05]  /*ffc0*/  BSYNC.RECONVERGENT B1 ;  /* 0x0000000000017941 */ /* 0x000fea0003800200 */
.L_x_667:
[----:B------:R-:W-:Y:S05]  /*ffd0*/  BRA `(.L_x_673) ;  /* 0x0000000000687947 */ /* 0x000fea0003800000 */
.L_x_666:
[----:B------:R-:W-:Y:S04]  /*ffe0*/  BSSY.RECONVERGENT B1, `(.L_x_674) ;  /* 0x000000d000017945 */ /* 0x000fe80003800200 */
[----:B------:R-:W-:Y:S05]  /*fff0*/  @!P1 BRA `(.L_x_675) ;  /* 0x00000000002c9947 */ /* 0x000fea0003800000 */
[----:B------:R-:W1:Y:S01]  /*10000*/  LDCU.128 UR4, c[0x0][0x3a0] ;  /* 0x00007400ff0477ac */ /* 0x000e620008000c00 */
[----:B------:R-:W3:Y:S01]  /*10010*/  LDCU.64 UR10, c[0x0][0x3b0] ;  /* 0x00007600ff0a77ac */ /* 0x000ee20008000a00 */
[C---:B-1----:R-:W-:Y:S02]  /*10020*/  LEA R6, P1, R4.reuse, UR4, 0x3 ;  /* 0x0000000404067c11 */ /* 0x042fe4000f8218ff */
[C---:B------:R-:W-:Y:S02]  /*10030*/  LEA R30, P2, R4.reuse, UR6, 0x4 ;  /* 0x00000006041e7c11 */ /* 0x040fe4000f8420ff */
[C---:B---3--:R-:W-:Y:S02]  /*10040*/  LEA R32, P3, R4.reuse, UR10, 0x2 ;  /* 0x0000000a04207c11 */ /* 0x048fe4000f8610ff */
[C-C-:B------:R-:W-:Y:S02]  /*10050*/  LEA.HI.X R7, R4.reuse, UR5, R3.reuse, 0x3, P1 ;  /* 0x0000000504077c11 */ /* 0x140fe400088f1c03 */
[----:B------:R-:W-:-:S02]  /*10060*/  LEA.HI.X R31, R4, UR7, R3, 0x4, P2 ;  /* 0x00000007041f7c11 */ /* 0x000fc400090f2403 */
[----:B------:R-:W-:Y:S01]  /*10070*/  LEA.HI.X R33, R4, UR11, R3, 0x2, P3 ;  /* 0x0000000b04217c11 */ /* 0x000fe200098f1403 */
[----:B------:R1:W-:Y:S04]  /*10080*/  STG.E.64 desc[UR8][R6.64], R10 ;  /* 0x0000000a06007986 */ /* 0x0003e8000c101b08 */
[----:B------:R1:W-:Y:S04]  /*10090*/  STG.E.128 desc[UR8][R30.64], R24 ;  /* 0x000000181e007986 */ /* 0x0003e8000c101d08 */
[----:B------:R1:W-:Y:S02]  /*100a0*/  STG.E desc[UR8][R32.64], R2 ;  /* 0x0000000220007986 */ /* 0x0003e4000c101908 */
.L_x_675:
[----:B------:R-:W-:Y:S05]  /*100b0*/  BSYNC.RECONVERGENT B1 ;  /* 0x0000000000017941 */ /* 0x000fea0003800200 */
.L_x_674:
[----:B------:R-:W-:Y:S05]  /*100c0*/  @!P0 BRA `(.L_x_673) ;  /* 0x00000000002c8947 */ /* 0x000fea0003800000 */
[----:B------:R-:W1:Y:S01]  /*100d0*/  LDCU.128 UR4, c[0x0][0x3a0] ;  /* 0x00007400ff0477ac */ /* 0x000e620008000c00 */
[----:B------:R-:W3:Y:S01]  /*100e0*/  LDCU.64 UR10, c[0x0][0x3b0] ;  /* 0x00007600ff0a77ac */ /* 0x000ee20008000a00 */
[C---:B-1----:R-:W-:Y:S02]  /*100f0*/  LEA R2, P0, R29.reuse, UR4, 0x3 ;  /* 0x000000041d027c11 */ /* 0x042fe4000f8018ff */
[C---:B------:R-:W-:Y:S02]  /*10100*/  LEA R4, P1, R29.reuse, UR6, 0x4 ;  /* 0x000000061d047c11 */ /* 0x040fe4000f8220ff */
[C---:B---3--:R-:W-:Y:S02]  /*10110*/  LEA R6, P2, R29.reuse, UR10, 0x2 ;  /* 0x0000000a1d067c11 */ /* 0x048fe4000f8410ff */
[C-C-:B------:R-:W-:Y:S02]  /*10120*/  LEA.HI.X R3, R29.reuse, UR5, R0.reuse, 0x3, P0 ;  /* 0x000000051d037c11 */ /* 0x140fe400080f1c00 */
[----:B0-----:R-:W-:-:S02]  /*10130*/  LEA.HI.X R5, R29, UR7, R0, 0x4, P1 ;  /* 0x000000071d057c11 */ /* 0x001fc400088f2400 */
[----:B------:R-:W-:Y:S01]  /*10140*/  LEA.HI.X R7, R29, UR11, R0, 0x2, P2 ;  /* 0x0000000b1d077c11 */ /* 0x000fe200090f1400 */
[----:B------:R3:W-:Y:S04]  /*10150*/  STG.E.64 desc[UR8][R2.64], R16 ;  /* 0x0000001002007986 */ /* 0x0007e8000c101b08 */
[----:B------:R3:W-:Y:S04]  /*10160*/  STG.E.128 desc[UR8][R4.64], R20 ;  /* 0x0000001404007986 */ /* 0x0007e8000c101d08 */
[----:B------:R3:W-:Y:S02]  /*10170*/  STG.E desc[UR8][R6.64], R34 ;  /* 0x0000002206007986 */ /* 0x0007e4000c101908 */
.L_x_673:
[----:B------:R-:W-:Y:S05]  /*10180*/  BSYNC.RECONVERGENT B0 ;  /* 0x0000000000007941 */ /* 0x000fea0003800200 */
.L_x_665:
[----:B------:R-:W-:-:S13]  /*10190*/  ISETP.NE.AND P0, PT, R40, 0xff, PT ;  /* 0x000000ff2800780c */ /* 0x000fda0003f05270 */
[----:B------:R-:W-:Y:S05]  /*101a0*/  @P0 EXIT ;  /* 0x000000000000094d */ /* 0x000fea0003800000 */
[----:B------:R-:W5:Y:S01]  /*101b0*/  S2UR UR4, SR_CTAID.X ;  /* 0x00000000000479c3 */ /* 0x000f620000002500 */
[----:B------:R-:W0:Y:S07]  /*101c0*/  LDCU.64 UR6, c[0x0][0x3e0] ;  /* 0x00007c00ff0677ac */ /* 0x000e2e0008000a00 */
[----:B-1----:R-:W1:Y:S01]  /*101d0*/  LDC.64 R10, c[0x0][0x3b8] ;  /* 0x0000ee00ff0a7b82 */ /* 0x002e620000000a00 */
[----:B-----5:R-:W-:-:S04]  /*101e0*/  UIMAD.WIDE.U32 UR4, UR4, 0x200, URZ ;  /* 0x00000200040478a5 */ /* 0x020fc8000f8e00ff */
[----:B0-----:R-:W-:-:S04]  /*101f0*/  UIADD3 UR6, UP0, UPT, -UR4, UR6, URZ ;  /* 0x0000000604067290 */ /* 0x001fc8000ff1e1ff */
[----:B------:R-:W-:Y:S02]  /*10200*/  UIADD3.X UR7, UPT, UPT, ~UR5, UR7, URZ, UP0, !UPT ;  /* 0x0000000705077290 */ /* 0x000fe400087fe5ff */
[----:B------:R-:W-:-:S04]  /*10210*/  UISETP.NE.U32.AND UP0, UPT, UR6, 0x200, UPT ;  /* 0x000002000600788c */ /* 0x000fc8000bf05070 */
[----:B------:R-:W-:-:S09]  /*10220*/  UISETP.NE.AND.EX UP0, UPT, UR7, URZ, UPT, UP0 ;  /* 0x000000ff0700728c */ /* 0x000fd2000bf05300 */
[----:B------:R-:W-:Y:S05]  /*10230*/  BRA.U UP0, `(.L_x_676) ;  /* 0x0000000100387547 */ /* 0x000fea000b800000 */
[----:B---3--:R-:W4:Y:S08]  /*10240*/  LDC.64 R2, c[0x0][0x3a0] ;  /* 0x0000e800ff027b82 */ /* 0x008f300000000a00 */
[----:B------:R-:W0:Y:S08]  /*10250*/  LDC.64 R4, c[0x0][0x3a8] ;  /* 0x0000ea00ff047b82 */ /* 0x000e300000000a00 */
[----:B------:R-:W3:Y:S01]  /*10260*/  LDC.64 R6, c[0x0][0x3b0] ;  /* 0x0000ec00ff067b82 */ /* 0x000ee20000000a00 */
[----:B----4-:R-:W-:-:S04]  /*10270*/  LEA R2, P0, R8, R2, 0x3 ;  /* 0x0000000208027211 */ /* 0x010fc800078018ff */
[C---:B------:R-:W-:Y:S02]  /*10280*/  LEA.HI.X R3, R8.reuse, R3, R9, 0x3, P0 ;  /* 0x0000000308037211 */ /* 0x040fe400000f1c09 */
[----:B0-----:R-:W-:-:S03]  /*10290*/  LEA R4, P1, R8, R4, 0x4 ;  /* 0x0000000408047211 */ /* 0x001fc600078220ff */
[----:B------:R0:W-:Y:S01]  /*102a0*/  STG.E.64 desc[UR8][R2.64], R18 ;  /* 0x0000001202007986 */ /* 0x0001e2000c101b08 */
[C---:B------:R-:W-:Y:S02]  /*102b0*/  LEA.HI.X R5, R8.reuse, R5, R9, 0x4, P1 ;  /* 0x0000000508057211 */ /* 0x040fe400008f2409 */
[----:B---3--:R-:W-:-:S03]  /*102c0*/  LEA R6, P2, R8, R6, 0x2 ;  /* 0x0000000608067211 */ /* 0x008fc600078410ff */
[----:B------:R0:W-:Y:S01]  /*102d0*/  STG.E.128 desc[UR8][R4.64], R12 ;  /* 0x0000000c04007986 */ /* 0x0001e2000c101d08 */
[C---:B------:R-:W-:Y:S02]  /*102e0*/  LEA.HI.X R7, R8.reuse, R7, R9, 0x2, P2 ;  /* 0x0000000708077211 */ /* 0x040fe400010f1409 */
[----:B------:R-:W-:-:S03]  /*102f0*/  IADD3 R8, P0, PT, R8, 0x1, RZ ;  /* 0x0000000108087810 */ /* 0x000fc60007f1e0ff */
[----:B--2---:R0:W-:Y:S02]  /*10300*/  STG.E desc[UR8][R6.64], R28 ;  /* 0x0000001c06007986 */ /* 0x0041e4000c101908 */
[----:B------:R-:W-:-:S08]  /*10310*/  IMAD.X R9, RZ, RZ, R9, P0 ;  /* 0x000000ffff097224 */ /* 0x000fd000000e0609 */
.L_x_676:
[----:B-1--4-:R-:W-:Y:S01]  /*10320*/  STG.E.64 desc[UR8][R10.64], R8 ;  /* 0x000000080a007986 */ /* 0x012fe2000c101b08 */
[----:B------:R-:W-:Y:S05]  /*10330*/  EXIT ;  /* 0x000000000000794d */ /* 0x000fea0003800000 */
.L_x_419:
[----:B------:R-:W-:Y:S01]  /*10340*/  BSSY B0, `(.L_x_677) ;  /* 0x0000006000007945 */ /* 0x000fe20003800000 */
[----:B------:R-:W-:Y:S01]  /*10350*/  PLOP3.LUT P2, PT, P0, PT, PT, 0x8, 0x80 ;  /* 0x000000000080781c */ /* 0x000fe2000074e170 */
[----:B------:R-:W-:-:S12]  /*10360*/  IMAD.MOV.U32 R40, RZ, RZ, -0x1 ;  /* 0xffffffffff287424 */ /* 0x000fd800078e00ff */
[----:B------:R-:W-:Y:S05]  /*10370*/  WARPSYNC.COLLECTIVE R40, `(.L_x_678) ;  /* 0x0000000028087348 */ /* 0x000fea0003c00000 */
[----:B------:R-:W-:Y:S01]  /*10380*/  VOTE.ANY P2, P2 ;  /* 0x0000000000ff7806 */ /* 0x000fe20001040100 */
[----:B------:R-:W-:-:S12]  /*10390*/  ENDCOLLECTIVE ;  /* 0x000000000000791b */ /* 0x000fd80003800000 */
.L_x_678:
[----:B------:R-:W-:Y:S05]  /*103a0*/  BSYNC B0 ;  /* 0x0000000000007941 */ /* 0x000fea0003800000 */
.L_x_677:
[----:B------:R-:W-:Y:S01]  /*103b0*/  PLOP3.LUT P0, PT, P2, PT, PT, 0x80, 0x8 ;  /* 0x000000000008781c */ /* 0x000fe2000170f070 */
[----:B------:R-:W-:-:S12]  /*103c0*/  BRA `(.L_x_679) ;  /* 0xffffff4000207947 */ /* 0x000fd8000383ffff */
.L_x_424:
[----:B------:R-:W0:Y:S01]  /*103d0*/  S2R R53, SR_GEMASK ;  /* 0x0000000000357919 */ /* 0x000e220000003c00 */
[----:B------:R-:W-:Y:S01]  /*103e0*/  BSSY B0, `(.L_x_680) ;  /* 0x0000006000007945 */ /* 0x000fe20003800000 */
[----:B------:R-:W-:Y:S01]  /*103f0*/  PLOP3.LUT P2, PT, P0, PT, PT, 0x8, 0x80 ;  /* 0x000000000080781c */ /* 0x000fe2000074e170 */
[----:B------:R-:W-:-:S12]  /*10400*/  IMAD.MOV.U32 R40, RZ, RZ, -0x1 ;  /* 0xffffffffff287424 */ /* 0x000fd800078e00ff */
[----:B0----5:R-:W-:Y:S05]  /*10410*/  WARPSYNC.COLLECTIVE R40, `(.L_x_681) ;  /* 0x0000000028087348 */ /* 0x021fea0003c00000 */
[----:B------:R-:W-:Y:S01]  /*10420*/  VOTE.ANY R40, PT, P2 ;  /* 0x0000000000287806 */ /* 0x000fe200010e0100 */
[----:B0----5:R-:W-:Y:S06]  /*10430*/  ENDCOLLECTIVE ;  /* 0x000000000000791b */ /* 0x021fec0003800000 */
.L_x_681:
[----:B------:R-:W-:Y:S05]  /*10440*/  BSYNC B0 ;  /* 0x0000000000007941 */ /* 0x000fea0003800000 */
.L_x_680:
[----:B------:R-:W-:Y:S01]  /*10450*/  LOP3.LUT R40, R40, 0x80000000, R53, 0xec, !PT ;  /* 0x8000000028287812 */ /* 0x000fe200078eec35 */
[----:B------:R-:W-:Y:S02]  /*10460*/  IMAD.MOV.U32 R41, RZ, RZ, R46 ;  /* 0x000000ffff297224 */ /* 0x000fe400078e002e */
[----:B------:R-:W-:Y:S02]  /*10470*/  IMAD.MOV.U32 R42, RZ, RZ, 0x1 ;  /* 0x00000001ff2a7424 */ /* 0x000fe400078e00ff */
[----:B------:R-:W-:-:S05]  /*10480*/  VIADD R29, R40, 0xffffffff ;  /* 0xffffffff281d7836 */ /* 0x000fca0000000000 */
[----:B------:R-:W-:Y:S01]  /*10490*/  LOP3.LUT R29, R40, R29, RZ, 0xc, !PT ;  /* 0x0000001d281d7212 */ /* 0x000fe200078e0cff */
[----:B------:R-:W-:-:S03]  /*104a0*/  IMAD.MOV.U32 R40, RZ, RZ, -0x1 ;  /* 0xffffffffff287424 */ /* 0x000fc600078e00ff */
[----:B------:R0:W1:Y:S04]  /*104b0*/  POPC R59, R29 ;  /* 0x0000001d003b7309 */ /* 0x0000680000000000 */
[----:B01----:R-:W-:Y:S05]  /*104c0*/  WARPSYNC.COLLECTIVE R40, `(.L_x_682) ;  /* 0x0000000028087348 */ /* 0x003fea0003c00000 */
[----:B-1----:R1:W2:Y:S02]  /*104d0*/  SHFL.DOWN P3, R43, R41, R42, R59 ;  /* 0x0800002a292b7389 */ /* 0x0022a4000006003b */
[----:B012---:R-:W-:Y:S05]  /*104e0*/  ENDCOLLECTIVE ;  /* 0x000000000000791b */ /* 0x007fea0003800000 */
.L_x_682:
[----:B------:R-:W-:Y:S02]  /*104f0*/  IMAD.MOV.U32 R41, RZ, RZ, R49 ;  /* 0x000000ffff297224 */ /* 0x000fe400078e0031 */
[----:B------:R-:W-:-:S07]  /*10500*/  IMAD.MOV.U32 R37, RZ, RZ, R43 ;  /* 0x000000ffff257224 */ /* 0x000fce00078e002b */
[----:B------:R-:W-:Y:S05]  /*10510*/  WARPSYNC.COLLECTIVE R40, `(.L_x_683) ;  /* 0x0000000028087348 */ /* 0x000fea0003c00000 */
[----:B------:R0:W1:Y:S02]  /*10520*/  SHFL.DOWN P3, R43, R41, R42, R59 ;  /* 0x0800002a292b7389 */ /* 0x000064000006003b */
[----:B01----:R-:W-:Y:S05]  /*10530*/  ENDCOLLECTIVE ;  /* 0x000000000000791b */ /* 0x003fea0003800000 */
.L_x_683:
[----:B------:R-:W-:Y:S01]  /*10540*/  IMAD.MOV.U32 R36, RZ, RZ, R43 ;  /* 0x000000ffff247224 */ /* 0x000fe200078e002b */
[----:B------:R-:W-:Y:S06]  /*10550*/  BRA `(.L_x_684) ;  /* 0xffffff4400407947 */ /* 0x000fec000383ffff */
.L_x_425:
[----:B------:R-:W-:Y:S01]  /*10560*/  BSSY B0, `(.L_x_685) ;  /* 0x0000007000007945 */ /* 0x000fe20003800000 */
[----:B------:R-:W-:Y:S02]  /*10570*/  IMAD.MOV.U32 R41, RZ, RZ, R47 ;  /* 0x000000ffff297224 */ /* 0x000fe400078e002f */
[----:B------:R-:W-:Y:S02]  /*10580*/  IMAD.MOV.U32 R42, RZ, RZ, 0x1 ;  /* 0x00000001ff2a7424 */ /* 0x000fe400078e00ff */
[----:B------:R-:W-:-:S07]  /*10590*/  IMAD.MOV.U32 R40, RZ, RZ, -0x1 ;  /* 0xffffffffff287424 */ /* 0x000fce00078e00ff */
[----:B012--5:R-:W-:Y:S05]  /*105a0*/  WARPSYNC.COLLECTIVE R40, `(.L_x_686) ;  /* 0x0000000028087348 */ /* 0x027fea0003c00000 */
[----:B------:R3:W4:Y:S02]  /*105b0*/  SHFL.DOWN P3, R43, R41, R42, R59 ;  /* 0x0800002a292b7389 */ /* 0x000724000006003b */
[----:B012345:R-:W-:Y:S05]  /*105c0*/  ENDCOLLECTIVE ;  /* 0x000000000000791b */ /* 0x03ffea0003800000 */
.L_x_686:
[----:B------:R-:W-:Y:S05]  /*105d0*/  BSYNC B0 ;  /* 0x0000000000007941 */ /* 0x000fea0003800000 */
.L_x_685:
[----:B------:R-:W-:Y:S05]  /*105e0*/  BRA `(.L_x_687) ;  /* 0xffffff4400247947 */ /* 0x000fea000383ffff */
.L_x_426:
[----:B------:R-:W-:Y:S01]  /*105f0*/  BSSY B0, `(.L_x_688) ;  /* 0x0000007000007945 */ /* 0x000fe20003800000 */
[----:B------:R-:W-:Y:S02]  /*10600*/  IMAD.MOV.U32 R41, RZ, RZ, R48 ;  /* 0x000000ffff297224 */ /* 0x000fe400078e0030 */
[----:B------:R-:W-:Y:S02]  /*10610*/  IMAD.MOV.U32 R42, RZ, RZ, 0x1 ;  /* 0x00000001ff2a7424 */ /* 0x000fe400078e00ff */
[----:B------:R-:W-:-:S07]  /*10620*/  IMAD.MOV.U32 R40, RZ, RZ, -0x1 ;  /* 0xffffffffff287424 */ /* 0x000fce00078e00ff */
[----:B012--5:R-:W-:Y:S05]  /*10630*/  WARPSYNC.COLLECTIVE R40, `(.L_x_689) ;  /* 0x0000000028087348 */ /* 0x027fea0003c00000 */
[----:B------:R3:W4:Y:S02]  /*10640*/  SHFL.DOWN P3, R43, R41, R42, R59 ;  /* 0x0800002a292b7389 */ /* 0x000724000006003b */
[----:B012345:R-:W-:Y:S05]  /*10650*/  ENDCOLLECTIVE ;  /* 0x000000000000791b */ /* 0x03ffea0003800000 */
.L_x_689:
[----:B------:R-:W-:Y:S05]  /*10660*/  BSYNC B0 ;  /* 0x0000000000007941 */ /* 0x000fea0003800000 */
.L_x_688:
[----:B------:R-:W-:Y:S05]  /*10670*/  BRA `(.L_x_690) ;  /* 0xffffff4400087947 */ /* 0x000fea000383ffff */
.L_x_427:
[----:B------:R-:W-:Y:S01]  /*10680*/  BSSY B0, `(.L_x_691) ;  /* 0x0000007000007945 */ /* 0x000fe20003800000 */
[----:B-----5:R-:W-:Y:S02]  /*10690*/  IMAD.MOV.U32 R41, RZ, RZ, R20 ;  /* 0x000000ffff297224 */ /* 0x020fe400078e0014 */
[----:B------:R-:W-:Y:S02]  /*106a0*/  IMAD.MOV.U32 R42, RZ, RZ, 0x1 ;  /* 0x00000001ff2a7424 */ /* 0x000fe400078e00ff */
[----:B------:R-:W-:-:S07]  /*106b0*/  IMAD.MOV.U32 R40, RZ, RZ, -0x1 ;  /* 0xffffffffff287424 */ /* 0x000fce00078e00ff */
[----:B012---:R-:W-:Y:S05]  /*106c0*/  WARPSYNC.COLLECTIVE R40, `(.L_x_692) ;  /* 0x0000000028087348 */ /* 0x007fea0003c00000 */
[----:B------:R3:W4:Y:S02]  /*106d0*/  SHFL.DOWN P3, R43, R41, R42, R59 ;  /* 0x0800002a292b7389 */ /* 0x000724000006003b */
[----:B01234-:R-:W-:Y:S05]  /*106e0*/  ENDCOLLECTIVE ;  /* 0x000000000000791b */ /* 0x01ffea0003800000 */
.L_x_692:
[----:B------:R-:W-:Y:S05]  /*106f0*/  BSYNC B0 ;  /* 0x0000000000007941 */ /* 0x000fea0003800000 */
.L_x_691:
[----:B------:R-:W-:Y:S02]  /*10700*/  IMAD.MOV.U32 R41, RZ, RZ, R21 ;  /* 0x000000ffff297224 */ /* 0x000fe400078e0015 */
[----:B------:R-:W-:Y:S02]  /*10710*/  IMAD.MOV.U32 R42, RZ, RZ, 0x1 ;  /* 0x00000001ff2a7424 */ /* 0x000fe400078e00ff */
[----:B------:R-:W-:Y:S02]  /*10720*/  IMAD.MOV.U32 R40, RZ, RZ, -0x1 ;  /* 0xffffffffff287424 */ /* 0x000fe400078e00ff */
[----:B------:R-:W-:-:S07]  /*10730*/  IMAD.MOV.U32 R30, RZ, RZ, R43 ;  /* 0x000000ffff1e7224 */ /* 0x000fce00078e002b */
[----:B------:R-:W-:Y:S05]  /*10740*/  WARPSYNC.COLLECTIVE R40, `(.L_x_693) ;  /* 0x0000000028087348 */ /* 0x000fea0003c00000 */
[----:B------:R0:W1:Y:S02]  /*10750*/  SHFL.DOWN P3, R43, R41, R42, R59 ;  /* 0x0800002a292b7389 */ /* 0x000064000006003b */
[----:B01----:R-:W-:Y:S05]  /*10760*/  ENDCOLLECTIVE ;  /* 0x000000000000791b */ /* 0x003fea0003800000 */
.L_x_693:
[----:B------:R-:W-:Y:S02]  /*10770*/  IMAD.MOV.U32 R41, RZ, RZ, R22 ;  /* 0x000000ffff297224 */ /* 0x000fe400078e0016 */
[----:B------:R-:W-:-:S07]  /*10780*/  IMAD.MOV.U32 R31, RZ, RZ, R43 ;  /* 0x000000ffff1f7224 */ /* 0x000fce00078e002b */
[----:B------:R-:W-:Y:S05]  /*10790*/  WARPSYNC.COLLECTIVE R40, `(.L_x_694) ;  /* 0x0000000028087348 */ /* 0x000fea0003c00000 */
[----:B------:R0:W1:Y:S02]  /*107a0*/  SHFL.DOWN P3, R43, R41, R42, R59 ;  /* 0x0800002a292b7389 */ /* 0x000064000006003b */
[----:B01----:R-:W-:Y:S05]  /*107b0*/  ENDCOLLECTIVE ;  /* 0x000000000000791b */ /* 0x003fea0003800000 */
.L_x_694:
[----:B------:R-:W-:Y:S02]  /*107c0*/  IMAD.MOV.U32 R41, RZ, RZ, R23 ;  /* 0x000000ffff297224 */ /* 0x000fe400078e0017 */
[----:B------:R-:W-:-:S07]  /*107d0*/  IMAD.MOV.U32 R28, RZ, RZ, R43 ;  /* 0x000000ffff1c7224 */ /* 0x000fce00078e002b */
[----:B------:R-:W-:Y:S05]  /*107e0*/  WARPSYNC.COLLECTIVE R40, `(.L_x_695) ;  /* 0x0000000028087348 */ /* 0x000fea0003c00000 */
[----:B------:R0:W1:Y:S02]  /*107f0*/  SHFL.DOWN P3, R43, R41, R42, R59 ;  /* 0x0800002a292b7389 */ /* 0x000064000006003b */
[----:B01----:R-:W-:Y:S05]  /*10800*/  ENDCOLLECTIVE ;  /* 0x000000000000791b */ /* 0x003fea0003800000 */
.L_x_695:
[----:B------:R-:W-:Y:S02]  /*10810*/  IMAD.MOV.U32 R41, RZ, RZ, R24 ;  /* 0x000000ffff297224 */ /* 0x000fe400078e0018 */
[----:B------:R-:W-:-:S07]  /*10820*/  IMAD.MOV.U32 R29, RZ, RZ, R43 ;  /* 0x000000ffff1d7224 */ /* 0x000fce00078e002b */
[----:B------:R-:W-:Y:S05]  /*10830*/  WARPSYNC.COLLECTIVE R40, `(.L_x_696) ;  /* 0x0000000028087348 */ /* 0x000fea0003c00000 */
[----:B------:R0:W1:Y:S02]  /*10840*/  SHFL.DOWN P3, R43, R41, R42, R59 ;  /* 0x0800002a292b7389 */ /* 0x000064000006003b */
[----:B01----:R-:W-:Y:S05]  /*10850*/  ENDCOLLECTIVE ;  /* 0x000000000000791b */ /* 0x003fea0003800000 */
.L_x_696:
[----:B------:R-:W-:Y:S01]  /*10860*/  IMAD.MOV.U32 R38, RZ, RZ, R43 ;  /* 0x000000ffff267224 */ /* 0x000fe200078e002b */
[----:B------:R-:W-:Y:S06]  /*10870*/  BRA `(.L_x_697) ;  /* 0xffffff4000a47947 */ /* 0x000fec000383ffff */
.L_x_428:
[----:B------:R-:W-:Y:S01]  /*10880*/  BSSY B0, `(.L_x_698) ;  /* 0x0000007000007945 */ /* 0x000fe20003800000 */
[----:B------:R-:W-:Y:S02]  /*10890*/  IMAD.MOV.U32 R41, RZ, RZ, R52 ;  /* 0x000000ffff297224 */ /* 0x000fe400078e0034 */
[----:B------:R-:W-:Y:S02]  /*108a0*/  IMAD.MOV.U32 R42, RZ, RZ, 0x1 ;  /* 0x00000001ff2a7424 */ /* 0x000fe400078e00ff */
[----:B------:R-:W-:-:S07]  /*108b0*/  IMAD.MOV.U32 R40, RZ, RZ, -0x1 ;  /* 0xffffffffff287424 */ /* 0x000fce00078e00ff */
[----:B01234-:R-:W-:Y:S05]  /*108c0*/  WARPSYNC.COLLECTIVE R40, `(.L_x_699) ;  /* 0x0000000028087348 */ /* 0x01ffea0003c00000 */
[----:B------:R0:W0:Y:S02]  /*108d0*/  SHFL.DOWN P3, R43, R41, R42, R59 ;  /* 0x0800002a292b7389 */ /* 0x000024000006003b */
[----:B01234-:R-:W-:Y:S05]  /*108e0*/  ENDCOLLECTIVE ;  /* 0x000000000000791b */ /* 0x01ffea0003800000 */
.L_x_699:
[----:B------:R-:W-:Y:S05]  /*108f0*/  BSYNC B0 ;  /* 0x0000000000007941 */ /* 0x000fea0003800000 */
.L_x_698:
[----:B------:R-:W-:Y:S05]  /*10900*/  BRA `(.L_x_700) ;  /* 0xffffff40008c7947 */ /* 0x000fea000383ffff */
.L_x_429:
[----:B------:R-:W-:Y:S01]  /*10910*/  BSSY B0, `(.L_x_701) ;  /* 0x0000007000007945 */ /* 0x000fe20003800000 */
[----:B------:R-:W-:Y:S02]  /*10920*/  IMAD.MOV.U32 R41, RZ, RZ, R50 ;  /* 0x000000ffff297224 */ /* 0x000fe400078e0032 */
[----:B------:R-:W-:Y:S02]  /*10930*/  IMAD.MOV.U32 R42, RZ, RZ, 0x1 ;  /* 0x00000001ff2a7424 */ /* 0x000fe400078e00ff */
[----:B------:R-:W-:-:S07]  /*10940*/  IMAD.MOV.U32 R40, RZ, RZ, -0x1 ;  /* 0xffffffffff287424 */ /* 0x000fce00078e00ff */
[----:B01234-:R-:W-:Y:S05]  /*10950*/  WARPSYNC.COLLECTIVE R40, `(.L_x_702) ;  /* 0x0000000028087348 */ /* 0x01ffea0003c00000 */
[----:B------:R0:W0:Y:S02]  /*10960*/  SHFL.DOWN P3, R43, R41, R42, R59 ;  /* 0x0800002a292b7389 */ /* 0x000024000006003b */
[----:B01234-:R-:W-:Y:S05]  /*10970*/  ENDCOLLECTIVE ;  /* 0x000000000000791b */ /* 0x01ffea0003800000 */
.L_x_702:
[----:B------:R-:W-:Y:S05]  /*10980*/  BSYNC B0 ;  /* 0x0000000000007941 */ /* 0x000fea0003800000 */
.L_x_701:
[----:B------:R-:W-:Y:S05]  /*10990*/  BRA `(.L_x_703) ;  /* 0xffffff4000707947 */ /* 0x000fea000383ffff */
.L_x_430:
[----:B------:R-:W-:Y:S01]  /*109a0*/  BSSY B0, `(.L_x_704) ;  /* 0x0000007000007945 */ /* 0x000fe20003800000 */
[----:B------:R-:W-:Y:S02]  /*109b0*/  IMAD.MOV.U32 R41, RZ, RZ, R51 ;  /* 0x000000ffff297224 */ /* 0x000fe400078e0033 */
[----:B------:R-:W-:Y:S02]  /*109c0*/  IMAD.MOV.U32 R42, RZ, RZ, 0x1 ;  /* 0x00000001ff2a7424 */ /* 0x000fe400078e00ff */
[----:B------:R-:W-:-:S07]  /*109d0*/  IMAD.MOV.U32 R40, RZ, RZ, -0x1 ;  /* 0xffffffffff287424 */ /* 0x000fce00078e00ff */
[----:B01234-:R-:W-:Y:S05]  /*109e0*/  WARPSYNC.COLLECTIVE R40, `(.L_x_705) ;  /* 0x0000000028087348 */ /* 0x01ffea0003c00000 */
[----:B------:R0:W0:Y:S02]  /*109f0*/  SHFL.DOWN P3, R43, R41, R42, R59 ;  /* 0x0800002a292b7389 */ /* 0x000024000006003b */
[----:B01234-:R-:W-:Y:S05]  /*10a00*/  ENDCOLLECTIVE ;  /* 0x000000000000791b */ /* 0x01ffea0003800000 */
.L_x_705:
[----:B------:R-:W-:Y:S05]  /*10a10*/  BSYNC B0 ;  /* 0x0000000000007941 */ /* 0x000fea0003800000 */
.L_x_704:
[----:B------:R-:W-:Y:S05]  /*10a20*/  BRA `(.L_x_706) ;  /* 0xffffff4000547947 */ /* 0x000fea000383ffff */
.L_x_433:
[----:B------:R-:W-:Y:S01]  /*10a30*/  BSSY B0, `(.L_x_707) ;  /* 0x0000007000007945 */ /* 0x000fe20003800000 */
[----:B------:R-:W-:Y:S02]  /*10a40*/  IMAD.MOV.U32 R41, RZ, RZ, R46 ;  /* 0x000000ffff297224 */ /* 0x000fe400078e002e */
[----:B------:R-:W-:Y:S02]  /*10a50*/  IMAD.MOV.U32 R42, RZ, RZ, 0x2 ;  /* 0x00000002ff2a7424 */ /* 0x000fe400078e00ff */
[----:B------:R-:W-:-:S07]  /*10a60*/  IMAD.MOV.U32 R40, RZ, RZ, -0x1 ;  /* 0xffffffffff287424 */ /* 0x000fce00078e00ff */
[----:B01234-:R-:W-:Y:S05]  /*10a70*/  WARPSYNC.COLLECTIVE R40, `(.L_x_708) ;  /* 0x0000000028087348 */ /* 0x01ffea0003c00000 */
[----:B------:R0:W0:Y:S02]  /*10a80*/  SHFL.DOWN P3, R43, R41, R42, R59 ;  /* 0x0800002a292b7389 */ /* 0x000024000006003b */
[----:B01234-:R-:W-:Y:S05]  /*10a90*/  ENDCOLLECTIVE ;  /* 0x000000000000791b */ /* 0x01ffea0003800000 */
.L_x_708:
[----:B------:R-:W-:Y:S05]  /*10aa0*/  BSYNC B0 ;  /* 0x0000000000007941 */ /* 0x000fea0003800000 */
.L_x_707:
[----:B------:R-:W-:Y:S02]  /*10ab0*/  IMAD.MOV.U32 R41, RZ, RZ, R49 ;  /* 0x000000ffff297224 */ /* 0x000fe400078e0031 */
[----:B------:R-:W-:Y:S02]  /*10ac0*/  IMAD.MOV.U32 R42, RZ, RZ, 0x2 ;  /* 0x00000002ff2a7424 */ /* 0x000fe400078e00ff */
[----:B------:R-:W-:Y:S02]  /*10ad0*/  IMAD.MOV.U32 R40, RZ, RZ, -0x1 ;  /* 0xffffffffff287424 */ /* 0x000fe400078e00ff */
[----:B------:R-:W-:-:S07]  /*10ae0*/  IMAD.MOV.U32 R37, RZ, RZ, R43 ;  /* 0x000000ffff257224 */ /* 0x000fce00078e002b */
[----:B------:R-:W-:Y:S05]  /*10af0*/  WARPSYNC.COLLECTIVE R40, `(.L_x_709) ;  /* 0x0000000028087348 */ /* 0x000fea0003c00000 */
[----:B------:R0:W1:Y:S02]  /*10b00*/  SHFL.DOWN P3, R43, R41, R42, R59 ;  /* 0x0800002a292b7389 */ /* 0x000064000006003b */
[----:B01----:R-:W-:Y:S05]  /*10b10*/  ENDCOLLECTIVE ;  /* 0x000000000000791b */ /* 0x003fea0003800000 */
.L_x_709:
[----:B------:R-:W-:Y:S01]  /*10b20*/  IMAD.MOV.U32 R36, RZ, RZ, R43 ;  /* 0x000000ffff247224 */ /* 0x000fe200078e002b */
[----:B------:R-:W-:Y:S06]  /*10b30*/  BRA `(.L_x_710) ;  /* 0xffffff40005c7947 */ /* 0x000fec000383ffff */
.L_x_434:
[----:B------:R-:W-:Y:S01]  /*10b40*/  BSSY B0, `(.L_x_711) ;  /* 0x0000007000007945 */ /* 0x000fe20003800000 */
[----:B------:R-:W-:Y:S02]  /*10b50*/  IMAD.MOV.U32 R41, RZ, RZ, R47 ;  /* 0x000000ffff297224 */ /* 0x000fe400078e002f */
[----:B------:R-:W-:Y:S02]  /*10b60*/  IMAD.MOV.U32 R42, RZ, RZ, 0x2 ;  /* 0x00000002ff2a7424 */ /* 0x000fe400078e00ff */
[----:B------:R-:W-:-:S07]  /*10b70*/  IMAD.MOV.U32 R40, RZ, RZ, -0x1 ;  /* 0xffffffffff287424 */ /* 0x000fce00078e00ff */
[----:B01234-:R-:W-:Y:S05]  /*10b80*/  WARPSYNC.COLLECTIVE R40, `(.L_x_712) ;  /* 0x0000000028087348 */ /* 0x01ffea0003c00000 */
[----:B------:R0:W0:Y:S02]  /*10b90*/  SHFL.DOWN P3, R43, R41, R42, R59 ;  /* 0x0800002a292b7389 */ /* 0x000024000006003b */
[----:B01234-:R-:W-:Y:S05]  /*10ba0*/  ENDCOLLECTIVE ;  /* 0x000000000000791b */ /* 0x01ffea0003800000 */
.L_x_712:
[----:B------:R-:W-:Y:S05]  /*10bb0*/  BSYNC B0 ;  /* 0x0000000000007941 */ /* 0x000fea0003800000 */
.L_x_711:
[----:B------:R-:W-:Y:S05]  /*10bc0*/  BRA `(.L_x_713) ;  /* 0xffffff4000407947 */ /* 0x000fea000383ffff */
.L_x_435:
[----:B------:R-:W-:Y:S01]  /*10bd0*/  BSSY B0, `(.L_x_714) ;  /* 0x0000007000007945 */ /* 0x000fe20003800000 */
[----:B------:R-:W-:Y:S02]  /*10be0*/  IMAD.MOV.U32 R41, RZ, RZ, R48 ;  /* 0x000000ffff297224 */ /* 0x000fe400078e0030 */
[----:B------:R-:W-:Y:S02]  /*10bf0*/  IMAD.MOV.U32 R42, RZ, RZ, 0x2 ;  /* 0x00000002ff2a7424 */ /* 0x000fe400078e00ff */
[----:B------:R-:W-:-:S07]  /*10c00*/  IMAD.MOV.U32 R40, RZ, RZ, -0x1 ;  /* 0xffffffffff287424 */ /* 0x000fce00078e00ff */
[----:B01234-:R-:W-:Y:S05]  /*10c10*/  WARPSYNC.COLLECTIVE R40, `(.L_x_715) ;  /* 0x0000000028087348 */ /* 0x01ffea0003c00000 */
[----:B------:R0:W0:Y:S02]  /*10c20*/  SHFL.DOWN P3, R43, R41, R42, R59 ;  /* 0x0800002a292b7389 */ /* 0x000024000006003b */
[----:B01234-:R-:W-:Y:S05]  /*10c30*/  ENDCOLLECTIVE ;  /* 0x000000000000791b */ /* 0x01ffea0003800000 */
.L_x_715:
[----:B------:R-:W-:Y:S05]  /*10c40*/  BSYNC B0 ;  /* 0x0000000000007941 */ /* 0x000fea0003800000 */
.L_x_714:
[----:B------:R-:W-:Y:S05]  /*10c50*/  BRA `(.L_x_716) ;  /* 0xffffff4000247947 */ /* 0x000fea000383ffff */
.L_x_436:
[----:B------:R-:W-:Y:S01]  /*10c60*/  BSSY B0, `(.L_x_717) ;  /* 0x0000007000007945 */ /* 0x000fe20003800000 */
[----:B------:R-:W-:Y:S02]  /*10c70*/  IMAD.MOV.U32 R41, RZ, RZ, R20 ;  /* 0x000000ffff297224 */ /* 0x000fe400078e0014 */
[----:B------:R-:W-:Y:S02]  /*10c80*/  IMAD.MOV.U32 R42, RZ, RZ, 0x2 ;  /* 0x00000002ff2a7424 */ /* 0x000fe400078e00ff */
[----:B------:R-:W-:-:S07]  /*10c90*/  IMAD.MOV.U32 R40, RZ, RZ, -0x1 ;  /* 0xffffffffff287424 */ /* 0x000fce00078e00ff */
[----:B01234-:R-:W-:Y:S05]  /*10ca0*/  WARPSYNC.COLLECTIVE R40, `(.L_x_718) ;  /* 0x0000000028087348 */ /* 0x01ffea0003c00000 */
[----:B------:R0:W0:Y:S02]  /*10cb0*/  SHFL.DOWN P3, R43, R41, R42, R59 ;  /* 0x0800002a292b7389 */ /* 0x000024000006003b */
[----:B01234-:R-:W-:Y:S05]  /*10cc0*/  ENDCOLLECTIVE ;  /* 0x000000000000791b */ /* 0x01ffea0003800000 */
.L_x_718:
[----:B------:R-:W-:Y:S05]  /*10cd0*/  BSYNC B0 ;  /* 0x0000000000007941 */ /* 0x000fea0003800000 */
.L_x_717:
[----:B------:R-:W-:Y:S02]  /*10ce0*/  IMAD.MOV.U32 R41, RZ, RZ, R21 ;  /* 0x000000ffff297224 */ /* 0x000fe400078e0015 */
[----:B------:R-:W-:Y:S02]  /*10cf0*/  IMAD.MOV.U32 R42, RZ, RZ, 0x2 ;  /* 0x00000002ff2a7424 */ /* 0x000fe400078e00ff */
[----:B------:R-:W-:Y:S02]  /*10d00*/  IMAD.MOV.U32 R40, RZ, RZ, -0x1 ;  /* 0xffffffffff287424 */ /* 0x000fe400078e00ff */
[----:B------:R-:W-:-:S07]  /*10d10*/  IMAD.MOV.U32 R30, RZ, RZ, R43 ;  /* 0x000000ffff1e7224 */ /* 0x000fce00078e002b */
[----:B------:R-:W-:Y:S05]  /*10d20*/  WARPSYNC.COLLECTIVE R40, `(.L_x_719) ;  /* 0x0000000028087348 */ /* 0x000fea0003c00000 */
[----:B------:R0:W1:Y:S02]  /*10d30*/  SHFL.DOWN P3, R43, R41, R42, R59 ;  /* 0x0800002a292b7389 */ /* 0x000064000006003b */
[----:B01----:R-:W-:Y:S05]  /*10d40*/  ENDCOLLECTIVE ;  /* 0x000000000000791b */ /* 0x003fea0003800000 */
.L_x_719:
[----:B------:R-:W-:Y:S02]  /*10d50*/  IMAD.MOV.U32 R41, RZ, RZ, R22 ;  /* 0x000000ffff297224 */ /* 0x000fe400078e0016 */
[----:B------:R-:W-:-:S07]  /*10d60*/  IMAD.MOV.U32 R31, RZ, RZ, R43 ;  /* 0x000000ffff1f7224 */ /* 0x000fce00078e002b */
[----:B------:R-:W-:Y:S05]  /*10d70*/  WARPSYNC.COLLECTIVE R40, `(.L_x_720) ;  /* 0x0000000028087348 */ /* 0x000fea0003c00000 */
[----:B------:R0:W1:Y:S02]  /*10d80*/  SHFL.DOWN P3, R43, R41, R42, R59 ;  /* 0x0800002a292b7389 */ /* 0x000064000006003b */
[----:B01----:R-:W-:Y:S05]  /*10d90*/  ENDCOLLECTIVE ;  /* 0x000000000000791b */ /* 0x003fea0003800000 */
.L_x_720:
[----:B------:R-:W-:Y:S02]  /*10da0*/  IMAD.MOV.U32 R41, RZ, RZ, R23 ;  /* 0x000000ffff297224 */ /* 0x000fe400078e0017 */
[----:B------:R-:W-:-:S07]  /*10db0*/  IMAD.MOV.U32 R28, RZ, RZ, R43 ;  /* 0x000000ffff1c7224 */ /* 0x000fce00078e002b */
[----:B------:R-:W-:Y:S05]  /*10dc0*/  WARPSYNC.COLLECTIVE R40, `(.L_x_721) ;  /* 0x0000000028087348 */ /* 0x000fea0003c00000 */
[----:B------:R0:W1:Y:S02]  /*10dd0*/  SHFL.DOWN P3, R43, R41, R42, R59 ;  /* 0x0800002a292b7389 */ /* 0x000064000006003b */
[----:B01----:R-:W-:Y:S05]  /*10de0*/  ENDCOLLECTIVE ;  /* 0x000000000000791b */ /* 0x003fea0003800000 */
.L_x_721:
[----:B------:R-:W-:Y:S02]  /*10df0*/  IMAD.MOV.U32 R41, RZ, RZ, R24 ;  /* 0x000000ffff297224 */ /* 0x000fe400078e0018 */
[----:B------:R-:W-:-:S07]  /*10e00*/  IMAD.MOV.U32 R29, RZ, RZ, R43 ;  /* 0x000000ffff1d7224 */ /* 0x000fce00078e002b */
[----:B------:R-:W-:Y:S05]  /*10e10*/  WARPSYNC.COLLECTIVE R40, `(.L_x_722) ;  /* 0x0000000028087348 */ /* 0x000fea0003c00000 */
[----:B------:R0:W1:Y:S02]  /*10e20*/  SHFL.DOWN P3, R43, R41, R42, R59 ;  /* 0x0800002a292b7389 */ /* 0x000064000006003b */
[----:B01----:R-:W-:Y:S05]  /*10e30*/  ENDCOLLECTIVE ;  /* 0x000000000000791b */ /* 0x003fea0003800000 */
.L_x_722:
[----:B------:R-:W-:Y:S01]  /*10e40*/  IMAD.MOV.U32 R38, RZ, RZ, R43 ;  /* 0x000000ffff267224 */ /* 0x000fe200078e002b */
[----:B------:R-:W-:Y:S06]  /*10e50*/  BRA `(.L_x_723) ;  /* 0xffffff3c00c07947 */ /* 0x000fec000383ffff */
.L_x_437:
[----:B------:R-:W-:Y:S01]  /*10e60*/  BSSY B0, `(.L_x_724) ;  /* 0x0000007000007945 */ /* 0x000fe20003800000 */
[----:B------:R-:W-:Y:S02]  /*10e70*/  IMAD.MOV.U32 R41, RZ, RZ, R52 ;  /* 0x000000ffff297224 */ /* 0x000fe400078e0034 */
[----:B------:R-:W-:Y:S02]  /*10e80*/  IMAD.MOV.U32 R42, RZ, RZ, 0x2 ;  /* 0x00000002ff2a7424 */ /* 0x000fe400078e00ff */
[----:B------:R-:W-:-:S07]  /*10e90*/  IMAD.MOV.U32 R40, RZ, RZ, -0x1 ;  /* 0xffffffffff287424 */ /* 0x000fce00078e00ff */
[----:B01234-:R-:W-:Y:S05]  /*10ea0*/  WARPSYNC.COLLECTIVE R40, `(.L_x_725) ;  /* 0x0000000028087348 */ /* 0x01ffea0003c00000 */
[----:B------:R0:W0:Y:S02]  /*10eb0*/  SHFL.DOWN P3, R43, R41, R42, R59 ;  /* 0x0800002a292b7389 */ /* 0x000024000006003b */
[----:B01234-:R-:W-:Y:S05]  /*10ec0*/  ENDCOLLECTIVE ;  /* 0x000000000000791b */ /* 0x01ffea0003800000 */
.L_x_725:
[----:B------:R-:W-:Y:S05]  /*10ed0*/  BSYNC B0 ;  /* 0x0000000000007941 */ /* 0x000fea0003800000 */
.L_x_724:
[----:B------:R-:W-:Y:S05]  /*10ee0*/  BRA `(.L_x_726) ;  /* 0xffffff3c00ac7947 */ /* 0x000fea000383ffff */
.L_x_438:
[----:B------:R-:W-:Y:S01]  /*10ef0*/  BSSY B0, `(.L_x_727) ;  /* 0x0000007000007945 */ /* 0x000fe20003800000 */
[----:B------:R-:W-:Y:S02]  /*10f00*/  IMAD.MOV.U32 R41, RZ, RZ, R50 ;  /* 0x000000ffff297224 */ /* 0x000fe400078e0032 */
[----:B------:R-:W-:Y:S02]  /*10f10*/  IMAD.MOV.U32 R42, RZ, RZ, 0x2 ;  /* 0x00000002ff2a7424 */ /* 0x000fe400078e00ff */
[----:B------:R-:W-:-:S07]  /*10f20*/  IMAD.MOV.U32 R40, RZ, RZ, -0x1 ;  /* 0xffffffffff287424 */ /* 0x000fce00078e00ff */
[----:B01234-:R-:W-:Y:S05]  /*10f30*/  WARPSYNC.COLLECTIVE R40, `(.L_x_728) ;  /* 0x0000000028087348 */ /* 0x01ffea0003c00000 */
[----:B------:R0:W0:Y:S02]  /*10f40*/  SHFL.DOWN P3, R43, R41, R42, R59 ;  /* 0x0800002a292b7389 */ /* 0x000024000006003b */
[----:B01234-:R-:W-:Y:S05]  /*10f50*/  ENDCOLLECTIVE ;  /* 0x000000000000791b */ /* 0x01ffea0003800000 */
.L_x_728:
[----:B------:R-:W-:Y:S05]  /*10f60*/  BSYNC B0 ;  /* 0x0000000000007941 */ /* 0x000fea0003800000 */
.L_x_727:
[----:B------:R-:W-:Y:S05]  /*10f70*/  BRA `(.L_x_729) ;  /* 0xffffff3c00907947 */ /* 0x000fea000383ffff */
.L_x_439:
[----:B------:R-:W-:Y:S01]  /*10f80*/  BSSY B0, `(.L_x_730) ;  /* 0x0000007000007945 */ /* 0x000fe20003800000 */
[----:B------:R-:W-:Y:S02]  /*10f90*/  IMAD.MOV.U32 R41, RZ, RZ, R51 ;  /* 0x000000ffff297224 */ /* 0x000fe400078e0033 */
[----:B------:R-:W-:Y:S02]  /*10fa0*/  IMAD.MOV.U32 R42, RZ, RZ, 0x2 ;  /* 0x00000002ff2a7424 */ /* 0x000fe400078e00ff */
[----:B------:R-:W-:-:S07]  /*10fb0*/  IMAD.MOV.U32 R40, RZ, RZ, -0x1 ;  /* 0xffffffffff287424 */ /* 0x000fce00078e00ff */
[----:B01234-:R-:W-:Y:S05]  /*10fc0*/  WARPSYNC.COLLECTIVE R40, `(.L_x_731) ;  /* 0x0000000028087348 */ /* 0x01ffea0003c00000 */
[----:B------:R0:W0:Y:S02]  /*10fd0*/  SHFL.DOWN P3, R43, R41, R42, R59 ;  /* 0x0800002a292b7389 */ /* 0x000024000006003b */
[----:B01234-:R-:W-:Y:S05]  /*10fe0*/  ENDCOLLECTIVE ;  /* 0x000000000000791b */ /* 0x01ffea0003800000 */
.L_x_731:
[----:B------:R-:W-:Y:S05]  /*10ff0*/  BSYNC B0 ;  /* 0x0000000000007941 */ /* 0x000fea0003800000 */
.L_x_730:
[----:B------:R-:W-:Y:S05]  /*11000*/  BRA `(.L_x_732) ;  /* 0xffffff3c00747947 */ /* 0x000fea000383ffff */
.L_x_442:
[----:B------:R-:W-:Y:S01]  /*11010*/  BSSY B0, `(.L_x_733) ;  /* 0x0000007000007945 */ /* 0x000fe20003800000 */
[----:B------:R-:W-:Y:S02]  /*11020*/  IMAD.MOV.U32 R41, RZ, RZ, R46 ;  /* 0x000000ffff297224 */ /* 0x000fe400078e002e */
[----:B------:R-:W-:Y:S02]  /*11030*/  IMAD.MOV.U32 R42, RZ, RZ, 0x4 ;  /* 0x00000004ff2a7424 */ /* 0x000fe400078e00ff */
[----:B------:R-:W-:-:S07]  /*11040*/  IMAD.MOV.U32 R40, RZ, RZ, -0x1 ;  /* 0xffffffffff287424 */ /* 0x000fce00078e00ff */
[----:B01234-:R-:W-:Y:S05]  /*11050*/  WARPSYNC.COLLECTIVE R40, `(.L_x_734) ;  /* 0x0000000028087348 */ /* 0x01ffea0003c00000 */
[----:B------:R0:W0:Y:S02]  /*11060*/  SHFL.DOWN P3, R43, R41, R42, R59 ;  /* 0x0800002a292b7389 */ /* 0x000024000006003b */
[----:B01234-:R-:W-:Y:S05]  /*11070*/  ENDCOLLECTIVE ;  /* 0x000000000000791b */ /* 0x01ffea0003800000 */
.L_x_734:
[----:B------:R-:W-:Y:S05]  /*11080*/  BSYNC B0 ;  /* 0x0000000000007941 */ /* 0x000fea0003800000 */
.L_x_733:
[----:B------:R-:W-:Y:S02]  /*11090*/  IMAD.MOV.U32 R41, RZ, RZ, R49 ;  /* 0x000000ffff297224 */ /* 0x000fe400078e0031 */
[----:B------:R-:W-:Y:S02]  /*110a0*/  IMAD.MOV.U32 R42, RZ, RZ, 0x4 ;  /* 0x00000004ff2a7424 */ /* 0x000fe400078e00ff */
[----:B------:R-:W-:Y:S02]  /*110b0*/  IMAD.MOV.U32 R40, RZ, RZ, -0x1 ;  /* 0xffffffffff287424 */ /* 0x000fe400078e00ff */
[----:B------:R-:W-:-:S07]  /*110c0*/  IMAD.MOV.U32 R37, RZ, RZ, R43 ;  /* 0x000000ffff257224 */ /* 0x000fce00078e002b */
[----:B------:R-:W-:Y:S05]  /*110d0*/  WARPSYNC.COLLECTIVE R40, `(.L_x_735) ;  /* 0x0000000028087348 */ /* 0x000fea0003c00000 */
[----:B------:R0:W1:Y:S02]  /*110e0*/  SHFL.DOWN P3, R43, R41, R42, R59 ;  /* 0x0800002a292b7389 */ /* 0x000064000006003b */
[----:B01----:R-:W-:Y:S05]  /*110f0*/  ENDCOLLECTIVE ;  /* 0x000000000000791b */ /* 0x003fea0003800000 */
.L_x_735:
[----:B------:R-:W-:Y:S01]  /*11100*/  IMAD.MOV.U32 R36, RZ, RZ, R43 ;  /* 0x000000ffff247224 */ /* 0x000fe200078e002b */
[----:B------:R-:W-:Y:S06]  /*11110*/  BRA `(.L_x_736) ;  /* 0xffffff3c007c7947 */ /* 0x000fec000383ffff */
.L_x_443:
[----:B------:R-:W-:Y:S01]  /*11120*/  BSSY B0, `(.L_x_737) ;  /* 0x0000007000007945 */ /* 0x000fe20003800000 */
[----:B------:R-:W-:Y:S02]  /*11130*/  IMAD.MOV.U32 R41, RZ, RZ, R47 ;  /* 0x000000ffff297224 */ /* 0x000fe400078e002f */
[----:B------:R-:W-:Y:S02]  /*11140*/  IMAD.MOV.U32 R42, RZ, RZ, 0x4 ;  /* 0x00000004ff2a7424 */ /* 0x000fe400078e00ff */
[----:B------:R-:W-:-:S07]  /*11150*/  IMAD.MOV.U32 R40, RZ, RZ, -0x1 ;  /* 0xffffffffff287424 */ /* 0x000fce00078e00ff */
[----:B01234-:R-:W-:Y:S05]  /*11160*/  WARPSYNC.COLLECTIVE R40, `(.L_x_738) ;  /* 0x0000000028087348 */ /* 0x01ffea0003c00000 */
[----:B------:R0:W0:Y:S02]  /*11170*/  SHFL.DOWN P3, R43, R41, R42, R59 ;  /* 0x0800002a292b7389 */ /* 0x000024000006003b */
[----:B01234-:R-:W-:Y:S05]  /*11180*/  ENDCOLLECTIVE ;  /* 0x000000000000791b */ /* 0x01ffea0003800000 */
.L_x_738:
[----:B------:R-:W-:Y:S05]  /*11190*/  BSYNC B0 ;  /* 0x0000000000007941 */ /* 0x000fea0003800000 */
.L_x_737:
[----:B------:R-:W-:Y:S05]  /*111a0*/  BRA `(.L_x_739) ;  /* 0xffffff3c00607947 */ /* 0x000fea000383ffff */
.L_x_444:
[----:B------:R-:W-:Y:S01]  /*111b0*/  BSSY B0, `(.L_x_740) ;  /* 0x0000007000007945 */ /* 0x000fe20003800000 */
[----:B------:R-:W-:Y:S02]  /*111c0*/  IMAD.MOV.U32 R41, RZ, RZ, R48 ;  /* 0x000000ffff297224 */ /* 0x000fe400078e0030 */
[----:B------:R-:W-:Y:S02]  /*111d0*/  IMAD.MOV.U32 R42, RZ, RZ, 0x4 ;  /* 0x00000004ff2a7424 */ /* 0x000fe400078e00ff */
[----:B------:R-:W-:-:S07]  /*111e0*/  IMAD.MOV.U32 R40, RZ, RZ, -0x1 ;  /* 0xffffffffff287424 */ /* 0x000fce00078e00ff */
[----:B01234-:R-:W-:Y:S05]  /*111f0*/  WARPSYNC.COLLECTIVE R40, `(.L_x_741) ;  /* 0x0000000028087348 */ /* 0x01ffea0003c00000 */
[----:B------:R0:W0:Y:S02]  /*11200*/  SHFL.DOWN P3, R43, R41, R42, R59 ;  /* 0x0800002a292b7389 */ /* 0x000024000006003b */
[----:B01234-:R-:W-:Y:S05]  /*11210*/  ENDCOLLECTIVE ;  /* 0x000000000000791b */ /* 0x01ffea0003800000 */
.L_x_741:
[----:B------:R-:W-:Y:S05]  /*11220*/  BSYNC B0 ;  /* 0x0000000000007941 */ /* 0x000fea0003800000 */
.L_x_740:
[----:B------:R-:W-:Y:S05]  /*11230*/  BRA `(.L_x_742) ;  /* 0xffffff3c00447947 */ /* 0x000fea000383ffff */
.L_x_445:
[----:B------:R-:W-:Y:S01]  /*11240*/  BSSY B0, `(.L_x_743) ;  /* 0x0000007000007945 */ /* 0x000fe20003800000 */
[----:B------:R-:W-:Y:S02]  /*11250*/  IMAD.MOV.U32 R41, RZ, RZ, R20 ;  /* 0x000000ffff297224 */ /* 0x000fe400078e0014 */
[----:B------:R-:W-:Y:S02]  /*11260*/  IMAD.MOV.U32 R42, RZ, RZ, 0x4 ;  /* 0x00000004ff2a7424 */ /* 0x000fe400078e00ff */
[----:B------:R-:W-:-:S07]  /*11270*/  IMAD.MOV.U32 R40, RZ, RZ, -0x1 ;  /* 0xffffffffff287424 */ /* 0x000fce00078e00ff */
[----:B01234-:R-:W-:Y:S05]  /*11280*/  WARPSYNC.COLLECTIVE R40, `(.L_x_744) ;  /* 0x0000000028087348 */ /* 0x01ffea0003c00000 */
[----:B------:R0:W0:Y:S02]  /*11290*/  SHFL.DOWN P3, R43, R41, R42, R59 ;  /* 0x0800002a292b7389 */ /* 0x000024000006003b */
[----:B01234-:R-:W-:Y:S05]  /*112a0*/  ENDCOLLECTIVE ;  /* 0x000000000000791b */ /* 0x01ffea0003800000 */
.L_x_744:
[----:B------:R-:W-:Y:S05]  /*112b0*/  BSYNC B0 ;  /* 0x0000000000007941 */ /* 0x000fea0003800000 */
.L_x_743:
[----:B------:R-:W-:Y:S02]  /*112c0*/  IMAD.MOV.U32 R41, RZ, RZ, R21 ;  /* 0x000000ffff297224 */ /* 0x000fe400078e0015 */
[----:B------:R-:W-:Y:S02]  /*112d0*/  IMAD.MOV.U32 R42, RZ, RZ, 0x4 ;  /* 0x00000004ff2a7424 */ /* 0x000fe400078e00ff */
[----:B------:R-:W-:Y:S02]  /*112e0*/  IMAD.MOV.U32 R40, RZ, RZ, -0x1 ;  /* 0xffffffffff287424 */ /* 0x000fe400078e00ff */
[----:B------:R-:W-:-:S07]  /*112f0*/  IMAD.MOV.U32 R30, RZ, RZ, R43 ;  /* 0x000000ffff1e7224 */ /* 0x000fce00078e002b */
[----:B------:R-:W-:Y:S05]  /*11300*/  WARPSYNC.COLLECTIVE R40, `(.L_x_745) ;  /* 0x0000000028087348 */ /* 0x000fea0003c00000 */
[----:B------:R0:W1:Y:S02]  /*11310*/  SHFL.DOWN P3, R43, R41, R42, R59 ;  /* 0x0800002a292b7389 */ /* 0x000064000006003b */
[----:B01----:R-:W-:Y:S05]  /*11320*/  ENDCOLLECTIVE ;  /* 0x000000000000791b */ /* 0x003fea0003800000 */
.L_x_745:
[----:B------:R-:W-:Y:S02]  /*11330*/  IMAD.MOV.U32 R41, RZ, RZ, R22 ;  /* 0x000000ffff297224 */ /* 0x000fe400078e0016 */
[----:B------:R-:W-:-:S07]  /*11340*/  IMAD.MOV.U32 R31, RZ, RZ, R43 ;  /* 0x000000ffff1f7224 */ /* 0x000fce00078e002b */
[----:B------:R-:W-:Y:S05]  /*11350*/  WARPSYNC.COLLECTIVE R40, `(.L_x_746) ;  /* 0x0000000028087348 */ /* 0x000fea0003c00000 */
[----:B------:R0:W1:Y:S02]  /*11360*/  SHFL.DOWN P3, R43, R41, R42, R59 ;  /* 0x0800002a292b7389 */ /* 0x000064000006003b */
[----:B01----:R-:W-:Y:S05]  /*11370*/  ENDCOLLECTIVE ;  /* 0x000000000000791b */ /* 0x003fea0003800000 */
.L_x_746:
[----:B------:R-:W-:Y:S02]  /*11380*/  IMAD.MOV.U32 R41, RZ, RZ, R23 ;  /* 0x000000ffff297224 */ /* 0x000fe400078e0017 */
[----:B------:R-:W-:-:S07]  /*11390*/  IMAD.MOV.U32 R28, RZ, RZ, R43 ;  /* 0x000000ffff1c7224 */ /* 0x000fce00078e002b */
[----:B------:R-:W-:Y:S05]  /*113a0*/  WARPSYNC.COLLECTIVE R40, `(.L_x_747) ;  /* 0x0000000028087348 */ /* 0x000fea0003c00000 */
[----:B------:R0:W1:Y:S02]  /*113b0*/  SHFL.DOWN P3, R43, R41, R42, R59 ;  /* 0x0800002a292b7389 */ /* 0x000064000006003b */
[----:B01----:R-:W-:Y:S05]  /*113c0*/  ENDCOLLECTIVE ;  /* 0x000000000000791b */ /* 0x003fea0003800000 */
.L_x_747:
[----:B------:R-:W-:Y:S02]  /*113d0*/  IMAD.MOV.U32 R41, RZ, RZ, R24 ;  /* 0x000000ffff297224 */ /* 0x000fe400078e0018 */
[----:B------:R-:W-:-:S07]  /*113e0*/  IMAD.MOV.U32 R29, RZ, RZ, R43 ;  /* 0x000000ffff1d7224 */ /* 0x000fce00078e002b */
[----:B------:R-:W-:Y:S05]  /*113f0*/  WARPSYNC.COLLECTIVE R40, `(.L_x_748) ;  /* 0x0000000028087348 */ /* 0x000fea0003c00000 */
[----:B------:R0:W1:Y:S02]  /*11400*/  SHFL.DOWN P3, R43, R41, R42, R59 ;  /* 0x0800002a292b7389 */ /* 0x000064000006003b */
[----:B01----:R-:W-:Y:S05]  /*11410*/  ENDCOLLECTIVE ;  /* 0x000000000000791b */ /* 0x003fea0003800000 */
.L_x_748:
[----:B------:R-:W-:Y:S01]  /*11420*/  IMAD.MOV.U32 R38, RZ, RZ, R43 ;  /* 0x000000ffff267224 */ /* 0x000fe200078e002b */
[----:B------:R-:W-:Y:S06]  /*11430*/  BRA `(.L_x_749) ;  /* 0xffffff3800e07947 */ /* 0x000fec000383ffff */
.L_x_446:
[----:B------:R-:W-:Y:S01]  /*11440*/  BSSY B0, `(.L_x_750) ;  /* 0x0000007000007945 */ /* 0x000fe20003800000 */
[----:B------:R-:W-:Y:S02]  /*11450*/  IMAD.MOV.U32 R41, RZ, RZ, R52 ;  /* 0x000000ffff297224 */ /* 0x000fe400078e0034 */
[----:B------:R-:W-:Y:S02]  /*11460*/  IMAD.MOV.U32 R42, RZ, RZ, 0x4 ;  /* 0x00000004ff2a7424 */ /* 0x000fe400078e00ff */
[----:B------:R-:W-:-:S07]  /*11470*/  IMAD.MOV.U32 R40, RZ, RZ, -0x1 ;  /* 0xffffffffff287424 */ /* 0x000fce00078e00ff */
[----:B01234-:R-:W-:Y:S05]  /*11480*/  WARPSYNC.COLLECTIVE R40, `(.L_x_751) ;  /* 0x0000000028087348 */ /* 0x01ffea0003c00000 */
[----:B------:R0:W0:Y:S02]  /*11490*/  SHFL.DOWN P3, R43, R41, R42, R59 ;  /* 0x0800002a292b7389 */ /* 0x000024000006003b */
[----:B01234-:R-:W-:Y:S05]  /*114a0*/  ENDCOLLECTIVE ;  /* 0x000000000000791b */ /* 0x01ffea0003800000 */
.L_x_751:
[----:B------:R-:W-:Y:S05]  /*114b0*/  BSYNC B0 ;  /* 0x0000000000007941 */ /* 0x000fea0003800000 */
.L_x_750:
[----:B------:R-:W-:Y:S05]  /*114c0*/  BRA `(.L_x_752) ;  /* 0xffffff3800cc7947 */ /* 0x000fea000383ffff */
.L_x_447:
[----:B------:R-:W-:Y:S01]  /*114d0*/  BSSY B0, `(.L_x_753) ;  /* 0x0000007000007945 */ /* 0x000fe20003800000 */
[----:B------:R-:W-:Y:S02]  /*114e0*/  IMAD.MOV.U32 R41, RZ, RZ, R50 ;  /* 0x000000ffff297224 */ /* 0x000fe400078e0032 */
[----:B------:R-:W-:Y:S02]  /*114f0*/  IMAD.MOV.U32 R42, RZ, RZ, 0x4 ;  /* 0x00000004ff2a7424 */ /* 0x000fe400078e00ff */
[----:B------:R-:W-:-:S07]  /*11500*/  IMAD.MOV.U32 R40, RZ, RZ, -0x1 ;  /* 0xffffffffff287424 */ /* 0x000fce00078e00ff */
[----:B01234-:R-:W-:Y:S05]  /*11510*/  WARPSYNC.COLLECTIVE R40, `(.L_x_754) ;  /* 0x0000000028087348 */ /* 0x01ffea0003c00000 */
[----:B------:R0:W0:Y:S02]  /*11520*/  SHFL.DOWN P3, R43, R41, R42, R59 ;  /* 0x0800002a292b7389 */ /* 0x000024000006003b */
[----:B01234-:R-:W-:Y:S05]  /*11530*/  ENDCOLLECTIVE ;  /* 0x000000000000791b */ /* 0x01ffea0003800000 */
.L_x_754:
[----:B------:R-:W-:Y:S05]  /*11540*/  BSYNC B0 ;  /* 0x0000000000007941 */ /* 0x000fea0003800000 */
.L_x_753:
[----:B------:R-:W-:Y:S05]  /*11550*/  BRA `(.L_x_755) ;  /* 0xffffff3800b07947 */ /* 0x000fea000383ffff */
.L_x_448:
[----:B------:R-:W-:Y:S01]  /*11560*/  BSSY B0, `(.L_x_756) ;  /* 0x0000007000007945 */ /* 0x000fe20003800000 */
[----:B------:R-:W-:Y:S02]  /*11570*/  IMAD.MOV.U32 R41, RZ, RZ, R51 ;  /* 0x000000ffff297224 */ /* 0x000fe400078e0033 */
[----:B------:R-:W-:Y:S02]  /*11580*/  IMAD.MOV.U32 R42, RZ, RZ, 0x4 ;  /* 0x00000004ff2a7424 */ /* 0x000fe400078e00ff */
[----:B------:R-:W-:-:S07]  /*11590*/  IMAD.MOV.U32 R40, RZ, RZ, -0x1 ;  /* 0xffffffffff287424 */ /* 0x000fce00078e00ff */
[----:B01234-:R-:W-:Y:S05]  /*115a0*/  WARPSYNC.COLLECTIVE R40, `(.L_x_757) ;  /* 0x0000000028087348 */ /* 0x01ffea0003c00000 */
[----:B------:R0:W0:Y:S02]  /*115b0*/  SHFL.DOWN P3, R43, R41, R42, R59 ;  /* 0x0800002a292b7389 */ /* 0x000024000006003b */
[----:B01234-:R-:W-:Y:S05]  /*115c0*/  ENDCOLLECTIVE ;  /* 0x000000000000791b */ /* 0x01ffea0003800000 */
.L_x_757:
[----:B------:R-:W-:Y:S05]  /*115d0*/  BSYNC B0 ;  /* 0x0000000000007941 */ /* 0x000fea0003800000 */
.L_x_756:
[----:B------:R-:W-:Y:S05]  /*115e0*/  BRA `(.L_x_758) ;  /* 0xffffff3800947947 */ /* 0x000fea000383ffff */
.L_x_451:
[----:B------:R-:W-:Y:S01]  /*115f0*/  BSSY B0, `(.L_x_759) ;  /* 0x0000007000007945 */ /* 0x000fe20003800000 */
[----:B------:R-:W-:Y:S02]  /*11600*/  IMAD.MOV.U32 R41, RZ, RZ, R46 ;  /* 0x000000ffff297224 */ /* 0x000fe400078e002e */
[----:B------:R-:W-:Y:S02]  /*11610*/  IMAD.MOV.U32 R42, RZ, RZ, 0x8 ;  /* 0x00000008ff2a7424 */ /* 0x000fe400078e00ff */
[----:B------:R-:W-:-:S07]  /*11620*/  IMAD.MOV.U32 R40, RZ, RZ, -0x1 ;  /* 0xffffffffff287424 */ /* 0x000fce00078e00ff */
[----:B01234-:R-:W-:Y:S05]  /*11630*/  WARPSYNC.COLLECTIVE R40, `(.L_x_760) ;  /* 0x0000000028087348 */ /* 0x01ffea0003c00000 */
[----:B------:R0:W0:Y:S02]  /*11640*/  SHFL.DOWN P3, R43, R41, R42, R59 ;  /* 0x0800002a292b7389 */ /* 0x000024000006003b */
[----:B01234-:R-:W-:Y:S05]  /*11650*/  ENDCOLLECTIVE ;  /* 0x000000000000791b */ /* 0x01ffea0003800000 */
.L_x_760:
[----:B------:R-:W-:Y:S05]  /*11660*/  BSYNC B0 ;  /* 0x0000000000007941 */ /* 0x000fea0003800000 */
.L_x_759:
[----:B------:R-:W-:Y:S02]  /*11670*/  IMAD.MOV.U32 R41, RZ, RZ, R49 ;  /* 0x000000ffff297224 */ /* 0x000fe400078e0031 */
[----:B------:R-:W-:Y:S02]  /*11680*/  IMAD.MOV.U32 R42, RZ, RZ, 0x8 ;  /* 0x00000008ff2a7424 */ /* 0x000fe400078e00ff */
[----:B------:R-:W-:Y:S02]  /*11690*/  IMAD.MOV.U32 R40, RZ, RZ, -0x1 ;  /* 0xffffffffff287424 */ /* 0x000fe400078e00ff */
[----:B------:R-:W-:-:S07]  /*116a0*/  IMAD.MOV.U32 R37, RZ, RZ, R43 ;  /* 0x000000ffff257224 */ /* 0x000fce00078e002b */
[----:B------:R-:W-:Y:S05]  /*116b0*/  WARPSYNC.COLLECTIVE R40, `(.L_x_761) ;  /* 0x0000000028087348 */ /* 0x000fea0003c00000 */
[----:B------:R0:W1:Y:S02]  /*116c0*/  SHFL.DOWN P3, R43, R41, R42, R59 ;  /* 0x0800002a292b7389 */ /* 0x000064000006003b */
[----:B01----:R-:W-:Y:S05]  /*116d0*/  ENDCOLLECTIVE ;  /* 0x000000000000791b */ /* 0x003fea0003800000 */
.L_x_761:
[----:B------:R-:W-:Y:S01]  /*116e0*/  IMAD.MOV.U32 R36, RZ, RZ, R43 ;  /* 0x000000ffff247224 */ /* 0x000fe200078e002b */
[----:B------:R-:W-:Y:S06]  /*116f0*/  BRA `(.L_x_762) ;  /* 0xffffff38009c7947 */ /* 0x000fec000383ffff */
.L_x_452:
[----:B------:R-:W-:Y:S01]  /*11700*/  BSSY B0, `(.L_x_763) ;  /* 0x0000007000007945 */ /* 0x000fe20003800000 */
[----:B------:R-:W-:Y:S02]  /*11710*/  IMAD.MOV.U32 R41, RZ, RZ, R47 ;  /* 0x000000ffff297224 */ /* 0x000fe400078e002f */
[----:B------:R-:W-:Y:S02]  /*11720*/  IMAD.MOV.U32 R42, RZ, RZ, 0x8 ;  /* 0x00000008ff2a7424 */ /* 0x000fe400078e00ff */
[----:B------:R-:W-:-:S07]  /*11730*/  IMAD.MOV.U32 R40, RZ, RZ, -0x1 ;  /* 0xffffffffff287424 */ /* 0x000fce00078e00ff */
[----:B01234-:R-:W-:Y:S05]  /*11740*/  WARPSYNC.COLLECTIVE R40, `(.L_x_764) ;  /* 0x0000000028087348 */ /* 0x01ffea0003c00000 */
[----:B------:R0:W0:Y:S02]  /*11750*/  SHFL.DOWN P3, R43, R41, R42, R59 ;  /* 0x0800002a292b7389 */ /* 0x000024000006003b */
[----:B01234-:R-:W-:Y:S05]  /*11760*/  ENDCOLLECTIVE ;  /* 0x000000000000791b */ /* 0x01ffea0003800000 */
.L_x_764:
[----:B------:R-:W-:Y:S05]  /*11770*/  BSYNC B0 ;  /* 0x0000000000007941 */ /* 0x000fea0003800000 */
.L_x_763:
[----:B------:R-:W-:Y:S05]  /*11780*/  BRA `(.L_x_765) ;  /* 0xffffff3800807947 */ /* 0x000fea000383ffff */
.L_x_453:
[----:B------:R-:W-:Y:S01]  /*11790*/  BSSY B0, `(.L_x_766) ;  /* 0x0000007000007945 */ /* 0x000fe20003800000 */
[----:B------:R-:W-:Y:S02]  /*117a0*/  IMAD.MOV.U32 R41, RZ, RZ, R48 ;  /* 0x000000ffff297224 */ /* 0x000fe400078e0030 */
[----:B------:R-:W-:Y:S02]  /*117b0*/  IMAD.MOV.U32 R42, RZ, RZ, 0x8 ;  /* 0x00000008ff2a7424 */ /* 0x000fe400078e00ff */
[----:B------:R-:W-:-:S07]  /*117c0*/  IMAD.MOV.U32 R40, RZ, RZ, -0x1 ;  /* 0xffffffffff287424 */ /* 0x000fce00078e00ff */
[----:B01234-:R-:W-:Y:S05]  /*117d0*/  WARPSYNC.COLLECTIVE R40, `(.L_x_767) ;  /* 0x0000000028087348 */ /* 0x01ffea0003c00000 */
[----:B------:R0:W0:Y:S02]  /*117e0*/  SHFL.DOWN P3, R43, R41, R42, R59 ;  /* 0x0800002a292b7389 */ /* 0x000024000006003b */
[----:B01234-:R-:W-:Y:S05]  /*117f0*/  ENDCOLLECTIVE ;  /* 0x000000000000791b */ /* 0x01ffea0003800000 */
.L_x_767:
[----:B------:R-:W-:Y:S05]  /*11800*/  BSYNC B0 ;  /* 0x0000000000007941 */ /* 0x000fea0003800000 */
.L_x_766:
[----:B------:R-:W-:Y:S05]  /*11810*/  BRA `(.L_x_768) ;  /* 0xffffff3800647947 */ /* 0x000fea000383ffff */
.L_x_454:
[----:B------:R-:W-:Y:S01]  /*11820*/  BSSY B0, `(.L_x_769) ;  /* 0x0000007000007945 */ /* 0x000fe20003800000 */
[----:B------:R-:W-:Y:S02]  /*11830*/  IMAD.MOV.U32 R41, RZ, RZ, R20 ;  /* 0x000000ffff297224 */ /* 0x000fe400078e0014 */
[----:B------:R-:W-:Y:S02]  /*11840*/  IMAD.MOV.U32 R42, RZ, RZ, 0x8 ;  /* 0x00000008ff2a7424 */ /* 0x000fe400078e00ff */
[----:B------:R-:W-:-:S07]  /*11850*/  IMAD.MOV.U32 R40, RZ, RZ, -0x1 ;  /* 0xffffffffff287424 */ /* 0x000fce00078e00ff */
[----:B01234-:R-:W-:Y:S05]  /*11860*/  WARPSYNC.COLLECTIVE R40, `(.L_x_770) ;  /* 0x0000000028087348 */ /* 0x01ffea0003c00000 */
[----:B------:R0:W0:Y:S02]  /*11870*/  SHFL.DOWN P3, R43, R41, R42, R59 ;  /* 0x0800002a292b7389 */ /* 0x000024000006003b */
[----:B01234-:R-:W-:Y:S05]  /*11880*/  ENDCOLLECTIVE ;  /* 0x000000000000791b */ /* 0x01ffea0003800000 */
.L_x_770:
[----:B------:R-:W-:Y:S05]  /*11890*/  BSYNC B0 ;  /* 0x0000000000007941 */ /* 0x000fea0003800000 */
.L_x_769:
[----:B------:R-:W-:Y:S02]  /*118a0*/  IMAD.MOV.U32 R41, RZ, RZ, R21 ;  /* 0x000000ffff297224 */ /* 0x000fe400078e0015 */
[----:B------:R-:W-:Y:S02]  /*118b0*/  IMAD.MOV.U32 R42, RZ, RZ, 0x8 ;  /* 0x00000008ff2a7424 */ /* 0x000fe400078e00ff */
[----:B------:R-:W-:Y:S02]  /*118c0*/  IMAD.MOV.U32 R40, RZ, RZ, -0x1 ;  /* 0xffffffffff287424 */ /* 0x000fe400078e00ff */
[----:B------:R-:W-:-:S07]  /*118d0*/  IMAD.MOV.U32 R30, RZ, RZ, R43 ;  /* 0x000000ffff1e7224 */ /* 0x000fce00078e002b */
[----:B------:R-:W-:Y:S05]  /*118e0*/  WARPSYNC.COLLECTIVE R40, `(.L_x_771) ;  /* 0x0000000028087348 */ /* 0x000fea0003c00000 */
[----:B------:R0:W1:Y:S02]  /*118f0*/  SHFL.DOWN P3, R43, R41, R42, R59 ;  /* 0x0800002a292b7389 */ /* 0x000064000006003b */
[----:B01----:R-:W-:Y:S05]  /*11900*/  ENDCOLLECTIVE ;  /* 0x000000000000791b */ /* 0x003fea0003800000 */
.L_x_771:
[----:B------:R-:W-:Y:S02]  /*11910*/  IMAD.MOV.U32 R41, RZ, RZ, R22 ;  /* 0x000000ffff297224 */ /* 0x000fe400078e0016 */
[----:B------:R-:W-:-:S07]  /*11920*/  IMAD.MOV.U32 R31, RZ, RZ, R43 ;  /* 0x000000ffff1f7224 */ /* 0x000fce00078e002b */
[----:B------:R-:W-:Y:S05]  /*11930*/  WARPSYNC.COLLECTIVE R40, `(.L_x_772) ;  /* 0x0000000028087348 */ /* 0x000fea0003c00000 */
[----:B------:R0:W1:Y:S02]  /*11940*/  SHFL.DOWN P3, R43, R41, R42, R59 ;  /* 0x0800002a292b7389 */ /* 0x000064000006003b */
[----:B01----:R-:W-:Y:S05]  /*11950*/  ENDCOLLECTIVE ;  /* 0x000000000000791b */ /* 0x003fea0003800000 */
.L_x_772:
[----:B------:R-:W-:Y:S02]  /*11960*/  IMAD.MOV.U32 R41, RZ, RZ, R23 ;  /* 0x000000ffff297224 */ /* 0x000fe400078e0017 */
[----:B------:R-:W-:-:S07]  /*11970*/  IMAD.MOV.U32 R28, RZ, RZ, R43 ;  /* 0x000000ffff1c7224 */ /* 0x000fce00078e002b */
[----:B------:R-:W-:Y:S05]  /*11980*/  WARPSYNC.COLLECTIVE R40, `(.L_x_773) ;  /* 0x0000000028087348 */ /* 0x000fea0003c00000 */
[----:B------:R0:W1:Y:S02]  /*11990*/  SHFL.DOWN P3, R43, R41, R42, R59 ;  /* 0x0800002a292b7389 */ /* 0x000064000006003b */
[----:B01----:R-:W-:Y:S05]  /*119a0*/  ENDCOLLECTIVE ;  /* 0x000000000000791b */ /* 0x003fea0003800000 */
.L_x_773:
[----:B------:R-:W-:Y:S02]  /*119b0*/  IMAD.MOV.U32 R41, RZ, RZ, R24 ;  /* 0x000000ffff297224 */ /* 0x000fe400078e0018 */
[----:B------:R-:W-:-:S07]  /*119c0*/  IMAD.MOV.U32 R29, RZ, RZ, R43 ;  /* 0x000000ffff1d7224 */ /* 0x000fce00078e002b */
[----:B------:R-:W-:Y:S05]  /*119d0*/  WARPSYNC.COLLECTIVE R40, `(.L_x_774) ;  /* 0x0000000028087348 */ /* 0x000fea0003c00000 */
[----:B------:R0:W1:Y:S02]  /*119e0*/  SHFL.DOWN P3, R43, R41, R42, R59 ;  /* 0x0800002a292b7389 */ /* 0x000064000006003b */
[----:B01----:R-:W-:Y:S05]  /*119f0*/  ENDCOLLECTIVE ;  /* 0x000000000000791b */ /* 0x003fea0003800000 */
.L_x_774:
[----:B------:R-:W-:Y:S01]  /*11a00*/  IMAD.MOV.U32 R38, RZ, RZ, R43 ;  /* 0x000000ffff267224 */ /* 0x000fe200078e002b */
[----:B------:R-:W-:Y:S06]  /*11a10*/  BRA `(.L_x_775) ;  /* 0xffffff3800007947 */ /* 0x000fec000383ffff */
.L_x_455:
[----:B------:R-:W-:Y:S01]  /*11a20*/  BSSY B0, `(.L_x_776) ;  /* 0x0000007000007945 */ /* 0x000fe20003800000 */
[----:B------:R-:W-:Y:S02]  /*11a30*/  IMAD.MOV.U32 R41, RZ, RZ, R52 ;  /* 0x000000ffff297224 */ /* 0x000fe400078e0034 */
[----:B------:R-:W-:Y:S02]  /*11a40*/  IMAD.MOV.U32 R42, RZ, RZ, 0x8 ;  /* 0x00000008ff2a7424 */ /* 0x000fe400078e00ff */
[----:B------:R-:W-:-:S07]  /*11a50*/  IMAD.MOV.U32 R40, RZ, RZ, -0x1 ;  /* 0xffffffffff287424 */ /* 0x000fce00078e00ff */
[----:B01234-:R-:W-:Y:S05]  /*11a60*/  WARPSYNC.COLLECTIVE R40, `(.L_x_777) ;  /* 0x0000000028087348 */ /* 0x01ffea0003c00000 */
[----:B------:R0:W0:Y:S02]  /*11a70*/  SHFL.DOWN P3, R43, R41, R42, R59 ;  /* 0x0800002a292b7389 */ /* 0x000024000006003b */
[----:B01234-:R-:W-:Y:S05]  /*11a80*/  ENDCOLLECTIVE ;  /* 0x000000000000791b */ /* 0x01ffea0003800000 */
.L_x_777:
[----:B------:R-:W-:Y:S05]  /*11a90*/  BSYNC B0 ;  /* 0x0000000000007941 */ /* 0x000fea0003800000 */
.L_x_776:
[----:B------:R-:W-:Y:S05]  /*11aa0*/  BRA `(.L_x_778) ;  /* 0xffffff3400ec7947 */ /* 0x000fea000383ffff */
.L_x_456:
[----:B------:R-:W-:Y:S01]  /*11ab0*/  BSSY B0, `(.L_x_779) ;  /* 0x0000007000007945 */ /* 0x000fe20003800000 */
[----:B------:R-:W-:Y:S02]  /*11ac0*/  IMAD.MOV.U32 R41, RZ, RZ, R50 ;  /* 0x000000ffff297224 */ /* 0x000fe400078e0032 */
[----:B------:R-:W-:Y:S02]  /*11ad0*/  IMAD.MOV.U32 R42, RZ, RZ, 0x8 ;  /* 0x00000008ff2a7424 */ /* 0x000fe400078e00ff */
[----:B------:R-:W-:-:S07]  /*11ae0*/  IMAD.MOV.U32 R40, RZ, RZ, -0x1 ;  /* 0xffffffffff287424 */ /* 0x000fce00078e00ff */
[----:B01234-:R-:W-:Y:S05]  /*11af0*/  WARPSYNC.COLLECTIVE R40, `(.L_x_780) ;  /* 0x0000000028087348 */ /* 0x01ffea0003c00000 */
[----:B------:R0:W0:Y:S02]  /*11b00*/  SHFL.DOWN P3, R43, R41, R42, R59 ;  /* 0x0800002a292b7389 */ /* 0x000024000006003b */
[----:B01234-:R-:W-:Y:S05]  /*11b10*/  ENDCOLLECTIVE ;  /* 0x000000000000791b */ /* 0x01ffea0003800000 */
.L_x_780:
[----:B------:R-:W-:Y:S05]  /*11b20*/  BSYNC B0 ;  /* 0x0000000000007941 */ /* 0x000fea0003800000 */
.L_x_779:
[----:B------:R-:W-:Y:S05]  /*11b30*/  BRA `(.L_x_781) ;  /* 0xffffff3400d07947 */ /* 0x000fea000383ffff */
.L_x_457:
[----:B------:R-:W-:Y:S01]  /*11b40*/  BSSY B0, `(.L_x_782) ;  /* 0x0000007000007945 */ /* 0x000fe20003800000 */
[----:B------:R-:W-:Y:S02]  /*11b50*/  IMAD.MOV.U32 R41, RZ, RZ, R51 ;  /* 0x000000ffff297224 */ /* 0x000fe400078e0033 */
[----:B------:R-:W-:Y:S02]  /*11b60*/  IMAD.MOV.U32 R42, RZ, RZ, 0x8 ;  /* 0x00000008ff2a7424 */ /* 0x000fe400078e00ff */
[----:B------:R-:W-:-:S07]  /*11b70*/  IMAD.MOV.U32 R40, RZ, RZ, -0x1 ;  /* 0xffffffffff287424 */ /* 0x000fce00078e00ff */
[----:B01234-:R-:W-:Y:S05]  /*11b80*/  WARPSYNC.COLLECTIVE R40, `(.L_x_783) ;  /* 0x0000000028087348 */ /* 0x01ffea0003c00000 */
[----:B------:R0:W0:Y:S02]  /*11b90*/  SHFL.DOWN P3, R43, R41, R42, R59 ;  /* 0x0800002a292b7389 */ /* 0x000024000006003b */
[----:B01234-:R-:W-:Y:S05]  /*11ba0*/  ENDCOLLECTIVE ;  /* 0x000000000000791b */ /* 0x01ffea0003800000 */
.L_x_783:
[----:B------:R-:W-:Y:S05]  /*11bb0*/  BSYNC B0 ;  /* 0x0000000000007941 */ /* 0x000fea0003800000 */
.L_x_782:
[----:B------:R-:W-:Y:S05]  /*11bc0*/  BRA `(.L_x_784) ;  /* 0xffffff3400b47947 */ /* 0x000fea000383ffff */
.L_x_460:
[----:B------:R-:W-:Y:S01]  /*11bd0*/  BSSY B0, `(.L_x_785) ;  /* 0x0000007000007945 */ /* 0x000fe20003800000 */
[----:B------:R-:W-:Y:S02]  /*11be0*/  IMAD.MOV.U32 R41, RZ, RZ, R46 ;  /* 0x000000ffff297224 */ /* 0x000fe400078e002e */
[----:B------:R-:W-:Y:S02]  /*11bf0*/  IMAD.MOV.U32 R42, RZ, RZ, 0x10 ;  /* 0x00000010ff2a7424 */ /* 0x000fe400078e00ff */
[----:B------:R-:W-:-:S07]  /*11c00*/  IMAD.MOV.U32 R40, RZ, RZ, -0x1 ;  /* 0xffffffffff287424 */ /* 0x000fce00078e00ff */
[----:B01234-:R-:W-:Y:S05]  /*11c10*/  WARPSYNC.COLLECTIVE R40, `(.L_x_786) ;  /* 0x0000000028087348 */ /* 0x01ffea0003c00000 */
[----:B------:R0:W0:Y:S02]  /*11c20*/  SHFL.DOWN P3, R43, R41, R42, R59 ;  /* 0x0800002a292b7389 */ /* 0x000024000006003b */
[----:B01234-:R-:W-:Y:S05]  /*11c30*/  ENDCOLLECTIVE ;  /* 0x000000000000791b */ /* 0x01ffea0003800000 */
.L_x_786:
[----:B------:R-:W-:Y:S05]  /*11c40*/  BSYNC B0 ;  /* 0x0000000000007941 */ /* 0x000fea0003800000 */
.L_x_785:
[----:B------:R-:W-:Y:S02]  /*11c50*/  IMAD.MOV.U32 R41, RZ, RZ, R49 ;  /* 0x000000ffff297224 */ /* 0x000fe400078e0031 */
[----:B------:R-:W-:Y:S02]  /*11c60*/  IMAD.MOV.U32 R42, RZ, RZ, 0x10 ;  /* 0x00000010ff2a7424 */ /* 0x000fe400078e00ff */
[----:B------:R-:W-:Y:S02]  /*11c70*/  IMAD.MOV.U32 R40, RZ, RZ, -0x1 ;  /* 0xffffffffff287424 */ /* 0x000fe400078e00ff */
[----:B------:R-:W-:-:S07]  /*11c80*/  IMAD.MOV.U32 R37, RZ, RZ, R43 ;  /* 0x000000ffff257224 */ /* 0x000fce00078e002b */
[----:B------:R-:W-:Y:S05]  /*11c90*/  WARPSYNC.COLLECTIVE R40, `(.L_x_787) ;  /* 0x0000000028087348 */ /* 0x000fea0003c00000 */
[----:B------:R0:W1:Y:S02]  /*11ca0*/  SHFL.DOWN P3, R43, R41, R42, R59 ;  /* 0x0800002a292b7389 */ /* 0x000064000006003b */
[----:B01----:R-:W-:Y:S05]  /*11cb0*/  ENDCOLLECTIVE ;  /* 0x000000000000791b */ /* 0x003fea0003800000 */
.L_x_787:
[----:B------:R-:W-:Y:S01]  /*11cc0*/  IMAD.MOV.U32 R36, RZ, RZ, R43 ;  /* 0x000000ffff247224 */ /* 0x000fe200078e002b */
[----:B------:R-:W-:Y:S06]  /*11cd0*/  BRA `(.L_x_788) ;  /* 0xffffff3400bc7947 */ /* 0x000fec000383ffff */
.L_x_461:
[----:B------:R-:W-:Y:S01]  /*11ce0*/  BSSY B0, `(.L_x_789) ;  /* 0x0000007000007945 */ /* 0x000fe20003800000 */
[----:B------:R-:W-:Y:S02]  /*11cf0*/  IMAD.MOV.U32 R41, RZ, RZ, R47 ;  /* 0x000000ffff297224 */ /* 0x000fe400078e002f */
[----:B------:R-:W-:Y:S02]  /*11d00*/  IMAD.MOV.U32 R42, RZ, RZ, 0x10 ;  /* 0x00000010ff2a7424 */ /* 0x000fe400078e00ff */
[----:B------:R-:W-:-:S07]  /*11d10*/  IMAD.MOV.U32 R40, RZ, RZ, -0x1 ;  /* 0xffffffffff287424 */ /* 0x000fce00078e00ff */
[----:B01234-:R-:W-:Y:S05]  /*11d20*/  WARPSYNC.COLLECTIVE R40, `(.L_x_790) ;  /* 0x0000000028087348 */ /* 0x01ffea0003c00000 */
[----:B------:R0:W0:Y:S02]  /*11d30*/  SHFL.DOWN P3, R43, R41, R42, R59 ;  /* 0x0800002a292b7389 */ /* 0x000024000006003b */
[----:B01234-:R-:W-:Y:S05]  /*11d40*/  ENDCOLLECTIVE ;  /* 0x000000000000791b */ /* 0x01ffea0003800000 */
.L_x_790:
[----:B------:R-:W-:Y:S05]  /*11d50*/  BSYNC B0 ;  /* 0x0000000000007941 */ /* 0x000fea0003800000 */
.L_x_789:
[----:B------:R-:W-:Y:S05]  /*11d60*/  BRA `(.L_x_791) ;  /* 0xffffff3400a07947 */ /* 0x000fea000383ffff */
.L_x_462:
[----:B------:R-:W-:Y:S01]  /*11d70*/  BSSY B0, `(.L_x_792) ;  /* 0x0000007000007945 */ /* 0x000fe20003800000 */
[----:B------:R-:W-:Y:S02]  /*11d80*/  IMAD.MOV.U32 R41, RZ, RZ, R48 ;  /* 0x000000ffff297224 */ /* 0x000fe400078e0030 */
[----:B------:R-:W-:Y:S02]  /*11d90*/  IMAD.MOV.U32 R42, RZ, RZ, 0x10 ;  /* 0x00000010ff2a7424 */ /* 0x000fe400078e00ff */
[----:B------:R-:W-:-:S07]  /*11da0*/  IMAD.MOV.U32 R40, RZ, RZ, -0x1 ;  /* 0xffffffffff287424 */ /* 0x000fce00078e00ff */
[----:B01234-:R-:W-:Y:S05]  /*11db0*/  WARPSYNC.COLLECTIVE R40, `(.L_x_793) ;  /* 0x0000000028087348 */ /* 0x01ffea0003c00000 */
[----:B------:R0:W0:Y:S02]  /*11dc0*/  SHFL.DOWN P3, R43, R41, R42, R59 ;  /* 0x0800002a292b7389 */ /* 0x000024000006003b */
[----:B01234-:R-:W-:Y:S05]  /*11dd0*/  ENDCOLLECTIVE ;  /* 0x000000000000791b */ /* 0x01ffea0003800000 */
.L_x_793:
[----:B------:R-:W-:Y:S05]  /*11de0*/  BSYNC B0 ;  /* 0x0000000000007941 */ /* 0x000fea0003800000 */
.L_x_792:
[----:B------:R-:W-:Y:S05]  /*11df0*/  BRA `(.L_x_794) ;  /* 0xffffff3400847947 */ /* 0x000fea000383ffff */
.L_x_463:
[----:B------:R-:W-:Y:S01]  /*11e00*/  BSSY B0, `(.L_x_795) ;  /* 0x0000007000007945 */ /* 0x000fe20003800000 */
[----:B------:R-:W-:Y:S02]  /*11e10*/  IMAD.MOV.U32 R41, RZ, RZ, R20 ;  /* 0x000000ffff297224 */ /* 0x000fe400078e0014 */
[----:B------:R-:W-:Y:S02]  /*11e20*/  IMAD.MOV.U32 R42, RZ, RZ, 0x10 ;  /* 0x00000010ff2a7424 */ /* 0x000fe400078e00ff */
[----:B------:R-:W-:-:S07]  /*11e30*/  IMAD.MOV.U32 R40, RZ, RZ, -0x1 ;  /* 0xffffffffff287424 */ /* 0x000fce00078e00ff */
[----:B01234-:R-:W-:Y:S05]  /*11e40*/  WARPSYNC.COLLECTIVE R40, `(.L_x_796) ;  /* 0x0000000028087348 */ /* 0x01ffea0003c00000 */
[----:B------:R0:W0:Y:S02]  /*11e50*/  SHFL.DOWN P3, R43, R41, R42, R59 ;  /* 0x0800002a292b7389 */ /* 0x000024000006003b */
[----:B01234-:R-:W-:Y:S05]  /*11e60*/  ENDCOLLECTIVE ;  /* 0x000000000000791b */ /* 0x01ffea0003800000 */
.L_x_796:
[----:B------:R-:W-:Y:S05]  /*11e70*/  BSYNC B0 ;  /* 0x0000000000007941 */ /* 0x000fea0003800000 */
.L_x_795:
[----:B------:R-:W-:Y:S02]  /*11e80*/  IMAD.MOV.U32 R41, RZ, RZ, R21 ;  /* 0x000000ffff297224 */ /* 0x000fe400078e0015 */
[----:B------:R-:W-:Y:S02]  /*11e90*/  IMAD.MOV.U32 R42, RZ, RZ, 0x10 ;  /* 0x00000010ff2a7424 */ /* 0x000fe400078e00ff */
[----:B------:R-:W-:Y:S02]  /*11ea0*/  IMAD.MOV.U32 R40, RZ, RZ, -0x1 ;  /* 0xffffffffff287424 */ /* 0x000fe400078e00ff */
[----:B------:R-:W-:-:S07]  /*11eb0*/  IMAD.MOV.U32 R30, RZ, RZ, R43 ;  /* 0x000000ffff1e7224 */ /* 0x000fce00078e002b */
[----:B------:R-:W-:Y:S05]  /*11ec0*/  WARPSYNC.COLLECTIVE R40, `(.L_x_797) ;  /* 0x0000000028087348 */ /* 0x000fea0003c00000 */
[----:B------:R0:W1:Y:S02]  /*11ed0*/  SHFL.DOWN P3, R43, R41, R42, R59 ;  /* 0x0800002a292b7389 */ /* 0x000064000006003b */
[----:B01----:R-:W-:Y:S05]  /*11ee0*/  ENDCOLLECTIVE ;  /* 0x000000000000791b */ /* 0x003fea0003800000 */
.L_x_797:
[----:B------:R-:W-:Y:S02]  /*11ef0*/  IMAD.MOV.U32 R41, RZ, RZ, R22 ;  /* 0x000000ffff297224 */ /* 0x000fe400078e0016 */
[----:B------:R-:W-:-:S07]  /*11f00*/  IMAD.MOV.U32 R31, RZ, RZ, R43 ;  /* 0x000000ffff1f7224 */ /* 0x000fce00078e002b */
[----:B------:R-:W-:Y:S05]  /*11f10*/  WARPSYNC.COLLECTIVE R40, `(.L_x_798) ;  /* 0x0000000028087348 */ /* 0x000fea0003c00000 */
[----:B------:R0:W1:Y:S02]  /*11f20*/  SHFL.DOWN P3, R43, R41, R42, R59 ;  /* 0x0800002a292b7389 */ /* 0x000064000006003b */
[----:B01----:R-:W-:Y:S05]  /*11f30*/  ENDCOLLECTIVE ;  /* 0x000000000000791b */ /* 0x003fea0003800000 */
.L_x_798:
[----:B------:R-:W-:Y:S02]  /*11f40*/  IMAD.MOV.U32 R41, RZ, RZ, R23 ;  /* 0x000000ffff297224 */ /* 0x000fe400078e0017 */
[----:B------:R-:W-:-:S07]  /*11f50*/  IMAD.MOV.U32 R28, RZ, RZ, R43 ;  /* 0x000000ffff1c7224 */ /* 0x000fce00078e002b */
[----:B------:R-:W-:Y:S05]  /*11f60*/  WARPSYNC.COLLECTIVE R40, `(.L_x_799) ;  /* 0x0000000028087348 */ /* 0x000fea0003c00000 */
[----:B------:R0:W1:Y:S02]  /*11f70*/  SHFL.DOWN P3, R43, R41, R42, R59 ;  /* 0x0800002a292b7389 */ /* 0x000064000006003b */
[----:B01----:R-:W-:Y:S05]  /*11f80*/  ENDCOLLECTIVE ;  /* 0x000000000000791b */ /* 0x003fea0003800000 */
.L_x_799:
[----:B------:R-:W-:Y:S02]  /*11f90*/  IMAD.MOV.U32 R41, RZ, RZ, R24 ;  /* 0x000000ffff297224 */ /* 0x000fe400078e0018 */
[----:B------:R-:W-:-:S07]  /*11fa0*/  IMAD.MOV.U32 R29, RZ, RZ, R43 ;  /* 0x000000ffff1d7224 */ /* 0x000fce00078e002b */
[----:B------:R-:W-:Y:S05]  /*11fb0*/  WARPSYNC.COLLECTIVE R40, `(.L_x_800) ;  /* 0x0000000028087348 */ /* 0x000fea0003c00000 */
[----:B------:R0:W1:Y:S02]  /*11fc0*/  SHFL.DOWN P3, R43, R41, R42, R59 ;  /* 0x0800002a292b7389 */ /* 0x000064000006003b */
[----:B01----:R-:W-:Y:S05]  /*11fd0*/  ENDCOLLECTIVE ;  /* 0x000000000000791b */ /* 0x003fea0003800000 */
.L_x_800:
[----:B------:R-:W-:Y:S01]  /*11fe0*/  IMAD.MOV.U32 R38, RZ, RZ, R43 ;  /* 0x000000ffff267224 */ /* 0x000fe200078e002b */
[----:B------:R-:W-:Y:S06]  /*11ff0*/  BRA `(.L_x_801) ;  /* 0xffffff3400207947 */ /* 0x000fec000383ffff */
.L_x_464:
[----:B------:R-:W-:Y:S01]  /*12000*/  BSSY B0, `(.L_x_802) ;  /* 0x0000007000007945 */ /* 0x000fe20003800000 */
[----:B------:R-:W-:Y:S02]  /*12010*/  IMAD.MOV.U32 R41, RZ, RZ, R52 ;  /* 0x000000ffff297224 */ /* 0x000fe400078e0034 */
[----:B------:R-:W-:Y:S02]  /*12020*/  IMAD.MOV.U32 R42, RZ, RZ, 0x10 ;  /* 0x00000010ff2a7424 */ /* 0x000fe400078e00ff */
[----:B------:R-:W-:-:S07]  /*12030*/  IMAD.MOV.U32 R40, RZ, RZ, -0x1 ;  /* 0xffffffffff287424 */ /* 0x000fce00078e00ff */
[----:B01234-:R-:W-:Y:S05]  /*12040*/  WARPSYNC.COLLECTIVE R40, `(.L_x_803) ;  /* 0x0000000028087348 */ /* 0x01ffea0003c00000 */
[----:B------:R0:W0:Y:S02]  /*12050*/  SHFL.DOWN P3, R43, R41, R42, R59 ;  /* 0x0800002a292b7389 */ /* 0x000024000006003b */
[----:B01234-:R-:W-:Y:S05]  /*12060*/  ENDCOLLECTIVE ;  /* 0x000000000000791b */ /* 0x01ffea0003800000 */
.L_x_803:
[----:B------:R-:W-:Y:S05]  /*12070*/  BSYNC B0 ;  /* 0x0000000000007941 */ /* 0x000fea0003800000 */
.L_x_802:
[----:B------:R-:W-:Y:S05]  /*12080*/  BRA `(.L_x_804) ;  /* 0xffffff3400107947 */ /* 0x000fea000383ffff */
.L_x_465:
[----:B------:R-:W-:Y:S01]  /*12090*/  BSSY B0, `(.L_x_805) ;  /* 0x0000007000007945 */ /* 0x000fe20003800000 */
[----:B------:R-:W-:Y:S02]  /*120a0*/  IMAD.MOV.U32 R41, RZ, RZ, R50 ;  /* 0x000000ffff297224 */ /* 0x000fe400078e0032 */
[----:B------:R-:W-:Y:S02]  /*120b0*/  IMAD.MOV.U32 R42, RZ, RZ, 0x10 ;  /* 0x00000010ff2a7424 */ /* 0x000fe400078e00ff */
[----:B------:R-:W-:-:S07]  /*120c0*/  IMAD.MOV.U32 R40, RZ, RZ, -0x1 ;  /* 0xffffffffff287424 */ /* 0x000fce00078e00ff */
[----:B01234-:R-:W-:Y:S05]  /*120d0*/  WARPSYNC.COLLECTIVE R40, `(.L_x_806) ;  /* 0x0000000028087348 */ /* 0x01ffea0003c00000 */
[----:B------:R0:W0:Y:S02]  /*120e0*/  SHFL.DOWN P3, R43, R41, R42, R59 ;  /* 0x0800002a292b7389 */ /* 0x000024000006003b */
[----:B01234-:R-:W-:Y:S05]  /*120f0*/  ENDCOLLECTIVE ;  /* 0x000000000000791b */ /* 0x01ffea0003800000 */
.L_x_806:
[----:B------:R-:W-:Y:S05]  /*12100*/  BSYNC B0 ;  /* 0x0000000000007941 */ /* 0x000fea0003800000 */
.L_x_805:
[----:B------:R-:W-:Y:S05]  /*12110*/  BRA `(.L_x_807) ;  /* 0xffffff3000f47947 */ /* 0x000fea000383ffff */
.L_x_466:
[----:B------:R-:W-:Y:S01]  /*12120*/  BSSY B0, `(.L_x_808) ;  /* 0x0000007000007945 */ /* 0x000fe20003800000 */
[----:B------:R-:W-:Y:S02]  /*12130*/  IMAD.MOV.U32 R41, RZ, RZ, R51 ;  /* 0x000000ffff297224 */ /* 0x000fe400078e0033 */
[----:B------:R-:W-:Y:S02]  /*12140*/  IMAD.MOV.U32 R42, RZ, RZ, 0x10 ;  /* 0x00000010ff2a7424 */ /* 0x000fe400078e00ff */
[----:B------:R-:W-:-:S07]  /*12150*/  IMAD.MOV.U32 R40, RZ, RZ, -0x1 ;  /* 0xffffffffff287424 */ /* 0x000fce00078e00ff */
[----:B01234-:R-:W-:Y:S05]  /*12160*/  WARPSYNC.COLLECTIVE R40, `(.L_x_809) ;  /* 0x0000000028087348 */ /* 0x01ffea0003c00000 */
[----:B------:R0:W0:Y:S02]  /*12170*/  SHFL.DOWN P3, R43, R41, R42, R59 ;  /* 0x0800002a292b7389 */ /* 0x000024000006003b */
[----:B01234-:R-:W-:Y:S05]  /*12180*/  ENDCOLLECTIVE ;  /* 0x000000000000791b */ /* 0x01ffea0003800000 */
.L_x_809:
[----:B------:R-:W-:Y:S05]  /*12190*/  BSYNC B0 ;  /* 0x0000000000007941 */ /* 0x000fea0003800000 */
.L_x_808:
[----:B------:R-:W-:Y:S05]  /*121a0*/  BRA `(.L_x_810) ;  /* 0xffffff3000d87947 */ /* 0x000fea000383ffff */
.L_x_469:
[----:B------:R-:W-:Y:S01]  /*121b0*/  BSSY B0, `(.L_x_811) ;  /* 0x0000006000007945 */ /* 0x000fe20003800000 */
[----:B------:R-:W-:Y:S01]  /*121c0*/  PLOP3.LUT P2, PT, P0, PT, PT, 0x80, 0x8 ;  /* 0x000000000008781c */ /* 0x000fe2000074f070 */
[----:B------:R-:W-:-:S12]  /*121d0*/  IMAD.MOV.U32 R40, RZ, RZ, -0x1 ;  /* 0xffffffffff287424 */ /* 0x000fd800078e00ff */
[----:B01234-:R-:W-:Y:S05]  /*121e0*/  WARPSYNC.COLLECTIVE R40, `(.L_x_812) ;  /* 0x0000000028087348 */ /* 0x01ffea0003c00000 */
[----:B------:R-:W-:Y:S01]  /*121f0*/  VOTE.ALL P2, P2 ;  /* 0x0000000000ff7806 */ /* 0x000fe20001040000 */
[----:B01234-:R-:W-:-:S12]  /*12200*/  ENDCOLLECTIVE ;  /* 0x000000000000791b */ /* 0x01ffd80003800000 */
.L_x_812:
[----:B------:R-:W-:Y:S05]  /*12210*/  BSYNC B0 ;  /* 0x0000000000007941 */ /* 0x000fea0003800000 */
.L_x_811:
[----:B------:R-:W-:Y:S01]  /*12220*/  PLOP3.LUT P0, PT, P2, PT, PT, 0x80, 0x8 ;  /* 0x000000000008781c */ /* 0x000fe2000170f070 */
[----:B------:R-:W-:-:S12]  /*12230*/  BRA `(.L_x_813) ;  /* 0xffffff3000fc7947 */ /* 0x000fd8000383ffff */
.L_x_471:
[----:B------:R-:W-:Y:S01]  /*12240*/  BSSY B0, `(.L_x_814) ;  /* 0x0000006000007945 */ /* 0x000fe20003800000 */
[----:B------:R-:W-:Y:S01]  /*12250*/  PLOP3.LUT P2, PT, P0, PT, PT, 0x8, 0x80 ;  /* 0x000000000080781c */ /* 0x000fe2000074e170 */
[----:B------:R-:W-:-:S12]  /*12260*/  IMAD.MOV.U32 R40, RZ, RZ, -0x1 ;  /* 0xffffffffff287424 */ /* 0x000fd800078e00ff */
[----:B-1234-:R-:W-:Y:S05]  /*12270*/  WARPSYNC.COLLECTIVE R40, `(.L_x_815) ;  /* 0x0000000028087348 */ /* 0x01efea0003c00000 */
[----:B------:R-:W-:Y:S01]  /*12280*/  VOTE.ANY P2, P2 ;  /* 0x0000000000ff7806 */ /* 0x000fe20001040100 */
[----:B-1234-:R-:W-:-:S12]  /*12290*/  ENDCOLLECTIVE ;  /* 0x000000000000791b */ /* 0x01efd80003800000 */
.L_x_815:
[----:B------:R-:W-:Y:S05]  /*122a0*/  BSYNC B0 ;  /* 0x0000000000007941 */ /* 0x000fea0003800000 */
.L_x_814:
[----:B------:R-:W-:Y:S01]  /*122b0*/  PLOP3.LUT P0, PT, P2, PT, PT, 0x80, 0x8 ;  /* 0x000000000008781c */ /* 0x000fe2000170f070 */
[----:B------:R-:W-:-:S12]  /*122c0*/  BRA `(.L_x_816) ;  /* 0xffffff3400107947 */ /* 0x000fd8000383ffff */
.L_x_476:
[----:B------:R-:W-:Y:S01]  /*122d0*/  BSSY B0, `(.L_x_817) ;  /* 0x0000006000007945 */ /* 0x000fe20003800000 */
[----:B------:R-:W-:Y:S01]  /*122e0*/  PLOP3.LUT P2, PT, P0, PT, PT, 0x8, 0x80 ;  /* 0x000000000080781c */ /* 0x000fe2000074e170 */
[----:B------:R-:W-:-:S12]  /*122f0*/  IMAD.MOV.U32 R40, RZ, RZ, -0x1 ;  /* 0xffffffffff287424 */ /* 0x000fd800078e00ff */
[----:B--2345:R-:W-:Y:S05]  /*12300*/  WARPSYNC.COLLECTIVE R40, `(.L_x_818) ;  /* 0x0000000028087348 */ /* 0x03cfea0003c00000 */
[----:B------:R-:W-:Y:S01]  /*12310*/  VOTE.ANY R40, PT, P2 ;  /* 0x0000000000287806 */ /* 0x000fe200010e0100 */
[----:B--2345:R-:W-:Y:S06]  /*12320*/  ENDCOLLECTIVE ;  /* 0x000000000000791b */ /* 0x03cfec0003800000 */
.L_x_818:
[----:B------:R-:W-:Y:S05]  /*12330*/  BSYNC B0 ;  /* 0x0000000000007941 */ /* 0x000fea0003800000 */
.L_x_817:
[----:B------:R-:W-:Y:S01]  /*12340*/  LOP3.LUT R40, R40, 0x80000000, R53, 0xec, !PT ;  /* 0x8000000028287812 */ /* 0x000fe200078eec35 */
[----:B------:R-:W-:-:S04]  /*12350*/  IMAD.MOV.U32 R42, RZ, RZ, 0x1 ;  /* 0x00000001ff2a7424 */ /* 0x000fc800078e00ff */
[----:B------:R-:W-:-:S05]  /*12360*/  VIADD R41, R40, 0xffffffff ;  /* 0xffffffff28297836 */ /* 0x000fca0000000000 */
[----:B------:R-:W-:Y:S01]  /*12370*/  LOP3.LUT R60, R40, R41, RZ, 0xc, !PT ;  /* 0x00000029283c7212 */ /* 0x000fe200078e0cff */
[----:B------:R-:W-:Y:S02]  /*12380*/  IMAD.MOV.U32 R41, RZ, RZ, R36 ;  /* 0x000000ffff297224 */ /* 0x000fe400078e0024 */
[----:B------:R-:W-:Y:S01]  /*12390*/  IMAD.MOV.U32 R40, RZ, RZ, -0x1 ;  /* 0xffffffffff287424 */ /* 0x000fe200078e00ff */
[----:B------:R0:W1:Y:S06]  /*123a0*/  POPC R59, R60 ;  /* 0x0000003c003b7309 */ /* 0x00006c0000000000 */
[----:B01----:R-:W-:Y:S05]  /*123b0*/  WARPSYNC.COLLECTIVE R40, `(.L_x_819) ;  /* 0x0000000028087348 */ /* 0x003fea0003c00000 */
[----:B-1----:R1:W2:Y:S02]  /*123c0*/  SHFL.DOWN P3, R43, R41, R42, R59 ;  /* 0x0800002a292b7389 */ /* 0x0022a4000006003b */
[----:B012---:R-:W-:Y:S05]  /*123d0*/  ENDCOLLECTIVE ;  /* 0x000000000000791b */ /* 0x007fea0003800000 */
.L_x_819:
[----:B------:R-:W-:Y:S02]  /*123e0*/  IMAD.MOV.U32 R41, RZ, RZ, R37 ;  /* 0x000000ffff297224 */ /* 0x000fe400078e0025 */
[----:B------:R-:W-:-:S07]  /*123f0*/  IMAD.MOV.U32 R63, RZ, RZ, R43 ;  /* 0x000000ffff3f7224 */ /* 0x000fce00078e002b */
[----:B------:R-:W-:Y:S05]  /*12400*/  WARPSYNC.COLLECTIVE R40, `(.L_x_820) ;  /* 0x0000000028087348 */ /* 0x000fea0003c00000 */
[----:B------:R0:W1:Y:S02]  /*12410*/  SHFL.DOWN P3, R43, R41, R42, R59 ;  /* 0x0800002a292b7389 */ /* 0x000064000006003b */
[----:B01----:R-:W-:Y:S05]  /*12420*/  ENDCOLLECTIVE ;  /* 0x000000000000791b */ /* 0x003fea0003800000 */
.L_x_820:
[----:B------:R-:W-:Y:S01]  /*12430*/  IMAD.MOV.U32 R62, RZ, RZ, R43 ;  /* 0x000000ffff3e7224 */ /* 0x000fe200078e002b */
[----:B------:R-:W-:Y:S06]  /*12440*/  BRA `(.L_x_821) ;  /* 0xffffff3800207947 */ /* 0x000fec000383ffff */
.L_x_477:
[----:B------:R-:W-:Y:S01]  /*12450*/  BSSY B0, `(.L_x_822) ;  /* 0x0000007000007945 */ /* 0x000fe20003800000 */
[----:B------:R-:W-:Y:S02]  /*12460*/  IMAD.MOV.U32 R41, RZ, RZ, R38 ;  /* 0x000000ffff297224 */ /* 0x000fe400078e0026 */
[----:B------:R-:W-:Y:S02]  /*12470*/  IMAD.MOV.U32 R42, RZ, RZ, 0x1 ;  /* 0x00000001ff2a7424 */ /* 0x000fe400078e00ff */
[----:B------:R-:W-:-:S07]  /*12480*/  IMAD.MOV.U32 R40, RZ, RZ, -0x1 ;  /* 0xffffffffff287424 */ /* 0x000fce00078e00ff */
[----:B012--5:R-:W-:Y:S05]  /*12490*/  WARPSYNC.COLLECTIVE R40, `(.L_x_823) ;  /* 0x0000000028087348 */ /* 0x027fea0003c00000 */
[----:B------:R3:W4:Y:S02]  /*124a0*/  SHFL.DOWN P3, R43, R41, R42, R59 ;  /* 0x0800002a292b7389 */ /* 0x000724000006003b */
[----:B012345:R-:W-:Y:S05]  /*124b0*/  ENDCOLLECTIVE ;  /* 0x000000000000791b */ /* 0x03ffea0003800000 */
.L_x_823:
[----:B------:R-:W-:Y:S05]  /*124c0*/  BSYNC B0 ;  /* 0x0000000000007941 */ /* 0x000fea0003800000 */
.L_x_822:
[----:B------:R-:W-:Y:S05]  /*124d0*/  BRA `(.L_x_824) ;  /* 0xffffff3800047947 */ /* 0x000fea000383ffff */
.L_x_478:
[----:B------:R-:W-:Y:S01]  /*124e0*/  BSSY B0, `(.L_x_825) ;  /* 0x0000007000007945 */ /* 0x000fe20003800000 */
[----:B------:R-:W-:Y:S02]  /*124f0*/  IMAD.MOV.U32 R41, RZ, RZ, R39 ;  /* 0x000000ffff297224 */ /* 0x000fe400078e0027 */
[----:B------:R-:W-:Y:S02]  /*12500*/  IMAD.MOV.U32 R42, RZ, RZ, 0x1 ;  /* 0x00000001ff2a7424 */ /* 0x000fe400078e00ff */
[----:B------:R-:W-:-:S07]  /*12510*/  IMAD.MOV.U32 R40, RZ, RZ, -0x1 ;  /* 0xffffffffff287424 */ /* 0x000fce00078e00ff */
[----:B012--5:R-:W-:Y:S05]  /*12520*/  WARPSYNC.COLLECTIVE R40, `(.L_x_826) ;  /* 0x0000000028087348 */ /* 0x027fea0003c00000 */
[----:B------:R3:W4:Y:S02]  /*12530*/  SHFL.DOWN P3, R43, R41, R42, R59 ;  /* 0x0800002a292b7389 */ /* 0x000724000006003b */
[----:B012345:R-:W-:Y:S05]  /*12540*/  ENDCOLLECTIVE ;  /* 0x000000000000791b */ /* 0x03ffea0003800000 */
.L_x_826:
[----:B------:R-:W-:Y:S05]  /*12550*/  BSYNC B0 ;  /* 0x0000000000007941 */ /* 0x000fea0003800000 */
.L_x_825:
[----:B------:R-:W-:Y:S05]  /*12560*/  BRA `(.L_x_827) ;  /* 0xffffff3400e87947 */ /* 0x000fea000383ffff */
.L_x_479:
[----:B------:R-:W-:Y:S01]  /*12570*/  BSSY B0, `(.L_x_828) ;  /* 0x0000007000007945 */ /* 0x000fe20003800000 */
[----:B-----5:R-:W-:Y:S02]  /*12580*/  IMAD.MOV.U32 R41, RZ, RZ, R28 ;  /* 0x000000ffff297224 */ /* 0x020fe400078e001c */
[----:B------:R-:W-:Y:S02]  /*12590*/  IMAD.MOV.U32 R42, RZ, RZ, 0x1 ;  /* 0x00000001ff2a7424 */ /* 0x000fe400078e00ff */
[----:B------:R-:W-:-:S07]  /*125a0*/  IMAD.MOV.U32 R40, RZ, RZ, -0x1 ;  /* 0xffffffffff287424 */ /* 0x000fce00078e00ff */
[----:B012---:R-:W-:Y:S05]  /*125b0*/  WARPSYNC.COLLECTIVE R40, `(.L_x_829) ;  /* 0x0000000028087348 */ /* 0x007fea0003c00000 */
[----:B------:R3:W4:Y:S02]  /*125c0*/  SHFL.DOWN P3, R43, R41, R42, R59 ;  /* 0x0800002a292b7389 */ /* 0x000724000006003b */
[----:B01234-:R-:W-:Y:S05]  /*125d0*/  ENDCOLLECTIVE ;  /* 0x000000000000791b */ /* 0x01ffea0003800000 */
.L_x_829:
[----:B------:R-:W-:Y:S05]  /*125e0*/  BSYNC B0 ;  /* 0x0000000000007941 */ /* 0x000fea0003800000 */
.L_x_828:
[----:B------:R-:W-:Y:S02]  /*125f0*/  IMAD.MOV.U32 R41, RZ, RZ, R29 ;  /* 0x000000ffff297224 */ /* 0x000fe400078e001d */
[----:B------:R-:W-:Y:S02]  /*12600*/  IMAD.MOV.U32 R42, RZ, RZ, 0x1 ;  /* 0x00000001ff2a7424 */ /* 0x000fe400078e00ff */
[----:B------:R-:W-:Y:S02]  /*12610*/  IMAD.MOV.U32 R40, RZ, RZ, -0x1 ;  /* 0xffffffffff287424 */ /* 0x000fe400078e00ff */
[----:B------:R-:W-:-:S07]  /*12620*/  IMAD.MOV.U32 R65, RZ, RZ, R43 ;  /* 0x000000ffff417224 */ /* 0x000fce00078e002b */
[----:B------:R-:W-:Y:S05]  /*12630*/  WARPSYNC.COLLECTIVE R40, `(.L_x_830) ;  /* 0x0000000028087348 */ /* 0x000fea0003c00000 */
[----:B------:R0:W1:Y:S02]  /*12640*/  SHFL.DOWN P3, R43, R41, R42, R59 ;  /* 0x0800002a292b7389 */ /* 0x000064000006003b */
[----:B01----:R-:W-:Y:S05]  /*12650*/  ENDCOLLECTIVE ;  /* 0x000000000000791b */ /* 0x003fea0003800000 */
.L_x_830:
[----:B------:R-:W-:Y:S02]  /*12660*/  IMAD.MOV.U32 R41, RZ, RZ, R30 ;  /* 0x000000ffff297224 */ /* 0x000fe400078e001e */
[----:B------:R-:W-:-:S07]  /*12670*/  IMAD.MOV.U32 R66, RZ, RZ, R43 ;  /* 0x000000ffff427224 */ /* 0x000fce00078e002b */
[----:B------:R-:W-:Y:S05]  /*12680*/  WARPSYNC.COLLECTIVE R40, `(.L_x_831) ;  /* 0x0000000028087348 */ /* 0x000fea0003c00000 */
[----:B------:R0:W1:Y:S02]  /*12690*/  SHFL.DOWN P3, R43, R41, R42, R59 ;  /* 0x0800002a292b7389 */ /* 0x000064000006003b */
[----:B01----:R-:W-:Y:S05]  /*126a0*/  ENDCOLLECTIVE ;  /* 0x000000000000791b */ /* 0x003fea0003800000 */
.L_x_831:
[----:B------:R-:W-:Y:S02]  /*126b0*/  IMAD.MOV.U32 R41, RZ, RZ, R31 ;  /* 0x000000ffff297224 */ /* 0x000fe400078e001f */
[----:B------:R-:W-:-:S07]  /*126c0*/  IMAD.MOV.U32 R67, RZ, RZ, R43 ;  /* 0x000000ffff437224 */ /* 0x000fce00078e002b */
[----:B------:R-:W-:Y:S05]  /*126d0*/  WARPSYNC.COLLECTIVE R40, `(.L_x_832) ;  /* 0x0000000028087348 */ /* 0x000fea0003c00000 */
[----:B------:R0:W1:Y:S02]  /*126e0*/  SHFL.DOWN P3, R43, R41, R42, R59 ;  /* 0x0800002a292b7389 */ /* 0x000064000006003b */
[----:B01----:R-:W-:Y:S05]  /*126f0*/  ENDCOLLECTIVE ;  /* 0x000000000000791b */ /* 0x003fea0003800000 */
.L_x_832:
[----:B------:R-:W-:Y:S02]  /*12700*/  IMAD.MOV.U32 R41, RZ, RZ, R58 ;  /* 0x000000ffff297224 */ /* 0x000fe400078e003a */
[----:B------:R-:W-:-:S07]  /*12710*/  IMAD.MOV.U32 R68, RZ, RZ, R43 ;  /* 0x000000ffff447224 */ /* 0x000fce00078e002b */
[----:B------:R-:W-:Y:S05]  /*12720*/  WARPSYNC.COLLECTIVE R40, `(.L_x_833) ;  /* 0x0000000028087348 */ /* 0x000fea0003c00000 */
[----:B------:R0:W1:Y:S02]  /*12730*/  SHFL.DOWN P3, R43, R41, R42, R59 ;  /* 0x0800002a292b7389 */ /* 0x000064000006003b */
[----:B01----:R-:W-:Y:S05]  /*12740*/  ENDCOLLECTIVE ;  /* 0x000000000000791b */ /* 0x003fea0003800000 */
.L_x_833:
[----:B------:R-:W-:Y:S01]  /*12750*/  IMAD.MOV.U32 R64, RZ, RZ, R43 ;  /* 0x000000ffff407224 */ /* 0x000fe200078e002b */
[----:B------:R-:W-:Y:S06]  /*12760*/  BRA `(.L_x_834) ;  /* 0xffffff3400847947 */ /* 0x000fec000383ffff */
.L_x_480:
[----:B------:R-:W-:Y:S01]  /*12770*/  BSSY B0, `(.L_x_835) ;  /* 0x0000007000007945 */ /* 0x000fe20003800000 */
[----:B------:R-:W-:Y:S02]  /*12780*/  IMAD.MOV.U32 R41, RZ, RZ, R55 ;  /* 0x000000ffff297224 */ /* 0x000fe400078e0037 */
[----:B------:R-:W-:Y:S02]  /*12790*/  IMAD.MOV.U32 R42, RZ, RZ, 0x1 ;  /* 0x00000001ff2a7424 */ /* 0x000fe400078e00ff */
[----:B------:R-:W-:-:S07]  /*127a0*/  IMAD.MOV.U32 R40, RZ, RZ, -0x1 ;  /* 0xffffffffff287424 */ /* 0x000fce00078e00ff */
[----:B01234-:R-:W-:Y:S05]  /*127b0*/  WARPSYNC.COLLECTIVE R40, `(.L_x_836) ;  /* 0x0000000028087348 */ /* 0x01ffea0003c00000 */
[----:B------:R0:W0:Y:S02]  /*127c0*/  SHFL.DOWN P3, R43, R41, R42, R59 ;  /* 0x0800002a292b7389 */ /* 0x000024000006003b */
[----:B01234-:R-:W-:Y:S05]  /*127d0*/  ENDCOLLECTIVE ;  /* 0x000000000000791b */ /* 0x01ffea0003800000 */
.L_x_836:
[----:B------:R-:W-:Y:S05]  /*127e0*/  BSYNC B0 ;  /* 0x0000000000007941 */ /* 0x000fea0003800000 */
.L_x_835:
[----:B------:R-:W-:Y:S05]  /*127f0*/  BRA `(.L_x_837) ;  /* 0xffffff34006c7947 */ /* 0x000fea000383ffff */
.L_x_481:
[----:B------:R-:W-:Y:S01]  /*12800*/  BSSY B0, `(.L_x_838) ;  /* 0x0000007000007945 */ /* 0x000fe20003800000 */
[----:B------:R-:W-:Y:S02]  /*12810*/  IMAD.MOV.U32 R41, RZ, RZ, R57 ;  /* 0x000000ffff297224 */ /* 0x000fe400078e0039 */
[----:B------:R-:W-:Y:S02]  /*12820*/  IMAD.MOV.U32 R42, RZ, RZ, 0x1 ;  /* 0x00000001ff2a7424 */ /* 0x000fe400078e00ff */
[----:B------:R-:W-:-:S07]  /*12830*/  IMAD.MOV.U32 R40, RZ, RZ, -0x1 ;  /* 0xffffffffff287424 */ /* 0x000fce00078e00ff */
[----:B01234-:R-:W-:Y:S05]  /*12840*/  WARPSYNC.COLLECTIVE R40, `(.L_x_839) ;  /* 0x0000000028087348 */ /* 0x01ffea0003c00000 */
[----:B------:R0:W0:Y:S02]  /*12850*/  SHFL.DOWN P3, R43, R41, R42, R59 ;  /* 0x0800002a292b7389 */ /* 0x000024000006003b */
[----:B01234-:R-:W-:Y:S05]  /*12860*/  ENDCOLLECTIVE ;  /* 0x000000000000791b */ /* 0x01ffea0003800000 */
.L_x_839:
[----:B------:R-:W-:Y:S05]  /*12870*/  BSYNC B0 ;  /* 0x0000000000007941 */ /* 0x000fea0003800000 */
.L_x_838:
[----:B------:R-:W-:Y:S05]  /*12880*/  BRA `(.L_x_840) ;  /* 0xffffff3400507947 */ /* 0x000fea000383ffff */
.L_x_482:
[----:B------:R-:W-:Y:S01]  /*12890*/  BSSY B0, `(.L_x_841) ;  /* 0x0000007000007945 */ /* 0x000fe20003800000 */
[----:B------:R-:W-:Y:S02]  /*128a0*/  IMAD.MOV.U32 R41, RZ, RZ, R56 ;  /* 0x000000ffff297224 */ /* 0x000fe400078e0038 */
[----:B------:R-:W-:Y:S02]  /*128b0*/  IMAD.MOV.U32 R42, RZ, RZ, 0x1 ;  /* 0x00000001ff2a7424 */ /* 0x000fe400078e00ff */
[----:B------:R-:W-:-:S07]  /*128c0*/  IMAD.MOV.U32 R40, RZ, RZ, -0x1 ;  /* 0xffffffffff287424 */ /* 0x000fce00078e00ff */
[----:B01234-:R-:W-:Y:S05]  /*128d0*/  WARPSYNC.COLLECTIVE R40, `(.L_x_842) ;  /* 0x0000000028087348 */ /* 0x01ffea0003c00000 */
[----:B------:R0:W0:Y:S02]  /*128e0*/  SHFL.DOWN P3, R43, R41, R42, R59 ;  /* 0x0800002a292b7389 */ /* 0x000024000006003b */
[----:B01234-:R-:W-:Y:S05]  /*128f0*/  ENDCOLLECTIVE ;  /* 0x000000000000791b */ /* 0x01ffea0003800000 */
.L_x_842:
[----:B------:R-:W-:Y:S05]  /*12900*/  BSYNC B0 ;  /* 0x0000000000007941 */ /* 0x000fea0003800000 */
.L_x_841:
[----:B------:R-:W-:Y:S05]  /*12910*/  BRA `(.L_x_843) ;  /* 0xffffff3400347947 */ /* 0x000fea000383ffff */
.L_x_485:
[----:B------:R-:W-:Y:S01]  /*12920*/  BSSY B0, `(.L_x_844) ;  /* 0x0000007000007945 */ /* 0x000fe20003800000 */
[----:B------:R-:W-:Y:S02]  /*12930*/  IMAD.MOV.U32 R41, RZ, RZ, R61 ;  /* 0x000000ffff297224 */ /* 0x000fe400078e003d */
[----:B------:R-:W-:Y:S02]  /*12940*/  IMAD.MOV.U32 R42, RZ, RZ, 0x2 ;  /* 0x00000002ff2a7424 */ /* 0x000fe400078e00ff */
[----:B------:R-:W-:-:S07]  /*12950*/  IMAD.MOV.U32 R40, RZ, RZ, -0x1 ;  /* 0xffffffffff287424 */ /* 0x000fce00078e00ff */
[----:B01234-:R-:W-:Y:S05]  /*12960*/  WARPSYNC.COLLECTIVE R40, `(.L_x_845) ;  /* 0x0000000028087348 */ /* 0x01ffea0003c00000 */
[----:B------:R0:W0:Y:S02]  /*12970*/  SHFL.DOWN P3, R43, R41, R42, R59 ;  /* 0x0800002a292b7389 */ /* 0x000024000006003b */
[----:B01234-:R-:W-:Y:S05]  /*12980*/  ENDCOLLECTIVE ;  /* 0x000000000000791b */ /* 0x01ffea0003800000 */
.L_x_845:
[----:B------:R-:W-:Y:S05]  /*12990*/  BSYNC B0 ;  /* 0x0000000000007941 */ /* 0x000fea0003800000 */
.L_x_844:
[----:B------:R-:W-:Y:S02]  /*129a0*/  IMAD.MOV.U32 R41, RZ, RZ, R60 ;  /* 0x000000ffff297224 */ /* 0x000fe400078e003c */
[----:B------:R-:W-:Y:S02]  /*129b0*/  IMAD.MOV.U32 R42, RZ, RZ, 0x2 ;  /* 0x00000002ff2a7424 */ /* 0x000fe400078e00ff */
[----:B------:R-:W-:Y:S02]  /*129c0*/  IMAD.MOV.U32 R40, RZ, RZ, -0x1 ;  /* 0xffffffffff287424 */ /* 0x000fe400078e00ff */
[----:B------:R-:W-:-:S07]  /*129d0*/  IMAD.MOV.U32 R64, RZ, RZ, R43 ;  /* 0x000000ffff407224 */ /* 0x000fce00078e002b */
[----:B------:R-:W-:Y:S05]  /*129e0*/  WARPSYNC.COLLECTIVE R40, `(.L_x_846) ;  /* 0x0000000028087348 */ /* 0x000fea0003c00000 */
[----:B------:R0:W1:Y:S02]  /*129f0*/  SHFL.DOWN P3, R43, R41, R42, R59 ;  /* 0x0800002a292b7389 */ /* 0x000064000006003b */
[----:B01----:R-:W-:Y:S05]  /*12a00*/  ENDCOLLECTIVE ;  /* 0x000000000000791b */ /* 0x003fea0003800000 */
.L_x_846:
[----:B------:R-:W-:Y:S01]  /*12a10*/  IMAD.MOV.U32 R63, RZ, RZ, R43 ;  /* 0x000000ffff3f7224 */ /* 0x000fe200078e002b */
[----:B------:R-:W-:Y:S06]  /*12a20*/  BRA `(.L_x_847) ;  /* 0xffffff3400587947 */ /* 0x000fec000383ffff */
.L_x_486:
[----:B------:R-:W-:Y:S01]  /*12a30*/  BSSY B0, `(.L_x_848) ;  /* 0x0000007000007945 */ /* 0x000fe20003800000 */
[----:B------:R-:W-:Y:S02]  /*12a40*/  IMAD.MOV.U32 R41, RZ, RZ, R38 ;  /* 0x000000ffff297224 */ /* 0x000fe400078e0026 */
[----:B------:R-:W-:Y:S02]  /*12a50*/  IMAD.MOV.U32 R42, RZ, RZ, 0x2 ;  /* 0x00000002ff2a7424 */ /* 0x000fe400078e00ff */
[----:B------:R-:W-:-:S07]  /*12a60*/  IMAD.MOV.U32 R40, RZ, RZ, -0x1 ;  /* 0xffffffffff287424 */ /* 0x000fce00078e00ff */
[----:B01234-:R-:W-:Y:S05]  /*12a70*/  WARPSYNC.COLLECTIVE R40, `(.L_x_849) ;  /* 0x0000000028087348 */ /* 0x01ffea0003c00000 */
[----:B------:R0:W0:Y:S02]  /*12a80*/  SHFL.DOWN P3, R43, R41, R42, R59 ;  /* 0x0800002a292b7389 */ /* 0x000024000006003b */
[----:B01234-:R-:W-:Y:S05]  /*12a90*/  ENDCOLLECTIVE ;  /* 0x000000000000791b */ /* 0x01ffea0003800000 */
.L_x_849:
[----:B------:R-:W-:Y:S05]  /*12aa0*/  BSYNC B0 ;  /* 0x0000000000007941 */ /* 0x000fea0003800000 */
.L_x_848:
[----:B------:R-:W-:Y:S05]  /*12ab0*/  BRA `(.L_x_850) ;  /* 0xffffff34003c7947 */ /* 0x000fea000383ffff */
.L_x_487:
[----:B------:R-:W-:Y:S01]  /*12ac0*/  BSSY B0, `(.L_x_851) ;  /* 0x0000007000007945 */ /* 0x000fe20003800000 */
[----:B------:R-:W-:Y:S02]  /*12ad0*/  IMAD.MOV.U32 R41, RZ, RZ, R39 ;  /* 0x000000ffff297224 */ /* 0x000fe400078e0027 */
[----:B------:R-:W-:Y:S02]  /*12ae0*/  IMAD.MOV.U32 R42, RZ, RZ, 0x2 ;  /* 0x00000002ff2a7424 */ /* 0x000fe400078e00ff */
[----:B------:R-:W-:-:S07]  /*12af0*/  IMAD.MOV.U32 R40, RZ, RZ, -0x1 ;  /* 0xffffffffff287424 */ /* 0x000fce00078e00ff */
[----:B01234-:R-:W-:Y:S05]  /*12b00*/  WARPSYNC.COLLECTIVE R40, `(.L_x_852) ;  /* 0x0000000028087348 */ /* 0x01ffea0003c00000 */
[----:B------:R0:W0:Y:S02]  /*12b10*/  SHFL.DOWN P3, R43, R41, R42, R59 ;  /* 0x0800002a292b7389 */ /* 0x000024000006003b */
[----:B01234-:R-:W-:Y:S05]  /*12b20*/  ENDCOLLECTIVE ;  /* 0x000000000000791b */ /* 0x01ffea0003800000 */
.L_x_852:
[----:B------:R-:W-:Y:S05]  /*12b30*/  BSYNC B0 ;  /* 0x0000000000007941 */ /* 0x000fea0003800000 */
.L_x_851:
[----:B------:R-:W-:Y:S05]  /*12b40*/  BRA `(.L_x_853) ;  /* 0xffffff3400207947 */ /* 0x000fea000383ffff */
.L_x_488:
[----:B------:R-:W-:Y:S01]  /*12b50*/  BSSY B0, `(.L_x_854) ;  /* 0x0000007000007945 */ /* 0x000fe20003800000 */
[----:B------:R-:W-:Y:S02]  /*12b60*/  IMAD.MOV.U32 R41, RZ, RZ, R28 ;  /* 0x000000ffff297224 */ /* 0x000fe400078e001c */
[----:B------:R-:W-:Y:S02]  /*12b70*/  IMAD.MOV.U32 R42, RZ, RZ, 0x2 ;  /* 0x00000002ff2a7424 */ /* 0x000fe400078e00ff */
[----:B------:R-:W-:-:S07]  /*12b80*/  IMAD.MOV.U32 R40, RZ, RZ, -0x1 ;  /* 0xffffffffff287424 */ /* 0x000fce00078e00ff */
[----:B01234-:R-:W-:Y:S05]  /*12b90*/  WARPSYNC.COLLECTIVE R40, `(.L_x_855) ;  /* 0x0000000028087348 */ /* 0x01ffea0003c00000 */
[----:B------:R0:W0:Y:S02]  /*12ba0*/  SHFL.DOWN P3, R43, R41, R42, R59 ;  /* 0x0800002a292b7389 */ /* 0x000024000006003b */
[----:B01234-:R-:W-:Y:S05]  /*12bb0*/  ENDCOLLECTIVE ;  /* 0x000000000000791b */ /* 0x01ffea0003800000 */
.L_x_855:
[----:B------:R-:W-:Y:S05]  /*12bc0*/  BSYNC B0 ;  /* 0x0000000000007941 */ /* 0x000fea0003800000 */
.L_x_854:
[----:B------:R-:W-:Y:S02]  /*12bd0*/  IMAD.MOV.U32 R41, RZ, RZ, R29 ;  /* 0x000000ffff297224 */ /* 0x000fe400078e001d */
[----:B------:R-:W-:Y:S02]  /*12be0*/  IMAD.MOV.U32 R42, RZ, RZ, 0x2 ;  /* 0x00000002ff2a7424 */ /* 0x000fe400078e00ff */
[----:B------:R-:W-:Y:S02]  /*12bf0*/  IMAD.MOV.U32 R40, RZ, RZ, -0x1 ;  /* 0xffffffffff287424 */ /* 0x000fe400078e00ff */
[----:B------:R-:W-:-:S07]  /*12c00*/  IMAD.MOV.U32 R65, RZ, RZ, R43 ;  /* 0x000000ffff417224 */ /* 0x000fce00078e002b */
[----:B------:R-:W-:Y:S05]  /*12c10*/  WARPSYNC.COLLECTIVE R40, `(.L_x_856) ;  /* 0x0000000028087348 */ /* 0x000fea0003c00000 */
[----:B------:R0:W1:Y:S02]  /*12c20*/  SHFL.DOWN P3, R43, R41, R42, R59 ;  /* 0x0800002a292b7389 */ /* 0x000064000006003b */
[----:B01----:R-:W-:Y:S05]  /*12c30*/  ENDCOLLECTIVE ;  /* 0x000000000000791b */ /* 0x003fea0003800000 */
.L_x_856:
[----:B------:R-:W-:Y:S02]  /*12c40*/  IMAD.MOV.U32 R41, RZ, RZ, R30 ;  /* 0x000000ffff297224 */ /* 0x000fe400078e001e */
[----:B------:R-:W-:-:S07]  /*12c50*/  IMAD.MOV.U32 R66, RZ, RZ, R43 ;  /* 0x000000ffff427224 */ /* 0x000fce00078e002b */
[----:B------:R-:W-:Y:S05]  /*12c60*/  WARPSYNC.COLLECTIVE R40, `(.L_x_857) ;  /* 0x0000000028087348 */ /* 0x000fea0003c00000 */
[----:B------:R0:W1:Y:S02]  /*12c70*/  SHFL.DOWN P3, R43, R41, R42, R59 ;  /* 0x0800002a292b7389 */ /* 0x000064000006003b */
[----:B01----:R-:W-:Y:S05]  /*12c80*/  ENDCOLLECTIVE ;  /* 0x000000000000791b */ /* 0x003fea0003800000 */
.L_x_857:
[----:B------:R-:W-:Y:S02]  /*12c90*/  IMAD.MOV.U32 R41, RZ, RZ, R31 ;  /* 0x000000ffff297224 */ /* 0x000fe400078e001f */
[----:B------:R-:W-:-:S07]  /*12ca0*/  IMAD.MOV.U32 R67, RZ, RZ, R43 ;  /* 0x000000ffff437224 */ /* 0x000fce00078e002b */
[----:B------:R-:W-:Y:S05]  /*12cb0*/  WARPSYNC.COLLECTIVE R40, `(.L_x_858) ;  /* 0x0000000028087348 */ /* 0x000fea0003c00000 */
[----:B------:R0:W1:Y:S02]  /*12cc0*/  SHFL.DOWN P3, R43, R41, R42, R59 ;  /* 0x0800002a292b7389 */ /* 0x000064000006003b */
[----:B01----:R-:W-:Y:S05]  /*12cd0*/  ENDCOLLECTIVE ;  /* 0x000000000000791b */ /* 0x003fea0003800000 */
.L_x_858:
[----:B------:R-:W-:Y:S02]  /*12ce0*/  IMAD.MOV.U32 R41, RZ, RZ, R58 ;  /* 0x000000ffff297224 */ /* 0x000fe400078e003a */
[----:B------:R-:W-:-:S07]  /*12cf0*/  IMAD.MOV.U32 R68, RZ, RZ, R43 ;  /* 0x000000ffff447224 */ /* 0x000fce00078e002b */
[----:B------:R-:W-:Y:S05]  /*12d00*/  WARPSYNC.COLLECTIVE R40, `(.L_x_859) ;  /* 0x0000000028087348 */ /* 0x000fea0003c00000 */
[----:B------:R0:W1:Y:S02]  /*12d10*/  SHFL.DOWN P3, R43, R41, R42, R59 ;  /* 0x0800002a292b7389 */ /* 0x000064000006003b */
[----:B01----:R-:W-:Y:S05]  /*12d20*/  ENDCOLLECTIVE ;  /* 0x000000000000791b */ /* 0x003fea0003800000 */
.L_x_859:
[----:B------:R-:W-:Y:S01]  /*12d30*/  IMAD.MOV.U32 R62, RZ, RZ, R43 ;  /* 0x000000ffff3e7224 */ /* 0x000fe200078e002b */
[----:B------:R-:W-:Y:S06]  /*12d40*/  BRA `(.L_x_860) ;  /* 0xffffff3000bc7947 */ /* 0x000fec000383ffff */
.L_x_489:
[----:B------:R-:W-:Y:S01]  /*12d50*/  BSSY B0, `(.L_x_861) ;  /* 0x0000007000007945 */ /* 0x000fe20003800000 */
[----:B------:R-:W-:Y:S02]  /*12d60*/  IMAD.MOV.U32 R41, RZ, RZ, R55 ;  /* 0x000000ffff297224 */ /* 0x000fe400078e0037 */
[----:B------:R-:W-:Y:S02]  /*12d70*/  IMAD.MOV.U32 R42, RZ, RZ, 0x2 ;  /* 0x00000002ff2a7424 */ /* 0x000fe400078e00ff */
[----:B------:R-:W-:-:S07]  /*12d80*/  IMAD.MOV.U32 R40, RZ, RZ, -0x1 ;  /* 0xffffffffff287424 */ /* 0x000fce00078e00ff */
[----:B01234-:R-:W-:Y:S05]  /*12d90*/  WARPSYNC.COLLECTIVE R40, `(.L_x_862) ;  /* 0x0000000028087348 */ /* 0x01ffea0003c00000 */
[----:B------:R0:W0:Y:S02]  /*12da0*/  SHFL.DOWN P3, R43, R41, R42, R59 ;  /* 0x0800002a292b7389 */ /* 0x000024000006003b */
[----:B01234-:R-:W-:Y:S05]  /*12db0*/  ENDCOLLECTIVE ;  /* 0x000000000000791b */ /* 0x01ffea0003800000 */
.L_x_862:
[----:B------:R-:W-:Y:S05]  /*12dc0*/  BSYNC B0 ;  /* 0x0000000000007941 */ /* 0x000fea0003800000 */
.L_x_861:
[----:B------:R-:W-:Y:S05]  /*12dd0*/  BRA `(.L_x_863) ;  /* 0xffffff3000a87947 */ /* 0x000fea000383ffff */
.L_x_490:
[----:B------:R-:W-:Y:S01]  /*12de0*/  BSSY B0, `(.L_x_864) ;  /* 0x0000007000007945 */ /* 0x000fe20003800000 */
[----:B------:R-:W-:Y:S02]  /*12df0*/  IMAD.MOV.U32 R41, RZ, RZ, R57 ;  /* 0x000000ffff297224 */ /* 0x000fe400078e0039 */
[----:B------:R-:W-:Y:S02]  /*12e00*/  IMAD.MOV.U32 R42, RZ, RZ, 0x2 ;  /* 0x00000002ff2a7424 */ /* 0x000fe400078e00ff */
[----:B------:R-:W-:-:S07]  /*12e10*/  IMAD.MOV.U32 R40, RZ, RZ, -0x1 ;  /* 0xffffffffff287424 */ /* 0x000fce00078e00ff */
[----:B01234-:R-:W-:Y:S05]  /*12e20*/  WARPSYNC.COLLECTIVE R40, `(.L_x_865) ;  /* 0x0000000028087348 */ /* 0x01ffea0003c00000 */
[----:B------:R0:W0:Y:S02]  /*12e30*/  SHFL.DOWN P3, R43, R41, R42, R59 ;  /* 0x0800002a292b7389 */ /* 0x000024000006003b */
[----:B01234-:R-:W-:Y:S05]  /*12e40*/  ENDCOLLECTIVE ;  /* 0x000000000000791b */ /* 0x01ffea0003800000 */
.L_x_865:
[----:B------:R-:W-:Y:S05]  /*12e50*/  BSYNC B0 ;  /* 0x0000000000007941 */ /* 0x000fea0003800000 */
.L_x_864:
[----:B------:R-:W-:Y:S05]  /*12e60*/  BRA `(.L_x_866) ;  /* 0xffffff30008c7947 */ /* 0x000fea000383ffff */
.L_x_491:
[----:B------:R-:W-:Y:S01]  /*12e70*/  BSSY B0, `(.L_x_867) ;  /* 0x0000007000007945 */ /* 0x000fe20003800000 */
[----:B------:R-:W-:Y:S02]  /*12e80*/  IMAD.MOV.U32 R41, RZ, RZ, R56 ;  /* 0x000000ffff297224 */ /* 0x000fe400078e0038 */
[----:B------:R-:W-:Y:S02]  /*12e90*/  IMAD.MOV.U32 R42, RZ, RZ, 0x2 ;  /* 0x00000002ff2a7424 */ /* 0x000fe400078e00ff */
[----:B------:R-:W-:-:S07]  /*12ea0*/  IMAD.MOV.U32 R40, RZ, RZ, -0x1 ;  /* 0xffffffffff287424 */ /* 0x000fce00078e00ff */
[----:B01234-:R-:W-:Y:S05]  /*12eb0*/  WARPSYNC.COLLECTIVE R40, `(.L_x_868) ;  /* 0x0000000028087348 */ /* 0x01ffea0003c00000 */
[----:B------:R0:W0:Y:S02]  /*12ec0*/  SHFL.DOWN P3, R43, R41, R42, R59 ;  /* 0x0800002a292b7389 */ /* 0x000024000006003b */
[----:B01234-:R-:W-:Y:S05]  /*12ed0*/  ENDCOLLECTIVE ;  /* 0x000000000000791b */ /* 0x01ffea0003800000 */
.L_x_868:
[----:B------:R-:W-:Y:S05]  /*12ee0*/  BSYNC B0 ;  /* 0x0000000000007941 */ /* 0x000fea0003800000 */
.L_x_867:
[----:B------:R-:W-:Y:S05]  /*12ef0*/  BRA `(.L_x_869) ;  /* 0xffffff3000707947 */ /* 0x000fea000383ffff */
.L_x_494:
[----:B------:R-:W-:Y:S01]  /*12f00*/  BSSY B0, `(.L_x_870) ;  /* 0x0000007000007945 */ /* 0x000fe20003800000 */
[----:B------:R-:W-:Y:S02]  /*12f10*/  IMAD.MOV.U32 R41, RZ, RZ, R61 ;  /* 0x000000ffff297224 */ /* 0x000fe400078e003d */
[----:B------:R-:W-:Y:S02]  /*12f20*/  IMAD.MOV.U32 R42, RZ, RZ, 0x4 ;  /* 0x00000004ff2a7424 */ /* 0x000fe400078e00ff */
[----:B------:R-:W-:-:S07]  /*12f30*/  IMAD.MOV.U32 R40, RZ, RZ, -0x1 ;  /* 0xffffffffff287424 */ /* 0x000fce00078e00ff */
[----:B01234-:R-:W-:Y:S05]  /*12f40*/  WARPSYNC.COLLECTIVE R40, `(.L_x_871) ;  /* 0x0000000028087348 */ /* 0x01ffea0003c00000 */
[----:B------:R0:W0:Y:S02]  /*12f50*/  SHFL.DOWN P3, R43, R41, R42, R59 ;  /* 0x0800002a292b7389 */ /* 0x000024000006003b */
[----:B01234-:R-:W-:Y:S05]  /*12f60*/  ENDCOLLECTIVE ;  /* 0x000000000000791b */ /* 0x01ffea0003800000 */
.L_x_871:
[----:B------:R-:W-:Y:S05]  /*12f70*/  BSYNC B0 ;  /* 0x0000000000007941 */ /* 0x000fea0003800000 */
.L_x_870:
[----:B------:R-:W-:Y:S02]  /*12f80*/  IMAD.MOV.U32 R41, RZ, RZ, R60 ;  /* 0x000000ffff297224 */ /* 0x000fe400078e003c */
[----:B------:R-:W-:Y:S02]  /*12f90*/  IMAD.MOV.U32 R42, RZ, RZ, 0x4 ;  /* 0x00000004ff2a7424 */ /* 0x000fe400078e00ff */
[----:B------:R-:W-:Y:S02]  /*12fa0*/  IMAD.MOV.U32 R40, RZ, RZ, -0x1 ;  /* 0xffffffffff287424 */ /* 0x000fe400078e00ff */
[----:B------:R-:W-:-:S07]  /*12fb0*/  IMAD.MOV.U32 R64, RZ, RZ, R43 ;  /* 0x000000ffff407224 */ /* 0x000fce00078e002b */
[----:B------:R-:W-:Y:S05]  /*12fc0*/  WARPSYNC.COLLECTIVE R40, `(.L_x_872) ;  /* 0x0000000028087348 */ /* 0x000fea0003c00000 */
[----:B------:R0:W1:Y:S02]  /*12fd0*/  SHFL.DOWN P3, R43, R41, R42, R59 ;  /* 0x0800002a292b7389 */ /* 0x000064000006003b */
[----:B01----:R-:W-:Y:S05]  /*12fe0*/  ENDCOLLECTIVE ;  /* 0x000000000000791b */ /* 0x003fea0003800000 */
.L_x_872:
[----:B------:R-:W-:Y:S01]  /*12ff0*/  IMAD.MOV.U32 R63, RZ, RZ, R43 ;  /* 0x000000ffff3f7224 */ /* 0x000fe200078e002b */
[----:B------:R-:W-:Y:S06]  /*13000*/  BRA `(.L_x_873) ;  /* 0xffffff30008c7947 */ /* 0x000fec000383ffff */
.L_x_495:
[----:B------:R-:W-:Y:S01]  /*13010*/  BSSY B0, `(.L_x_874) ;  /* 0x0000007000007945 */ /* 0x000fe20003800000 */
[----:B------:R-:W-:Y:S02]  /*13020*/  IMAD.MOV.U32 R41, RZ, RZ, R38 ;  /* 0x000000ffff297224 */ /* 0x000fe400078e0026 */
[----:B------:R-:W-:Y:S02]  /*13030*/  IMAD.MOV.U32 R42, RZ, RZ, 0x4 ;  /* 0x00000004ff2a7424 */ /* 0x000fe400078e00ff */
[----:B------:R-:W-:-:S07]  /*13040*/  IMAD.MOV.U32 R40, RZ, RZ, -0x1 ;  /* 0xffffffffff287424 */ /* 0x000fce00078e00ff */
[----:B01234-:R-:W-:Y:S05]  /*13050*/  WARPSYNC.COLLECTIVE R40, `(.L_x_875) ;  /* 0x0000000028087348 */ /* 0x01ffea0003c00000 */
[----:B------:R0:W0:Y:S02]  /*13060*/  SHFL.DOWN P3, R43, R41, R42, R59 ;  /* 0x0800002a292b7389 */ /* 0x000024000006003b */
[----:B01234-:R-:W-:Y:S05]  /*13070*/  ENDCOLLECTIVE ;  /* 0x000000000000791b */ /* 0x01ffea0003800000 */
.L_x_875:
[----:B------:R-:W-:Y:S05]  /*13080*/  BSYNC B0 ;  /* 0x0000000000007941 */ /* 0x000fea0003800000 */
.L_x_874:
[----:B------:R-:W-:Y:S05]  /*13090*/  BRA `(.L_x_876) ;  /* 0xffffff3000707947 */ /* 0x000fea000383ffff */
.L_x_496:
[----:B------:R-:W-:Y:S01]  /*130a0*/  BSSY B0, `(.L_x_877) ;  /* 0x0000007000007945 */ /* 0x000fe20003800000 */
[----:B------:R-:W-:Y:S02]  /*130b0*/  IMAD.MOV.U32 R41, RZ, RZ, R39 ;  /* 0x000000ffff297224 */ /* 0x000fe400078e0027 */
[----:B------:R-:W-:Y:S02]  /*130c0*/  IMAD.MOV.U32 R42, RZ, RZ, 0x4 ;  /* 0x00000004ff2a7424 */ /* 0x000fe400078e00ff */
[----:B------:R-:W-:-:S07]  /*130d0*/  IMAD.MOV.U32 R40, RZ, RZ, -0x1 ;  /* 0xffffffffff287424 */ /* 0x000fce00078e00ff */
[----:B01234-:R-:W-:Y:S05]  /*130e0*/  WARPSYNC.COLLECTIVE R40, `(.L_x_878) ;  /* 0x0000000028087348 */ /* 0x01ffea0003c00000 */
[----:B------:R0:W0:Y:S02]  /*130f0*/  SHFL.DOWN P3, R43, R41, R42, R59 ;  /* 0x0800002a292b7389 */ /* 0x000024000006003b */
[----:B01234-:R-:W-:Y:S05]  /*13100*/  ENDCOLLECTIVE ;  /* 0x000000000000791b */ /* 0x01ffea0003800000 */
.L_x_878:
[----:B------:R-:W-:Y:S05]  /*13110*/  BSYNC B0 ;  /* 0x0000000000007941 */ /* 0x000fea0003800000 */
.L_x_877:
[----:B------:R-:W-:Y:S05]  /*13120*/  BRA `(.L_x_879) ;  /* 0xffffff3000547947 */ /* 0x000fea000383ffff */
.L_x_497:
[----:B------:R-:W-:Y:S01]  /*13130*/  BSSY B0, `(.L_x_880) ;  /* 0x0000007000007945 */ /* 0x000fe20003800000 */
[----:B------:R-:W-:Y:S02]  /*13140*/  IMAD.MOV.U32 R41, RZ, RZ, R28 ;  /* 0x000000ffff297224 */ /* 0x000fe400078e001c */
[----:B------:R-:W-:Y:S02]  /*13150*/  IMAD.MOV.U32 R42, RZ, RZ, 0x4 ;  /* 0x00000004ff2a7424 */ /* 0x000fe400078e00ff */
[----:B------:R-:W-:-:S07]  /*13160*/  IMAD.MOV.U32 R40, RZ, RZ, -0x1 ;  /* 0xffffffffff287424 */ /* 0x000fce00078e00ff */
[----:B01234-:R-:W-:Y:S05]  /*13170*/  WARPSYNC.COLLECTIVE R40, `(.L_x_881) ;  /* 0x0000000028087348 */ /* 0x01ffea0003c00000 */
[----:B------:R0:W0:Y:S02]  /*13180*/  SHFL.DOWN P3, R43, R41, R42, R59 ;  /* 0x0800002a292b7389 */ /* 0x000024000006003b */
[----:B01234-:R-:W-:Y:S05]  /*13190*/  ENDCOLLECTIVE ;  /* 0x000000000000791b */ /* 0x01ffea0003800000 */
.L_x_881:
[----:B------:R-:W-:Y:S05]  /*131a0*/  BSYNC B0 ;  /* 0x0000000000007941 */ /* 0x000fea0003800000 */
.L_x_880:
[----:B------:R-:W-:Y:S02]  /*131b0*/  IMAD.MOV.U32 R41, RZ, RZ, R29 ;  /* 0x000000ffff297224 */ /* 0x000fe400078e001d */
[----:B------:R-:W-:Y:S02]  /*131c0*/  IMAD.MOV.U32 R42, RZ, RZ, 0x4 ;  /* 0x00000004ff2a7424 */ /* 0x000fe400078e00ff */
[----:B------:R-:W-:Y:S02]  /*131d0*/  IMAD.MOV.U32 R40, RZ, RZ, -0x1 ;  /* 0xffffffffff287424 */ /* 0x000fe400078e00ff */
[----:B------:R-:W-:-:S07]  /*131e0*/  IMAD.MOV.U32 R65, RZ, RZ, R43 ;  /* 0x000000ffff417224 */ /* 0x000fce00078e002b */
[----:B------:R-:W-:Y:S05]  /*131f0*/  WARPSYNC.COLLECTIVE R40, `(.L_x_882) ;  /* 0x0000000028087348 */ /* 0x000fea0003c00000 */
[----:B------:R0:W1:Y:S02]  /*13200*/  SHFL.DOWN P3, R43, R41, R42, R59 ;  /* 0x0800002a292b7389 */ /* 0x000064000006003b */
[----:B01----:R-:W-:Y:S05]  /*13210*/  ENDCOLLECTIVE ;  /* 0x000000000000791b */ /* 0x003fea0003800000 */
.L_x_882:
[----:B------:R-:W-:Y:S02]  /*13220*/  IMAD.MOV.U32 R41, RZ, RZ, R30 ;  /* 0x000000ffff297224 */ /* 0x000fe400078e001e */
[----:B------:R-:W-:-:S07]  /*13230*/  IMAD.MOV.U32 R66, RZ, RZ, R43 ;  /* 0x000000ffff427224 */ /* 0x000fce00078e002b */
[----:B------:R-:W-:Y:S05]  /*13240*/  WARPSYNC.COLLECTIVE R40, `(.L_x_883) ;  /* 0x0000000028087348 */ /* 0x000fea0003c00000 */
[----:B------:R0:W1:Y:S02]  /*13250*/  SHFL.DOWN P3, R43, R41, R42, R59 ;  /* 0x0800002a292b7389 */ /* 0x000064000006003b */
[----:B01----:R-:W-:Y:S05]  /*13260*/  ENDCOLLECTIVE ;  /* 0x000000000000791b */ /* 0x003fea0003800000 */
.L_x_883:
[----:B------:R-:W-:Y:S02]  /*13270*/  IMAD.MOV.U32 R41, RZ, RZ, R31 ;  /* 0x000000ffff297224 */ /* 0x000fe400078e001f */
[----:B------:R-:W-:-:S07]  /*13280*/  IMAD.MOV.U32 R67, RZ, RZ, R43 ;  /* 0x000000ffff437224 */ /* 0x000fce00078e002b */
[----:B------:R-:W-:Y:S05]  /*13290*/  WARPSYNC.COLLECTIVE R40, `(.L_x_884) ;  /* 0x0000000028087348 */ /* 0x000fea0003c00000 */
[----:B------:R0:W1:Y:S02]  /*132a0*/  SHFL.DOWN P3, R43, R41, R42, R59 ;  /* 0x0800002a292b7389 */ /* 0x000064000006003b */
[----:B01----:R-:W-:Y:S05]  /*132b0*/  ENDCOLLECTIVE ;  /* 0x000000000000791b */ /* 0x003fea0003800000 */
.L_x_884:
[----:B------:R-:W-:Y:S02]  /*132c0*/  IMAD.MOV.U32 R41, RZ, RZ, R58 ;  /* 0x000000ffff297224 */ /* 0x000fe400078e003a */
[----:B------:R-:W-:-:S07]  /*132d0*/  IMAD.MOV.U32 R68, RZ, RZ, R43 ;  /* 0x000000ffff447224 */ /* 0x000fce00078e002b */
[----:B------:R-:W-:Y:S05]  /*132e0*/  WARPSYNC.COLLECTIVE R40, `(.L_x_885) ;  /* 0x0000000028087348 */ /* 0x000fea0003c00000 */
[----:B------:R0:W1:Y:S02]  /*132f0*/  SHFL.DOWN P3, R43, R41, R42, R59 ;  /* 0x0800002a292b7389 */ /* 0x000064000006003b */
[----:B01----:R-:W-:Y:S05]  /*13300*/  ENDCOLLECTIVE ;  /* 0x000000000000791b */ /* 0x003fea0003800000 */
.L_x_885:
[----:B------:R-:W-:Y:S01]  /*13310*/  IMAD.MOV.U32 R62, RZ, RZ, R43 ;  /* 0x000000ffff3e7224 */ /* 0x000fe200078e002b */
[----:B------:R-:W-:Y:S06]  /*13320*/  BRA `(.L_x_886) ;  /* 0xffffff2c00f07947 */ /* 0x000fec000383ffff */
.L_x_498:
[----:B------:R-:W-:Y:S01]  /*13330*/  BSSY B0, `(.L_x_887) ;  /* 0x0000007000007945 */ /* 0x000fe20003800000 */
[----:B------:R-:W-:Y:S02]  /*13340*/  IMAD.MOV.U32 R41, RZ, RZ, R55 ;  /* 0x000000ffff297224 */ /* 0x000fe400078e0037 */
[----:B------:R-:W-:Y:S02]  /*13350*/  IMAD.MOV.U32 R42, RZ, RZ, 0x4 ;  /* 0x00000004ff2a7424 */ /* 0x000fe400078e00ff */
[----:B------:R-:W-:-:S07]  /*13360*/  IMAD.MOV.U32 R40, RZ, RZ, -0x1 ;  /* 0xffffffffff287424 */ /* 0x000fce00078e00ff */
[----:B01234-:R-:W-:Y:S05]  /*13370*/  WARPSYNC.COLLECTIVE R40, `(.L_x_888) ;  /* 0x0000000028087348 */ /* 0x01ffea0003c00000 */
[----:B------:R0:W0:Y:S02]  /*13380*/  SHFL.DOWN P3, R43, R41, R42, R59 ;  /* 0x0800002a292b7389 */ /* 0x000024000006003b */
[----:B01234-:R-:W-:Y:S05]  /*13390*/  ENDCOLLECTIVE ;  /* 0x000000000000791b */ /* 0x01ffea0003800000 */
.L_x_888:
[----:B------:R-:W-:Y:S05]  /*133a0*/  BSYNC B0 ;  /* 0x0000000000007941 */ /* 0x000fea0003800000 */
.L_x_887:
[----:B------:R-:W-:Y:S05]  /*133b0*/  BRA `(.L_x_889) ;  /* 0xffffff2c00dc7947 */ /* 0x000fea000383ffff */
.L_x_499:
[----:B------:R-:W-:Y:S01]  /*133c0*/  BSSY B0, `(.L_x_890) ;  /* 0x0000007000007945 */ /* 0x000fe20003800000 */
[----:B------:R-:W-:Y:S02]  /*133d0*/  IMAD.MOV.U32 R41, RZ, RZ, R57 ;  /* 0x000000ffff297224 */ /* 0x000fe400078e0039 */
[----:B------:R-:W-:Y:S02]  /*133e0*/  IMAD.MOV.U32 R42, RZ, RZ, 0x4 ;  /* 0x00000004ff2a7424 */ /* 0x000fe400078e00ff */
[----:B------:R-:W-:-:S07]  /*133f0*/  IMAD.MOV.U32 R40, RZ, RZ, -0x1 ;  /* 0xffffffffff287424 */ /* 0x000fce00078e00ff */
[----:B01234-:R-:W-:Y:S05]  /*13400*/  WARPSYNC.COLLECTIVE R40, `(.L_x_891) ;  /* 0x0000000028087348 */ /* 0x01ffea0003c00000 */
[----:B------:R0:W0:Y:S02]  /*13410*/  SHFL.DOWN P3, R43, R41, R42, R59 ;  /* 0x0800002a292b7389 */ /* 0x000024000006003b */
[----:B01234-:R-:W-:Y:S05]  /*13420*/  ENDCOLLECTIVE ;  /* 0x000000000000791b */ /* 0x01ffea0003800000 */
.L_x_891:
[----:B------:R-:W-:Y:S05]  /*13430*/  BSYNC B0 ;  /* 0x0000000000007941 */ /* 0x000fea0003800000 */
.L_x_890:
[----:B------:R-:W-:Y:S05]  /*13440*/  BRA `(.L_x_892) ;  /* 0xffffff2c00c07947 */ /* 0x000fea000383ffff */
.L_x_500:
[----:B------:R-:W-:Y:S01]  /*13450*/  BSSY B0, `(.L_x_893) ;  /* 0x0000007000007945 */ /* 0x000fe20003800000 */
[----:B------:R-:W-:Y:S02]  /*13460*/  IMAD.MOV.U32 R41, RZ, RZ, R56 ;  /* 0x000000ffff297224 */ /* 0x000fe400078e0038 */
[----:B------:R-:W-:Y:S02]  /*13470*/  IMAD.MOV.U32 R42, RZ, RZ, 0x4 ;  /* 0x00000004ff2a7424 */ /* 0x000fe400078e00ff */
[----:B------:R-:W-:-:S07]  /*13480*/  IMAD.MOV.U32 R40, RZ, RZ, -0x1 ;  /* 0xffffffffff287424 */ /* 0x000fce00078e00ff */
[----:B01234-:R-:W-:Y:S05]  /*13490*/  WARPSYNC.COLLECTIVE R40, `(.L_x_894) ;  /* 0x0000000028087348 */ /* 0x01ffea0003c00000 */
[----:B------:R0:W0:Y:S02]  /*134a0*/  SHFL.DOWN P3, R43, R41, R42, R59 ;  /* 0x0800002a292b7389 */ /* 0x000024000006003b */
[----:B01234-:R-:W-:Y:S05]  /*134b0*/  ENDCOLLECTIVE ;  /* 0x000000000000791b */ /* 0x01ffea0003800000 */
.L_x_894:
[----:B------:R-:W-:Y:S05]  /*134c0*/  BSYNC B0 ;  /* 0x0000000000007941 */ /* 0x000fea0003800000 */
.L_x_893:
[----:B------:R-:W-:Y:S05]  /*134d0*/  BRA `(.L_x_895) ;  /* 0xffffff2c00a47947 */ /* 0x000fea000383ffff */
.L_x_503:
[----:B------:R-:W-:Y:S01]  /*134e0*/  BSSY B0, `(.L_x_896) ;  /* 0x0000007000007945 */ /* 0x000fe20003800000 */
[----:B------:R-:W-:Y:S02]  /*134f0*/  IMAD.MOV.U32 R41, RZ, RZ, R61 ;  /* 0x000000ffff297224 */ /* 0x000fe400078e003d */
[----:B------:R-:W-:Y:S02]  /*13500*/  IMAD.MOV.U32 R42, RZ, RZ, 0x8 ;  /* 0x00000008ff2a7424 */ /* 0x000fe400078e00ff */
[----:B------:R-:W-:-:S07]  /*13510*/  IMAD.MOV.U32 R40, RZ, RZ, -0x1 ;  /* 0xffffffffff287424 */ /* 0x000fce00078e00ff */
[----:B01234-:R-:W-:Y:S05]  /*13520*/  WARPSYNC.COLLECTIVE R40, `(.L_x_897) ;  /* 0x0000000028087348 */ /* 0x01ffea0003c00000 */
[----:B------:R0:W0:Y:S02]  /*13530*/  SHFL.DOWN P3, R43, R41, R42, R59 ;  /* 0x0800002a292b7389 */ /* 0x000024000006003b */
[----:B01234-:R-:W-:Y:S05]  /*13540*/  ENDCOLLECTIVE ;  /* 0x000000000000791b */ /* 0x01ffea0003800000 */
.L_x_897:
[----:B------:R-:W-:Y:S05]  /*13550*/  BSYNC B0 ;  /* 0x0000000000007941 */ /* 0x000fea0003800000 */
.L_x_896:
[----:B------:R-:W-:Y:S02]  /*13560*/  IMAD.MOV.U32 R41, RZ, RZ, R60 ;  /* 0x000000ffff297224 */ /* 0x000fe400078e003c */
[----:B------:R-:W-:Y:S02]  /*13570*/  IMAD.MOV.U32 R42, RZ, RZ, 0x8 ;  /* 0x00000008ff2a7424 */ /* 0x000fe400078e00ff */
[----:B------:R-:W-:Y:S02]  /*13580*/  IMAD.MOV.U32 R40, RZ, RZ, -0x1 ;  /* 0xffffffffff287424 */ /* 0x000fe400078e00ff */
[----:B------:R-:W-:-:S07]  /*13590*/  IMAD.MOV.U32 R64, RZ, RZ, R43 ;  /* 0x000000ffff407224 */ /* 0x000fce00078e002b */
[----:B------:R-:W-:Y:S05]  /*135a0*/  WARPSYNC.COLLECTIVE R40, `(.L_x_898) ;  /* 0x0000000028087348 */ /* 0x000fea0003c00000 */
[----:B------:R0:W1:Y:S02]  /*135b0*/  SHFL.DOWN P3, R43, R41, R42, R59 ;  /* 0x0800002a292b7389 */ /* 0x000064000006003b */
[----:B01----:R-:W-:Y:S05]  /*135c0*/  ENDCOLLECTIVE ;  /* 0x000000000000791b */ /* 0x003fea0003800000 */
.L_x_898:
[----:B------:R-:W-:Y:S01]  /*135d0*/  IMAD.MOV.U32 R63, RZ, RZ, R43 ;  /* 0x000000ffff3f7224 */ /* 0x000fe200078e002b */
[----:B------:R-:W-:Y:S06]  /*135e0*/  BRA `(.L_x_899) ;  /* 0xffffff2c00c07947 */ /* 0x000fec000383ffff */
.L_x_504:
[----:B------:R-:W-:Y:S01]  /*135f0*/  BSSY B0, `(.L_x_900) ;  /* 0x0000007000007945 */ /* 0x000fe20003800000 */
[----:B------:R-:W-:Y:S02]  /*13600*/  IMAD.MOV.U32 R41, RZ, RZ, R38 ;  /* 0x000000ffff297224 */ /* 0x000fe400078e0026 */
[----:B------:R-:W-:Y:S02]  /*13610*/  IMAD.MOV.U32 R42, RZ, RZ, 0x8 ;  /* 0x00000008ff2a7424 */ /* 0x000fe400078e00ff */
[----:B------:R-:W-:-:S07]  /*13620*/  IMAD.MOV.U32 R40, RZ, RZ, -0x1 ;  /* 0xffffffffff287424 */ /* 0x000fce00078e00ff */
[----:B01234-:R-:W-:Y:S05]  /*13630*/  WARPSYNC.COLLECTIVE R40, `(.L_x_901) ;  /* 0x0000000028087348 */ /* 0x01ffea0003c00000 */
[----:B------:R0:W0:Y:S02]  /*13640*/  SHFL.DOWN P3, R43, R41, R42, R59 ;  /* 0x0800002a292b7389 */ /* 0x000024000006003b */
[----:B01234-:R-:W-:Y:S05]  /*13650*/  ENDCOLLECTIVE ;  /* 0x000000000000791b */ /* 0x01ffea0003800000 */
.L_x_901:
[----:B------:R-:W-:Y:S05]  /*13660*/  BSYNC B0 ;  /* 0x0000000000007941 */ /* 0x000fea0003800000 */
.L_x_900:
[----:B------:R-:W-:Y:S05]  /*13670*/  BRA `(.L_x_902) ;  /* 0xffffff2c00a47947 */ /* 0x000fea000383ffff */
.L_x_505:
[----:B------:R-:W-:Y:S01]  /*13680*/  BSSY B0, `(.L_x_903) ;  /* 0x0000007000007945 */ /* 0x000fe20003800000 */
[----:B------:R-:W-:Y:S02]  /*13690*/  IMAD.MOV.U32 R41, RZ, RZ, R39 ;  /* 0x000000ffff297224 */ /* 0x000fe400078e0027 */
[----:B------:R-:W-:Y:S02]  /*136a0*/  IMAD.MOV.U32 R42, RZ, RZ, 0x8 ;  /* 0x00000008ff2a7424 */ /* 0x000fe400078e00ff */
[----:B------:R-:W-:-:S07]  /*136b0*/  IMAD.MOV.U32 R40, RZ, RZ, -0x1 ;  /* 0xffffffffff287424 */ /* 0x000fce00078e00ff */
[----:B01234-:R-:W-:Y:S05]  /*136c0*/  WARPSYNC.COLLECTIVE R40, `(.L_x_904) ;  /* 0x0000000028087348 */ /* 0x01ffea0003c00000 */
[----:B------:R0:W0:Y:S02]  /*136d0*/  SHFL.DOWN P3, R43, R41, R42, R59 ;  /* 0x0800002a292b7389 */ /* 0x000024000006003b */
[----:B01234-:R-:W-:Y:S05]  /*136e0*/  ENDCOLLECTIVE ;  /* 0x000000000000791b */ /* 0x01ffea0003800000 */
.L_x_904:
[----:B------:R-:W-:Y:S05]  /*136f0*/  BSYNC B0 ;  /* 0x0000000000007941 */ /* 0x000fea0003800000 */
.L_x_903:
[----:B------:R-:W-:Y:S05]  /*13700*/  BRA `(.L_x_905) ;  /* 0xffffff2c00887947 */ /* 0x000fea000383ffff */
.L_x_506:
[----:B------:R-:W-:Y:S01]  /*13710*/  BSSY B0, `(.L_x_906) ;  /* 0x0000007000007945 */ /* 0x000fe20003800000 */
[----:B------:R-:W-:Y:S02]  /*13720*/  IMAD.MOV.U32 R41, RZ, RZ, R28 ;  /* 0x000000ffff297224 */ /* 0x000fe400078e001c */
[----:B------:R-:W-:Y:S02]  /*13730*/  IMAD.MOV.U32 R42, RZ, RZ, 0x8 ;  /* 0x00000008ff2a7424 */ /* 0x000fe400078e00ff */
[----:B------:R-:W-:-:S07]  /*13740*/  IMAD.MOV.U32 R40, RZ, RZ, -0x1 ;  /* 0xffffffffff287424 */ /* 0x000fce00078e00ff */
[----:B01234-:R-:W-:Y:S05]  /*13750*/  WARPSYNC.COLLECTIVE R40, `(.L_x_907) ;  /* 0x0000000028087348 */ /* 0x01ffea0003c00000 */
[----:B------:R0:W0:Y:S02]  /*13760*/  SHFL.DOWN P3, R43, R41, R42, R59 ;  /* 0x0800002a292b7389 */ /* 0x000024000006003b */
[----:B01234-:R-:W-:Y:S05]  /*13770*/  ENDCOLLECTIVE ;  /* 0x000000000000791b */ /* 0x01ffea0003800000 */
.L_x_907:
[----:B------:R-:W-:Y:S05]  /*13780*/  BSYNC B0 ;  /* 0x0000000000007941 */ /* 0x000fea0003800000 */
.L_x_906:
[----:B------:R-:W-:Y:S02]  /*13790*/  IMAD.MOV.U32 R41, RZ, RZ, R29 ;  /* 0x000000ffff297224 */ /* 0x000fe400078e001d */
[----:B------:R-:W-:Y:S02]  /*137a0*/  IMAD.MOV.U32 R42, RZ, RZ, 0x8 ;  /* 0x00000008ff2a7424 */ /* 0x000fe400078e00ff */
[----:B------:R-:W-:Y:S02]  /*137b0*/  IMAD.MOV.U32 R40, RZ, RZ, -0x1 ;  /* 0xffffffffff287424 */ /* 0x000fe400078e00ff */
[----:B------:R-:W-:-:S07]  /*137c0*/  IMAD.MOV.U32 R65, RZ, RZ, R43 ;  /* 0x000000ffff417224 */ /* 0x000fce00078e002b */
[----:B------:R-:W-:Y:S05]  /*137d0*/  WARPSYNC.COLLECTIVE R40, `(.L_x_908) ;  /* 0x0000000028087348 */ /* 0x000fea0003c00000 */
[----:B------:R0:W1:Y:S02]  /*137e0*/  SHFL.DOWN P3, R43, R41, R42, R59 ;  /* 0x0800002a292b7389 */ /* 0x000064000006003b */
[----:B01----:R-:W-:Y:S05]  /*137f0*/  ENDCOLLECTIVE ;  /* 0x000000000000791b */ /* 0x003fea0003800000 */
.L_x_908:
[----:B------:R-:W-:Y:S02]  /*13800*/  IMAD.MOV.U32 R41, RZ, RZ, R30 ;  /* 0x000000ffff297224 */ /* 0x000fe400078e001e */
[----:B------:R-:W-:-:S07]  /*13810*/  IMAD.MOV.U32 R66, RZ, RZ, R43 ;  /* 0x000000ffff427224 */ /* 0x000fce00078e002b */
[----:B------:R-:W-:Y:S05]  /*13820*/  WARPSYNC.COLLECTIVE R40, `(.L_x_909) ;  /* 0x0000000028087348 */ /* 0x000fea0003c00000 */
[----:B------:R0:W1:Y:S02]  /*13830*/  SHFL.DOWN P3, R43, R41, R42, R59 ;  /* 0x0800002a292b7389 */ /* 0x000064000006003b */
[----:B01----:R-:W-:Y:S05]  /*13840*/  ENDCOLLECTIVE ;  /* 0x000000000000791b */ /* 0x003fea0003800000 */
.L_x_909:
[----:B------:R-:W-:Y:S02]  /*13850*/  IMAD.MOV.U32 R41, RZ, RZ, R31 ;  /* 0x000000ffff297224 */ /* 0x000fe400078e001f */
[----:B------:R-:W-:-:S07]  /*13860*/  IMAD.MOV.U32 R67, RZ, RZ, R43 ;  /* 0x000000ffff437224 */ /* 0x000fce00078e002b */
[----:B------:R-:W-:Y:S05]  /*13870*/  WARPSYNC.COLLECTIVE R40, `(.L_x_910) ;  /* 0x0000000028087348 */ /* 0x000fea0003c00000 */
[----:B------:R0:W1:Y:S02]  /*13880*/  SHFL.DOWN P3, R43, R41, R42, R59 ;  /* 0x0800002a292b7389 */ /* 0x000064000006003b */
[----:B01----:R-:W-:Y:S05]  /*13890*/  ENDCOLLECTIVE ;  /* 0x000000000000791b */ /* 0x003fea0003800000 */
.L_x_910:
[----:B------:R-:W-:Y:S02]  /*138a0*/  IMAD.MOV.U32 R41, RZ, RZ, R58 ;  /* 0x000000ffff297224 */ /* 0x000fe400078e003a */
[----:B------:R-:W-:-:S07]  /*138b0*/  IMAD.MOV.U32 R68, RZ, RZ, R43 ;  /* 0x000000ffff447224 */ /* 0x000fce00078e002b */
[----:B------:R-:W-:Y:S05]  /*138c0*/  WARPSYNC.COLLECTIVE R40, `(.L_x_911) ;  /* 0x0000000028087348 */ /* 0x000fea0003c00000 */
[----:B------:R0:W1:Y:S02]  /*138d0*/  SHFL.DOWN P3, R43, R41, R42, R59 ;  /* 0x0800002a292b7389 */ /* 0x000064000006003b */
[----:B01----:R-:W-:Y:S05]  /*138e0*/  ENDCOLLECTIVE ;  /* 0x000000000000791b */ /* 0x003fea0003800000 */
.L_x_911:
[----:B------:R-:W-:Y:S01]  /*138f0*/  IMAD.MOV.U32 R62, RZ, RZ, R43 ;  /* 0x000000ffff3e7224 */ /* 0x000fe200078e002b */
[----:B------:R-:W-:Y:S06]  /*13900*/  BRA `(.L_x_912) ;  /* 0xffffff2c00247947 */ /* 0x000fec000383ffff */
.L_x_507:
[----:B------:R-:W-:Y:S01]  /*13910*/  BSSY B0, `(.L_x_913) ;  /* 0x0000007000007945 */ /* 0x000fe20003800000 */
[----:B------:R-:W-:Y:S02]  /*13920*/  IMAD.MOV.U32 R41, RZ, RZ, R55 ;  /* 0x000000ffff297224 */ /* 0x000fe400078e0037 */
[----:B------:R-:W-:Y:S02]  /*13930*/  IMAD.MOV.U32 R42, RZ, RZ, 0x8 ;  /* 0x00000008ff2a7424 */ /* 0x000fe400078e00ff */
[----:B------:R-:W-:-:S07]  /*13940*/  IMAD.MOV.U32 R40, RZ, RZ, -0x1 ;  /* 0xffffffffff287424 */ /* 0x000fce00078e00ff */
[----:B01234-:R-:W-:Y:S05]  /*13950*/  WARPSYNC.COLLECTIVE R40, `(.L_x_914) ;  /* 0x0000000028087348 */ /* 0x01ffea0003c00000 */
[----:B------:R0:W0:Y:S02]  /*13960*/  SHFL.DOWN P3, R43, R41, R42, R59 ;  /* 0x0800002a292b7389 */ /* 0x000024000006003b */
[----:B01234-:R-:W-:Y:S05]  /*13970*/  ENDCOLLECTIVE ;  /* 0x000000000000791b */ /* 0x01ffea0003800000 */
.L_x_914:
[----:B------:R-:W-:Y:S05]  /*13980*/  BSYNC B0 ;  /* 0x0000000000007941 */ /* 0x000fea0003800000 */
.L_x_913:
[----:B------:R-:W-:Y:S05]  /*13990*/  BRA `(.L_x_915) ;  /* 0xffffff2c00107947 */ /* 0x000fea000383ffff */
.L_x_508:
[----:B------:R-:W-:Y:S01]  /*139a0*/  BSSY B0, `(.L_x_916) ;  /* 0x0000007000007945 */ /* 0x000fe20003800000 */
[----:B------:R-:W-:Y:S02]  /*139b0*/  IMAD.MOV.U32 R41, RZ, RZ, R57 ;  /* 0x000000ffff297224 */ /* 0x000fe400078e0039 */
[----:B------:R-:W-:Y:S02]  /*139c0*/  IMAD.MOV.U32 R42, RZ, RZ, 0x8 ;  /* 0x00000008ff2a7424 */ /* 0x000fe400078e00ff */
[----:B------:R-:W-:-:S07]  /*139d0*/  IMAD.MOV.U32 R40, RZ, RZ, -0x1 ;  /* 0xffffffffff287424 */ /* 0x000fce00078e00ff */
[----:B01234-:R-:W-:Y:S05]  /*139e0*/  WARPSYNC.COLLECTIVE R40, `(.L_x_917) ;  /* 0x0000000028087348 */ /* 0x01ffea0003c00000 */
[----:B------:R0:W0:Y:S02]  /*139f0*/  SHFL.DOWN P3, R43, R41, R42, R59 ;  /* 0x0800002a292b7389 */ /* 0x000024000006003b */
[----:B01234-:R-:W-:Y:S05]  /*13a00*/  ENDCOLLECTIVE ;  /* 0x000000000000791b */ /* 0x01ffea0003800000 */
.L_x_917:
[----:B------:R-:W-:Y:S05]  /*13a10*/  BSYNC B0 ;  /* 0x0000000000007941 */ /* 0x000fea0003800000 */
.L_x_916:
[----:B------:R-:W-:Y:S05]  /*13a20*/  BRA `(.L_x_918) ;  /* 0xffffff2800f47947 */ /* 0x000fea000383ffff */
.L_x_509:
[----:B------:R-:W-:Y:S01]  /*13a30*/  BSSY B0, `(.L_x_919) ;  /* 0x0000007000007945 */ /* 0x000fe20003800000 */
[----:B------:R-:W-:Y:S02]  /*13a40*/  IMAD.MOV.U32 R41, RZ, RZ, R56 ;  /* 0x000000ffff297224 */ /* 0x000fe400078e0038 */
[----:B------:R-:W-:Y:S02]  /*13a50*/  IMAD.MOV.U32 R42, RZ, RZ, 0x8 ;  /* 0x00000008ff2a7424 */ /* 0x000fe400078e00ff */
[----:B------:R-:W-:-:S07]  /*13a60*/  IMAD.MOV.U32 R40, RZ, RZ, -0x1 ;  /* 0xffffffffff287424 */ /* 0x000fce00078e00ff */
[----:B01234-:R-:W-:Y:S05]  /*13a70*/  WARPSYNC.COLLECTIVE R40, `(.L_x_920) ;  /* 0x0000000028087348 */ /* 0x01ffea0003c00000 */
[----:B------:R0:W0:Y:S02]  /*13a80*/  SHFL.DOWN P3, R43, R41, R42, R59 ;  /* 0x0800002a292b7389 */ /* 0x000024000006003b */
[----:B01234-:R-:W-:Y:S05]  /*13a90*/  ENDCOLLECTIVE ;  /* 0x000000000000791b */ /* 0x01ffea0003800000 */
.L_x_920:
[----:B------:R-:W-:Y:S05]  /*13aa0*/  BSYNC B0 ;  /* 0x0000000000007941 */ /* 0x000fea0003800000 */
.L_x_919:
[----:B------:R-:W-:Y:S05]  /*13ab0*/  BRA `(.L_x_921) ;  /* 0xffffff2800d87947 */ /* 0x000fea000383ffff */
.L_x_512:
[----:B------:R-:W-:Y:S01]  /*13ac0*/  BSSY B0, `(.L_x_922) ;  /* 0x0000007000007945 */ /* 0x000fe20003800000 */
[----:B------:R-:W-:Y:S02]  /*13ad0*/  IMAD.MOV.U32 R41, RZ, RZ, R61 ;  /* 0x000000ffff297224 */ /* 0x000fe400078e003d */
[----:B------:R-:W-:Y:S02]  /*13ae0*/  IMAD.MOV.U32 R42, RZ, RZ, 0x10 ;  /* 0x00000010ff2a7424 */ /* 0x000fe400078e00ff */
[----:B------:R-:W-:-:S07]  /*13af0*/  IMAD.MOV.U32 R40, RZ, RZ, -0x1 ;  /* 0xffffffffff287424 */ /* 0x000fce00078e00ff */
[----:B01234-:R-:W-:Y:S05]  /*13b00*/  WARPSYNC.COLLECTIVE R40, `(.L_x_923) ;  /* 0x0000000028087348 */ /* 0x01ffea0003c00000 */
[----:B------:R0:W0:Y:S02]  /*13b10*/  SHFL.DOWN P3, R43, R41, R42, R59 ;  /* 0x0800002a292b7389 */ /* 0x000024000006003b */
[----:B01234-:R-:W-:Y:S05]  /*13b20*/  ENDCOLLECTIVE ;  /* 0x000000000000791b */ /* 0x01ffea0003800000 */
.L_x_923:
[----:B------:R-:W-:Y:S05]  /*13b30*/  BSYNC B0 ;  /* 0x0000000000007941 */ /* 0x000fea0003800000 */
.L_x_922:
[----:B------:R-:W-:Y:S02]  /*13b40*/  IMAD.MOV.U32 R41, RZ, RZ, R60 ;  /* 0x000000ffff297224 */ /* 0x000fe400078e003c */
[----:B------:R-:W-:Y:S02]  /*13b50*/  IMAD.MOV.U32 R42, RZ, RZ, 0x10 ;  /* 0x00000010ff2a7424 */ /* 0x000fe400078e00ff */
[----:B------:R-:W-:Y:S02]  /*13b60*/  IMAD.MOV.U32 R40, RZ, RZ, -0x1 ;  /* 0xffffffffff287424 */ /* 0x000fe400078e00ff */
[----:B------:R-:W-:-:S07]  /*13b70*/  IMAD.MOV.U32 R64, RZ, RZ, R43 ;  /* 0x000000ffff407224 */ /* 0x000fce00078e002b */
[----:B------:R-:W-:Y:S05]  /*13b80*/  WARPSYNC.COLLECTIVE R40, `(.L_x_924) ;  /* 0x0000000028087348 */ /* 0x000fea0003c00000 */
[----:B------:R0:W1:Y:S02]  /*13b90*/  SHFL.DOWN P3, R43, R41, R42, R59 ;  /* 0x0800002a292b7389 */ /* 0x000064000006003b */
[----:B01----:R-:W-:Y:S05]  /*13ba0*/  ENDCOLLECTIVE ;  /* 0x000000000000791b */ /* 0x003fea0003800000 */
.L_x_924:
[----:B------:R-:W-:Y:S01]  /*13bb0*/  IMAD.MOV.U32 R63, RZ, RZ, R43 ;  /* 0x000000ffff3f7224 */ /* 0x000fe200078e002b */
[----:B------:R-:W-:Y:S06]  /*13bc0*/  BRA `(.L_x_925) ;  /* 0xffffff2800f47947 */ /* 0x000fec000383ffff */
.L_x_513:
[----:B------:R-:W-:Y:S01]  /*13bd0*/  BSSY B0, `(.L_x_926) ;  /* 0x0000007000007945 */ /* 0x000fe20003800000 */
[----:B------:R-:W-:Y:S02]  /*13be0*/  IMAD.MOV.U32 R41, RZ, RZ, R38 ;  /* 0x000000ffff297224 */ /* 0x000fe400078e0026 */
[----:B------:R-:W-:Y:S02]  /*13bf0*/  IMAD.MOV.U32 R42, RZ, RZ, 0x10 ;  /* 0x00000010ff2a7424 */ /* 0x000fe400078e00ff */
[----:B------:R-:W-:-:S07]  /*13c00*/  IMAD.MOV.U32 R40, RZ, RZ, -0x1 ;  /* 0xffffffffff287424 */ /* 0x000fce00078e00ff */
[----:B01234-:R-:W-:Y:S05]  /*13c10*/  WARPSYNC.COLLECTIVE R40, `(.L_x_927) ;  /* 0x0000000028087348 */ /* 0x01ffea0003c00000 */
[----:B------:R0:W0:Y:S02]  /*13c20*/  SHFL.DOWN P3, R43, R41, R42, R59 ;  /* 0x0800002a292b7389 */ /* 0x000024000006003b */
[----:B01234-:R-:W-:Y:S05]  /*13c30*/  ENDCOLLECTIVE ;  /* 0x000000000000791b */ /* 0x01ffea0003800000 */
.L_x_927:
[----:B------:R-:W-:Y:S05]  /*13c40*/  BSYNC B0 ;  /* 0x0000000000007941 */ /* 0x000fea0003800000 */
.L_x_926:
[----:B------:R-:W-:Y:S05]  /*13c50*/  BRA `(.L_x_928) ;  /* 0xffffff2800d87947 */ /* 0x000fea000383ffff */
.L_x_514:
[----:B------:R-:W-:Y:S01]  /*13c60*/  BSSY B0, `(.L_x_929) ;  /* 0x0000007000007945 */ /* 0x000fe20003800000 */
[----:B------:R-:W-:Y:S02]  /*13c70*/  IMAD.MOV.U32 R41, RZ, RZ, R39 ;  /* 0x000000ffff297224 */ /* 0x000fe400078e0027 */
[----:B------:R-:W-:Y:S02]  /*13c80*/  IMAD.MOV.U32 R42, RZ, RZ, 0x10 ;  /* 0x00000010ff2a7424 */ /* 0x000fe400078e00ff */
[----:B------:R-:W-:-:S07]  /*13c90*/  IMAD.MOV.U32 R40, RZ, RZ, -0x1 ;  /* 0xffffffffff287424 */ /* 0x000fce00078e00ff */
[----:B01234-:R-:W-:Y:S05]  /*13ca0*/  WARPSYNC.COLLECTIVE R40, `(.L_x_930) ;  /* 0x0000000028087348 */ /* 0x01ffea0003c00000 */
[----:B------:R0:W0:Y:S02]  /*13cb0*/  SHFL.DOWN P3, R43, R41, R42, R59 ;  /* 0x0800002a292b7389 */ /* 0x000024000006003b */
[----:B01234-:R-:W-:Y:S05]  /*13cc0*/  ENDCOLLECTIVE ;  /* 0x000000000000791b */ /* 0x01ffea0003800000 */
.L_x_930:
[----:B------:R-:W-:Y:S05]  /*13cd0*/  BSYNC B0 ;  /* 0x0000000000007941 */ /* 0x000fea0003800000 */
.L_x_929:
[----:B------:R-:W-:Y:S05]  /*13ce0*/  BRA `(.L_x_931) ;  /* 0xffffff2800bc7947 */ /* 0x000fea000383ffff */
.L_x_515:
[----:B------:R-:W-:Y:S01]  /*13cf0*/  BSSY B0, `(.L_x_932) ;  /* 0x0000007000007945 */ /* 0x000fe20003800000 */
[----:B------:R-:W-:Y:S02]  /*13d00*/  IMAD.MOV.U32 R41, RZ, RZ, R28 ;  /* 0x000000ffff297224 */ /* 0x000fe400078e001c */
[----:B------:R-:W-:Y:S02]  /*13d10*/  IMAD.MOV.U32 R42, RZ, RZ, 0x10 ;  /* 0x00000010ff2a7424 */ /* 0x000fe400078e00ff */
[----:B------:R-:W-:-:S07]  /*13d20*/  IMAD.MOV.U32 R40, RZ, RZ, -0x1 ;  /* 0xffffffffff287424 */ /* 0x000fce00078e00ff */
[----:B01234-:R-:W-:Y:S05]  /*13d30*/  WARPSYNC.COLLECTIVE R40, `(.L_x_933) ;  /* 0x0000000028087348 */ /* 0x01ffea0003c00000 */
[----:B------:R0:W0:Y:S02]  /*13d40*/  SHFL.DOWN P3, R43, R41, R42, R59 ;  /* 0x0800002a292b7389 */ /* 0x000024000006003b */
[----:B01234-:R-:W-:Y:S05]  /*13d50*/  ENDCOLLECTIVE ;  /* 0x000000000000791b */ /* 0x01ffea0003800000 */
.L_x_933:
[----:B------:R-:W-:Y:S05]  /*13d60*/  BSYNC B0 ;  /* 0x0000000000007941 */ /* 0x000fea0003800000 */
.L_x_932:
[----:B------:R-:W-:Y:S02]  /*13d70*/  IMAD.MOV.U32 R41, RZ, RZ, R29 ;  /* 0x000000ffff297224 */ /* 0x000fe400078e001d */
[----:B------:R-:W-:Y:S02]  /*13d80*/  IMAD.MOV.U32 R42, RZ, RZ, 0x10 ;  /* 0x00000010ff2a7424 */ /* 0x000fe400078e00ff */
[----:B------:R-:W-:Y:S02]  /*13d90*/  IMAD.MOV.U32 R40, RZ, RZ, -0x1 ;  /* 0xffffffffff287424 */ /* 0x000fe400078e00ff */
[----:B------:R-:W-:-:S07]  /*13da0*/  IMAD.MOV.U32 R65, RZ, RZ, R43 ;  /* 0x000000ffff417224 */ /* 0x000fce00078e002b */
[----:B------:R-:W-:Y:S05]  /*13db0*/  WARPSYNC.COLLECTIVE R40, `(.L_x_934) ;  /* 0x0000000028087348 */ /* 0x000fea0003c00000 */
[----:B------:R0:W1:Y:S02]  /*13dc0*/  SHFL.DOWN P3, R43, R41, R42, R59 ;  /* 0x0800002a292b7389 */ /* 0x000064000006003b */
[----:B01----:R-:W-:Y:S05]  /*13dd0*/  ENDCOLLECTIVE ;  /* 0x000000000000791b */ /* 0x003fea0003800000 */
.L_x_934:
[----:B------:R-:W-:Y:S02]  /*13de0*/  IMAD.MOV.U32 R41, RZ, RZ, R30 ;  /* 0x000000ffff297224 */ /* 0x000fe400078e001e */
[----:B------:R-:W-:-:S07]  /*13df0*/  IMAD.MOV.U32 R66, RZ, RZ, R43 ;  /* 0x000000ffff427224 */ /* 0x000fce00078e002b */
[----:B------:R-:W-:Y:S05]  /*13e00*/  WARPSYNC.COLLECTIVE R40, `(.L_x_935) ;  /* 0x0000000028087348 */ /* 0x000fea0003c00000 */
[----:B------:R0:W1:Y:S02]  /*13e10*/  SHFL.DOWN P3, R43, R41, R42, R59 ;  /* 0x0800002a292b7389 */ /* 0x000064000006003b */
[----:B01----:R-:W-:Y:S05]  /*13e20*/  ENDCOLLECTIVE ;  /* 0x000000000000791b */ /* 0x003fea0003800000 */
.L_x_935:
[----:B------:R-:W-:Y:S02]  /*13e30*/  IMAD.MOV.U32 R41, RZ, RZ, R31 ;  /* 0x000000ffff297224 */ /* 0x000fe400078e001f */
[----:B------:R-:W-:-:S07]  /*13e40*/  IMAD.MOV.U32 R67, RZ, RZ, R43 ;  /* 0x000000ffff437224 */ /* 0x000fce00078e002b */
[----:B------:R-:W-:Y:S05]  /*13e50*/  WARPSYNC.COLLECTIVE R40, `(.L_x_936) ;  /* 0x0000000028087348 */ /* 0x000fea0003c00000 */
[----:B------:R0:W1:Y:S02]  /*13e60*/  SHFL.DOWN P3, R43, R41, R42, R59 ;  /* 0x0800002a292b7389 */ /* 0x000064000006003b */
[----:B01----:R-:W-:Y:S05]  /*13e70*/  ENDCOLLECTIVE ;  /* 0x000000000000791b */ /* 0x003fea0003800000 */
.L_x_936:
[----:B------:R-:W-:Y:S02]  /*13e80*/  IMAD.MOV.U32 R41, RZ, RZ, R58 ;  /* 0x000000ffff297224 */ /* 0x000fe400078e003a */
[----:B------:R-:W-:-:S07]  /*13e90*/  IMAD.MOV.U32 R68, RZ, RZ, R43 ;  /* 0x000000ffff447224 */ /* 0x000fce00078e002b */
[----:B------:R-:W-:Y:S05]  /*13ea0*/  WARPSYNC.COLLECTIVE R40, `(.L_x_937) ;  /* 0x0000000028087348 */ /* 0x000fea0003c00000 */
[----:B------:R0:W1:Y:S02]  /*13eb0*/  SHFL.DOWN P3, R43, R41, R42, R59 ;  /* 0x0800002a292b7389 */ /* 0x000064000006003b */
[----:B01----:R-:W-:Y:S05]  /*13ec0*/  ENDCOLLECTIVE ;  /* 0x000000000000791b */ /* 0x003fea0003800000 */
.L_x_937:
[----:B------:R-:W-:Y:S01]  /*13ed0*/  IMAD.MOV.U32 R62, RZ, RZ, R43 ;  /* 0x000000ffff3e7224 */ /* 0x000fe200078e002b */
[----:B------:R-:W-:Y:S06]  /*13ee0*/  BRA `(.L_x_938) ;  /* 0xffffff2800587947 */ /* 0x000fec000383ffff */
.L_x_516:
[----:B------:R-:W-:Y:S01]  /*13ef0*/  BSSY B0, `(.L_x_939) ;  /* 0x0000007000007945 */ /* 0x000fe20003800000 */
[----:B------:R-:W-:Y:S02]  /*13f00*/  IMAD.MOV.U32 R41, RZ, RZ, R55 ;  /* 0x000000ffff297224 */ /* 0x000fe400078e0037 */
[----:B------:R-:W-:Y:S02]  /*13f10*/  IMAD.MOV.U32 R42, RZ, RZ, 0x10 ;  /* 0x00000010ff2a7424 */ /* 0x000fe400078e00ff */
[----:B------:R-:W-:-:S07]  /*13f20*/  IMAD.MOV.U32 R40, RZ, RZ, -0x1 ;  /* 0xffffffffff287424 */ /* 0x000fce00078e00ff */
[----:B01234-:R-:W-:Y:S05]  /*13f30*/  WARPSYNC.COLLECTIVE R40, `(.L_x_940) ;  /* 0x0000000028087348 */ /* 0x01ffea0003c00000 */
[----:B------:R0:W0:Y:S02]  /*13f40*/  SHFL.DOWN P3, R43, R41, R42, R59 ;  /* 0x0800002a292b7389 */ /* 0x000024000006003b */
[----:B01234-:R-:W-:Y:S05]  /*13f50*/  ENDCOLLECTIVE ;  /* 0x000000000000791b */ /* 0x01ffea0003800000 */
.L_x_940:
[----:B------:R-:W-:Y:S05]  /*13f60*/  BSYNC B0 ;  /* 0x0000000000007941 */ /* 0x000fea0003800000 */
.L_x_939:
[----:B------:R-:W-:Y:S05]  /*13f70*/  BRA `(.L_x_941) ;  /* 0xffffff28003c7947 */ /* 0x000fea000383ffff */
.L_x_517:
[----:B------:R-:W-:Y:S01]  /*13f80*/  BSSY B0, `(.L_x_942) ;  /* 0x0000007000007945 */ /* 0x000fe20003800000 */
[----:B------:R-:W-:Y:S02]  /*13f90*/  IMAD.MOV.U32 R41, RZ, RZ, R57 ;  /* 0x000000ffff297224 */ /* 0x000fe400078e0039 */
[----:B------:R-:W-:Y:S02]  /*13fa0*/  IMAD.MOV.U32 R42, RZ, RZ, 0x10 ;  /* 0x00000010ff2a7424 */ /* 0x000fe400078e00ff */
[----:B------:R-:W-:-:S07]  /*13fb0*/  IMAD.MOV.U32 R40, RZ, RZ, -0x1 ;  /* 0xffffffffff287424 */ /* 0x000fce00078e00ff */
[----:B01234-:R-:W-:Y:S05]  /*13fc0*/  WARPSYNC.COLLECTIVE R40, `(.L_x_943) ;  /* 0x0000000028087348 */ /* 0x01ffea0003c00000 */
[----:B------:R0:W0:Y:S02]  /*13fd0*/  SHFL.DOWN P3, R43, R41, R42, R59 ;  /* 0x0800002a292b7389 */ /* 0x000024000006003b */
[----:B01234-:R-:W-:Y:S05]  /*13fe0*/  ENDCOLLECTIVE ;  /* 0x000000000000791b */ /* 0x01ffea0003800000 */
.L_x_943:
[----:B------:R-:W-:Y:S05]  /*13ff0*/  BSYNC B0 ;  /* 0x0000000000007941 */ /* 0x000fea0003800000 */
.L_x_942:
[----:B------:R-:W-:Y:S05]  /*14000*/  BRA `(.L_x_944) ;  /* 0xffffff2800207947 */ /* 0x000fea000383ffff */
.L_x_518:
[----:B------:R-:W-:Y:S01]  /*14010*/  BSSY B0, `(.L_x_945) ;  /* 0x0000007000007945 */ /* 0x000fe20003800000 */
[----:B------:R-:W-:Y:S02]  /*14020*/  IMAD.MOV.U32 R41, RZ, RZ, R56 ;  /* 0x000000ffff297224 */ /* 0x000fe400078e0038 */
[----:B------:R-:W-:Y:S02]  /*14030*/  IMAD.MOV.U32 R42, RZ, RZ, 0x10 ;  /* 0x00000010ff2a7424 */ /* 0x000fe400078e00ff */
[----:B------:R-:W-:-:S07]  /*14040*/  IMAD.MOV.U32 R40, RZ, RZ, -0x1 ;  /* 0xffffffffff287424 */ /* 0x000fce00078e00ff */
[----:B01234-:R-:W-:Y:S05]  /*14050*/  WARPSYNC.COLLECTIVE R40, `(.L_x_946) ;  /* 0x0000000028087348 */ /* 0x01ffea0003c00000 */
[----:B------:R0:W0:Y:S02]  /*14060*/  SHFL.DOWN P3, R43, R41, R42, R59 ;  /* 0x0800002a292b7389 */ /* 0x000024000006003b */
[----:B01234-:R-:W-:Y:S05]  /*14070*/  ENDCOLLECTIVE ;  /* 0x000000000000791b */ /* 0x01ffea0003800000 */
.L_x_946:
[----:B------:R-:W-:Y:S05]  /*14080*/  BSYNC B0 ;  /* 0x0000000000007941 */ /* 0x000fea0003800000 */
.L_x_945:
[----:B------:R-:W-:Y:S05]  /*14090*/  BRA `(.L_x_947) ;  /* 0xffffff2800087947 */ /* 0x000fea000383ffff */
.L_x_521:
[----:B------:R-:W-:Y:S01]  /*140a0*/  BSSY B0, `(.L_x_948) ;  /* 0x0000006000007945 */ /* 0x000fe20003800000 */
[----:B------:R-:W-:Y:S01]  /*140b0*/  PLOP3.LUT P2, PT, P0, PT, PT, 0x80, 0x8 ;  /* 0x000000000008781c */ /* 0x000fe2000074f070 */
[----:B------:R-:W-:-:S12]  /*140c0*/  IMAD.MOV.U32 R40, RZ, RZ, -0x1 ;  /* 0xffffffffff287424 */ /* 0x000fd800078e00ff */
[----:B-12---:R-:W-:Y:S05]  /*140d0*/  WARPSYNC.COLLECTIVE R40, `(.L_x_949) ;  /* 0x0000000028087348 */ /* 0x006fea0003c00000 */
[----:B------:R-:W-:Y:S01]  /*140e0*/  VOTE.ALL P2, P2 ;  /* 0x0000000000ff7806 */ /* 0x000fe20001040000 */
[----:B-12---:R-:W-:-:S12]  /*140f0*/  ENDCOLLECTIVE ;  /* 0x000000000000791b */ /* 0x006fd80003800000 */
.L_x_949:
[----:B------:R-:W-:Y:S05]  /*14100*/  BSYNC B0 ;  /* 0x0000000000007941 */ /* 0x000fea0003800000 */
.L_x_948:
[----:B------:R-:W-:Y:S01]  /*14110*/  PLOP3.LUT P0, PT, P2, PT, PT, 0x80, 0x8 ;  /* 0x000000000008781c */ /* 0x000fe2000170f070 */
[----:B------:R-:W-:-:S12]  /*14120*/  BRA `(.L_x_950) ;  /* 0xffffff2800847947 */ /* 0x000fd8000383ffff */
.L_x_557:
[----:B------:R-:W-:Y:S01]  /*14130*/  BSSY B0, `(.L_x_951) ;  /* 0x0000006000007945 */ /* 0x000fe20003800000 */
[----:B------:R-:W-:Y:S01]  /*14140*/  PLOP3.LUT P2, PT, P2, PT, PT, 0x8, 0x80 ;  /* 0x000000000080781c */ /* 0x000fe2000174e170 */
[----:B------:R-:W-:-:S12]  /*14150*/  IMAD.MOV.U32 R40, RZ, RZ, -0x1 ;  /* 0xffffffffff287424 */ /* 0x000fd800078e00ff */
[----:B-1----:R-:W-:Y:S05]  /*14160*/  WARPSYNC.COLLECTIVE R40, `(.L_x_952) ;  /* 0x0000000028087348 */ /* 0x002fea0003c00000 */
[----:B------:R-:W-:Y:S01]  /*14170*/  VOTE.ANY P2, P2 ;  /* 0x0000000000ff7806 */ /* 0x000fe20001040100 */
[----:B-1----:R-:W-:-:S12]  /*14180*/  ENDCOLLECTIVE ;  /* 0x000000000000791b */ /* 0x002fd80003800000 */
.L_x_952:
[----:B------:R-:W-:Y:S05]  /*14190*/  BSYNC B0 ;  /* 0x0000000000007941 */ /* 0x000fea0003800000 */
.L_x_951:
[----:B------:R-:W-:Y:S05]  /*141a0*/  BRA `(.L_x_953) ;  /* 0xffffff84001c7947 */ /* 0x000fea000383ffff */
.L_x_562:
[----:B------:R-:W0:Y:S01]  /*141b0*/  S2R R52, SR_GEMASK ;  /* 0x0000000000347919 */ /* 0x000e220000003c00 */
[----:B------:R-:W-:Y:S01]  /*141c0*/  BSSY B0, `(.L_x_954) ;  /* 0x0000006000007945 */ /* 0x000fe20003800000 */
[----:B------:R-:W-:Y:S01]  /*141d0*/  PLOP3.LUT P2, PT, P2, PT, PT, 0x8, 0x80 ;  /* 0x000000000080781c */ /* 0x000fe2000174e170 */
[----:B------:R-:W-:-:S12]  /*141e0*/  IMAD.MOV.U32 R40, RZ, RZ, -0x1 ;  /* 0xffffffffff287424 */ /* 0x000fd800078e00ff */
[----:B01---5:R-:W-:Y:S05]  /*141f0*/  WARPSYNC.COLLECTIVE R40, `(.L_x_955) ;  /* 0x0000000028087348 */ /* 0x023fea0003c00000 */
[----:B------:R-:W-:Y:S01]  /*14200*/  VOTE.ANY R40, PT, P2 ;  /* 0x0000000000287806 */ /* 0x000fe200010e0100 */
[----:B01---5:R-:W-:Y:S06]  /*14210*/  ENDCOLLECTIVE ;  /* 0x000000000000791b */ /* 0x023fec0003800000 */
.L_x_955:
[----:B------:R-:W-:Y:S05]  /*14220*/  BSYNC B0 ;  /* 0x0000000000007941 */ /* 0x000fea0003800000 */
.L_x_954:
        /* <DEDUP_REMOVED lines=10> */
.L_x_956:
[----:B------:R-:W-:Y:S02]  /*142d0*/  IMAD.MOV.U32 R41, RZ, RZ, R33 ;  /* 0x000000ffff297224 */ /* 0x000fe400078e0021 */
[----:B------:R-:W-:-:S07]  /*142e0*/  IMAD.MOV.U32 R37, RZ, RZ, R43 ;  /* 0x000000ffff257224 */ /* 0x000fce00078e002b */
[----:B------:R-:W-:Y:S05]  /*142f0*/  WARPSYNC.COLLECTIVE R40, `(.L_x_957) ;  /* 0x0000000028087348 */ /* 0x000fea0003c00000 */
[----:B------:R0:W1:Y:S02]  /*14300*/  SHFL.DOWN P3, R43, R41, R42, R59 ;  /* 0x0800002a292b7389 */ /* 0x000064000006003b */
[----:B01----:R-:W-:Y:S05]  /*14310*/  ENDCOLLECTIVE ;  /* 0x000000000000791b */ /* 0x003fea0003800000 */
.L_x_957:
[----:B------:R-:W-:Y:S01]  /*14320*/  IMAD.MOV.U32 R36, RZ, RZ, R43 ;  /* 0x000000ffff247224 */ /* 0x000fe200078e002b */
[----:B------:R-:W-:Y:S06]  /*14330*/  BRA `(.L_x_958) ;  /* 0xffffff8800447947 */ /* 0x000fec000383ffff */
.L_x_563:
[----:B------:R-:W-:Y:S01]  /*14340*/  BSSY B0, `(.L_x_959) ;  /* 0x0000007000007945 */ /* 0x000fe20003800000 */
[----:B------:R-:W-:Y:S02]  /*14350*/  IMAD.MOV.U32 R41, RZ, RZ, R48 ;  /* 0x000000ffff297224 */ /* 0x000fe400078e0030 */
[----:B------:R-:W-:Y:S02]  /*14360*/  IMAD.MOV.U32 R42, RZ, RZ, 0x1 ;  /* 0x00000001ff2a7424 */ /* 0x000fe400078e00ff */
[----:B------:R-:W-:-:S07]  /*14370*/  IMAD.MOV.U32 R40, RZ, RZ, -0x1 ;  /* 0xffffffffff287424 */ /* 0x000fce00078e00ff */
[----:B0123-5:R-:W-:Y:S05]  /*14380*/  WARPSYNC.COLLECTIVE R40, `(.L_x_960) ;  /* 0x0000000028087348 */ /* 0x02ffea0003c00000 */
[----:B------:R4:W0:Y:S02]  /*14390*/  SHFL.DOWN P3, R43, R41, R42, R59 ;  /* 0x0800002a292b7389 */ /* 0x000824000006003b */
[----:B012345:R-:W-:Y:S05]  /*143a0*/  ENDCOLLECTIVE ;  /* 0x000000000000791b */ /* 0x03ffea0003800000 */
.L_x_960:
[----:B------:R-:W-:Y:S05]  /*143b0*/  BSYNC B0 ;  /* 0x0000000000007941 */ /* 0x000fea0003800000 */
.L_x_959:
[----:B------:R-:W-:Y:S05]  /*143c0*/  BRA `(.L_x_961) ;  /* 0xffffff8800287947 */ /* 0x000fea000383ffff */
.L_x_564:
[----:B------:R-:W-:Y:S01]  /*143d0*/  BSSY B0, `(.L_x_962) ;  /* 0x0000007000007945 */ /* 0x000fe20003800000 */
[----:B------:R-:W-:Y:S02]  /*143e0*/  IMAD.MOV.U32 R41, RZ, RZ, R47 ;  /* 0x000000ffff297224 */ /* 0x000fe400078e002f */
[----:B------:R-:W-:Y:S02]  /*143f0*/  IMAD.MOV.U32 R42, RZ, RZ, 0x1 ;  /* 0x00000001ff2a7424 */ /* 0x000fe400078e00ff */
[----:B------:R-:W-:-:S07]  /*14400*/  IMAD.MOV.U32 R40, RZ, RZ, -0x1 ;  /* 0xffffffffff287424 */ /* 0x000fce00078e00ff */
[----:B0123-5:R-:W-:Y:S05]  /*14410*/  WARPSYNC.COLLECTIVE R40, `(.L_x_963) ;  /* 0x0000000028087348 */ /* 0x02ffea0003c00000 */
[----:B------:R4:W0:Y:S02]  /*14420*/  SHFL.DOWN P3, R43, R41, R42, R59 ;  /* 0x0800002a292b7389 */ /* 0x000824000006003b */
[----:B012345:R-:W-:Y:S05]  /*14430*/  ENDCOLLECTIVE ;  /* 0x000000000000791b */ /* 0x03ffea0003800000 */
.L_x_963:
[----:B------:R-:W-:Y:S05]  /*14440*/  BSYNC B0 ;  /* 0x0000000000007941 */ /* 0x000fea0003800000 */
.L_x_962:
[----:B------:R-:W-:Y:S05]  /*14450*/  BRA `(.L_x_964) ;  /* 0xffffff88000c7947 */ /* 0x000fea000383ffff */
.L_x_565:
[----:B------:R-:W-:Y:S01]  /*14460*/  BSSY B0, `(.L_x_965) ;  /* 0x0000007000007945 */ /* 0x000fe20003800000 */
[----:B-----5:R-:W-:Y:S02]  /*14470*/  IMAD.MOV.U32 R41, RZ, RZ, R28 ;  /* 0x000000ffff297224 */ /* 0x020fe400078e001c */
[----:B------:R-:W-:Y:S02]  /*14480*/  IMAD.MOV.U32 R42, RZ, RZ, 0x1 ;  /* 0x00000001ff2a7424 */ /* 0x000fe400078e00ff */
[----:B------:R-:W-:-:S07]  /*14490*/  IMAD.MOV.U32 R40, RZ, RZ, -0x1 ;  /* 0xffffffffff287424 */ /* 0x000fce00078e00ff */
[----:B0123--:R-:W-:Y:S05]  /*144a0*/  WARPSYNC.COLLECTIVE R40, `(.L_x_966) ;  /* 0x0000000028087348 */ /* 0x00ffea0003c00000 */
[----:B------:R4:W0:Y:S02]  /*144b0*/  SHFL.DOWN P3, R43, R41, R42, R59 ;  /* 0x0800002a292b7389 */ /* 0x000824000006003b */
[----:B01234-:R-:W-:Y:S05]  /*144c0*/  ENDCOLLECTIVE ;  /* 0x000000000000791b */ /* 0x01ffea0003800000 */
.L_x_966:
[----:B------:R-:W-:Y:S05]  /*144d0*/  BSYNC B0 ;  /* 0x0000000000007941 */ /* 0x000fea0003800000 */
.L_x_965:
[----:B------:R-:W-:Y:S02]  /*144e0*/  IMAD.MOV.U32 R41, RZ, RZ, R29 ;  /* 0x000000ffff297224 */ /* 0x000fe400078e001d */
[----:B------:R-:W-:Y:S02]  /*144f0*/  IMAD.MOV.U32 R42, RZ, RZ, 0x1 ;  /* 0x00000001ff2a7424 */ /* 0x000fe400078e00ff */
[----:B------:R-:W-:Y:S02]  /*14500*/  IMAD.MOV.U32 R40, RZ, RZ, -0x1 ;  /* 0xffffffffff287424 */ /* 0x000fe400078e00ff */
[----:B------:R-:W-:-:S07]  /*14510*/  IMAD.MOV.U32 R14, RZ, RZ, R43 ;  /* 0x000000ffff0e7224 */ /* 0x000fce00078e002b */
[----:B------:R-:W-:Y:S05]  /*14520*/  WARPSYNC.COLLECTIVE R40, `(.L_x_967) ;  /* 0x0000000028087348 */ /* 0x000fea0003c00000 */
[----:B------:R0:W1:Y:S02]  /*14530*/  SHFL.DOWN P3, R43, R41, R42, R59 ;  /* 0x0800002a292b7389 */ /* 0x000064000006003b */
[----:B01----:R-:W-:Y:S05]  /*14540*/  ENDCOLLECTIVE ;  /* 0x000000000000791b */ /* 0x003fea0003800000 */
.L_x_967:
[----:B------:R-:W-:Y:S02]  /*14550*/  IMAD.MOV.U32 R41, RZ, RZ, R30 ;  /* 0x000000ffff297224 */ /* 0x000fe400078e001e */
[----:B------:R-:W-:-:S07]  /*14560*/  IMAD.MOV.U32 R15, RZ, RZ, R43 ;  /* 0x000000ffff0f7224 */ /* 0x000fce00078e002b */
[----:B------:R-:W-:Y:S05]  /*14570*/  WARPSYNC.COLLECTIVE R40, `(.L_x_968) ;  /* 0x0000000028087348 */ /* 0x000fea0003c00000 */
[----:B------:R0:W1:Y:S02]  /*14580*/  SHFL.DOWN P3, R43, R41, R42, R59 ;  /* 0x0800002a292b7389 */ /* 0x000064000006003b */
[----:B01----:R-:W-:Y:S05]  /*14590*/  ENDCOLLECTIVE ;  /* 0x000000000000791b */ /* 0x003fea0003800000 */
.L_x_968:
[----:B------:R-:W-:Y:S02]  /*145a0*/  IMAD.MOV.U32 R41, RZ, RZ, R31 ;  /* 0x000000ffff297224 */ /* 0x000fe400078e001f */
[----:B------:R-:W-:-:S07]  /*145b0*/  IMAD.MOV.U32 R12, RZ, RZ, R43 ;  /* 0x000000ffff0c7224 */ /* 0x000fce00078e002b */
[----:B------:R-:W-:Y:S05]  /*145c0*/  WARPSYNC.COLLECTIVE R40, `(.L_x_969) ;  /* 0x0000000028087348 */ /* 0x000fea0003c00000 */
[----:B------:R0:W1:Y:S02]  /*145d0*/  SHFL.DOWN P3, R43, R41, R42, R59 ;  /* 0x0800002a292b7389 */ /* 0x000064000006003b */
[----:B01----:R-:W-:Y:S05]  /*145e0*/  ENDCOLLECTIVE ;  /* 0x000000000000791b */ /* 0x003fea0003800000 */
.L_x_969:
[----:B------:R-:W-:Y:S02]  /*145f0*/  IMAD.MOV.U32 R41, RZ, RZ, R32 ;  /* 0x000000ffff297224 */ /* 0x000fe400078e0020 */
[----:B------:R-:W-:-:S07]  /*14600*/  IMAD.MOV.U32 R13, RZ, RZ, R43 ;  /* 0x000000ffff0d7224 */ /* 0x000fce00078e002b */
[----:B------:R-:W-:Y:S05]  /*14610*/  WARPSYNC.COLLECTIVE R40, `(.L_x_970) ;  /* 0x0000000028087348 */ /* 0x000fea0003c00000 */
[----:B------:R0:W1:Y:S02]  /*14620*/  SHFL.DOWN P3, R43, R41, R42, R59 ;  /* 0x0800002a292b7389 */ /* 0x000064000006003b */
[----:B01----:R-:W-:Y:S05]  /*14630*/  ENDCOLLECTIVE ;  /* 0x000000000000791b */ /* 0x003fea0003800000 */
.L_x_970:
[----:B------:R-:W-:Y:S01]  /*14640*/  IMAD.MOV.U32 R38, RZ, RZ, R43 ;  /* 0x000000ffff267224 */ /* 0x000fe200078e002b */
[----:B------:R-:W-:Y:S06]  /*14650*/  BRA `(.L_x_971) ;  /* 0xffffff8400a87947 */ /* 0x000fec000383ffff */
.L_x_566:
[----:B------:R-:W-:Y:S01]  /*14660*/  BSSY B0, `(.L_x_972) ;  /* 0x0000007000007945 */ /* 0x000fe20003800000 */
[----:B------:R-:W-:Y:S02]  /*14670*/  IMAD.MOV.U32 R41, RZ, RZ, R51 ;  /* 0x000000ffff297224 */ /* 0x000fe400078e0033 */
[----:B------:R-:W-:Y:S02]  /*14680*/  IMAD.MOV.U32 R42, RZ, RZ, 0x1 ;  /* 0x00000001ff2a7424 */ /* 0x000fe400078e00ff */
[----:B------:R-:W-:-:S07]  /*14690*/  IMAD.MOV.U32 R40, RZ, RZ, -0x1 ;  /* 0xffffffffff287424 */ /* 0x000fce00078e00ff */
[----:B01234-:R-:W-:Y:S05]  /*146a0*/  WARPSYNC.COLLECTIVE R40, `(.L_x_973) ;  /* 0x0000000028087348 */ /* 0x01ffea0003c00000 */
[----:B------:R0:W0:Y:S02]  /*146b0*/  SHFL.DOWN P3, R43, R41, R42, R59 ;  /* 0x0800002a292b7389 */ /* 0x000024000006003b */
[----:B01234-:R-:W-:Y:S05]  /*146c0*/  ENDCOLLECTIVE ;  /* 0x000000000000791b */ /* 0x01ffea0003800000 */
.L_x_973:
[----:B------:R-:W-:Y:S05]  /*146d0*/  BSYNC B0 ;  /* 0x0000000000007941 */ /* 0x000fea0003800000 */
.L_x_972:
[----:B------:R-:W-:Y:S05]  /*146e0*/  BRA `(.L_x_974) ;  /* 0xffffff8400907947 */ /* 0x000fea000383ffff */
.L_x_567:
[----:B------:R-:W-:Y:S01]  /*146f0*/  BSSY B0, `(.L_x_975) ;  /* 0x0000007000007945 */ /* 0x000fe20003800000 */
[----:B------:R-:W-:Y:S02]  /*14700*/  IMAD.MOV.U32 R41, RZ, RZ, R49 ;  /* 0x000000ffff297224 */ /* 0x000fe400078e0031 */
[----:B------:R-:W-:Y:S02]  /*14710*/  IMAD.MOV.U32 R42, RZ, RZ, 0x1 ;  /* 0x00000001ff2a7424 */ /* 0x000fe400078e00ff */
[----:B------:R-:W-:-:S07]  /*14720*/  IMAD.MOV.U32 R40, RZ, RZ, -0x1 ;  /* 0xffffffffff287424 */ /* 0x000fce00078e00ff */
[----:B01234-:R-:W-:Y:S05]  /*14730*/  WARPSYNC.COLLECTIVE R40, `(.L_x_976) ;  /* 0x0000000028087348 */ /* 0x01ffea0003c00000 */
[----:B------:R0:W0:Y:S02]  /*14740*/  SHFL.DOWN P3, R43, R41, R42, R59 ;  /* 0x0800002a292b7389 */ /* 0x000024000006003b */
[----:B01234-:R-:W-:Y:S05]  /*14750*/  ENDCOLLECTIVE ;  /* 0x000000000000791b */ /* 0x01ffea0003800000 */
.L_x_976:
[----:B------:R-:W-:Y:S05]  /*14760*/  BSYNC B0 ;  /* 0x0000000000007941 */ /* 0x000fea0003800000 */
.L_x_975:
[----:B------:R-:W-:Y:S05]  /*14770*/  BRA `(.L_x_977) ;  /* 0xffffff8400747947 */ /* 0x000fea000383ffff */
.L_x_568:
[----:B------:R-:W-:Y:S01]  /*14780*/  BSSY B0, `(.L_x_978) ;  /* 0x0000007000007945 */ /* 0x000fe20003800000 */
[----:B------:R-:W-:Y:S02]  /*14790*/  IMAD.MOV.U32 R41, RZ, RZ, R50 ;  /* 0x000000ffff297224 */ /* 0x000fe400078e0032 */
[----:B------:R-:W-:Y:S02]  /*147a0*/  IMAD.MOV.U32 R42, RZ, RZ, 0x1 ;  /* 0x00000001ff2a7424 */ /* 0x000fe400078e00ff */
[----:B------:R-:W-:-:S07]  /*147b0*/  IMAD.MOV.U32 R40, RZ, RZ, -0x1 ;  /* 0xffffffffff287424 */ /* 0x000fce00078e00ff */
[----:B01234-:R-:W-:Y:S05]  /*147c0*/  WARPSYNC.COLLECTIVE R40, `(.L_x_979) ;  /* 0x0000000028087348 */ /* 0x01ffea0003c00000 */
[----:B------:R0:W0:Y:S02]  /*147d0*/  SHFL.DOWN P3, R43, R41, R42, R59 ;  /* 0x0800002a292b7389 */ /* 0x000024000006003b */
[----:B01234-:R-:W-:Y:S05]  /*147e0*/  ENDCOLLECTIVE ;  /* 0x000000000000791b */ /* 0x01ffea0003800000 */
.L_x_979:
[----:B------:R-:W-:Y:S05]  /*147f0*/  BSYNC B0 ;  /* 0x0000000000007941 */ /* 0x000fea0003800000 */
.L_x_978:
[----:B------:R-:W-:Y:S05]  /*14800*/  BRA `(.L_x_980) ;  /* 0xffffff8400587947 */ /* 0x000fea000383ffff */
.L_x_571:
[----:B------:R-:W-:Y:S01]  /*14810*/  BSSY B0, `(.L_x_981) ;  /* 0x0000007000007945 */ /* 0x000fe20003800000 */
[----:B------:R-:W-:Y:S02]  /*14820*/  IMAD.MOV.U32 R41, RZ, RZ, R46 ;  /* 0x000000ffff297224 */ /* 0x000fe400078e002e */
[----:B------:R-:W-:Y:S02]  /*14830*/  IMAD.MOV.U32 R42, RZ, RZ, 0x2 ;  /* 0x00000002ff2a7424 */ /* 0x000fe400078e00ff */
[----:B------:R-:W-:-:S07]  /*14840*/  IMAD.MOV.U32 R40, RZ, RZ, -0x1 ;  /* 0xffffffffff287424 */ /* 0x000fce00078e00ff */
[----:B01234-:R-:W-:Y:S05]  /*14850*/  WARPSYNC.COLLECTIVE R40, `(.L_x_982) ;  /* 0x0000000028087348 */ /* 0x01ffea0003c00000 */
[----:B------:R0:W0:Y:S02]  /*14860*/  SHFL.DOWN P3, R43, R41, R42, R59 ;  /* 0x0800002a292b7389 */ /* 0x000024000006003b */
[----:B01234-:R-:W-:Y:S05]  /*14870*/  ENDCOLLECTIVE ;  /* 0x000000000000791b */ /* 0x01ffea0003800000 */
.L_x_982:
[----:B------:R-:W-:Y:S05]  /*14880*/  BSYNC B0 ;  /* 0x0000000000007941 */ /* 0x000fea0003800000 */
.L_x_981:
[----:B------:R-:W-:Y:S02]  /*14890*/  IMAD.MOV.U32 R41, RZ, RZ, R33 ;  /* 0x000000ffff297224 */ /* 0x000fe400078e0021 */
[----:B------:R-:W-:Y:S02]  /*148a0*/  IMAD.MOV.U32 R42, RZ, RZ, 0x2 ;  /* 0x00000002ff2a7424 */ /* 0x000fe400078e00ff */
[----:B------:R-:W-:Y:S02]  /*148b0*/  IMAD.MOV.U32 R40, RZ, RZ, -0x1 ;  /* 0xffffffffff287424 */ /* 0x000fe400078e00ff */
[----:B------:R-:W-:-:S07]  /*148c0*/  IMAD.MOV.U32 R37, RZ, RZ, R43 ;  /* 0x000000ffff257224 */ /* 0x000fce00078e002b */
[----:B------:R-:W-:Y:S05]  /*148d0*/  WARPSYNC.COLLECTIVE R40, `(.L_x_983) ;  /* 0x0000000028087348 */ /* 0x000fea0003c00000 */
[----:B------:R0:W1:Y:S02]  /*148e0*/  SHFL.DOWN P3, R43, R41, R42, R59 ;  /* 0x0800002a292b7389 */ /* 0x000064000006003b */
[----:B01----:R-:W-:Y:S05]  /*148f0*/  ENDCOLLECTIVE ;  /* 0x000000000000791b */ /* 0x003fea0003800000 */
.L_x_983:
[----:B------:R-:W-:Y:S01]  /*14900*/  IMAD.MOV.U32 R36, RZ, RZ, R43 ;  /* 0x000000ffff247224 */ /* 0x000fe200078e002b */
[----:B------:R-:W-:Y:S06]  /*14910*/  BRA `(.L_x_984) ;  /* 0xffffff8400647947 */ /* 0x000fec000383ffff */
.L_x_572:
[----:B------:R-:W-:Y:S01]  /*14920*/  BSSY B0, `(.L_x_985) ;  /* 0x0000007000007945 */ /* 0x000fe20003800000 */
[----:B------:R-:W-:Y:S02]  /*14930*/  IMAD.MOV.U32 R41, RZ, RZ, R48 ;  /* 0x000000ffff297224 */ /* 0x000fe400078e0030 */
[----:B------:R-:W-:Y:S02]  /*14940*/  IMAD.MOV.U32 R42, RZ, RZ, 0x2 ;  /* 0x00000002ff2a7424 */ /* 0x000fe400078e00ff */
[----:B------:R-:W-:-:S07]  /*14950*/  IMAD.MOV.U32 R40, RZ, RZ, -0x1 ;  /* 0xffffffffff287424 */ /* 0x000fce00078e00ff */
[----:B01234-:R-:W-:Y:S05]  /*14960*/  WARPSYNC.COLLECTIVE R40, `(.L_x_986) ;  /* 0x0000000028087348 */ /* 0x01ffea0003c00000 */
[----:B------:R0:W0:Y:S02]  /*14970*/  SHFL.DOWN P3, R43, R41, R42, R59 ;  /* 0x0800002a292b7389 */ /* 0x000024000006003b */
[----:B01234-:R-:W-:Y:S05]  /*14980*/  ENDCOLLECTIVE ;  /* 0x000000000000791b */ /* 0x01ffea0003800000 */
.L_x_986:
[----:B------:R-:W-:Y:S05]  /*14990*/  BSYNC B0 ;  /* 0x0000000000007941 */ /* 0x000fea0003800000 */
.L_x_985:
[----:B------:R-:W-:Y:S05]  /*149a0*/  BRA `(.L_x_987) ;  /* 0xffffff8400487947 */ /* 0x000fea000383ffff */
.L_x_573:
[----:B------:R-:W-:Y:S01]  /*149b0*/  BSSY B0, `(.L_x_988) ;  /* 0x0000007000007945 */ /* 0x000fe20003800000 */
[----:B------:R-:W-:Y:S02]  /*149c0*/  IMAD.MOV.U32 R41, RZ, RZ, R47 ;  /* 0x000000ffff297224 */ /* 0x000fe400078e002f */
[----:B------:R-:W-:Y:S02]  /*149d0*/  IMAD.MOV.U32 R42, RZ, RZ, 0x2 ;  /* 0x00000002ff2a7424 */ /* 0x000fe400078e00ff */
[----:B------:R-:W-:-:S07]  /*149e0*/  IMAD.MOV.U32 R40, RZ, RZ, -0x1 ;  /* 0xffffffffff287424 */ /* 0x000fce00078e00ff */
[----:B01234-:R-:W-:Y:S05]  /*149f0*/  WARPSYNC.COLLECTIVE R40, `(.L_x_989) ;  /* 0x0000000028087348 */ /* 0x01ffea0003c00000 */
[----:B------:R0:W0:Y:S02]  /*14a00*/  SHFL.DOWN P3, R43, R41, R42, R59 ;  /* 0x0800002a292b7389 */ /* 0x000024000006003b */
[----:B01234-:R-:W-:Y:S05]  /*14a10*/  ENDCOLLECTIVE ;  /* 0x000000000000791b */ /* 0x01ffea0003800000 */
.L_x_989:
[----:B------:R-:W-:Y:S05]  /*14a20*/  BSYNC B0 ;  /* 0x0000000000007941 */ /* 0x000fea0003800000 */
.L_x_988:
[----:B------:R-:W-:Y:S05]  /*14a30*/  BRA `(.L_x_990) ;  /* 0xffffff84002c7947 */ /* 0x000fea000383ffff */
.L_x_574:
[----:B------:R-:W-:Y:S01]  /*14a40*/  BSSY B0, `(.L_x_991) ;  /* 0x0000007000007945 */ /* 0x000fe20003800000 */
[----:B------:R-:W-:Y:S02]  /*14a50*/  IMAD.MOV.U32 R41, RZ, RZ, R28 ;  /* 0x000000ffff297224 */ /* 0x000fe400078e001c */
[----:B------:R-:W-:Y:S02]  /*14a60*/  IMAD.MOV.U32 R42, RZ, RZ, 0x2 ;  /* 0x00000002ff2a7424 */ /* 0x000fe400078e00ff */
[----:B------:R-:W-:-:S07]  /*14a70*/  IMAD.MOV.U32 R40, RZ, RZ, -0x1 ;  /* 0xffffffffff287424 */ /* 0x000fce00078e00ff */
[----:B01234-:R-:W-:Y:S05]  /*14a80*/  WARPSYNC.COLLECTIVE R40, `(.L_x_992) ;  /* 0x0000000028087348 */ /* 0x01ffea0003c00000 */
[----:B------:R0:W0:Y:S02]  /*14a90*/  SHFL.DOWN P3, R43, R41, R42, R59 ;  /* 0x0800002a292b7389 */ /* 0x000024000006003b */
[----:B01234-:R-:W-:Y:S05]  /*14aa0*/  ENDCOLLECTIVE ;  /* 0x000000000000791b */ /* 0x01ffea0003800000 */
.L_x_992:
[----:B------:R-:W-:Y:S05]  /*14ab0*/  BSYNC B0 ;  /* 0x0000000000007941 */ /* 0x000fea0003800000 */
.L_x_991:
[----:B------:R-:W-:Y:S02]  /*14ac0*/  IMAD.MOV.U32 R41, RZ, RZ, R29 ;  /* 0x000000ffff297224 */ /* 0x000fe400078e001d */
[----:B------:R-:W-:Y:S02]  /*14ad0*/  IMAD.MOV.U32 R42, RZ, RZ, 0x2 ;  /* 0x00000002ff2a7424 */ /* 0x000fe400078e00ff */
[----:B------:R-:W-:Y:S02]  /*14ae0*/  IMAD.MOV.U32 R40, RZ, RZ, -0x1 ;  /* 0xffffffffff287424 */ /* 0x000fe400078e00ff */
[----:B------:R-:W-:-:S07]  /*14af0*/  IMAD.MOV.U32 R14, RZ, RZ, R43 ;  /* 0x000000ffff0e7224 */ /* 0x000fce00078e002b */
[----:B------:R-:W-:Y:S05]  /*14b00*/  WARPSYNC.COLLECTIVE R40, `(.L_x_993) ;  /* 0x0000000028087348 */ /* 0x000fea0003c00000 */
[----:B------:R0:W1:Y:S02]  /*14b10*/  SHFL.DOWN P3, R43, R41, R42, R59 ;  /* 0x0800002a292b7389 */ /* 0x000064000006003b */
[----:B01----:R-:W-:Y:S05]  /*14b20*/  ENDCOLLECTIVE ;  /* 0x000000000000791b */ /* 0x003fea0003800000 */
.L_x_993:
[----:B------:R-:W-:Y:S02]  /*14b30*/  IMAD.MOV.U32 R41, RZ, RZ, R30 ;  /* 0x000000ffff297224 */ /* 0x000fe400078e001e */
[----:B------:R-:W-:-:S07]  /*14b40*/  IMAD.MOV.U32 R15, RZ, RZ, R43 ;  /* 0x000000ffff0f7224 */ /* 0x000fce00078e002b */
[----:B------:R-:W-:Y:S05]  /*14b50*/  WARPSYNC.COLLECTIVE R40, `(.L_x_994) ;  /* 0x0000000028087348 */ /* 0x000fea0003c00000 */
[----:B------:R0:W1:Y:S02]  /*14b60*/  SHFL.DOWN P3, R43, R41, R42, R59 ;  /* 0x0800002a292b7389 */ /* 0x000064000006003b */
[----:B01----:R-:W-:Y:S05]  /*14b70*/  ENDCOLLECTIVE ;  /* 0x000000000000791b */ /* 0x003fea0003800000 */
.L_x_994:
[----:B------:R-:W-:Y:S02]  /*14b80*/  IMAD.MOV.U32 R41, RZ, RZ, R31 ;  /* 0x000000ffff297224 */ /* 0x000fe400078e001f */
[----:B------:R-:W-:-:S07]  /*14b90*/  IMAD.MOV.U32 R12, RZ, RZ, R43 ;  /* 0x000000ffff0c7224 */ /* 0x000fce00078e002b */
[----:B------:R-:W-:Y:S05]  /*14ba0*/  WARPSYNC.COLLECTIVE R40, `(.L_x_995) ;  /* 0x0000000028087348 */ /* 0x000fea0003c00000 */
[----:B------:R0:W1:Y:S02]  /*14bb0*/  SHFL.DOWN P3, R43, R41, R42, R59 ;  /* 0x0800002a292b7389 */ /* 0x000064000006003b */
[----:B01----:R-:W-:Y:S05]  /*14bc0*/  ENDCOLLECTIVE ;  /* 0x000000000000791b */ /* 0x003fea0003800000 */
.L_x_995:
[----:B------:R-:W-:Y:S02]  /*14bd0*/  IMAD.MOV.U32 R41, RZ, RZ, R32 ;  /* 0x000000ffff297224 */ /* 0x000fe400078e0020 */
[----:B------:R-:W-:-:S07]  /*14be0*/  IMAD.MOV.U32 R13, RZ, RZ, R43 ;  /* 0x000000ffff0d7224 */ /* 0x000fce00078e002b */
[----:B------:R-:W-:Y:S05]  /*14bf0*/  WARPSYNC.COLLECTIVE R40, `(.L_x_996) ;  /* 0x0000000028087348 */ /* 0x000fea0003c00000 */
[----:B------:R0:W1:Y:S02]  /*14c00*/  SHFL.DOWN P3, R43, R41, R42, R59 ;  /* 0x0800002a292b7389 */ /* 0x000064000006003b */
[----:B01----:R-:W-:Y:S05]  /*14c10*/  ENDCOLLECTIVE ;  /* 0x000000000000791b */ /* 0x003fea0003800000 */
.L_x_996:
[----:B------:R-:W-:Y:S01]  /*14c20*/  IMAD.MOV.U32 R38, RZ, RZ, R43 ;  /* 0x000000ffff267224 */ /* 0x000fe200078e002b */
[----:B------:R-:W-:Y:S06]  /*14c30*/  BRA `(.L_x_997) ;  /* 0xffffff8000c87947 */ /* 0x000fec000383ffff */
.L_x_575:
[----:B------:R-:W-:Y:S01]  /*14c40*/  BSSY B0, `(.L_x_998) ;  /* 0x0000007000007945 */ /* 0x000fe20003800000 */
[----:B------:R-:W-:Y:S02]  /*14c50*/  IMAD.MOV.U32 R41, RZ, RZ, R51 ;  /* 0x000000ffff297224 */ /* 0x000fe400078e0033 */
[----:B------:R-:W-:Y:S02]  /*14c60*/  IMAD.MOV.U32 R42, RZ, RZ, 0x2 ;  /* 0x00000002ff2a7424 */ /* 0x000fe400078e00ff */
[----:B------:R-:W-:-:S07]  /*14c70*/  IMAD.MOV.U32 R40, RZ, RZ, -0x1 ;  /* 0xffffffffff287424 */ /* 0x000fce00078e00ff */
[----:B01234-:R-:W-:Y:S05]  /*14c80*/  WARPSYNC.COLLECTIVE R40, `(.L_x_999) ;  /* 0x0000000028087348 */ /* 0x01ffea0003c00000 */
[----:B------:R0:W0:Y:S02]  /*14c90*/  SHFL.DOWN P3, R43, R41, R42, R59 ;  /* 0x0800002a292b7389 */ /* 0x000024000006003b */
[----:B01234-:R-:W-:Y:S05]  /*14ca0*/  ENDCOLLECTIVE ;  /* 0x000000000000791b */ /* 0x01ffea0003800000 */
.L_x_999:
[----:B------:R-:W-:Y:S05]  /*14cb0*/  BSYNC B0 ;  /* 0x0000000000007941 */ /* 0x000fea0003800000 */
.L_x_998:
[----:B------:R-:W-:Y:S05]  /*14cc0*/  BRA `(.L_x_1000) ;  /* 0xffffff8000b47947 */ /* 0x000fea000383ffff */
.L_x_576:
[----:B------:R-:W-:Y:S01]  /*14cd0*/  BSSY B0, `(.L_x_1001) ;  /* 0x0000007000007945 */ /* 0x000fe20003800000 */
[----:B------:R-:W-:Y:S02]  /*14ce0*/  IMAD.MOV.U32 R41, RZ, RZ, R49 ;  /* 0x000000ffff297224 */ /* 0x000fe400078e0031 */
[----:B------:R-:W-:Y:S02]  /*14cf0*/  IMAD.MOV.U32 R42, RZ, RZ, 0x2 ;  /* 0x00000002ff2a7424 */ /* 0x000fe400078e00ff */
[----:B------:R-:W-:-:S07]  /*14d00*/  IMAD.MOV.U32 R40, RZ, RZ, -0x1 ;  /* 0xffffffffff287424 */ /* 0x000fce00078e00ff */
[----:B01234-:R-:W-:Y:S05]  /*14d10*/  WARPSYNC.COLLECTIVE R40, `(.L_x_1002) ;  /* 0x0000000028087348 */ /* 0x01ffea0003c00000 */
[----:B------:R0:W0:Y:S02]  /*14d20*/  SHFL.DOWN P3, R43, R41, R42, R59 ;  /* 0x0800002a292b7389 */ /* 0x000024000006003b */
[----:B01234-:R-:W-:Y:S05]  /*14d30*/  ENDCOLLECTIVE ;  /* 0x000000000000791b */ /* 0x01ffea0003800000 */
.L_x_1002:
[----:B------:R-:W-:Y:S05]  /*14d40*/  BSYNC B0 ;  /* 0x0000000000007941 */ /* 0x000fea0003800000 */
.L_x_1001:
[----:B------:R-:W-:Y:S05]  /*14d50*/  BRA `(.L_x_1003) ;  /* 0xffffff8000987947 */ /* 0x000fea000383ffff */
.L_x_577:
[----:B------:R-:W-:Y:S01]  /*14d60*/  BSSY B0, `(.L_x_1004) ;  /* 0x0000007000007945 */ /* 0x000fe20003800000 */
[----:B------:R-:W-:Y:S02]  /*14d70*/  IMAD.MOV.U32 R41, RZ, RZ, R50 ;  /* 0x000000ffff297224 */ /* 0x000fe400078e0032 */
[----:B------:R-:W-:Y:S02]  /*14d80*/  IMAD.MOV.U32 R42, RZ, RZ, 0x2 ;  /* 0x00000002ff2a7424 */ /* 0x000fe400078e00ff */
[----:B------:R-:W-:-:S07]  /*14d90*/  IMAD.MOV.U32 R40, RZ, RZ, -0x1 ;  /* 0xffffffffff287424 */ /* 0x000fce00078e00ff */
[----:B01234-:R-:W-:Y:S05]  /*14da0*/  WARPSYNC.COLLECTIVE R40, `(.L_x_1005) ;  /* 0x0000000028087348 */ /* 0x01ffea0003c00000 */
[----:B------:R0:W0:Y:S02]  /*14db0*/  SHFL.DOWN P3, R43, R41, R42, R59 ;  /* 0x0800002a292b7389 */ /* 0x000024000006003b */
[----:B01234-:R-:W-:Y:S05]  /*14dc0*/  ENDCOLLECTIVE ;  /* 0x000000000000791b */ /* 0x01ffea0003800000 */
.L_x_1005:
[----:B------:R-:W-:Y:S05]  /*14dd0*/  BSYNC B0 ;  /* 0x0000000000007941 */ /* 0x000fea0003800000 */
.L_x_1004:
[----:B------:R-:W-:Y:S05]  /*14de0*/  BRA `(.L_x_1006) ;  /* 0xffffff80007c7947 */ /* 0x000fea000383ffff */
.L_x_580:
[----:B------:R-:W-:Y:S01]  /*14df0*/  BSSY B0, `(.L_x_1007) ;  /* 0x0000007000007945 */ /* 0x000fe20003800000 */
[----:B------:R-:W-:Y:S02]  /*14e00*/  IMAD.MOV.U32 R41, RZ, RZ, R46 ;  /* 0x000000ffff297224 */ /* 0x000fe400078e002e */
[----:B------:R-:W-:Y:S02]  /*14e10*/  IMAD.MOV.U32 R42, RZ, RZ, 0x4 ;  /* 0x00000004ff2a7424 */ /* 0x000fe400078e00ff */
[----:B------:R-:W-:-:S07]  /*14e20*/  IMAD.MOV.U32 R40, RZ, RZ, -0x1 ;  /* 0xffffffffff287424 */ /* 0x000fce00078e00ff */
[----:B01234-:R-:W-:Y:S05]  /*14e30*/  WARPSYNC.COLLECTIVE R40, `(.L_x_1008) ;  /* 0x0000000028087348 */ /* 0x01ffea0003c00000 */
[----:B------:R0:W0:Y:S02]  /*14e40*/  SHFL.DOWN P3, R43, R41, R42, R59 ;  /* 0x0800002a292b7389 */ /* 0x000024000006003b */
[----:B01234-:R-:W-:Y:S05]  /*14e50*/  ENDCOLLECTIVE ;  /* 0x000000000000791b */ /* 0x01ffea0003800000 */
.L_x_1008:
[----:B------:R-:W-:Y:S05]  /*14e60*/  BSYNC B0 ;  /* 0x0000000000007941 */ /* 0x000fea0003800000 */
.L_x_1007:
[----:B------:R-:W-:Y:S02]  /*14e70*/  IMAD.MOV.U32 R41, RZ, RZ, R33 ;  /* 0x000000ffff297224 */ /* 0x000fe400078e0021 */
[----:B------:R-:W-:Y:S02]  /*14e80*/  IMAD.MOV.U32 R42, RZ, RZ, 0x4 ;  /* 0x00000004ff2a7424 */ /* 0x000fe400078e00ff */
[----:B------:R-:W-:Y:S02]  /*14e90*/  IMAD.MOV.U32 R40, RZ, RZ, -0x1 ;  /* 0xffffffffff287424 */ /* 0x000fe400078e00ff */
[----:B------:R-:W-:-:S07]  /*14ea0*/  IMAD.MOV.U32 R37, RZ, RZ, R43 ;  /* 0x000000ffff257224 */ /* 0x000fce00078e002b */
[----:B------:R-:W-:Y:S05]  /*14eb0*/  WARPSYNC.COLLECTIVE R40, `(.L_x_1009) ;  /* 0x0000000028087348 */ /* 0x000fea0003c00000 */
[----:B------:R0:W1:Y:S02]  /*14ec0*/  SHFL.DOWN P3, R43, R41, R42, R59 ;  /* 0x0800002a292b7389 */ /* 0x000064000006003b */
[----:B01----:R-:W-:Y:S05]  /*14ed0*/  ENDCOLLECTIVE ;  /* 0x000000000000791b */ /* 0x003fea0003800000 */
.L_x_1009:
[----:B------:R-:W-:Y:S01]  /*14ee0*/  IMAD.MOV.U32 R36, RZ, RZ, R43 ;  /* 0x000000ffff247224 */ /* 0x000fe200078e002b */
[----:B------:R-:W-:Y:S06]  /*14ef0*/  BRA `(.L_x_1010) ;  /* 0xffffff8000887947 */ /* 0x000fec000383ffff */
.L_x_581:
[----:B------:R-:W-:Y:S01]  /*14f00*/  BSSY B0, `(.L_x_1011) ;  /* 0x0000007000007945 */ /* 0x000fe20003800000 */
[----:B------:R-:W-:Y:S02]  /*14f10*/  IMAD.MOV.U32 R41, RZ, RZ, R48 ;  /* 0x000000ffff297224 */ /* 0x000fe400078e0030 */
[----:B------:R-:W-:Y:S02]  /*14f20*/  IMAD.MOV.U32 R42, RZ, RZ, 0x4 ;  /* 0x00000004ff2a7424 */ /* 0x000fe400078e00ff */
[----:B------:R-:W-:-:S07]  /*14f30*/  IMAD.MOV.U32 R40, RZ, RZ, -0x1 ;  /* 0xffffffffff287424 */ /* 0x000fce00078e00ff */
[----:B01234-:R-:W-:Y:S05]  /*14f40*/  WARPSYNC.COLLECTIVE R40, `(.L_x_1012) ;  /* 0x0000000028087348 */ /* 0x01ffea0003c00000 */
[----:B------:R0:W0:Y:S02]  /*14f50*/  SHFL.DOWN P3, R43, R41, R42, R59 ;  /* 0x0800002a292b7389 */ /* 0x000024000006003b */
[----:B01234-:R-:W-:Y:S05]  /*14f60*/  ENDCOLLECTIVE ;  /* 0x000000000000791b */ /* 0x01ffea0003800000 */
.L_x_1012:
[----:B------:R-:W-:Y:S05]  /*14f70*/  BSYNC B0 ;  /* 0x0000000000007941 */ /* 0x000fea0003800000 */
.L_x_1011:
[----:B------:R-:W-:Y:S05]  /*14f80*/  BRA `(.L_x_1013) ;  /* 0xffffff80006c7947 */ /* 0x000fea000383ffff */
.L_x_582:
[----:B------:R-:W-:Y:S01]  /*14f90*/  BSSY B0, `(.L_x_1014) ;  /* 0x0000007000007945 */ /* 0x000fe20003800000 */
[----:B------:R-:W-:Y:S02]  /*14fa0*/  IMAD.MOV.U32 R41, RZ, RZ, R47 ;  /* 0x000000ffff297224 */ /* 0x000fe400078e002f */
[----:B------:R-:W-:Y:S02]  /*14fb0*/  IMAD.MOV.U32 R42, RZ, RZ, 0x4 ;  /* 0x00000004ff2a7424 */ /* 0x000fe400078e00ff */
[----:B------:R-:W-:-:S07]  /*14fc0*/  IMAD.MOV.U32 R40, RZ, RZ, -0x1 ;  /* 0xffffffffff287424 */ /* 0x000fce00078e00ff */
[----:B01234-:R-:W-:Y:S05]  /*14fd0*/  WARPSYNC.COLLECTIVE R40, `(.L_x_1015) ;  /* 0x0000000028087348 */ /* 0x01ffea0003c00000 */
[----:B------:R0:W0:Y:S02]  /*14fe0*/  SHFL.DOWN P3, R43, R41, R42, R59 ;  /* 0x0800002a292b7389 */ /* 0x000024000006003b */
[----:B01234-:R-:W-:Y:S05]  /*14ff0*/  ENDCOLLECTIVE ;  /* 0x000000000000791b */ /* 0x01ffea0003800000 */
.L_x_1015:
[----:B------:R-:W-:Y:S05]  /*15000*/  BSYNC B0 ;  /* 0x0000000000007941 */ /* 0x000fea0003800000 */
.L_x_1014:
[----:B------:R-:W-:Y:S05]  /*15010*/  BRA `(.L_x_1016) ;  /* 0xffffff8000507947 */ /* 0x000fea000383ffff */
.L_x_583:
[----:B------:R-:W-:Y:S01]  /*15020*/  BSSY B0, `(.L_x_1017) ;  /* 0x0000007000007945 */ /* 0x000fe20003800000 */
[----:B------:R-:W-:Y:S02]  /*15030*/  IMAD.MOV.U32 R41, RZ, RZ, R28 ;  /* 0x000000ffff297224 */ /* 0x000fe400078e001c */
[----:B------:R-:W-:Y:S02]  /*15040*/  IMAD.MOV.U32 R42, RZ, RZ, 0x4 ;  /* 0x00000004ff2a7424 */ /* 0x000fe400078e00ff */
[----:B------:R-:W-:-:S07]  /*15050*/  IMAD.MOV.U32 R40, RZ, RZ, -0x1 ;  /* 0xffffffffff287424 */ /* 0x000fce00078e00ff */
[----:B01234-:R-:W-:Y:S05]  /*15060*/  WARPSYNC.COLLECTIVE R40, `(.L_x_1018) ;  /* 0x0000000028087348 */ /* 0x01ffea0003c00000 */
[----:B------:R0:W0:Y:S02]  /*15070*/  SHFL.DOWN P3, R43, R41, R42, R59 ;  /* 0x0800002a292b7389 */ /* 0x000024000006003b */
[----:B01234-:R-:W-:Y:S05]  /*15080*/  ENDCOLLECTIVE ;  /* 0x000000000000791b */ /* 0x01ffea0003800000 */
.L_x_1018:
[----:B------:R-:W-:Y:S05]  /*15090*/  BSYNC B0 ;  /* 0x0000000000007941 */ /* 0x000fea0003800000 */
.L_x_1017:
[----:B------:R-:W-:Y:S02]  /*150a0*/  IMAD.MOV.U32 R41, RZ, RZ, R29 ;  /* 0x000000ffff297224 */ /* 0x000fe400078e001d */
[----:B------:R-:W-:Y:S02]  /*150b0*/  IMAD.MOV.U32 R42, RZ, RZ, 0x4 ;  /* 0x00000004ff2a7424 */ /* 0x000fe400078e00ff */
[----:B------:R-:W-:Y:S02]  /*150c0*/  IMAD.MOV.U32 R40, RZ, RZ, -0x1 ;  /* 0xffffffffff287424 */ /* 0x000fe400078e00ff */
[----:B------:R-:W-:-:S07]  /*150d0*/  IMAD.MOV.U32 R14, RZ, RZ, R43 ;  /* 0x000000ffff0e7224 */ /* 0x000fce00078e002b */
[----:B------:R-:W-:Y:S05]  /*150e0*/  WARPSYNC.COLLECTIVE R40, `(.L_x_1019) ;  /* 0x0000000028087348 */ /* 0x000fea0003c00000 */
[----:B------:R0:W1:Y:S02]  /*150f0*/  SHFL.DOWN P3, R43, R41, R42, R59 ;  /* 0x0800002a292b7389 */ /* 0x000064000006003b */
[----:B01----:R-:W-:Y:S05]  /*15100*/  ENDCOLLECTIVE ;  /* 0x000000000000791b */ /* 0x003fea0003800000 */
.L_x_1019:
[----:B------:R-:W-:Y:S02]  /*15110*/  IMAD.MOV.U32 R41, RZ, RZ, R30 ;  /* 0x000000ffff297224 */ /* 0x000fe400078e001e */
[----:B------:R-:W-:-:S07]  /*15120*/  IMAD.MOV.U32 R15, RZ, RZ, R43 ;  /* 0x000000ffff0f7224 */ /* 0x000fce00078e002b */
[----:B------:R-:W-:Y:S05]  /*15130*/  WARPSYNC.COLLECTIVE R40, `(.L_x_1020) ;  /* 0x0000000028087348 */ /* 0x000fea0003c00000 */
[----:B------:R0:W1:Y:S02]  /*15140*/  SHFL.DOWN P3, R43, R41, R42, R59 ;  /* 0x0800002a292b7389 */ /* 0x000064000006003b */
[----:B01----:R-:W-:Y:S05]  /*15150*/  ENDCOLLECTIVE ;  /* 0x000000000000791b */ /* 0x003fea0003800000 */
.L_x_1020:
[----:B------:R-:W-:Y:S02]  /*15160*/  IMAD.MOV.U32 R41, RZ, RZ, R31 ;  /* 0x000000ffff297224 */ /* 0x000fe400078e001f */
[----:B------:R-:W-:-:S07]  /*15170*/  IMAD.MOV.U32 R12, RZ, RZ, R43 ;  /* 0x000000ffff0c7224 */ /* 0x000fce00078e002b */
[----:B------:R-:W-:Y:S05]  /*15180*/  WARPSYNC.COLLECTIVE R40, `(.L_x_1021) ;  /* 0x0000000028087348 */ /* 0x000fea0003c00000 */
[----:B------:R0:W1:Y:S02]  /*15190*/  SHFL.DOWN P3, R43, R41, R42, R59 ;  /* 0x0800002a292b7389 */ /* 0x000064000006003b */
[----:B01----:R-:W-:Y:S05]  /*151a0*/  ENDCOLLECTIVE ;  /* 0x000000000000791b */ /* 0x003fea0003800000 */
.L_x_1021:
[----:B------:R-:W-:Y:S02]  /*151b0*/  IMAD.MOV.U32 R41, RZ, RZ, R32 ;  /* 0x000000ffff297224 */ /* 0x000fe400078e0020 */
[----:B------:R-:W-:-:S07]  /*151c0*/  IMAD.MOV.U32 R13, RZ, RZ, R43 ;  /* 0x000000ffff0d7224 */ /* 0x000fce00078e002b */
[----:B------:R-:W-:Y:S05]  /*151d0*/  WARPSYNC.COLLECTIVE R40, `(.L_x_1022) ;  /* 0x0000000028087348 */ /* 0x000fea0003c00000 */
[----:B------:R0:W1:Y:S02]  /*151e0*/  SHFL.DOWN P3, R43, R41, R42, R59 ;  /* 0x0800002a292b7389 */ /* 0x000064000006003b */
[----:B01----:R-:W-:Y:S05]  /*151f0*/  ENDCOLLECTIVE ;  /* 0x000000000000791b */ /* 0x003fea0003800000 */
.L_x_1022:
[----:B------:R-:W-:Y:S01]  /*15200*/  IMAD.MOV.U32 R38, RZ, RZ, R43 ;  /* 0x000000ffff267224 */ /* 0x000fe200078e002b */
[----:B------:R-:W-:Y:S06]  /*15210*/  BRA `(.L_x_1023) ;  /* 0xffffff7c00ec7947 */ /* 0x000fec000383ffff */
.L_x_584:
[----:B------:R-:W-:Y:S01]  /*15220*/  BSSY B0, `(.L_x_1024) ;  /* 0x0000007000007945 */ /* 0x000fe20003800000 */
[----:B------:R-:W-:Y:S02]  /*15230*/  IMAD.MOV.U32 R41, RZ, RZ, R51 ;  /* 0x000000ffff297224 */ /* 0x000fe400078e0033 */
[----:B------:R-:W-:Y:S02]  /*15240*/  IMAD.MOV.U32 R42, RZ, RZ, 0x4 ;  /* 0x00000004ff2a7424 */ /* 0x000fe400078e00ff */
[----:B------:R-:W-:-:S07]  /*15250*/  IMAD.MOV.U32 R40, RZ, RZ, -0x1 ;  /* 0xffffffffff287424 */ /* 0x000fce00078e00ff */
[----:B01234-:R-:W-:Y:S05]  /*15260*/  WARPSYNC.COLLECTIVE R40, `(.L_x_1025) ;  /* 0x0000000028087348 */ /* 0x01ffea0003c00000 */
[----:B------:R0:W0:Y:S02]  /*15270*/  SHFL.DOWN P3, R43, R41, R42, R59 ;  /* 0x0800002a292b7389 */ /* 0x000024000006003b */
[----:B01234-:R-:W-:Y:S05]  /*15280*/  ENDCOLLECTIVE ;  /* 0x000000000000791b */ /* 0x01ffea0003800000 */
.L_x_1025:
[----:B------:R-:W-:Y:S05]  /*15290*/  BSYNC B0 ;  /* 0x0000000000007941 */ /* 0x000fea0003800000 */
.L_x_1024:
[----:B------:R-:W-:Y:S05]  /*152a0*/  BRA `(.L_x_1026) ;  /* 0xffffff7c00d87947 */ /* 0x000fea000383ffff */
.L_x_585:
[----:B------:R-:W-:Y:S01]  /*152b0*/  BSSY B0, `(.L_x_1027) ;  /* 0x0000007000007945 */ /* 0x000fe20003800000 */
[----:B------:R-:W-:Y:S02]  /*152c0*/  IMAD.MOV.U32 R41, RZ, RZ, R49 ;  /* 0x000000ffff297224 */ /* 0x000fe400078e0031 */
[----:B------:R-:W-:Y:S02]  /*152d0*/  IMAD.MOV.U32 R42, RZ, RZ, 0x4 ;  /* 0x00000004ff2a7424 */ /* 0x000fe400078e00ff */
[----:B------:R-:W-:-:S07]  /*152e0*/  IMAD.MOV.U32 R40, RZ, RZ, -0x1 ;  /* 0xffffffffff287424 */ /* 0x000fce00078e00ff */
[----:B01234-:R-:W-:Y:S05]  /*152f0*/  WARPSYNC.COLLECTIVE R40, `(.L_x_1028) ;  /* 0x0000000028087348 */ /* 0x01ffea0003c00000 */
[----:B------:R0:W0:Y:S02]  /*15300*/  SHFL.DOWN P3, R43, R41, R42, R59 ;  /* 0x0800002a292b7389 */ /* 0x000024000006003b */
[----:B01234-:R-:W-:Y:S05]  /*15310*/  ENDCOLLECTIVE ;  /* 0x000000000000791b */ /* 0x01ffea0003800000 */
.L_x_1028:
[----:B------:R-:W-:Y:S05]  /*15320*/  BSYNC B0 ;  /* 0x0000000000007941 */ /* 0x000fea0003800000 */
.L_x_1027:
[----:B------:R-:W-:Y:S05]  /*15330*/  BRA `(.L_x_1029) ;  /* 0xffffff7c00bc7947 */ /* 0x000fea000383ffff */
.L_x_586:
[----:B------:R-:W-:Y:S01]  /*15340*/  BSSY B0, `(.L_x_1030) ;  /* 0x0000007000007945 */ /* 0x000fe20003800000 */
[----:B------:R-:W-:Y:S02]  /*15350*/  IMAD.MOV.U32 R41, RZ, RZ, R50 ;  /* 0x000000ffff297224 */ /* 0x000fe400078e0032 */
[----:B------:R-:W-:Y:S02]  /*15360*/  IMAD.MOV.U32 R42, RZ, RZ, 0x4 ;  /* 0x00000004ff2a7424 */ /* 0x000fe400078e00ff */
[----:B------:R-:W-:-:S07]  /*15370*/  IMAD.MOV.U32 R40, RZ, RZ, -0x1 ;  /* 0xffffffffff287424 */ /* 0x000fce00078e00ff */
[----:B01234-:R-:W-:Y:S05]  /*15380*/  WARPSYNC.COLLECTIVE R40, `(.L_x_1031) ;  /* 0x0000000028087348 */ /* 0x01ffea0003c00000 */
[----:B------:R0:W0:Y:S02]  /*15390*/  SHFL.DOWN P3, R43, R41, R42, R59 ;  /* 0x0800002a292b7389 */ /* 0x000024000006003b */
[----:B01234-:R-:W-:Y:S05]  /*153a0*/  ENDCOLLECTIVE ;  /* 0x000000000000791b */ /* 0x01ffea0003800000 */
.L_x_1031:
[----:B------:R-:W-:Y:S05]  /*153b0*/  BSYNC B0 ;  /* 0x0000000000007941 */ /* 0x000fea0003800000 */
.L_x_1030:
[----:B------:R-:W-:Y:S05]  /*153c0*/  BRA `(.L_x_1032) ;  /* 0xffffff7c00a07947 */ /* 0x000fea000383ffff */
.L_x_589:
[----:B------:R-:W-:Y:S01]  /*153d0*/  BSSY B0, `(.L_x_1033) ;  /* 0x0000007000007945 */ /* 0x000fe20003800000 */
[----:B------:R-:W-:Y:S02]  /*153e0*/  IMAD.MOV.U32 R41, RZ, RZ, R46 ;  /* 0x000000ffff297224 */ /* 0x000fe400078e002e */
[----:B------:R-:W-:Y:S02]  /*153f0*/  IMAD.MOV.U32 R42, RZ, RZ, 0x8 ;  /* 0x00000008ff2a7424 */ /* 0x000fe400078e00ff */
[----:B------:R-:W-:-:S07]  /*15400*/  IMAD.MOV.U32 R40, RZ, RZ, -0x1 ;  /* 0xffffffffff287424 */ /* 0x000fce00078e00ff */
[----:B01234-:R-:W-:Y:S05]  /*15410*/  WARPSYNC.COLLECTIVE R40, `(.L_x_1034) ;  /* 0x0000000028087348 */ /* 0x01ffea0003c00000 */
[----:B------:R0:W0:Y:S02]  /*15420*/  SHFL.DOWN P3, R43, R41, R42, R59 ;  /* 0x0800002a292b7389 */ /* 0x000024000006003b */
[----:B01234-:R-:W-:Y:S05]  /*15430*/  ENDCOLLECTIVE ;  /* 0x000000000000791b */ /* 0x01ffea0003800000 */
.L_x_1034:
[----:B------:R-:W-:Y:S05]  /*15440*/  BSYNC B0 ;  /* 0x0000000000007941 */ /* 0x000fea0003800000 */
.L_x_1033:
[----:B------:R-:W-:Y:S02]  /*15450*/  IMAD.MOV.U32 R41, RZ, RZ, R33 ;  /* 0x000000ffff297224 */ /* 0x000fe400078e0021 */
[----:B------:R-:W-:Y:S02]  /*15460*/  IMAD.MOV.U32 R42, RZ, RZ, 0x8 ;  /* 0x00000008ff2a7424 */ /* 0x000fe400078e00ff */
[----:B------:R-:W-:Y:S02]  /*15470*/  IMAD.MOV.U32 R40, RZ, RZ, -0x1 ;  /* 0xffffffffff287424 */ /* 0x000fe400078e00ff */
[----:B------:R-:W-:-:S07]  /*15480*/  IMAD.MOV.U32 R37, RZ, RZ, R43 ;  /* 0x000000ffff257224 */ /* 0x000fce00078e002b */
[----:B------:R-:W-:Y:S05]  /*15490*/  WARPSYNC.COLLECTIVE R40, `(.L_x_1035) ;  /* 0x0000000028087348 */ /* 0x000fea0003c00000 */
[----:B------:R0:W1:Y:S02]  /*154a0*/  SHFL.DOWN P3, R43, R41, R42, R59 ;  /* 0x0800002a292b7389 */ /* 0x000064000006003b */
[----:B01----:R-:W-:Y:S05]  /*154b0*/  ENDCOLLECTIVE ;  /* 0x000000000000791b */ /* 0x003fea0003800000 */
.L_x_1035:
[----:B------:R-:W-:Y:S01]  /*154c0*/  IMAD.MOV.U32 R36, RZ, RZ, R43 ;  /* 0x000000ffff247224 */ /* 0x000fe200078e002b */
[----:B------:R-:W-:Y:S06]  /*154d0*/  BRA `(.L_x_1036) ;  /* 0xffffff7c00ac7947 */ /* 0x000fec000383ffff */
.L_x_590:
[----:B------:R-:W-:Y:S01]  /*154e0*/  BSSY B0, `(.L_x_1037) ;  /* 0x0000007000007945 */ /* 0x000fe20003800000 */
[----:B------:R-:W-:Y:S02]  /*154f0*/  IMAD.MOV.U32 R41, RZ, RZ, R48 ;  /* 0x000000ffff297224 */ /* 0x000fe400078e0030 */
[----:B------:R-:W-:Y:S02]  /*15500*/  IMAD.MOV.U32 R42, RZ, RZ, 0x8 ;  /* 0x00000008ff2a7424 */ /* 0x000fe400078e00ff */
[----:B------:R-:W-:-:S07]  /*15510*/  IMAD.MOV.U32 R40, RZ, RZ, -0x1 ;  /* 0xffffffffff287424 */ /* 0x000fce00078e00ff */
[----:B01234-:R-:W-:Y:S05]  /*15520*/  WARPSYNC.COLLECTIVE R40, `(.L_x_1038) ;  /* 0x0000000028087348 */ /* 0x01ffea0003c00000 */
[----:B------:R0:W0:Y:S02]  /*15530*/  SHFL.DOWN P3, R43, R41, R42, R59 ;  /* 0x0800002a292b7389 */ /* 0x000024000006003b */
[----:B01234-:R-:W-:Y:S05]  /*15540*/  ENDCOLLECTIVE ;  /* 0x000000000000791b */ /* 0x01ffea0003800000 */
.L_x_1038:
[----:B------:R-:W-:Y:S05]  /*15550*/  BSYNC B0 ;  /* 0x0000000000007941 */ /* 0x000fea0003800000 */
.L_x_1037:
[----:B------:R-:W-:Y:S05]  /*15560*/  BRA `(.L_x_1039) ;  /* 0xffffff7c00907947 */ /* 0x000fea000383ffff */
.L_x_591:
[----:B------:R-:W-:Y:S01]  /*15570*/  BSSY B0, `(.L_x_1040) ;  /* 0x0000007000007945 */ /* 0x000fe20003800000 */
[----:B------:R-:W-:Y:S02]  /*15580*/  IMAD.MOV.U32 R41, RZ, RZ, R47 ;  /* 0x000000ffff297224 */ /* 0x000fe400078e002f */
[----:B------:R-:W-:Y:S02]  /*15590*/  IMAD.MOV.U32 R42, RZ, RZ, 0x8 ;  /* 0x00000008ff2a7424 */ /* 0x000fe400078e00ff */
[----:B------:R-:W-:-:S07]  /*155a0*/  IMAD.MOV.U32 R40, RZ, RZ, -0x1 ;  /* 0xffffffffff287424 */ /* 0x000fce00078e00ff */
[----:B01234-:R-:W-:Y:S05]  /*155b0*/  WARPSYNC.COLLECTIVE R40, `(.L_x_1041) ;  /* 0x0000000028087348 */ /* 0x01ffea0003c00000 */
[----:B------:R0:W0:Y:S02]  /*155c0*/  SHFL.DOWN P3, R43, R41, R42, R59 ;  /* 0x0800002a292b7389 */ /* 0x000024000006003b */
[----:B01234-:R-:W-:Y:S05]  /*155d0*/  ENDCOLLECTIVE ;  /* 0x000000000000791b */ /* 0x01ffea0003800000 */
.L_x_1041:
[----:B------:R-:W-:Y:S05]  /*155e0*/  BSYNC B0 ;  /* 0x0000000000007941 */ /* 0x000fea0003800000 */
.L_x_1040:
[----:B------:R-:W-:Y:S05]  /*155f0*/  BRA `(.L_x_1042) ;  /* 0xffffff7c00747947 */ /* 0x000fea000383ffff */
.L_x_592:
[----:B------:R-:W-:Y:S01]  /*15600*/  BSSY B0, `(.L_x_1043) ;  /* 0x0000007000007945 */ /* 0x000fe20003800000 */
[----:B------:R-:W-:Y:S02]  /*15610*/  IMAD.MOV.U32 R41, RZ, RZ, R28 ;  /* 0x000000ffff297224 */ /* 0x000fe400078e001c */
[----:B------:R-:W-:Y:S02]  /*15620*/  IMAD.MOV.U32 R42, RZ, RZ, 0x8 ;  /* 0x00000008ff2a7424 */ /* 0x000fe400078e00ff */
[----:B------:R-:W-:-:S07]  /*15630*/  IMAD.MOV.U32 R40, RZ, RZ, -0x1 ;  /* 0xffffffffff287424 */ /* 0x000fce00078e00ff */
[----:B01234-:R-:W-:Y:S05]  /*15640*/  WARPSYNC.COLLECTIVE R40, `(.L_x_1044) ;  /* 0x0000000028087348 */ /* 0x01ffea0003c00000 */
[----:B------:R0:W0:Y:S02]  /*15650*/  SHFL.DOWN P3, R43, R41, R42, R59 ;  /* 0x0800002a292b7389 */ /* 0x000024000006003b */
[----:B01234-:R-:W-:Y:S05]  /*15660*/  ENDCOLLECTIVE ;  /* 0x000000000000791b */ /* 0x01ffea0003800000 */
.L_x_1044:
[----:B------:R-:W-:Y:S05]  /*15670*/  BSYNC B0 ;  /* 0x0000000000007941 */ /* 0x000fea0003800000 */
.L_x_1043:
[----:B------:R-:W-:Y:S02]  /*15680*/  IMAD.MOV.U32 R41, RZ, RZ, R29 ;  /* 0x000000ffff297224 */ /* 0x000fe400078e001d */
[----:B------:R-:W-:Y:S02]  /*15690*/  IMAD.MOV.U32 R42, RZ, RZ, 0x8 ;  /* 0x00000008ff2a7424 */ /* 0x000fe400078e00ff */
[----:B------:R-:W-:Y:S02]  /*156a0*/  IMAD.MOV.U32 R40, RZ, RZ, -0x1 ;  /* 0xffffffffff287424 */ /* 0x000fe400078e00ff */
[----:B------:R-:W-:-:S07]  /*156b0*/  IMAD.MOV.U32 R14, RZ, RZ, R43 ;  /* 0x000000ffff0e7224 */ /* 0x000fce00078e002b */
[----:B------:R-:W-:Y:S05]  /*156c0*/  WARPSYNC.COLLECTIVE R40, `(.L_x_1045) ;  /* 0x0000000028087348 */ /* 0x000fea0003c00000 */
[----:B------:R0:W1:Y:S02]  /*156d0*/  SHFL.DOWN P3, R43, R41, R42, R59 ;  /* 0x0800002a292b7389 */ /* 0x000064000006003b */
[----:B01----:R-:W-:Y:S05]  /*156e0*/  ENDCOLLECTIVE ;  /* 0x000000000000791b */ /* 0x003fea0003800000 */
.L_x_1045:
[----:B------:R-:W-:Y:S02]  /*156f0*/  IMAD.MOV.U32 R41, RZ, RZ, R30 ;  /* 0x000000ffff297224 */ /* 0x000fe400078e001e */
[----:B------:R-:W-:-:S07]  /*15700*/  IMAD.MOV.U32 R15, RZ, RZ, R43 ;  /* 0x000000ffff0f7224 */ /* 0x000fce00078e002b */
[----:B------:R-:W-:Y:S05]  /*15710*/  WARPSYNC.COLLECTIVE R40, `(.L_x_1046) ;  /* 0x0000000028087348 */ /* 0x000fea0003c00000 */
[----:B------:R0:W1:Y:S02]  /*15720*/  SHFL.DOWN P3, R43, R41, R42, R59 ;  /* 0x0800002a292b7389 */ /* 0x000064000006003b */
[----:B01----:R-:W-:Y:S05]  /*15730*/  ENDCOLLECTIVE ;  /* 0x000000000000791b */ /* 0x003fea0003800000 */
.L_x_1046:
[----:B------:R-:W-:Y:S02]  /*15740*/  IMAD.MOV.U32 R41, RZ, RZ, R31 ;  /* 0x000000ffff297224 */ /* 0x000fe400078e001f */
[----:B------:R-:W-:-:S07]  /*15750*/  IMAD.MOV.U32 R12, RZ, RZ, R43 ;  /* 0x000000ffff0c7224 */ /* 0x000fce00078e002b */
[----:B------:R-:W-:Y:S05]  /*15760*/  WARPSYNC.COLLECTIVE R40, `(.L_x_1047) ;  /* 0x0000000028087348 */ /* 0x000fea0003c00000 */
[----:B------:R0:W1:Y:S02]  /*15770*/  SHFL.DOWN P3, R43, R41, R42, R59 ;  /* 0x0800002a292b7389 */ /* 0x000064000006003b */
[----:B01----:R-:W-:Y:S05]  /*15780*/  ENDCOLLECTIVE ;  /* 0x000000000000791b */ /* 0x003fea0003800000 */
.L_x_1047:
[----:B------:R-:W-:Y:S02]  /*15790*/  IMAD.MOV.U32 R41, RZ, RZ, R32 ;  /* 0x000000ffff297224 */ /* 0x000fe400078e0020 */
[----:B------:R-:W-:-:S07]  /*157a0*/  IMAD.MOV.U32 R13, RZ, RZ, R43 ;  /* 0x000000ffff0d7224 */ /* 0x000fce00078e002b */
[----:B------:R-:W-:Y:S05]  /*157b0*/  WARPSYNC.COLLECTIVE R40, `(.L_x_1048) ;  /* 0x0000000028087348 */ /* 0x000fea0003c00000 */
[----:B------:R0:W1:Y:S02]  /*157c0*/  SHFL.DOWN P3, R43, R41, R42, R59 ;  /* 0x0800002a292b7389 */ /* 0x000064000006003b */
[----:B01----:R-:W-:Y:S05]  /*157d0*/  ENDCOLLECTIVE ;  /* 0x000000000000791b */ /* 0x003fea0003800000 */
.L_x_1048:
[----:B------:R-:W-:Y:S01]  /*157e0*/  IMAD.MOV.U32 R38, RZ, RZ, R43 ;  /* 0x000000ffff267224 */ /* 0x000fe200078e002b */
[----:B------:R-:W-:Y:S06]  /*157f0*/  BRA `(.L_x_1049) ;  /* 0xffffff7c00107947 */ /* 0x000fec000383ffff */
.L_x_593:
[----:B------:R-:W-:Y:S01]  /*15800*/  BSSY B0, `(.L_x_1050) ;  /* 0x0000007000007945 */ /* 0x000fe20003800000 */
[----:B------:R-:W-:Y:S02]  /*15810*/  IMAD.MOV.U32 R41, RZ, RZ, R51 ;  /* 0x000000ffff297224 */ /* 0x000fe400078e0033 */
[----:B------:R-:W-:Y:S02]  /*15820*/  IMAD.MOV.U32 R42, RZ, RZ, 0x8 ;  /* 0x00000008ff2a7424 */ /* 0x000fe400078e00ff */
[----:B------:R-:W-:-:S07]  /*15830*/  IMAD.MOV.U32 R40, RZ, RZ, -0x1 ;  /* 0xffffffffff287424 */ /* 0x000fce00078e00ff */
[----:B01234-:R-:W-:Y:S05]  /*15840*/  WARPSYNC.COLLECTIVE R40, `(.L_x_1051) ;  /* 0x0000000028087348 */ /* 0x01ffea0003c00000 */
[----:B------:R0:W0:Y:S02]  /*15850*/  SHFL.DOWN P3, R43, R41, R42, R59 ;  /* 0x0800002a292b7389 */ /* 0x000024000006003b */
[----:B01234-:R-:W-:Y:S05]  /*15860*/  ENDCOLLECTIVE ;  /* 0x000000000000791b */ /* 0x01ffea0003800000 */
.L_x_1051:
[----:B------:R-:W-:Y:S05]  /*15870*/  BSYNC B0 ;  /* 0x0000000000007941 */ /* 0x000fea0003800000 */
.L_x_1050:
[----:B------:R-:W-:Y:S05]  /*15880*/  BRA `(.L_x_1052) ;  /* 0xffffff7800fc7947 */ /* 0x000fea000383ffff */
.L_x_594:
[----:B------:R-:W-:Y:S01]  /*15890*/  BSSY B0, `(.L_x_1053) ;  /* 0x0000007000007945 */ /* 0x000fe20003800000 */
[----:B------:R-:W-:Y:S02]  /*158a0*/  IMAD.MOV.U32 R41, RZ, RZ, R49 ;  /* 0x000000ffff297224 */ /* 0x000fe400078e0031 */
[----:B------:R-:W-:Y:S02]  /*158b0*/  IMAD.MOV.U32 R42, RZ, RZ, 0x8 ;  /* 0x00000008ff2a7424 */ /* 0x000fe400078e00ff */
[----:B------:R-:W-:-:S07]  /*158c0*/  IMAD.MOV.U32 R40, RZ, RZ, -0x1 ;  /* 0xffffffffff287424 */ /* 0x000fce00078e00ff */
[----:B01234-:R-:W-:Y:S05]  /*158d0*/  WARPSYNC.COLLECTIVE R40, `(.L_x_1054) ;  /* 0x0000000028087348 */ /* 0x01ffea0003c00000 */
[----:B------:R0:W0:Y:S02]  /*158e0*/  SHFL.DOWN P3, R43, R41, R42, R59 ;  /* 0x0800002a292b7389 */ /* 0x000024000006003b */
[----:B01234-:R-:W-:Y:S05]  /*158f0*/  ENDCOLLECTIVE ;  /* 0x000000000000791b */ /* 0x01ffea0003800000 */
.L_x_1054:
[----:B------:R-:W-:Y:S05]  /*15900*/  BSYNC B0 ;  /* 0x0000000000007941 */ /* 0x000fea0003800000 */
.L_x_1053:
[----:B------:R-:W-:Y:S05]  /*15910*/  BRA `(.L_x_1055) ;  /* 0xffffff7800e07947 */ /* 0x000fea000383ffff */
.L_x_595:
[----:B------:R-:W-:Y:S01]  /*15920*/  BSSY B0, `(.L_x_1056) ;  /* 0x0000007000007945 */ /* 0x000fe20003800000 */
[----:B------:R-:W-:Y:S02]  /*15930*/  IMAD.MOV.U32 R41, RZ, RZ, R50 ;  /* 0x000000ffff297224 */ /* 0x000fe400078e0032 */
[----:B------:R-:W-:Y:S02]  /*15940*/  IMAD.MOV.U32 R42, RZ, RZ, 0x8 ;  /* 0x00000008ff2a7424 */ /* 0x000fe400078e00ff */
[----:B------:R-:W-:-:S07]  /*15950*/  IMAD.MOV.U32 R40, RZ, RZ, -0x1 ;  /* 0xffffffffff287424 */ /* 0x000fce00078e00ff */
[----:B01234-:R-:W-:Y:S05]  /*15960*/  WARPSYNC.COLLECTIVE R40, `(.L_x_1057) ;  /* 0x0000000028087348 */ /* 0x01ffea0003c00000 */
[----:B------:R0:W0:Y:S02]  /*15970*/  SHFL.DOWN P3, R43, R41, R42, R59 ;  /* 0x0800002a292b7389 */ /* 0x000024000006003b */
[----:B01234-:R-:W-:Y:S05]  /*15980*/  ENDCOLLECTIVE ;  /* 0x000000000000791b */ /* 0x01ffea0003800000 */
.L_x_1057:
[----:B------:R-:W-:Y:S05]  /*15990*/  BSYNC B0 ;  /* 0x0000000000007941 */ /* 0x000fea0003800000 */
.L_x_1056:
[----:B------:R-:W-:Y:S05]  /*159a0*/  BRA `(.L_x_1058) ;  /* 0xffffff7800c47947 */ /* 0x000fea000383ffff */
.L_x_598:
[----:B------:R-:W-:Y:S01]  /*159b0*/  BSSY B0, `(.L_x_1059) ;  /* 0x0000007000007945 */ /* 0x000fe20003800000 */
[----:B------:R-:W-:Y:S02]  /*159c0*/  IMAD.MOV.U32 R41, RZ, RZ, R46 ;  /* 0x000000ffff297224 */ /* 0x000fe400078e002e */
[----:B------:R-:W-:Y:S02]  /*159d0*/  IMAD.MOV.U32 R42, RZ, RZ, 0x10 ;  /* 0x00000010ff2a7424 */ /* 0x000fe400078e00ff */
[----:B------:R-:W-:-:S07]  /*159e0*/  IMAD.MOV.U32 R40, RZ, RZ, -0x1 ;  /* 0xffffffffff287424 */ /* 0x000fce00078e00ff */
[----:B01234-:R-:W-:Y:S05]  /*159f0*/  WARPSYNC.COLLECTIVE R40, `(.L_x_1060) ;  /* 0x0000000028087348 */ /* 0x01ffea0003c00000 */
[----:B------:R0:W0:Y:S02]  /*15a00*/  SHFL.DOWN P3, R43, R41, R42, R59 ;  /* 0x0800002a292b7389 */ /* 0x000024000006003b */
[----:B01234-:R-:W-:Y:S05]  /*15a10*/  ENDCOLLECTIVE ;  /* 0x000000000000791b */ /* 0x01ffea0003800000 */
.L_x_1060:
[----:B------:R-:W-:Y:S05]  /*15a20*/  BSYNC B0 ;  /* 0x0000000000007941 */ /* 0x000fea0003800000 */
.L_x_1059:
[----:B------:R-:W-:Y:S02]  /*15a30*/  IMAD.MOV.U32 R41, RZ, RZ, R33 ;  /* 0x000000ffff297224 */ /* 0x000fe400078e0021 */
[----:B------:R-:W-:Y:S02]  /*15a40*/  IMAD.MOV.U32 R42, RZ, RZ, 0x10 ;  /* 0x00000010ff2a7424 */ /* 0x000fe400078e00ff */
[----:B------:R-:W-:Y:S02]  /*15a50*/  IMAD.MOV.U32 R40, RZ, RZ, -0x1 ;  /* 0xffffffffff287424 */ /* 0x000fe400078e00ff */
[----:B------:R-:W-:-:S07]  /*15a60*/  IMAD.MOV.U32 R37, RZ, RZ, R43 ;  /* 0x000000ffff257224 */ /* 0x000fce00078e002b */
[----:B------:R-:W-:Y:S05]  /*15a70*/  WARPSYNC.COLLECTIVE R40, `(.L_x_1061) ;  /* 0x0000000028087348 */ /* 0x000fea0003c00000 */
[----:B------:R0:W1:Y:S02]  /*15a80*/  SHFL.DOWN P3, R43, R41, R42, R59 ;  /* 0x0800002a292b7389 */ /* 0x000064000006003b */
[----:B01----:R-:W-:Y:S05]  /*15a90*/  ENDCOLLECTIVE ;  /* 0x000000000000791b */ /* 0x003fea0003800000 */
.L_x_1061:
[----:B------:R-:W-:Y:S01]  /*15aa0*/  IMAD.MOV.U32 R36, RZ, RZ, R43 ;  /* 0x000000ffff247224 */ /* 0x000fe200078e002b */
[----:B------:R-:W-:Y:S06]  /*15ab0*/  BRA `(.L_x_1062) ;  /* 0xffffff7800d07947 */ /* 0x000fec000383ffff */
.L_x_599:
[----:B------:R-:W-:Y:S01]  /*15ac0*/  BSSY B0, `(.L_x_1063) ;  /* 0x0000007000007945 */ /* 0x000fe20003800000 */
[----:B------:R-:W-:Y:S02]  /*15ad0*/  IMAD.MOV.U32 R41, RZ, RZ, R48 ;  /* 0x000000ffff297224 */ /* 0x000fe400078e0030 */
[----:B------:R-:W-:Y:S02]  /*15ae0*/  IMAD.MOV.U32 R42, RZ, RZ, 0x10 ;  /* 0x00000010ff2a7424 */ /* 0x000fe400078e00ff */
[----:B------:R-:W-:-:S07]  /*15af0*/  IMAD.MOV.U32 R40, RZ, RZ, -0x1 ;  /* 0xffffffffff287424 */ /* 0x000fce00078e00ff */
[----:B01234-:R-:W-:Y:S05]  /*15b00*/  WARPSYNC.COLLECTIVE R40, `(.L_x_1064) ;  /* 0x0000000028087348 */ /* 0x01ffea0003c00000 */
[----:B------:R0:W0:Y:S02]  /*15b10*/  SHFL.DOWN P3, R43, R41, R42, R59 ;  /* 0x0800002a292b7389 */ /* 0x000024000006003b */
[----:B01234-:R-:W-:Y:S05]  /*15b20*/  ENDCOLLECTIVE ;  /* 0x000000000000791b */ /* 0x01ffea0003800000 */
.L_x_1064:
[----:B------:R-:W-:Y:S05]  /*15b30*/  BSYNC B0 ;  /* 0x0000000000007941 */ /* 0x000fea0003800000 */
.L_x_1063:
[----:B------:R-:W-:Y:S05]  /*15b40*/  BRA `(.L_x_1065) ;  /* 0xffffff7800b47947 */ /* 0x000fea000383ffff */
.L_x_600:
[----:B------:R-:W-:Y:S01]  /*15b50*/  BSSY B0, `(.L_x_1066) ;  /* 0x0000007000007945 */ /* 0x000fe20003800000 */
[----:B------:R-:W-:Y:S02]  /*15b60*/  IMAD.MOV.U32 R41, RZ, RZ, R47 ;  /* 0x000000ffff297224 */ /* 0x000fe400078e002f */
[----:B------:R-:W-:Y:S02]  /*15b70*/  IMAD.MOV.U32 R42, RZ, RZ, 0x10 ;  /* 0x00000010ff2a7424 */ /* 0x000fe400078e00ff */
[----:B------:R-:W-:-:S07]  /*15b80*/  IMAD.MOV.U32 R40, RZ, RZ, -0x1 ;  /* 0xffffffffff287424 */ /* 0x000fce00078e00ff */
[----:B01234-:R-:W-:Y:S05]  /*15b90*/  WARPSYNC.COLLECTIVE R40, `(.L_x_1067) ;  /* 0x0000000028087348 */ /* 0x01ffea0003c00000 */
[----:B------:R0:W0:Y:S02]  /*15ba0*/  SHFL.DOWN P3, R43, R41, R42, R59 ;  /* 0x0800002a292b7389 */ /* 0x000024000006003b */
[----:B01234-:R-:W-:Y:S05]  /*15bb0*/  ENDCOLLECTIVE ;  /* 0x000000000000791b */ /* 0x01ffea0003800000 */
.L_x_1067:
[----:B------:R-:W-:Y:S05]  /*15bc0*/  BSYNC B0 ;  /* 0x0000000000007941 */ /* 0x000fea0003800000 */
.L_x_1066:
[----:B------:R-:W-:Y:S05]  /*15bd0*/  BRA `(.L_x_1068) ;  /* 0xffffff7800987947 */ /* 0x000fea000383ffff */
.L_x_601:
[----:B------:R-:W-:Y:S01]  /*15be0*/  BSSY B0, `(.L_x_1069) ;  /* 0x0000007000007945 */ /* 0x000fe20003800000 */
[----:B------:R-:W-:Y:S02]  /*15bf0*/  IMAD.MOV.U32 R41, RZ, RZ, R28 ;  /* 0x000000ffff297224 */ /* 0x000fe400078e001c */
[----:B------:R-:W-:Y:S02]  /*15c00*/  IMAD.MOV.U32 R42, RZ, RZ, 0x10 ;  /* 0x00000010ff2a7424 */ /* 0x000fe400078e00ff */
[----:B------:R-:W-:-:S07]  /*15c10*/  IMAD.MOV.U32 R40, RZ, RZ, -0x1 ;  /* 0xffffffffff287424 */ /* 0x000fce00078e00ff */
[----:B01234-:R-:W-:Y:S05]  /*15c20*/  WARPSYNC.COLLECTIVE R40, `(.L_x_1070) ;  /* 0x0000000028087348 */ /* 0x01ffea0003c00000 */
[----:B------:R0:W0:Y:S02]  /*15c30*/  SHFL.DOWN P3, R43, R41, R42, R59 ;  /* 0x0800002a292b7389 */ /* 0x000024000006003b */
[----:B01234-:R-:W-:Y:S05]  /*15c40*/  ENDCOLLECTIVE ;  /* 0x000000000000791b */ /* 0x01ffea0003800000 */
.L_x_1070:
[----:B------:R-:W-:Y:S05]  /*15c50*/  BSYNC B0 ;  /* 0x0000000000007941 */ /* 0x000fea0003800000 */
.L_x_1069:
[----:B------:R-:W-:Y:S02]  /*15c60*/  IMAD.MOV.U32 R41, RZ, RZ, R29 ;  /* 0x000000ffff297224 */ /* 0x000fe400078e001d */
[----:B------:R-:W-:Y:S02]  /*15c70*/  IMAD.MOV.U32 R42, RZ, RZ, 0x10 ;  /* 0x00000010ff2a7424 */ /* 0x000fe400078e00ff */
[----:B------:R-:W-:Y:S02]  /*15c80*/  IMAD.MOV.U32 R40, RZ, RZ, -0x1 ;  /* 0xffffffffff287424 */ /* 0x000fe400078e00ff */
[----:B------:R-:W-:-:S07]  /*15c90*/  IMAD.MOV.U32 R14, RZ, RZ, R43 ;  /* 0x000000ffff0e7224 */ /* 0x000fce00078e002b */
[----:B------:R-:W-:Y:S05]  /*15ca0*/  WARPSYNC.COLLECTIVE R40, `(.L_x_1071) ;  /* 0x0000000028087348 */ /* 0x000fea0003c00000 */
[----:B------:R0:W1:Y:S02]  /*15cb0*/  SHFL.DOWN P3, R43, R41, R42, R59 ;  /* 0x0800002a292b7389 */ /* 0x000064000006003b */
[----:B01----:R-:W-:Y:S05]  /*15cc0*/  ENDCOLLECTIVE ;  /* 0x000000000000791b */ /* 0x003fea0003800000 */
.L_x_1071:
[----:B------:R-:W-:Y:S02]  /*15cd0*/  IMAD.MOV.U32 R41, RZ, RZ, R30 ;  /* 0x000000ffff297224 */ /* 0x000fe400078e001e */
[----:B------:R-:W-:-:S07]  /*15ce0*/  IMAD.MOV.U32 R15, RZ, RZ, R43 ;  /* 0x000000ffff0f7224 */ /* 0x000fce00078e002b */
[----:B------:R-:W-:Y:S05]  /*15cf0*/  WARPSYNC.COLLECTIVE R40, `(.L_x_1072) ;  /* 0x0000000028087348 */ /* 0x000fea0003c00000 */
[----:B------:R0:W1:Y:S02]  /*15d00*/  SHFL.DOWN P3, R43, R41, R42, R59 ;  /* 0x0800002a292b7389 */ /* 0x000064000006003b */
[----:B01----:R-:W-:Y:S05]  /*15d10*/  ENDCOLLECTIVE ;  /* 0x000000000000791b */ /* 0x003fea0003800000 */
.L_x_1072:
[----:B------:R-:W-:Y:S02]  /*15d20*/  IMAD.MOV.U32 R41, RZ, RZ, R31 ;  /* 0x000000ffff297224 */ /* 0x000fe400078e001f */
[----:B------:R-:W-:-:S07]  /*15d30*/  IMAD.MOV.U32 R12, RZ, RZ, R43 ;  /* 0x000000ffff0c7224 */ /* 0x000fce00078e002b */
[----:B------:R-:W-:Y:S05]  /*15d40*/  WARPSYNC.COLLECTIVE R40, `(.L_x_1073) ;  /* 0x0000000028087348 */ /* 0x000fea0003c00000 */
[----:B------:R0:W1:Y:S02]  /*15d50*/  SHFL.DOWN P3, R43, R41, R42, R59 ;  /* 0x0800002a292b7389 */ /* 0x000064000006003b */
[----:B01----:R-:W-:Y:S05]  /*15d60*/  ENDCOLLECTIVE ;  /* 0x000000000000791b */ /* 0x003fea0003800000 */
.L_x_1073:
[----:B------:R-:W-:Y:S02]  /*15d70*/  IMAD.MOV.U32 R41, RZ, RZ, R32 ;  /* 0x000000ffff297224 */ /* 0x000fe400078e0020 */
[----:B------:R-:W-:-:S07]  /*15d80*/  IMAD.MOV.U32 R13, RZ, RZ, R43 ;  /* 0x000000ffff0d7224 */ /* 0x000fce00078e002b */
[----:B------:R-:W-:Y:S05]  /*15d90*/  WARPSYNC.COLLECTIVE R40, `(.L_x_1074) ;  /* 0x0000000028087348 */ /* 0x000fea0003c00000 */
[----:B------:R0:W1:Y:S02]  /*15da0*/  SHFL.DOWN P3, R43, R41, R42, R59 ;  /* 0x0800002a292b7389 */ /* 0x000064000006003b */
[----:B01----:R-:W-:Y:S05]  /*15db0*/  ENDCOLLECTIVE ;  /* 0x000000000000791b */ /* 0x003fea0003800000 */
.L_x_1074:
[----:B------:R-:W-:Y:S01]  /*15dc0*/  IMAD.MOV.U32 R38, RZ, RZ, R43 ;  /* 0x000000ffff267224 */ /* 0x000fe200078e002b */
[----:B------:R-:W-:Y:S06]  /*15dd0*/  BRA `(.L_x_1075) ;  /* 0xffffff7800347947 */ /* 0x000fec000383ffff */
.L_x_602:
[----:B------:R-:W-:Y:S01]  /*15de0*/  BSSY B0, `(.L_x_1076) ;  /* 0x0000007000007945 */ /* 0x000fe20003800000 */
[----:B------:R-:W-:Y:S02]  /*15df0*/  IMAD.MOV.U32 R41, RZ, RZ, R51 ;  /* 0x000000ffff297224 */ /* 0x000fe400078e0033 */
[----:B------:R-:W-:Y:S02]  /*15e00*/  IMAD.MOV.U32 R42, RZ, RZ, 0x10 ;  /* 0x00000010ff2a7424 */ /* 0x000fe400078e00ff */
[----:B------:R-:W-:-:S07]  /*15e10*/  IMAD.MOV.U32 R40, RZ, RZ, -0x1 ;  /* 0xffffffffff287424 */ /* 0x000fce00078e00ff */
[----:B01234-:R-:W-:Y:S05]  /*15e20*/  WARPSYNC.COLLECTIVE R40, `(.L_x_1077) ;  /* 0x0000000028087348 */ /* 0x01ffea0003c00000 */
[----:B------:R0:W0:Y:S02]  /*15e30*/  SHFL.DOWN P3, R43, R41, R42, R59 ;  /* 0x0800002a292b7389 */ /* 0x000024000006003b */
[----:B01234-:R-:W-:Y:S05]  /*15e40*/  ENDCOLLECTIVE ;  /* 0x000000000000791b */ /* 0x01ffea0003800000 */
.L_x_1077:
[----:B------:R-:W-:Y:S05]  /*15e50*/  BSYNC B0 ;  /* 0x0000000000007941 */ /* 0x000fea0003800000 */
.L_x_1076:
[----:B------:R-:W-:Y:S05]  /*15e60*/  BRA `(.L_x_1078) ;  /* 0xffffff7800247947 */ /* 0x000fea000383ffff */
.L_x_603:
[----:B------:R-:W-:Y:S01]  /*15e70*/  BSSY B0, `(.L_x_1079) ;  /* 0x0000007000007945 */ /* 0x000fe20003800000 */
[----:B------:R-:W-:Y:S02]  /*15e80*/  IMAD.MOV.U32 R41, RZ, RZ, R49 ;  /* 0x000000ffff297224 */ /* 0x000fe400078e0031 */
[----:B------:R-:W-:Y:S02]  /*15e90*/  IMAD.MOV.U32 R42, RZ, RZ, 0x10 ;  /* 0x00000010ff2a7424 */ /* 0x000fe400078e00ff */
[----:B------:R-:W-:-:S07]  /*15ea0*/  IMAD.MOV.U32 R40, RZ, RZ, -0x1 ;  /* 0xffffffffff287424 */ /* 0x000fce00078e00ff */
[----:B01234-:R-:W-:Y:S05]  /*15eb0*/  WARPSYNC.COLLECTIVE R40, `(.L_x_1080) ;  /* 0x0000000028087348 */ /* 0x01ffea0003c00000 */
[----:B------:R0:W0:Y:S02]  /*15ec0*/  SHFL.DOWN P3, R43, R41, R42, R59 ;  /* 0x0800002a292b7389 */ /* 0x000024000006003b */
[----:B01234-:R-:W-:Y:S05]  /*15ed0*/  ENDCOLLECTIVE ;  /* 0x000000000000791b */ /* 0x01ffea0003800000 */
.L_x_1080:
[----:B------:R-:W-:Y:S05]  /*15ee0*/  BSYNC B0 ;  /* 0x0000000000007941 */ /* 0x000fea0003800000 */
.L_x_1079:
[----:B------:R-:W-:Y:S05]  /*15ef0*/  BRA `(.L_x_1081) ;  /* 0xffffff7800087947 */ /* 0x000fea000383ffff */
.L_x_604:
[----:B------:R-:W-:Y:S01]  /*15f00*/  BSSY B0, `(.L_x_1082) ;  /* 0x0000007000007945 */ /* 0x000fe20003800000 */
[----:B------:R-:W-:Y:S02]  /*15f10*/  IMAD.MOV.U32 R41, RZ, RZ, R50 ;  /* 0x000000ffff297224 */ /* 0x000fe400078e0032 */
[----:B------:R-:W-:Y:S02]  /*15f20*/  IMAD.MOV.U32 R42, RZ, RZ, 0x10 ;  /* 0x00000010ff2a7424 */ /* 0x000fe400078e00ff */
[----:B------:R-:W-:-:S07]  /*15f30*/  IMAD.MOV.U32 R40, RZ, RZ, -0x1 ;  /* 0xffffffffff287424 */ /* 0x000fce00078e00ff */
[----:B01234-:R-:W-:Y:S05]  /*15f40*/  WARPSYNC.COLLECTIVE R40, `(.L_x_1083) ;  /* 0x0000000028087348 */ /* 0x01ffea0003c00000 */
[----:B------:R0:W0:Y:S02]  /*15f50*/  SHFL.DOWN P3, R43, R41, R42, R59 ;  /* 0x0800002a292b7389 */ /* 0x000024000006003b */
[----:B01234-:R-:W-:Y:S05]  /*15f60*/  ENDCOLLECTIVE ;  /* 0x000000000000791b */ /* 0x01ffea0003800000 */
.L_x_1083:
[----:B------:R-:W-:Y:S05]  /*15f70*/  BSYNC B0 ;  /* 0x0000000000007941 */ /* 0x000fea0003800000 */
.L_x_1082:
[----:B------:R-:W-:Y:S05]  /*15f80*/  BRA `(.L_x_1084) ;  /* 0xffffff7400ec7947 */ /* 0x000fea000383ffff */
.L_x_607:
[----:B------:R-:W-:Y:S01]  /*15f90*/  BSSY B0, `(.L_x_1085) ;  /* 0x0000005000007945 */ /* 0x000fe20003800000 */
[----:B------:R-:W-:-:S07]  /*15fa0*/  IMAD.MOV.U32 R40, RZ, RZ, -0x1 ;  /* 0xffffffffff287424 */ /* 0x000fce00078e00ff */
[----:B01234-:R-:W-:Y:S05]  /*15fb0*/  WARPSYNC.COLLECTIVE R40, `(.L_x_1086) ;  /* 0x0000000028087348 */ /* 0x01ffea0003c00000 */
[----:B------:R-:W-:Y:S01]  /*15fc0*/  VOTE.ALL P2, P2 ;  /* 0x0000000000ff7806 */ /* 0x000fe20001040000 */
[----:B01234-:R-:W-:-:S12]  /*15fd0*/  ENDCOLLECTIVE ;  /* 0x000000000000791b */ /* 0x01ffd80003800000 */
.L_x_1086:
[----:B------:R-:W-:Y:S05]  /*15fe0*/  BSYNC B0 ;  /* 0x0000000000007941 */ /* 0x000fea0003800000 */
.L_x_1085:
[----:B------:R-:W-:Y:S05]  /*15ff0*/  BRA `(.L_x_1087) ;  /* 0xffffff7800207947 */ /* 0x000fea000383ffff */
.L_x_609:
[----:B------:R-:W-:Y:S01]  /*16000*/  BSSY B0, `(.L_x_1088) ;  /* 0x0000006000007945 */ /* 0x000fe20003800000 */
[----:B------:R-:W-:Y:S01]  /*16010*/  PLOP3.LUT P2, PT, P2, PT, PT, 0x8, 0x80 ;  /* 0x000000000080781c */ /* 0x000fe2000174e170 */
[----:B------:R-:W-:-:S12]  /*16020*/  IMAD.MOV.U32 R40, RZ, RZ, -0x1 ;  /* 0xffffffffff287424 */ /* 0x000fd800078e00ff */
[----:B-1234-:R-:W-:Y:S05]  /*16030*/  WARPSYNC.COLLECTIVE R40, `(.L_x_1089) ;  /* 0x0000000028087348 */ /* 0x01efea0003c00000 */
[----:B------:R-:W-:Y:S01]  /*16040*/  VOTE.ANY P2, P2 ;  /* 0x0000000000ff7806 */ /* 0x000fe20001040100 */
[----:B-1234-:R-:W-:-:S12]  /*16050*/  ENDCOLLECTIVE ;  /* 0x000000000000791b */ /* 0x01efd80003800000 */
.L_x_1089:
[----:B------:R-:W-:Y:S05]  /*16060*/  BSYNC B0 ;  /* 0x0000000000007941 */ /* 0x000fea0003800000 */
.L_x_1088:
[----:B------:R-:W-:Y:S05]  /*16070*/  BRA `(.L_x_1090) ;  /* 0xffffff7800387947 */ /* 0x000fea000383ffff */
.L_x_614:
[----:B------:R-:W-:Y:S01]  /*16080*/  BSSY B0, `(.L_x_1091) ;  /* 0x0000006000007945 */ /* 0x000fe20003800000 */
[----:B------:R-:W-:Y:S01]  /*16090*/  PLOP3.LUT P2, PT, P2, PT, PT, 0x8, 0x80 ;  /* 0x000000000080781c */ /* 0x000fe2000174e170 */
[----:B------:R-:W-:-:S12]  /*160a0*/  IMAD.MOV.U32 R40, RZ, RZ, -0x1 ;  /* 0xffffffffff287424 */ /* 0x000fd800078e00ff */
[----:B-12345:R-:W-:Y:S05]  /*160b0*/  WARPSYNC.COLLECTIVE R40, `(.L_x_1092) ;  /* 0x0000000028087348 */ /* 0x03efea0003c00000 */
[----:B------:R-:W-:Y:S01]  /*160c0*/  VOTE.ANY R40, PT, P2 ;  /* 0x0000000000287806 */ /* 0x000fe200010e0100 */
[----:B-12345:R-:W-:Y:S06]  /*160d0*/  ENDCOLLECTIVE ;  /* 0x000000000000791b */ /* 0x03efec0003800000 */
.L_x_1092:
[----:B------:R-:W-:Y:S05]  /*160e0*/  BSYNC B0 ;  /* 0x0000000000007941 */ /* 0x000fea0003800000 */
.L_x_1091:
        /* <DEDUP_REMOVED lines=10> */
.L_x_1093:
[----:B------:R-:W-:Y:S02]  /*16190*/  IMAD.MOV.U32 R41, RZ, RZ, R37 ;  /* 0x000000ffff297224 */ /* 0x000fe400078e0025 */
[----:B------:R-:W-:-:S07]  /*161a0*/  IMAD.MOV.U32 R61, RZ, RZ, R43 ;  /* 0x000000ffff3d7224 */ /* 0x000fce00078e002b */
[----:B------:R-:W-:Y:S05]  /*161b0*/  WARPSYNC.COLLECTIVE R40, `(.L_x_1094) ;  /* 0x0000000028087348 */ /* 0x000fea0003c00000 */
[----:B------:R0:W1:Y:S02]  /*161c0*/  SHFL.DOWN P3, R43, R41, R42, R59 ;  /* 0x0800002a292b7389 */ /* 0x000064000006003b */
[----:B01----:R-:W-:Y:S05]  /*161d0*/  ENDCOLLECTIVE ;  /* 0x000000000000791b */ /* 0x003fea0003800000 */
.L_x_1094:
[----:B------:R-:W-:Y:S01]  /*161e0*/  IMAD.MOV.U32 R64, RZ, RZ, R43 ;  /* 0x000000ffff407224 */ /* 0x000fe200078e002b */
[----:B------:R-:W-:Y:S06]  /*161f0*/  BRA `(.L_x_1095) ;  /* 0xffffff7c00487947 */ /* 0x000fec000383ffff */
.L_x_615:
[----:B------:R-:W-:Y:S01]  /*16200*/  BSSY B0, `(.L_x_1096) ;  /* 0x0000007000007945 */ /* 0x000fe20003800000 */
[----:B------:R-:W-:Y:S02]  /*16210*/  IMAD.MOV.U32 R41, RZ, RZ, R38 ;  /* 0x000000ffff297224 */ /* 0x000fe400078e0026 */
[----:B------:R-:W-:Y:S02]  /*16220*/  IMAD.MOV.U32 R42, RZ, RZ, 0x1 ;  /* 0x00000001ff2a7424 */ /* 0x000fe400078e00ff */
[----:B------:R-:W-:-:S07]  /*16230*/  IMAD.MOV.U32 R40, RZ, RZ, -0x1 ;  /* 0xffffffffff287424 */ /* 0x000fce00078e00ff */
[----:B0123-5:R-:W-:Y:S05]  /*16240*/  WARPSYNC.COLLECTIVE R40, `(.L_x_1097) ;  /* 0x0000000028087348 */ /* 0x02ffea0003c00000 */
[----:B------:R4:W0:Y:S02]  /*16250*/  SHFL.DOWN P3, R43, R41, R42, R59 ;  /* 0x0800002a292b7389 */ /* 0x000824000006003b */
[----:B012345:R-:W-:Y:S05]  /*16260*/  ENDCOLLECTIVE ;  /* 0x000000000000791b */ /* 0x03ffea0003800000 */
.L_x_1097:
[----:B------:R-:W-:Y:S05]  /*16270*/  BSYNC B0 ;  /* 0x0000000000007941 */ /* 0x000fea0003800000 */
.L_x_1096:
[----:B------:R-:W-:Y:S05]  /*16280*/  BRA `(.L_x_1098) ;  /* 0xffffff7c002c7947 */ /* 0x000fea000383ffff */
.L_x_616:
[----:B------:R-:W-:Y:S01]  /*16290*/  BSSY B0, `(.L_x_1099) ;  /* 0x0000007000007945 */ /* 0x000fe20003800000 */
[----:B------:R-:W-:Y:S02]  /*162a0*/  IMAD.MOV.U32 R41, RZ, RZ, R39 ;  /* 0x000000ffff297224 */ /* 0x000fe400078e0027 */
[----:B------:R-:W-:Y:S02]  /*162b0*/  IMAD.MOV.U32 R42, RZ, RZ, 0x1 ;  /* 0x00000001ff2a7424 */ /* 0x000fe400078e00ff */
[----:B------:R-:W-:-:S07]  /*162c0*/  IMAD.MOV.U32 R40, RZ, RZ, -0x1 ;  /* 0xffffffffff287424 */ /* 0x000fce00078e00ff */
[----:B0123-5:R-:W-:Y:S05]  /*162d0*/  WARPSYNC.COLLECTIVE R40, `(.L_x_1100) ;  /* 0x0000000028087348 */ /* 0x02ffea0003c00000 */
[----:B------:R4:W0:Y:S02]  /*162e0*/  SHFL.DOWN P3, R43, R41, R42, R59 ;  /* 0x0800002a292b7389 */ /* 0x000824000006003b */
[----:B012345:R-:W-:Y:S05]  /*162f0*/  ENDCOLLECTIVE ;  /* 0x000000000000791b */ /* 0x03ffea0003800000 */
.L_x_1100:
[----:B------:R-:W-:Y:S05]  /*16300*/  BSYNC B0 ;  /* 0x0000000000007941 */ /* 0x000fea0003800000 */
.L_x_1099:
[----:B------:R-:W-:Y:S05]  /*16310*/  BRA `(.L_x_1101) ;  /* 0xffffff7c00107947 */ /* 0x000fea000383ffff */
.L_x_617:
[----:B------:R-:W-:Y:S01]  /*16320*/  BSSY B0, `(.L_x_1102) ;  /* 0x0000007000007945 */ /* 0x000fe20003800000 */
[----:B-----5:R-:W-:Y:S02]  /*16330*/  IMAD.MOV.U32 R41, RZ, RZ, R12 ;  /* 0x000000ffff297224 */ /* 0x020fe400078e000c */
[----:B------:R-:W-:Y:S02]  /*16340*/  IMAD.MOV.U32 R42, RZ, RZ, 0x1 ;  /* 0x00000001ff2a7424 */ /* 0x000fe400078e00ff */
[----:B------:R-:W-:-:S07]  /*16350*/  IMAD.MOV.U32 R40, RZ, RZ, -0x1 ;  /* 0xffffffffff287424 */ /* 0x000fce00078e00ff */
[----:B0123--:R-:W-:Y:S05]  /*16360*/  WARPSYNC.COLLECTIVE R40, `(.L_x_1103) ;  /* 0x0000000028087348 */ /* 0x00ffea0003c00000 */
[----:B------:R4:W0:Y:S02]  /*16370*/  SHFL.DOWN P3, R43, R41, R42, R59 ;  /* 0x0800002a292b7389 */ /* 0x000824000006003b */
[----:B01234-:R-:W-:Y:S05]  /*16380*/  ENDCOLLECTIVE ;  /* 0x000000000000791b */ /* 0x01ffea0003800000 */
.L_x_1103:
[----:B------:R-:W-:Y:S05]  /*16390*/  BSYNC B0 ;  /* 0x0000000000007941 */ /* 0x000fea0003800000 */
.L_x_1102:
[----:B------:R-:W-:Y:S02]  /*163a0*/  IMAD.MOV.U32 R41, RZ, RZ, R13 ;  /* 0x000000ffff297224 */ /* 0x000fe400078e000d */
[----:B------:R-:W-:Y:S02]  /*163b0*/  IMAD.MOV.U32 R42, RZ, RZ, 0x1 ;  /* 0x00000001ff2a7424 */ /* 0x000fe400078e00ff */
[----:B------:R-:W-:Y:S02]  /*163c0*/  IMAD.MOV.U32 R40, RZ, RZ, -0x1 ;  /* 0xffffffffff287424 */ /* 0x000fe400078e00ff */
[----:B------:R-:W-:-:S07]  /*163d0*/  IMAD.MOV.U32 R65, RZ, RZ, R43 ;  /* 0x000000ffff417224 */ /* 0x000fce00078e002b */
[----:B------:R-:W-:Y:S05]  /*163e0*/  WARPSYNC.COLLECTIVE R40, `(.L_x_1104) ;  /* 0x0000000028087348 */ /* 0x000fea0003c00000 */
[----:B------:R0:W1:Y:S02]  /*163f0*/  SHFL.DOWN P3, R43, R41, R42, R59 ;  /* 0x0800002a292b7389 */ /* 0x000064000006003b */
[----:B01----:R-:W-:Y:S05]  /*16400*/  ENDCOLLECTIVE ;  /* 0x000000000000791b */ /* 0x003fea0003800000 */
.L_x_1104:
[----:B------:R-:W-:Y:S02]  /*16410*/  IMAD.MOV.U32 R41, RZ, RZ, R14 ;  /* 0x000000ffff297224 */ /* 0x000fe400078e000e */
[----:B------:R-:W-:-:S07]  /*16420*/  IMAD.MOV.U32 R66, RZ, RZ, R43 ;  /* 0x000000ffff427224 */ /* 0x000fce00078e002b */
[----:B------:R-:W-:Y:S05]  /*16430*/  WARPSYNC.COLLECTIVE R40, `(.L_x_1105) ;  /* 0x0000000028087348 */ /* 0x000fea0003c00000 */
[----:B------:R0:W1:Y:S02]  /*16440*/  SHFL.DOWN P3, R43, R41, R42, R59 ;  /* 0x0800002a292b7389 */ /* 0x000064000006003b */
[----:B01----:R-:W-:Y:S05]  /*16450*/  ENDCOLLECTIVE ;  /* 0x000000000000791b */ /* 0x003fea0003800000 */
.L_x_1105:
[----:B------:R-:W-:Y:S02]  /*16460*/  IMAD.MOV.U32 R41, RZ, RZ, R15 ;  /* 0x000000ffff297224 */ /* 0x000fe400078e000f */
[----:B------:R-:W-:-:S07]  /*16470*/  IMAD.MOV.U32 R67, RZ, RZ, R43 ;  /* 0x000000ffff437224 */ /* 0x000fce00078e002b */
[----:B------:R-:W-:Y:S05]  /*16480*/  WARPSYNC.COLLECTIVE R40, `(.L_x_1106) ;  /* 0x0000000028087348 */ /* 0x000fea0003c00000 */
[----:B------:R0:W1:Y:S02]  /*16490*/  SHFL.DOWN P3, R43, R41, R42, R59 ;  /* 0x0800002a292b7389 */ /* 0x000064000006003b */
[----:B01----:R-:W-:Y:S05]  /*164a0*/  ENDCOLLECTIVE ;  /* 0x000000000000791b */ /* 0x003fea0003800000 */
.L_x_1106:
[----:B------:R-:W-:Y:S02]  /*164b0*/  IMAD.MOV.U32 R41, RZ, RZ, R62 ;  /* 0x000000ffff297224 */ /* 0x000fe400078e003e */
[----:B------:R-:W-:-:S07]  /*164c0*/  IMAD.MOV.U32 R68, RZ, RZ, R43 ;  /* 0x000000ffff447224 */ /* 0x000fce00078e002b */
[----:B------:R-:W-:Y:S05]  /*164d0*/  WARPSYNC.COLLECTIVE R40, `(.L_x_1107) ;  /* 0x0000000028087348 */ /* 0x000fea0003c00000 */
[----:B------:R0:W1:Y:S02]  /*164e0*/  SHFL.DOWN P3, R43, R41, R42, R59 ;  /* 0x0800002a292b7389 */ /* 0x000064000006003b */
[----:B01----:R-:W-:Y:S05]  /*164f0*/  ENDCOLLECTIVE ;  /* 0x000000000000791b */ /* 0x003fea0003800000 */
.L_x_1107:
[----:B------:R-:W-:Y:S01]  /*16500*/  IMAD.MOV.U32 R63, RZ, RZ, R43 ;  /* 0x000000ffff3f7224 */ /* 0x000fe200078e002b */
[----:B------:R-:W-:Y:S06]  /*16510*/  BRA `(.L_x_1108) ;  /* 0xffffff7800ac7947 */ /* 0x000fec000383ffff */
.L_x_618:
[----:B------:R-:W-:Y:S01]  /*16520*/  BSSY B0, `(.L_x_1109) ;  /* 0x0000007000007945 */ /* 0x000fe20003800000 */
[----:B------:R-:W-:Y:S02]  /*16530*/  IMAD.MOV.U32 R41, RZ, RZ, R58 ;  /* 0x000000ffff297224 */ /* 0x000fe400078e003a */
[----:B------:R-:W-:Y:S02]  /*16540*/  IMAD.MOV.U32 R42, RZ, RZ, 0x1 ;  /* 0x00000001ff2a7424 */ /* 0x000fe400078e00ff */
[----:B------:R-:W-:-:S07]  /*16550*/  IMAD.MOV.U32 R40, RZ, RZ, -0x1 ;  /* 0xffffffffff287424 */ /* 0x000fce00078e00ff */
[----:B01234-:R-:W-:Y:S05]  /*16560*/  WARPSYNC.COLLECTIVE R40, `(.L_x_1110) ;  /* 0x0000000028087348 */ /* 0x01ffea0003c00000 */
[----:B------:R0:W0:Y:S02]  /*16570*/  SHFL.DOWN P3, R43, R41, R42, R59 ;  /* 0x0800002a292b7389 */ /* 0x000024000006003b */
[----:B01234-:R-:W-:Y:S05]  /*16580*/  ENDCOLLECTIVE ;  /* 0x000000000000791b */ /* 0x01ffea0003800000 */
.L_x_1110:
[----:B------:R-:W-:Y:S05]  /*16590*/  BSYNC B0 ;  /* 0x0000000000007941 */ /* 0x000fea0003800000 */
.L_x_1109:
[----:B------:R-:W-:Y:S05]  /*165a0*/  BRA `(.L_x_1111) ;  /* 0xffffff7800947947 */ /* 0x000fea000383ffff */
.L_x_619:
[----:B------:R-:W-:Y:S01]  /*165b0*/  BSSY B0, `(.L_x_1112) ;  /* 0x0000007000007945 */ /* 0x000fe20003800000 */
[----:B------:R-:W-:Y:S02]  /*165c0*/  IMAD.MOV.U32 R41, RZ, RZ, R56 ;  /* 0x000000ffff297224 */ /* 0x000fe400078e0038 */
[----:B------:R-:W-:Y:S02]  /*165d0*/  IMAD.MOV.U32 R42, RZ, RZ, 0x1 ;  /* 0x00000001ff2a7424 */ /* 0x000fe400078e00ff */
[----:B------:R-:W-:-:S07]  /*165e0*/  IMAD.MOV.U32 R40, RZ, RZ, -0x1 ;  /* 0xffffffffff287424 */ /* 0x000fce00078e00ff */
[----:B01234-:R-:W-:Y:S05]  /*165f0*/  WARPSYNC.COLLECTIVE R40, `(.L_x_1113) ;  /* 0x0000000028087348 */ /* 0x01ffea0003c00000 */
[----:B------:R0:W0:Y:S02]  /*16600*/  SHFL.DOWN P3, R43, R41, R42, R59 ;  /* 0x0800002a292b7389 */ /* 0x000024000006003b */
[----:B01234-:R-:W-:Y:S05]  /*16610*/  ENDCOLLECTIVE ;  /* 0x000000000000791b */ /* 0x01ffea0003800000 */
.L_x_1113:
[----:B------:R-:W-:Y:S05]  /*16620*/  BSYNC B0 ;  /* 0x0000000000007941 */ /* 0x000fea0003800000 */
.L_x_1112:
[----:B------:R-:W-:Y:S05]  /*16630*/  BRA `(.L_x_1114) ;  /* 0xffffff7800787947 */ /* 0x000fea000383ffff */
.L_x_620:
[----:B------:R-:W-:Y:S01]  /*16640*/  BSSY B0, `(.L_x_1115) ;  /* 0x0000007000007945 */ /* 0x000fe20003800000 */
[----:B------:R-:W-:Y:S02]  /*16650*/  IMAD.MOV.U32 R41, RZ, RZ, R57 ;  /* 0x000000ffff297224 */ /* 0x000fe400078e0039 */
[----:B------:R-:W-:Y:S02]  /*16660*/  IMAD.MOV.U32 R42, RZ, RZ, 0x1 ;  /* 0x00000001ff2a7424 */ /* 0x000fe400078e00ff */
[----:B------:R-:W-:-:S07]  /*16670*/  IMAD.MOV.U32 R40, RZ, RZ, -0x1 ;  /* 0xffffffffff287424 */ /* 0x000fce00078e00ff */
[----:B01234-:R-:W-:Y:S05]  /*16680*/  WARPSYNC.COLLECTIVE R40, `(.L_x_1116) ;  /* 0x0000000028087348 */ /* 0x01ffea0003c00000 */
[----:B------:R0:W0:Y:S02]  /*16690*/  SHFL.DOWN P3, R43, R41, R42, R59 ;  /* 0x0800002a292b7389 */ /* 0x000024000006003b */
[----:B01234-:R-:W-:Y:S05]  /*166a0*/  ENDCOLLECTIVE ;  /* 0x000000000000791b */ /* 0x01ffea0003800000 */
.L_x_1116:
[----:B------:R-:W-:Y:S05]  /*166b0*/  BSYNC B0 ;  /* 0x0000000000007941 */ /* 0x000fea0003800000 */
.L_x_1115:
[----:B------:R-:W-:Y:S05]  /*166c0*/  BRA `(.L_x_1117) ;  /* 0xffffff78005c7947 */ /* 0x000fea000383ffff */
.L_x_623:
[----:B------:R-:W-:Y:S01]  /*166d0*/  BSSY B0, `(.L_x_1118) ;  /* 0x0000007000007945 */ /* 0x000fe20003800000 */
[----:B------:R-:W-:Y:S02]  /*166e0*/  IMAD.MOV.U32 R41, RZ, RZ, R55 ;  /* 0x000000ffff297224 */ /* 0x000fe400078e0037 */
[----:B------:R-:W-:Y:S02]  /*166f0*/  IMAD.MOV.U32 R42, RZ, RZ, 0x2 ;  /* 0x00000002ff2a7424 */ /* 0x000fe400078e00ff */
[----:B------:R-:W-:-:S07]  /*16700*/  IMAD.MOV.U32 R40, RZ, RZ, -0x1 ;  /* 0xffffffffff287424 */ /* 0x000fce00078e00ff */
[----:B01234-:R-:W-:Y:S05]  /*16710*/  WARPSYNC.COLLECTIVE R40, `(.L_x_1119) ;  /* 0x0000000028087348 */ /* 0x01ffea0003c00000 */
[----:B------:R0:W0:Y:S02]  /*16720*/  SHFL.DOWN P3, R43, R41, R42, R59 ;  /* 0x0800002a292b7389 */ /* 0x000024000006003b */
[----:B01234-:R-:W-:Y:S05]  /*16730*/  ENDCOLLECTIVE ;  /* 0x000000000000791b */ /* 0x01ffea0003800000 */
.L_x_1119:
[----:B------:R-:W-:Y:S05]  /*16740*/  BSYNC B0 ;  /* 0x0000000000007941 */ /* 0x000fea0003800000 */
.L_x_1118:
[----:B------:R-:W-:Y:S02]  /*16750*/  IMAD.MOV.U32 R41, RZ, RZ, R60 ;  /* 0x000000ffff297224 */ /* 0x000fe400078e003c */
[----:B------:R-:W-:Y:S02]  /*16760*/  IMAD.MOV.U32 R42, RZ, RZ, 0x2 ;  /* 0x00000002ff2a7424 */ /* 0x000fe400078e00ff */
[----:B------:R-:W-:Y:S02]  /*16770*/  IMAD.MOV.U32 R40, RZ, RZ, -0x1 ;  /* 0xffffffffff287424 */ /* 0x000fe400078e00ff */
[----:B------:R-:W-:-:S07]  /*16780*/  IMAD.MOV.U32 R64, RZ, RZ, R43 ;  /* 0x000000ffff407224 */ /* 0x000fce00078e002b */
[----:B------:R-:W-:Y:S05]  /*16790*/  WARPSYNC.COLLECTIVE R40, `(.L_x_1120) ;  /* 0x0000000028087348 */ /* 0x000fea0003c00000 */
[----:B------:R0:W1:Y:S02]  /*167a0*/  SHFL.DOWN P3, R43, R41, R42, R59 ;  /* 0x0800002a292b7389 */ /* 0x000064000006003b */
[----:B01----:R-:W-:Y:S05]  /*167b0*/  ENDCOLLECTIVE ;  /* 0x000000000000791b */ /* 0x003fea0003800000 */
.L_x_1120:
[----:B------:R-:W-:Y:S01]  /*167c0*/  IMAD.MOV.U32 R61, RZ, RZ, R43 ;  /* 0x000000ffff3d7224 */ /* 0x000fe200078e002b */
[----:B------:R-:W-:Y:S06]  /*167d0*/  BRA `(.L_x_1121) ;  /* 0xffffff78007c7947 */ /* 0x000fec000383ffff */
.L_x_624:
[----:B------:R-:W-:Y:S01]  /*167e0*/  BSSY B0, `(.L_x_1122) ;  /* 0x0000007000007945 */ /* 0x000fe20003800000 */
[----:B------:R-:W-:Y:S02]  /*167f0*/  IMAD.MOV.U32 R41, RZ, RZ, R38 ;  /* 0x000000ffff297224 */ /* 0x000fe400078e0026 */
[----:B------:R-:W-:Y:S02]  /*16800*/  IMAD.MOV.U32 R42, RZ, RZ, 0x2 ;  /* 0x00000002ff2a7424 */ /* 0x000fe400078e00ff */
[----:B------:R-:W-:-:S07]  /*16810*/  IMAD.MOV.U32 R40, RZ, RZ, -0x1 ;  /* 0xffffffffff287424 */ /* 0x000fce00078e00ff */
[----:B01234-:R-:W-:Y:S05]  /*16820*/  WARPSYNC.COLLECTIVE R40, `(.L_x_1123) ;  /* 0x0000000028087348 */ /* 0x01ffea0003c00000 */
[----:B------:R0:W0:Y:S02]  /*16830*/  SHFL.DOWN P3, R43, R41, R42, R59 ;  /* 0x0800002a292b7389 */ /* 0x000024000006003b */
[----:B01234-:R-:W-:Y:S05]  /*16840*/  ENDCOLLECTIVE ;  /* 0x000000000000791b */ /* 0x01ffea0003800000 */
.L_x_1123:
[----:B------:R-:W-:Y:S05]  /*16850*/  BSYNC B0 ;  /* 0x0000000000007941 */ /* 0x000fea0003800000 */
.L_x_1122:
[----:B------:R-:W-:Y:S05]  /*16860*/  BRA `(.L_x_1124) ;  /* 0xffffff7800607947 */ /* 0x000fea000383ffff */
.L_x_625:
[----:B------:R-:W-:Y:S01]  /*16870*/  BSSY B0, `(.L_x_1125) ;  /* 0x0000007000007945 */ /* 0x000fe20003800000 */
[----:B------:R-:W-:Y:S02]  /*16880*/  IMAD.MOV.U32 R41, RZ, RZ, R39 ;  /* 0x000000ffff297224 */ /* 0x000fe400078e0027 */
[----:B------:R-:W-:Y:S02]  /*16890*/  IMAD.MOV.U32 R42, RZ, RZ, 0x2 ;  /* 0x00000002ff2a7424 */ /* 0x000fe400078e00ff */
[----:B------:R-:W-:-:S07]  /*168a0*/  IMAD.MOV.U32 R40, RZ, RZ, -0x1 ;  /* 0xffffffffff287424 */ /* 0x000fce00078e00ff */
[----:B01234-:R-:W-:Y:S05]  /*168b0*/  WARPSYNC.COLLECTIVE R40, `(.L_x_1126) ;  /* 0x0000000028087348 */ /* 0x01ffea0003c00000 */
[----:B------:R0:W0:Y:S02]  /*168c0*/  SHFL.DOWN P3, R43, R41, R42, R59 ;  /* 0x0800002a292b7389 */ /* 0x000024000006003b */
[----:B01234-:R-:W-:Y:S05]  /*168d0*/  ENDCOLLECTIVE ;  /* 0x000000000000791b */ /* 0x01ffea0003800000 */
.L_x_1126:
[----:B------:R-:W-:Y:S05]  /*168e0*/  BSYNC B0 ;  /* 0x0000000000007941 */ /* 0x000fea0003800000 */
.L_x_1125:
[----:B------:R-:W-:Y:S05]  /*168f0*/  BRA `(.L_x_1127) ;  /* 0xffffff7800447947 */ /* 0x000fea000383ffff */
.L_x_626:
[----:B------:R-:W-:Y:S01]  /*16900*/  BSSY B0, `(.L_x_1128) ;  /* 0x0000007000007945 */ /* 0x000fe20003800000 */
[----:B------:R-:W-:Y:S02]  /*16910*/  IMAD.MOV.U32 R41, RZ, RZ, R12 ;  /* 0x000000ffff297224 */ /* 0x000fe400078e000c */
[----:B------:R-:W-:Y:S02]  /*16920*/  IMAD.MOV.U32 R42, RZ, RZ, 0x2 ;  /* 0x00000002ff2a7424 */ /* 0x000fe400078e00ff */
[----:B------:R-:W-:-:S07]  /*16930*/  IMAD.MOV.U32 R40, RZ, RZ, -0x1 ;  /* 0xffffffffff287424 */ /* 0x000fce00078e00ff */
[----:B01234-:R-:W-:Y:S05]  /*16940*/  WARPSYNC.COLLECTIVE R40, `(.L_x_1129) ;  /* 0x0000000028087348 */ /* 0x01ffea0003c00000 */
[----:B------:R0:W0:Y:S02]  /*16950*/  SHFL.DOWN P3, R43, R41, R42, R59 ;  /* 0x0800002a292b7389 */ /* 0x000024000006003b */
[----:B01234-:R-:W-:Y:S05]  /*16960*/  ENDCOLLECTIVE ;  /* 0x000000000000791b */ /* 0x01ffea0003800000 */
.L_x_1129:
[----:B------:R-:W-:Y:S05]  /*16970*/  BSYNC B0 ;  /* 0x0000000000007941 */ /* 0x000fea0003800000 */
.L_x_1128:
[----:B------:R-:W-:Y:S02]  /*16980*/  IMAD.MOV.U32 R41, RZ, RZ, R13 ;  /* 0x000000ffff297224 */ /* 0x000fe400078e000d */
[----:B------:R-:W-:Y:S02]  /*16990*/  IMAD.MOV.U32 R42, RZ, RZ, 0x2 ;  /* 0x00000002ff2a7424 */ /* 0x000fe400078e00ff */
[----:B------:R-:W-:Y:S02]  /*169a0*/  IMAD.MOV.U32 R40, RZ, RZ, -0x1 ;  /* 0xffffffffff287424 */ /* 0x000fe400078e00ff */
[----:B------:R-:W-:-:S07]  /*169b0*/  IMAD.MOV.U32 R65, RZ, RZ, R43 ;  /* 0x000000ffff417224 */ /* 0x000fce00078e002b */
[----:B------:R-:W-:Y:S05]  /*169c0*/  WARPSYNC.COLLECTIVE R40, `(.L_x_1130) ;  /* 0x0000000028087348 */ /* 0x000fea0003c00000 */
[----:B------:R0:W1:Y:S02]  /*169d0*/  SHFL.DOWN P3, R43, R41, R42, R59 ;  /* 0x0800002a292b7389 */ /* 0x000064000006003b */
[----:B01----:R-:W-:Y:S05]  /*169e0*/  ENDCOLLECTIVE ;  /* 0x000000000000791b */ /* 0x003fea0003800000 */
.L_x_1130:
[----:B------:R-:W-:Y:S02]  /*169f0*/  IMAD.MOV.U32 R41, RZ, RZ, R14 ;  /* 0x000000ffff297224 */ /* 0x000fe400078e000e */
[----:B------:R-:W-:-:S07]  /*16a00*/  IMAD.MOV.U32 R66, RZ, RZ, R43 ;  /* 0x000000ffff427224 */ /* 0x000fce00078e002b */
[----:B------:R-:W-:Y:S05]  /*16a10*/  WARPSYNC.COLLECTIVE R40, `(.L_x_1131) ;  /* 0x0000000028087348 */ /* 0x000fea0003c00000 */
[----:B------:R0:W1:Y:S02]  /*16a20*/  SHFL.DOWN P3, R43, R41, R42, R59 ;  /* 0x0800002a292b7389 */ /* 0x000064000006003b */
[----:B01----:R-:W-:Y:S05]  /*16a30*/  ENDCOLLECTIVE ;  /* 0x000000000000791b */ /* 0x003fea0003800000 */
.L_x_1131:
[----:B------:R-:W-:Y:S02]  /*16a40*/  IMAD.MOV.U32 R41, RZ, RZ, R15 ;  /* 0x000000ffff297224 */ /* 0x000fe400078e000f */
[----:B------:R-:W-:-:S07]  /*16a50*/  IMAD.MOV.U32 R67, RZ, RZ, R43 ;  /* 0x000000ffff437224 */ /* 0x000fce00078e002b */
[----:B------:R-:W-:Y:S05]  /*16a60*/  WARPSYNC.COLLECTIVE R40, `(.L_x_1132) ;  /* 0x0000000028087348 */ /* 0x000fea0003c00000 */
[----:B------:R0:W1:Y:S02]  /*16a70*/  SHFL.DOWN P3, R43, R41, R42, R59 ;  /* 0x0800002a292b7389 */ /* 0x000064000006003b */
[----:B01----:R-:W-:Y:S05]  /*16a80*/  ENDCOLLECTIVE ;  /* 0x000000000000791b */ /* 0x003fea0003800000 */
.L_x_1132:
[----:B------:R-:W-:Y:S02]  /*16a90*/  IMAD.MOV.U32 R41, RZ, RZ, R62 ;  /* 0x000000ffff297224 */ /* 0x000fe400078e003e */
[----:B------:R-:W-:-:S07]  /*16aa0*/  IMAD.MOV.U32 R68, RZ, RZ, R43 ;  /* 0x000000ffff447224 */ /* 0x000fce00078e002b */
[----:B------:R-:W-:Y:S05]  /*16ab0*/  WARPSYNC.COLLECTIVE R40, `(.L_x_1133) ;  /* 0x0000000028087348 */ /* 0x000fea0003c00000 */
[----:B------:R0:W1:Y:S02]  /*16ac0*/  SHFL.DOWN P3, R43, R41, R42, R59 ;  /* 0x0800002a292b7389 */ /* 0x000064000006003b */
[----:B01----:R-:W-:Y:S05]  /*16ad0*/  ENDCOLLECTIVE ;  /* 0x000000000000791b */ /* 0x003fea0003800000 */
.L_x_1133:
[----:B------:R-:W-:Y:S01]  /*16ae0*/  IMAD.MOV.U32 R63, RZ, RZ, R43 ;  /* 0x000000ffff3f7224 */ /* 0x000fe200078e002b */
[----:B------:R-:W-:Y:S06]  /*16af0*/  BRA `(.L_x_1134) ;  /* 0xffffff7400e07947 */ /* 0x000fec000383ffff */
.L_x_627:
[----:B------:R-:W-:Y:S01]  /*16b00*/  BSSY B0, `(.L_x_1135) ;  /* 0x0000007000007945 */ /* 0x000fe20003800000 */
[----:B------:R-:W-:Y:S02]  /*16b10*/  IMAD.MOV.U32 R41, RZ, RZ, R58 ;  /* 0x000000ffff297224 */ /* 0x000fe400078e003a */
[----:B------:R-:W-:Y:S02]  /*16b20*/  IMAD.MOV.U32 R42, RZ, RZ, 0x2 ;  /* 0x00000002ff2a7424 */ /* 0x000fe400078e00ff */
[----:B------:R-:W-:-:S07]  /*16b30*/  IMAD.MOV.U32 R40, RZ, RZ, -0x1 ;  /* 0xffffffffff287424 */ /* 0x000fce00078e00ff */
[----:B01234-:R-:W-:Y:S05]  /*16b40*/  WARPSYNC.COLLECTIVE R40, `(.L_x_1136) ;  /* 0x0000000028087348 */ /* 0x01ffea0003c00000 */
[----:B------:R0:W0:Y:S02]  /*16b50*/  SHFL.DOWN P3, R43, R41, R42, R59 ;  /* 0x0800002a292b7389 */ /* 0x000024000006003b */
[----:B01234-:R-:W-:Y:S05]  /*16b60*/  ENDCOLLECTIVE ;  /* 0x000000000000791b */ /* 0x01ffea0003800000 */
.L_x_1136:
[----:B------:R-:W-:Y:S05]  /*16b70*/  BSYNC B0 ;  /* 0x0000000000007941 */ /* 0x000fea0003800000 */
.L_x_1135:
[----:B------:R-:W-:Y:S05]  /*16b80*/  BRA `(.L_x_1137) ;  /* 0xffffff7400cc7947 */ /* 0x000fea000383ffff */
.L_x_628:
[----:B------:R-:W-:Y:S01]  /*16b90*/  BSSY B0, `(.L_x_1138) ;  /* 0x0000007000007945 */ /* 0x000fe20003800000 */
[----:B------:R-:W-:Y:S02]  /*16ba0*/  IMAD.MOV.U32 R41, RZ, RZ, R56 ;  /* 0x000000ffff297224 */ /* 0x000fe400078e0038 */
[----:B------:R-:W-:Y:S02]  /*16bb0*/  IMAD.MOV.U32 R42, RZ, RZ, 0x2 ;  /* 0x00000002ff2a7424 */ /* 0x000fe400078e00ff */
[----:B------:R-:W-:-:S07]  /*16bc0*/  IMAD.MOV.U32 R40, RZ, RZ, -0x1 ;  /* 0xffffffffff287424 */ /* 0x000fce00078e00ff */
[----:B01234-:R-:W-:Y:S05]  /*16bd0*/  WARPSYNC.COLLECTIVE R40, `(.L_x_1139) ;  /* 0x0000000028087348 */ /* 0x01ffea0003c00000 */
[----:B------:R0:W0:Y:S02]  /*16be0*/  SHFL.DOWN P3, R43, R41, R42, R59 ;  /* 0x0800002a292b7389 */ /* 0x000024000006003b */
[----:B01234-:R-:W-:Y:S05]  /*16bf0*/  ENDCOLLECTIVE ;  /* 0x000000000000791b */ /* 0x01ffea0003800000 */
.L_x_1139:
[----:B------:R-:W-:Y:S05]  /*16c00*/  BSYNC B0 ;  /* 0x0000000000007941 */ /* 0x000fea0003800000 */
.L_x_1138:
[----:B------:R-:W-:Y:S05]  /*16c10*/  BRA `(.L_x_1140) ;  /* 0xffffff7400b07947 */ /* 0x000fea000383ffff */
.L_x_629:
[----:B------:R-:W-:Y:S01]  /*16c20*/  BSSY B0, `(.L_x_1141) ;  /* 0x0000007000007945 */ /* 0x000fe20003800000 */
[----:B------:R-:W-:Y:S02]  /*16c30*/  IMAD.MOV.U32 R41, RZ, RZ, R57 ;  /* 0x000000ffff297224 */ /* 0x000fe400078e0039 */
[----:B------:R-:W-:Y:S02]  /*16c40*/  IMAD.MOV.U32 R42, RZ, RZ, 0x2 ;  /* 0x00000002ff2a7424 */ /* 0x000fe400078e00ff */
[----:B------:R-:W-:-:S07]  /*16c50*/  IMAD.MOV.U32 R40, RZ, RZ, -0x1 ;  /* 0xffffffffff287424 */ /* 0x000fce00078e00ff */
[----:B01234-:R-:W-:Y:S05]  /*16c60*/  WARPSYNC.COLLECTIVE R40, `(.L_x_1142) ;  /* 0x0000000028087348 */ /* 0x01ffea0003c00000 */
[----:B------:R0:W0:Y:S02]  /*16c70*/  SHFL.DOWN P3, R43, R41, R42, R59 ;  /* 0x0800002a292b7389 */ /* 0x000024000006003b */
[----:B01234-:R-:W-:Y:S05]  /*16c80*/  ENDCOLLECTIVE ;  /* 0x000000000000791b */ /* 0x01ffea0003800000 */
.L_x_1142:
[----:B------:R-:W-:Y:S05]  /*16c90*/  BSYNC B0 ;  /* 0x0000000000007941 */ /* 0x000fea0003800000 */
.L_x_1141:
[----:B------:R-:W-:Y:S05]  /*16ca0*/  BRA `(.L_x_1143) ;  /* 0xffffff7400947947 */ /* 0x000fea000383ffff */
.L_x_632:
[----:B------:R-:W-:Y:S01]  /*16cb0*/  BSSY B0, `(.L_x_1144) ;  /* 0x0000007000007945 */ /* 0x000fe20003800000 */
[----:B------:R-:W-:Y:S02]  /*16cc0*/  IMAD.MOV.U32 R41, RZ, RZ, R55 ;  /* 0x000000ffff297224 */ /* 0x000fe400078e0037 */
[----:B------:R-:W-:Y:S02]  /*16cd0*/  IMAD.MOV.U32 R42, RZ, RZ, 0x4 ;  /* 0x00000004ff2a7424 */ /* 0x000fe400078e00ff */
[----:B------:R-:W-:-:S07]  /*16ce0*/  IMAD.MOV.U32 R40, RZ, RZ, -0x1 ;  /* 0xffffffffff287424 */ /* 0x000fce00078e00ff */
[----:B01234-:R-:W-:Y:S05]  /*16cf0*/  WARPSYNC.COLLECTIVE R40, `(.L_x_1145) ;  /* 0x0000000028087348 */ /* 0x01ffea0003c00000 */
[----:B------:R0:W0:Y:S02]  /*16d00*/  SHFL.DOWN P3, R43, R41, R42, R59 ;  /* 0x0800002a292b7389 */ /* 0x000024000006003b */
[----:B01234-:R-:W-:Y:S05]  /*16d10*/  ENDCOLLECTIVE ;  /* 0x000000000000791b */ /* 0x01ffea0003800000 */
.L_x_1145:
[----:B------:R-:W-:Y:S05]  /*16d20*/  BSYNC B0 ;  /* 0x0000000000007941 */ /* 0x000fea0003800000 */
.L_x_1144:
[----:B------:R-:W-:Y:S02]  /*16d30*/  IMAD.MOV.U32 R41, RZ, RZ, R60 ;  /* 0x000000ffff297224 */ /* 0x000fe400078e003c */
[----:B------:R-:W-:Y:S02]  /*16d40*/  IMAD.MOV.U32 R42, RZ, RZ, 0x4 ;  /* 0x00000004ff2a7424 */ /* 0x000fe400078e00ff */
[----:B------:R-:W-:Y:S02]  /*16d50*/  IMAD.MOV.U32 R40, RZ, RZ, -0x1 ;  /* 0xffffffffff287424 */ /* 0x000fe400078e00ff */
[----:B------:R-:W-:-:S07]  /*16d60*/  IMAD.MOV.U32 R64, RZ, RZ, R43 ;  /* 0x000000ffff407224 */ /* 0x000fce00078e002b */
[----:B------:R-:W-:Y:S05]  /*16d70*/  WARPSYNC.COLLECTIVE R40, `(.L_x_1146) ;  /* 0x0000000028087348 */ /* 0x000fea0003c00000 */
[----:B------:R0:W1:Y:S02]  /*16d80*/  SHFL.DOWN P3, R43, R41, R42, R59 ;  /* 0x0800002a292b7389 */ /* 0x000064000006003b */
[----:B01----:R-:W-:Y:S05]  /*16d90*/  ENDCOLLECTIVE ;  /* 0x000000000000791b */ /* 0x003fea0003800000 */
.L_x_1146:
[----:B------:R-:W-:Y:S01]  /*16da0*/  IMAD.MOV.U32 R61, RZ, RZ, R43 ;  /* 0x000000ffff3d7224 */ /* 0x000fe200078e002b */
[----:B------:R-:W-:Y:S06]  /*16db0*/  BRA `(.L_x_1147) ;  /* 0xffffff7400ac7947 */ /* 0x000fec000383ffff */
.L_x_633:
[----:B------:R-:W-:Y:S01]  /*16dc0*/  BSSY B0, `(.L_x_1148) ;  /* 0x0000007000007945 */ /* 0x000fe20003800000 */
[----:B------:R-:W-:Y:S02]  /*16dd0*/  IMAD.MOV.U32 R41, RZ, RZ, R38 ;  /* 0x000000ffff297224 */ /* 0x000fe400078e0026 */
[----:B------:R-:W-:Y:S02]  /*16de0*/  IMAD.MOV.U32 R42, RZ, RZ, 0x4 ;  /* 0x00000004ff2a7424 */ /* 0x000fe400078e00ff */
[----:B------:R-:W-:-:S07]  /*16df0*/  IMAD.MOV.U32 R40, RZ, RZ, -0x1 ;  /* 0xffffffffff287424 */ /* 0x000fce00078e00ff */
[----:B01234-:R-:W-:Y:S05]  /*16e00*/  WARPSYNC.COLLECTIVE R40, `(.L_x_1149) ;  /* 0x0000000028087348 */ /* 0x01ffea0003c00000 */
[----:B------:R0:W0:Y:S02]  /*16e10*/  SHFL.DOWN P3, R43, R41, R42, R59 ;  /* 0x0800002a292b7389 */ /* 0x000024000006003b */
[----:B01234-:R-:W-:Y:S05]  /*16e20*/  ENDCOLLECTIVE ;  /* 0x000000000000791b */ /* 0x01ffea0003800000 */
.L_x_1149:
[----:B------:R-:W-:Y:S05]  /*16e30*/  BSYNC B0 ;  /* 0x0000000000007941 */ /* 0x000fea0003800000 */
.L_x_1148:
[----:B------:R-:W-:Y:S05]  /*16e40*/  BRA `(.L_x_1150) ;  /* 0xffffff7400907947 */ /* 0x000fea000383ffff */
.L_x_634:
[----:B------:R-:W-:Y:S01]  /*16e50*/  BSSY B0, `(.L_x_1151) ;  /* 0x0000007000007945 */ /* 0x000fe20003800000 */
[----:B------:R-:W-:Y:S02]  /*16e60*/  IMAD.MOV.U32 R41, RZ, RZ, R39 ;  /* 0x000000ffff297224 */ /* 0x000fe400078e0027 */
[----:B------:R-:W-:Y:S02]  /*16e70*/  IMAD.MOV.U32 R42, RZ, RZ, 0x4 ;  /* 0x00000004ff2a7424 */ /* 0x000fe400078e00ff */
[----:B------:R-:W-:-:S07]  /*16e80*/  IMAD.MOV.U32 R40, RZ, RZ, -0x1 ;  /* 0xffffffffff287424 */ /* 0x000fce00078e00ff */
[----:B01234-:R-:W-:Y:S05]  /*16e90*/  WARPSYNC.COLLECTIVE R40, `(.L_x_1152) ;  /* 0x0000000028087348 */ /* 0x01ffea0003c00000 */
[----:B------:R0:W0:Y:S02]  /*16ea0*/  SHFL.DOWN P3, R43, R41, R42, R59 ;  /* 0x0800002a292b7389 */ /* 0x000024000006003b */
[----:B01234-:R-:W-:Y:S05]  /*16eb0*/  ENDCOLLECTIVE ;  /* 0x000000000000791b */ /* 0x01ffea0003800000 */
.L_x_1152:
[----:B------:R-:W-:Y:S05]  /*16ec0*/  BSYNC B0 ;  /* 0x0000000000007941 */ /* 0x000fea0003800000 */
.L_x_1151:
[----:B------:R-:W-:Y:S05]  /*16ed0*/  BRA `(.L_x_1153) ;  /* 0xffffff7400747947 */ /* 0x000fea000383ffff */
.L_x_635:
[----:B------:R-:W-:Y:S01]  /*16ee0*/  BSSY B0, `(.L_x_1154) ;  /* 0x0000007000007945 */ /* 0x000fe20003800000 */
[----:B------:R-:W-:Y:S02]  /*16ef0*/  IMAD.MOV.U32 R41, RZ, RZ, R12 ;  /* 0x000000ffff297224 */ /* 0x000fe400078e000c */
[----:B------:R-:W-:Y:S02]  /*16f00*/  IMAD.MOV.U32 R42, RZ, RZ, 0x4 ;  /* 0x00000004ff2a7424 */ /* 0x000fe400078e00ff */
[----:B------:R-:W-:-:S07]  /*16f10*/  IMAD.MOV.U32 R40, RZ, RZ, -0x1 ;  /* 0xffffffffff287424 */ /* 0x000fce00078e00ff */
[----:B01234-:R-:W-:Y:S05]  /*16f20*/  WARPSYNC.COLLECTIVE R40, `(.L_x_1155) ;  /* 0x0000000028087348 */ /* 0x01ffea0003c00000 */
[----:B------:R0:W0:Y:S02]  /*16f30*/  SHFL.DOWN P3, R43, R41, R42, R59 ;  /* 0x0800002a292b7389 */ /* 0x000024000006003b */
[----:B01234-:R-:W-:Y:S05]  /*16f40*/  ENDCOLLECTIVE ;  /* 0x000000000000791b */ /* 0x01ffea0003800000 */
.L_x_1155:
[----:B------:R-:W-:Y:S05]  /*16f50*/  BSYNC B0 ;  /* 0x0000000000007941 */ /* 0x000fea0003800000 */
.L_x_1154:
[----:B------:R-:W-:Y:S02]  /*16f60*/  IMAD.MOV.U32 R41, RZ, RZ, R13 ;  /* 0x000000ffff297224 */ /* 0x000fe400078e000d */
[----:B------:R-:W-:Y:S02]  /*16f70*/  IMAD.MOV.U32 R42, RZ, RZ, 0x4 ;  /* 0x00000004ff2a7424 */ /* 0x000fe400078e00ff */
[----:B------:R-:W-:Y:S02]  /*16f80*/  IMAD.MOV.U32 R40, RZ, RZ, -0x1 ;  /* 0xffffffffff287424 */ /* 0x000fe400078e00ff */
[----:B------:R-:W-:-:S07]  /*16f90*/  IMAD.MOV.U32 R65, RZ, RZ, R43 ;  /* 0x000000ffff417224 */ /* 0x000fce00078e002b */
[----:B------:R-:W-:Y:S05]  /*16fa0*/  WARPSYNC.COLLECTIVE R40, `(.L_x_1156) ;  /* 0x0000000028087348 */ /* 0x000fea0003c00000 */
[----:B------:R0:W1:Y:S02]  /*16fb0*/  SHFL.DOWN P3, R43, R41, R42, R59 ;  /* 0x0800002a292b7389 */ /* 0x000064000006003b */
[----:B01----:R-:W-:Y:S05]  /*16fc0*/  ENDCOLLECTIVE ;  /* 0x000000000000791b */ /* 0x003fea0003800000 */
.L_x_1156:
[----:B------:R-:W-:Y:S02]  /*16fd0*/  IMAD.MOV.U32 R41, RZ, RZ, R14 ;  /* 0x000000ffff297224 */ /* 0x000fe400078e000e */
[----:B------:R-:W-:-:S07]  /*16fe0*/  IMAD.MOV.U32 R66, RZ, RZ, R43 ;  /* 0x000000ffff427224 */ /* 0x000fce00078e002b */
[----:B------:R-:W-:Y:S05]  /*16ff0*/  WARPSYNC.COLLECTIVE R40, `(.L_x_1157) ;  /* 0x0000000028087348 */ /* 0x000fea0003c00000 */
[----:B------:R0:W1:Y:S02]  /*17000*/  SHFL.DOWN P3, R43, R41, R42, R59 ;  /* 0x0800002a292b7389 */ /* 0x000064000006003b */
[----:B01----:R-:W-:Y:S05]  /*17010*/  ENDCOLLECTIVE ;  /* 0x000000000000791b */ /* 0x003fea0003800000 */
.L_x_1157:
[----:B------:R-:W-:Y:S02]  /*17020*/  IMAD.MOV.U32 R41, RZ, RZ, R15 ;  /* 0x000000ffff297224 */ /* 0x000fe400078e000f */
[----:B------:R-:W-:-:S07]  /*17030*/  IMAD.MOV.U32 R67, RZ, RZ, R43 ;  /* 0x000000ffff437224 */ /* 0x000fce00078e002b */
[----:B------:R-:W-:Y:S05]  /*17040*/  WARPSYNC.COLLECTIVE R40, `(.L_x_1158) ;  /* 0x0000000028087348 */ /* 0x000fea0003c00000 */
[----:B------:R0:W1:Y:S02]  /*17050*/  SHFL.DOWN P3, R43, R41, R42, R59 ;  /* 0x0800002a292b7389 */ /* 0x000064000006003b */
[----:B01----:R-:W-:Y:S05]  /*17060*/  ENDCOLLECTIVE ;  /* 0x000000000000791b */ /* 0x003fea0003800000 */
.L_x_1158:
[----:B------:R-:W-:Y:S02]  /*17070*/  IMAD.MOV.U32 R41, RZ, RZ, R62 ;  /* 0x000000ffff297224 */ /* 0x000fe400078e003e */
[----:B------:R-:W-:-:S07]  /*17080*/  IMAD.MOV.U32 R68, RZ, RZ, R43 ;  /* 0x000000ffff447224 */ /* 0x000fce00078e002b */
[----:B------:R-:W-:Y:S05]  /*17090*/  WARPSYNC.COLLECTIVE R40, `(.L_x_1159) ;  /* 0x0000000028087348 */ /* 0x000fea0003c00000 */
[----:B------:R0:W1:Y:S02]  /*170a0*/  SHFL.DOWN P3, R43, R41, R42, R59 ;  /* 0x0800002a292b7389 */ /* 0x000064000006003b */
[----:B01----:R-:W-:Y:S05]  /*170b0*/  ENDCOLLECTIVE ;  /* 0x000000000000791b */ /* 0x003fea0003800000 */
.L_x_1159:
[----:B------:R-:W-:Y:S01]  /*170c0*/  IMAD.MOV.U32 R63, RZ, RZ, R43 ;  /* 0x000000ffff3f7224 */ /* 0x000fe200078e002b */
[----:B------:R-:W-:Y:S06]  /*170d0*/  BRA `(.L_x_1160) ;  /* 0xffffff7400107947 */ /* 0x000fec000383ffff */
.L_x_636:
[----:B------:R-:W-:Y:S01]  /*170e0*/  BSSY B0, `(.L_x_1161) ;  /* 0x0000007000007945 */ /* 0x000fe20003800000 */
[----:B------:R-:W-:Y:S02]  /*170f0*/  IMAD.MOV.U32 R41, RZ, RZ, R58 ;  /* 0x000000ffff297224 */ /* 0x000fe400078e003a */
[----:B------:R-:W-:Y:S02]  /*17100*/  IMAD.MOV.U32 R42, RZ, RZ, 0x4 ;  /* 0x00000004ff2a7424 */ /* 0x000fe400078e00ff */
[----:B------:R-:W-:-:S07]  /*17110*/  IMAD.MOV.U32 R40, RZ, RZ, -0x1 ;  /* 0xffffffffff287424 */ /* 0x000fce00078e00ff */
[----:B01234-:R-:W-:Y:S05]  /*17120*/  WARPSYNC.COLLECTIVE R40, `(.L_x_1162) ;  /* 0x0000000028087348 */ /* 0x01ffea0003c00000 */
[----:B------:R0:W0:Y:S02]  /*17130*/  SHFL.DOWN P3, R43, R41, R42, R59 ;  /* 0x0800002a292b7389 */ /* 0x000024000006003b */
[----:B01234-:R-:W-:Y:S05]  /*17140*/  ENDCOLLECTIVE ;  /* 0x000000000000791b */ /* 0x01ffea0003800000 */
.L_x_1162:
[----:B------:R-:W-:Y:S05]  /*17150*/  BSYNC B0 ;  /* 0x0000000000007941 */ /* 0x000fea0003800000 */
.L_x_1161:
[----:B------:R-:W-:Y:S05]  /*17160*/  BRA `(.L_x_1163) ;  /* 0xffffff7000fc7947 */ /* 0x000fea000383ffff */
.L_x_637:
[----:B------:R-:W-:Y:S01]  /*17170*/  BSSY B0, `(.L_x_1164) ;  /* 0x0000007000007945 */ /* 0x000fe20003800000 */
[----:B------:R-:W-:Y:S02]  /*17180*/  IMAD.MOV.U32 R41, RZ, RZ, R56 ;  /* 0x000000ffff297224 */ /* 0x000fe400078e0038 */
[----:B------:R-:W-:Y:S02]  /*17190*/  IMAD.MOV.U32 R42, RZ, RZ, 0x4 ;  /* 0x00000004ff2a7424 */ /* 0x000fe400078e00ff */
[----:B------:R-:W-:-:S07]  /*171a0*/  IMAD.MOV.U32 R40, RZ, RZ, -0x1 ;  /* 0xffffffffff287424 */ /* 0x000fce00078e00ff */
[----:B01234-:R-:W-:Y:S05]  /*171b0*/  WARPSYNC.COLLECTIVE R40, `(.L_x_1165) ;  /* 0x0000000028087348 */ /* 0x01ffea0003c00000 */
[----:B------:R0:W0:Y:S02]  /*171c0*/  SHFL.DOWN P3, R43, R41, R42, R59 ;  /* 0x0800002a292b7389 */ /* 0x000024000006003b */
[----:B01234-:R-:W-:Y:S05]  /*171d0*/  ENDCOLLECTIVE ;  /* 0x000000000000791b */ /* 0x01ffea0003800000 */
.L_x_1165:
[----:B------:R-:W-:Y:S05]  /*171e0*/  BSYNC B0 ;  /* 0x0000000000007941 */ /* 0x000fea0003800000 */
.L_x_1164:
[----:B------:R-:W-:Y:S05]  /*171f0*/  BRA `(.L_x_1166) ;  /* 0xffffff7000e07947 */ /* 0x000fea000383ffff */
.L_x_638:
[----:B------:R-:W-:Y:S01]  /*17200*/  BSSY B0, `(.L_x_1167) ;  /* 0x0000007000007945 */ /* 0x000fe20003800000 */
[----:B------:R-:W-:Y:S02]  /*17210*/  IMAD.MOV.U32 R41, RZ, RZ, R57 ;  /* 0x000000ffff297224 */ /* 0x000fe400078e0039 */
[----:B------:R-:W-:Y:S02]  /*17220*/  IMAD.MOV.U32 R42, RZ, RZ, 0x4 ;  /* 0x00000004ff2a7424 */ /* 0x000fe400078e00ff */
[----:B------:R-:W-:-:S07]  /*17230*/  IMAD.MOV.U32 R40, RZ, RZ, -0x1 ;  /* 0xffffffffff287424 */ /* 0x000fce00078e00ff */
[----:B01234-:R-:W-:Y:S05]  /*17240*/  WARPSYNC.COLLECTIVE R40, `(.L_x_1168) ;  /* 0x0000000028087348 */ /* 0x01ffea0003c00000 */
[----:B------:R0:W0:Y:S02]  /*17250*/  SHFL.DOWN P3, R43, R41, R42, R59 ;  /* 0x0800002a292b7389 */ /* 0x000024000006003b */
[----:B01234-:R-:W-:Y:S05]  /*17260*/  ENDCOLLECTIVE ;  /* 0x000000000000791b */ /* 0x01ffea0003800000 */
.L_x_1168:
[----:B------:R-:W-:Y:S05]  /*17270*/  BSYNC B0 ;  /* 0x0000000000007941 */ /* 0x000fea0003800000 */
.L_x_1167:
[----:B------:R-:W-:Y:S05]  /*17280*/  BRA `(.L_x_1169) ;  /* 0xffffff7000c47947 */ /* 0x000fea000383ffff */
.L_x_641:
[----:B------:R-:W-:Y:S01]  /*17290*/  BSSY B0, `(.L_x_1170) ;  /* 0x0000007000007945 */ /* 0x000fe20003800000 */
[----:B------:R-:W-:Y:S02]  /*172a0*/  IMAD.MOV.U32 R41, RZ, RZ, R55 ;  /* 0x000000ffff297224 */ /* 0x000fe400078e0037 */
[----:B------:R-:W-:Y:S02]  /*172b0*/  IMAD.MOV.U32 R42, RZ, RZ, 0x8 ;  /* 0x00000008ff2a7424 */ /* 0x000fe400078e00ff */
[----:B------:R-:W-:-:S07]  /*172c0*/  IMAD.MOV.U32 R40, RZ, RZ, -0x1 ;  /* 0xffffffffff287424 */ /* 0x000fce00078e00ff */
[----:B01234-:R-:W-:Y:S05]  /*172d0*/  WARPSYNC.COLLECTIVE R40, `(.L_x_1171) ;  /* 0x0000000028087348 */ /* 0x01ffea0003c00000 */
[----:B------:R0:W0:Y:S02]  /*172e0*/  SHFL.DOWN P3, R43, R41, R42, R59 ;  /* 0x0800002a292b7389 */ /* 0x000024000006003b */
[----:B01234-:R-:W-:Y:S05]  /*172f0*/  ENDCOLLECTIVE ;  /* 0x000000000000791b */ /* 0x01ffea0003800000 */
.L_x_1171:
[----:B------:R-:W-:Y:S05]  /*17300*/  BSYNC B0 ;  /* 0x0000000000007941 */ /* 0x000fea0003800000 */
.L_x_1170:
[----:B------:R-:W-:Y:S02]  /*17310*/  IMAD.MOV.U32 R41, RZ, RZ, R60 ;  /* 0x000000ffff297224 */ /* 0x000fe400078e003c */
[----:B------:R-:W-:Y:S02]  /*17320*/  IMAD.MOV.U32 R42, RZ, RZ, 0x8 ;  /* 0x00000008ff2a7424 */ /* 0x000fe400078e00ff */
[----:B------:R-:W-:Y:S02]  /*17330*/  IMAD.MOV.U32 R40, RZ, RZ, -0x1 ;  /* 0xffffffffff287424 */ /* 0x000fe400078e00ff */
[----:B------:R-:W-:-:S07]  /*17340*/  IMAD.MOV.U32 R64, RZ, RZ, R43 ;  /* 0x000000ffff407224 */ /* 0x000fce00078e002b */
[----:B------:R-:W-:Y:S05]  /*17350*/  WARPSYNC.COLLECTIVE R40, `(.L_x_1172) ;  /* 0x0000000028087348 */ /* 0x000fea0003c00000 */
[----:B------:R0:W1:Y:S02]  /*17360*/  SHFL.DOWN P3, R43, R41, R42, R59 ;  /* 0x0800002a292b7389 */ /* 0x000064000006003b */
[----:B01----:R-:W-:Y:S05]  /*17370*/  ENDCOLLECTIVE ;  /* 0x000000000000791b */ /* 0x003fea0003800000 */
.L_x_1172:
[----:B------:R-:W-:Y:S01]  /*17380*/  IMAD.MOV.U32 R61, RZ, RZ, R43 ;  /* 0x000000ffff3d7224 */ /* 0x000fe200078e002b */
[----:B------:R-:W-:Y:S06]  /*17390*/  BRA `(.L_x_1173) ;  /* 0xffffff7000dc7947 */ /* 0x000fec000383ffff */
.L_x_642:
[----:B------:R-:W-:Y:S01]  /*173a0*/  BSSY B0, `(.L_x_1174) ;  /* 0x0000007000007945 */ /* 0x000fe20003800000 */
[----:B------:R-:W-:Y:S02]  /*173b0*/  IMAD.MOV.U32 R41, RZ, RZ, R38 ;  /* 0x000000ffff297224 */ /* 0x000fe400078e0026 */
[----:B------:R-:W-:Y:S02]  /*173c0*/  IMAD.MOV.U32 R42, RZ, RZ, 0x8 ;  /* 0x00000008ff2a7424 */ /* 0x000fe400078e00ff */
[----:B------:R-:W-:-:S07]  /*173d0*/  IMAD.MOV.U32 R40, RZ, RZ, -0x1 ;  /* 0xffffffffff287424 */ /* 0x000fce00078e00ff */
[----:B01234-:R-:W-:Y:S05]  /*173e0*/  WARPSYNC.COLLECTIVE R40, `(.L_x_1175) ;  /* 0x0000000028087348 */ /* 0x01ffea0003c00000 */
[----:B------:R0:W0:Y:S02]  /*173f0*/  SHFL.DOWN P3, R43, R41, R42, R59 ;  /* 0x0800002a292b7389 */ /* 0x000024000006003b */
[----:B01234-:R-:W-:Y:S05]  /*17400*/  ENDCOLLECTIVE ;  /* 0x000000000000791b */ /* 0x01ffea0003800000 */
.L_x_1175:
[----:B------:R-:W-:Y:S05]  /*17410*/  BSYNC B0 ;  /* 0x0000000000007941 */ /* 0x000fea0003800000 */
.L_x_1174:
[----:B------:R-:W-:Y:S05]  /*17420*/  BRA `(.L_x_1176) ;  /* 0xffffff7000c07947 */ /* 0x000fea000383ffff */
.L_x_643:
[----:B------:R-:W-:Y:S01]  /*17430*/  BSSY B0, `(.L_x_1177) ;  /* 0x0000007000007945 */ /* 0x000fe20003800000 */
[----:B------:R-:W-:Y:S02]  /*17440*/  IMAD.MOV.U32 R41, RZ, RZ, R39 ;  /* 0x000000ffff297224 */ /* 0x000fe400078e0027 */
[----:B------:R-:W-:Y:S02]  /*17450*/  IMAD.MOV.U32 R42, RZ, RZ, 0x8 ;  /* 0x00000008ff2a7424 */ /* 0x000fe400078e00ff */
[----:B------:R-:W-:-:S07]  /*17460*/  IMAD.MOV.U32 R40, RZ, RZ, -0x1 ;  /* 0xffffffffff287424 */ /* 0x000fce00078e00ff */
[----:B01234-:R-:W-:Y:S05]  /*17470*/  WARPSYNC.COLLECTIVE R40, `(.L_x_1178) ;  /* 0x0000000028087348 */ /* 0x01ffea0003c00000 */
[----:B------:R0:W0:Y:S02]  /*17480*/  SHFL.DOWN P3, R43, R41, R42, R59 ;  /* 0x0800002a292b7389 */ /* 0x000024000006003b */
[----:B01234-:R-:W-:Y:S05]  /*17490*/  ENDCOLLECTIVE ;  /* 0x000000000000791b */ /* 0x01ffea0003800000 */
.L_x_1178:
[----:B------:R-:W-:Y:S05]  /*174a0*/  BSYNC B0 ;  /* 0x0000000000007941 */ /* 0x000fea0003800000 */
.L_x_1177:
[----:B------:R-:W-:Y:S05]  /*174b0*/  BRA `(.L_x_1179) ;  /* 0xffffff7000a47947 */ /* 0x000fea000383ffff */
.L_x_644:
[----:B------:R-:W-:Y:S01]  /*174c0*/  BSSY B0, `(.L_x_1180) ;  /* 0x0000007000007945 */ /* 0x000fe20003800000 */
[----:B------:R-:W-:Y:S02]  /*174d0*/  IMAD.MOV.U32 R41, RZ, RZ, R12 ;  /* 0x000000ffff297224 */ /* 0x000fe400078e000c */
[----:B------:R-:W-:Y:S02]  /*174e0*/  IMAD.MOV.U32 R42, RZ, RZ, 0x8 ;  /* 0x00000008ff2a7424 */ /* 0x000fe400078e00ff */
[----:B------:R-:W-:-:S07]  /*174f0*/  IMAD.MOV.U32 R40, RZ, RZ, -0x1 ;  /* 0xffffffffff287424 */ /* 0x000fce00078e00ff */
[----:B01234-:R-:W-:Y:S05]  /*17500*/  WARPSYNC.COLLECTIVE R40, `(.L_x_1181) ;  /* 0x0000000028087348 */ /* 0x01ffea0003c00000 */
[----:B------:R0:W0:Y:S02]  /*17510*/  SHFL.DOWN P3, R43, R41, R42, R59 ;  /* 0x0800002a292b7389 */ /* 0x000024000006003b */
[----:B01234-:R-:W-:Y:S05]  /*17520*/  ENDCOLLECTIVE ;  /* 0x000000000000791b */ /* 0x01ffea0003800000 */
.L_x_1181:
[----:B------:R-:W-:Y:S05]  /*17530*/  BSYNC B0 ;  /* 0x0000000000007941 */ /* 0x000fea0003800000 */
.L_x_1180:
[----:B------:R-:W-:Y:S02]  /*17540*/  IMAD.MOV.U32 R41, RZ, RZ, R13 ;  /* 0x000000ffff297224 */ /* 0x000fe400078e000d */
[----:B------:R-:W-:Y:S02]  /*17550*/  IMAD.MOV.U32 R42, RZ, RZ, 0x8 ;  /* 0x00000008ff2a7424 */ /* 0x000fe400078e00ff */
[----:B------:R-:W-:Y:S02]  /*17560*/  IMAD.MOV.U32 R40, RZ, RZ, -0x1 ;  /* 0xffffffffff287424 */ /* 0x000fe400078e00ff */
[----:B------:R-:W-:-:S07]  /*17570*/  IMAD.MOV.U32 R65, RZ, RZ, R43 ;  /* 0x000000ffff417224 */ /* 0x000fce00078e002b */
[----:B------:R-:W-:Y:S05]  /*17580*/  WARPSYNC.COLLECTIVE R40, `(.L_x_1182) ;  /* 0x0000000028087348 */ /* 0x000fea0003c00000 */
[----:B------:R0:W1:Y:S02]  /*17590*/  SHFL.DOWN P3, R43, R41, R42, R59 ;  /* 0x0800002a292b7389 */ /* 0x000064000006003b */
[----:B01----:R-:W-:Y:S05]  /*175a0*/  ENDCOLLECTIVE ;  /* 0x000000000000791b */ /* 0x003fea0003800000 */
.L_x_1182:
[----:B------:R-:W-:Y:S02]  /*175b0*/  IMAD.MOV.U32 R41, RZ, RZ, R14 ;  /* 0x000000ffff297224 */ /* 0x000fe400078e000e */
[----:B------:R-:W-:-:S07]  /*175c0*/  IMAD.MOV.U32 R66, RZ, RZ, R43 ;  /* 0x000000ffff427224 */ /* 0x000fce00078e002b */
[----:B------:R-:W-:Y:S05]  /*175d0*/  WARPSYNC.COLLECTIVE R40, `(.L_x_1183) ;  /* 0x0000000028087348 */ /* 0x000fea0003c00000 */
[----:B------:R0:W1:Y:S02]  /*175e0*/  SHFL.DOWN P3, R43, R41, R42, R59 ;  /* 0x0800002a292b7389 */ /* 0x000064000006003b */
[----:B01----:R-:W-:Y:S05]  /*175f0*/  ENDCOLLECTIVE ;  /* 0x000000000000791b */ /* 0x003fea0003800000 */
.L_x_1183:
[----:B------:R-:W-:Y:S02]  /*17600*/  IMAD.MOV.U32 R41, RZ, RZ, R15 ;  /* 0x000000ffff297224 */ /* 0x000fe400078e000f */
[----:B------:R-:W-:-:S07]  /*17610*/  IMAD.MOV.U32 R67, RZ, RZ, R43 ;  /* 0x000000ffff437224 */ /* 0x000fce00078e002b */
[----:B------:R-:W-:Y:S05]  /*17620*/  WARPSYNC.COLLECTIVE R40, `(.L_x_1184) ;  /* 0x0000000028087348 */ /* 0x000fea0003c00000 */
[----:B------:R0:W1:Y:S02]  /*17630*/  SHFL.DOWN P3, R43, R41, R42, R59 ;  /* 0x0800002a292b7389 */ /* 0x000064000006003b */
[----:B01----:R-:W-:Y:S05]  /*17640*/  ENDCOLLECTIVE ;  /* 0x000000000000791b */ /* 0x003fea0003800000 */
.L_x_1184:
[----:B------:R-:W-:Y:S02]  /*17650*/  IMAD.MOV.U32 R41, RZ, RZ, R62 ;  /* 0x000000ffff297224 */ /* 0x000fe400078e003e */
[----:B------:R-:W-:-:S07]  /*17660*/  IMAD.MOV.U32 R68, RZ, RZ, R43 ;  /* 0x000000ffff447224 */ /* 0x000fce00078e002b */
[----:B------:R-:W-:Y:S05]  /*17670*/  WARPSYNC.COLLECTIVE R40, `(.L_x_1185) ;  /* 0x0000000028087348 */ /* 0x000fea0003c00000 */
[----:B------:R0:W1:Y:S02]  /*17680*/  SHFL.DOWN P3, R43, R41, R42, R59 ;  /* 0x0800002a292b7389 */ /* 0x000064000006003b */
[----:B01----:R-:W-:Y:S05]  /*17690*/  ENDCOLLECTIVE ;  /* 0x000000000000791b */ /* 0x003fea0003800000 */
.L_x_1185:
[----:B------:R-:W-:Y:S01]  /*176a0*/  IMAD.MOV.U32 R63, RZ, RZ, R43 ;  /* 0x000000ffff3f7224 */ /* 0x000fe200078e002b */
[----:B------:R-:W-:Y:S06]  /*176b0*/  BRA `(.L_x_1186) ;  /* 0xffffff7000407947 */ /* 0x000fec000383ffff */
.L_x_645:
[----:B------:R-:W-:Y:S01]  /*176c0*/  BSSY B0, `(.L_x_1187) ;  /* 0x0000007000007945 */ /* 0x000fe20003800000 */
[----:B------:R-:W-:Y:S02]  /*176d0*/  IMAD.MOV.U32 R41, RZ, RZ, R58 ;  /* 0x000000ffff297224 */ /* 0x000fe400078e003a */
[----:B------:R-:W-:Y:S02]  /*176e0*/  IMAD.MOV.U32 R42, RZ, RZ, 0x8 ;  /* 0x00000008ff2a7424 */ /* 0x000fe400078e00ff */
[----:B------:R-:W-:-:S07]  /*176f0*/  IMAD.MOV.U32 R40, RZ, RZ, -0x1 ;  /* 0xffffffffff287424 */ /* 0x000fce00078e00ff */
[----:B01234-:R-:W-:Y:S05]  /*17700*/  WARPSYNC.COLLECTIVE R40, `(.L_x_1188) ;  /* 0x0000000028087348 */ /* 0x01ffea0003c00000 */
[----:B------:R0:W0:Y:S02]  /*17710*/  SHFL.DOWN P3, R43, R41, R42, R59 ;  /* 0x0800002a292b7389 */ /* 0x000024000006003b */
[----:B01234-:R-:W-:Y:S05]  /*17720*/  ENDCOLLECTIVE ;  /* 0x000000000000791b */ /* 0x01ffea0003800000 */
.L_x_1188:
[----:B------:R-:W-:Y:S05]  /*17730*/  BSYNC B0 ;  /* 0x0000000000007941 */ /* 0x000fea0003800000 */
.L_x_1187:
[----:B------:R-:W-:Y:S05]  /*17740*/  BRA `(.L_x_1189) ;  /* 0xffffff70002c7947 */ /* 0x000fea000383ffff */
.L_x_646:
[----:B------:R-:W-:Y:S01]  /*17750*/  BSSY B0, `(.L_x_1190) ;  /* 0x0000007000007945 */ /* 0x000fe20003800000 */
[----:B------:R-:W-:Y:S02]  /*17760*/  IMAD.MOV.U32 R41, RZ, RZ, R56 ;  /* 0x000000ffff297224 */ /* 0x000fe400078e0038 */
[----:B------:R-:W-:Y:S02]  /*17770*/  IMAD.MOV.U32 R42, RZ, RZ, 0x8 ;  /* 0x00000008ff2a7424 */ /* 0x000fe400078e00ff */
[----:B------:R-:W-:-:S07]  /*17780*/  IMAD.MOV.U32 R40, RZ, RZ, -0x1 ;  /* 0xffffffffff287424 */ /* 0x000fce00078e00ff */
[----:B01234-:R-:W-:Y:S05]  /*17790*/  WARPSYNC.COLLECTIVE R40, `(.L_x_1191) ;  /* 0x0000000028087348 */ /* 0x01ffea0003c00000 */
[----:B------:R0:W0:Y:S02]  /*177a0*/  SHFL.DOWN P3, R43, R41, R42, R59 ;  /* 0x0800002a292b7389 */ /* 0x000024000006003b */
[----:B01234-:R-:W-:Y:S05]  /*177b0*/  ENDCOLLECTIVE ;  /* 0x000000000000791b */ /* 0x01ffea0003800000 */
.L_x_1191:
[----:B------:R-:W-:Y:S05]  /*177c0*/  BSYNC B0 ;  /* 0x0000000000007941 */ /* 0x000fea0003800000 */
.L_x_1190:
[----:B------:R-:W-:Y:S05]  /*177d0*/  BRA `(.L_x_1192) ;  /* 0xffffff7000107947 */ /* 0x000fea000383ffff */
.L_x_647:
[----:B------:R-:W-:Y:S01]  /*177e0*/  BSSY B0, `(.L_x_1193) ;  /* 0x0000007000007945 */ /* 0x000fe20003800000 */
[----:B------:R-:W-:Y:S02]  /*177f0*/  IMAD.MOV.U32 R41, RZ, RZ, R57 ;  /* 0x000000ffff297224 */ /* 0x000fe400078e0039 */
[----:B------:R-:W-:Y:S02]  /*17800*/  IMAD.MOV.U32 R42, RZ, RZ, 0x8 ;  /* 0x00000008ff2a7424 */ /* 0x000fe400078e00ff */
[----:B------:R-:W-:-:S07]  /*17810*/  IMAD.MOV.U32 R40, RZ, RZ, -0x1 ;  /* 0xffffffffff287424 */ /* 0x000fce00078e00ff */
[----:B01234-:R-:W-:Y:S05]  /*17820*/  WARPSYNC.COLLECTIVE R40, `(.L_x_1194) ;  /* 0x0000000028087348 */ /* 0x01ffea0003c00000 */
[----:B------:R0:W0:Y:S02]  /*17830*/  SHFL.DOWN P3, R43, R41, R42, R59 ;  /* 0x0800002a292b7389 */ /* 0x000024000006003b */
[----:B01234-:R-:W-:Y:S05]  /*17840*/  ENDCOLLECTIVE ;  /* 0x000000000000791b */ /* 0x01ffea0003800000 */
.L_x_1194:
[----:B------:R-:W-:Y:S05]  /*17850*/  BSYNC B0 ;  /* 0x0000000000007941 */ /* 0x000fea0003800000 */
.L_x_1193:
[----:B------:R-:W-:Y:S05]  /*17860*/  BRA `(.L_x_1195) ;  /* 0xffffff6c00f47947 */ /* 0x000fea000383ffff */
.L_x_650:
[----:B------:R-:W-:Y:S01]  /*17870*/  BSSY B0, `(.L_x_1196) ;  /* 0x0000007000007945 */ /* 0x000fe20003800000 */
[----:B------:R-:W-:Y:S02]  /*17880*/  IMAD.MOV.U32 R41, RZ, RZ, R55 ;  /* 0x000000ffff297224 */ /* 0x000fe400078e0037 */
[----:B------:R-:W-:Y:S02]  /*17890*/  IMAD.MOV.U32 R42, RZ, RZ, 0x10 ;  /* 0x00000010ff2a7424 */ /* 0x000fe400078e00ff */
[----:B------:R-:W-:-:S07]  /*178a0*/  IMAD.MOV.U32 R40, RZ, RZ, -0x1 ;  /* 0xffffffffff287424 */ /* 0x000fce00078e00ff */
[----:B01234-:R-:W-:Y:S05]  /*178b0*/  WARPSYNC.COLLECTIVE R40, `(.L_x_1197) ;  /* 0x0000000028087348 */ /* 0x01ffea0003c00000 */
[----:B------:R0:W0:Y:S02]  /*178c0*/  SHFL.DOWN P3, R43, R41, R42, R59 ;  /* 0x0800002a292b7389 */ /* 0x000024000006003b */
[----:B01234-:R-:W-:Y:S05]  /*178d0*/  ENDCOLLECTIVE ;  /* 0x000000000000791b */ /* 0x01ffea0003800000 */
.L_x_1197:
[----:B------:R-:W-:Y:S05]  /*178e0*/  BSYNC B0 ;  /* 0x0000000000007941 */ /* 0x000fea0003800000 */
.L_x_1196:
[----:B------:R-:W-:Y:S02]  /*178f0*/  IMAD.MOV.U32 R41, RZ, RZ, R60 ;  /* 0x000000ffff297224 */ /* 0x000fe400078e003c */
[----:B------:R-:W-:Y:S02]  /*17900*/  IMAD.MOV.U32 R42, RZ, RZ, 0x10 ;  /* 0x00000010ff2a7424 */ /* 0x000fe400078e00ff */
[----:B------:R-:W-:Y:S02]  /*17910*/  IMAD.MOV.U32 R40, RZ, RZ, -0x1 ;  /* 0xffffffffff287424 */ /* 0x000fe400078e00ff */
[----:B------:R-:W-:-:S07]  /*17920*/  IMAD.MOV.U32 R64, RZ, RZ, R43 ;  /* 0x000000ffff407224 */ /* 0x000fce00078e002b */
[----:B------:R-:W-:Y:S05]  /*17930*/  WARPSYNC.COLLECTIVE R40, `(.L_x_1198) ;  /* 0x0000000028087348 */ /* 0x000fea0003c00000 */
[----:B------:R0:W1:Y:S02]  /*17940*/  SHFL.DOWN P3, R43, R41, R42, R59 ;  /* 0x0800002a292b7389 */ /* 0x000064000006003b */
[----:B01----:R-:W-:Y:S05]  /*17950*/  ENDCOLLECTIVE ;  /* 0x000000000000791b */ /* 0x003fea0003800000 */
.L_x_1198:
[----:B------:R-:W-:Y:S01]  /*17960*/  IMAD.MOV.U32 R61, RZ, RZ, R43 ;  /* 0x000000ffff3d7224 */ /* 0x000fe200078e002b */
[----:B------:R-:W-:Y:S06]  /*17970*/  BRA `(.L_x_1199) ;  /* 0xffffff70000c7947 */ /* 0x000fec000383ffff */
.L_x_651:
[----:B------:R-:W-:Y:S01]  /*17980*/  BSSY B0, `(.L_x_1200) ;  /* 0x0000007000007945 */ /* 0x000fe20003800000 */
[----:B------:R-:W-:Y:S02]  /*17990*/  IMAD.MOV.U32 R41, RZ, RZ, R38 ;  /* 0x000000ffff297224 */ /* 0x000fe400078e0026 */
[----:B------:R-:W-:Y:S02]  /*179a0*/  IMAD.MOV.U32 R42, RZ, RZ, 0x10 ;  /* 0x00000010ff2a7424 */ /* 0x000fe400078e00ff */
[----:B------:R-:W-:-:S07]  /*179b0*/  IMAD.MOV.U32 R40, RZ, RZ, -0x1 ;  /* 0xffffffffff287424 */ /* 0x000fce00078e00ff */
[----:B01234-:R-:W-:Y:S05]  /*179c0*/  WARPSYNC.COLLECTIVE R40, `(.L_x_1201) ;  /* 0x0000000028087348 */ /* 0x01ffea0003c00000 */
[----:B------:R0:W0:Y:S02]  /*179d0*/  SHFL.DOWN P3, R43, R41, R42, R59 ;  /* 0x0800002a292b7389 */ /* 0x000024000006003b */
[----:B01234-:R-:W-:Y:S05]  /*179e0*/  ENDCOLLECTIVE ;  /* 0x000000000000791b */ /* 0x01ffea0003800000 */
.L_x_1201:
[----:B------:R-:W-:Y:S05]  /*179f0*/  BSYNC B0 ;  /* 0x0000000000007941 */ /* 0x000fea0003800000 */
.L_x_1200:
[----:B------:R-:W-:Y:S05]  /*17a00*/  BRA `(.L_x_1202) ;  /* 0xffffff6c00f07947 */ /* 0x000fea000383ffff */
.L_x_652:
[----:B------:R-:W-:Y:S01]  /*17a10*/  BSSY B0, `(.L_x_1203) ;  /* 0x0000007000007945 */ /* 0x000fe20003800000 */
[----:B------:R-:W-:Y:S02]  /*17a20*/  IMAD.MOV.U32 R41, RZ, RZ, R39 ;  /* 0x000000ffff297224 */ /* 0x000fe400078e0027 */
[----:B------:R-:W-:Y:S02]  /*17a30*/  IMAD.MOV.U32 R42, RZ, RZ, 0x10 ;  /* 0x00000010ff2a7424 */ /* 0x000fe400078e00ff */
[----:B------:R-:W-:-:S07]  /*17a40*/  IMAD.MOV.U32 R40, RZ, RZ, -0x1 ;  /* 0xffffffffff287424 */ /* 0x000fce00078e00ff */
[----:B01234-:R-:W-:Y:S05]  /*17a50*/  WARPSYNC.COLLECTIVE R40, `(.L_x_1204) ;  /* 0x0000000028087348 */ /* 0x01ffea0003c00000 */
[----:B------:R0:W0:Y:S02]  /*17a60*/  SHFL.DOWN P3, R43, R41, R42, R59 ;  /* 0x0800002a292b7389 */ /* 0x000024000006003b */
[----:B01234-:R-:W-:Y:S05]  /*17a70*/  ENDCOLLECTIVE ;  /* 0x000000000000791b */ /* 0x01ffea0003800000 */
.L_x_1204:
[----:B------:R-:W-:Y:S05]  /*17a80*/  BSYNC B0 ;  /* 0x0000000000007941 */ /* 0x000fea0003800000 */
.L_x_1203:
[----:B------:R-:W-:Y:S05]  /*17a90*/  BRA `(.L_x_1205) ;  /* 0xffffff6c00d47947 */ /* 0x000fea000383ffff */
.L_x_653:
[----:B------:R-:W-:Y:S01]  /*17aa0*/  BSSY B0, `(.L_x_1206) ;  /* 0x0000007000007945 */ /* 0x000fe20003800000 */
[----:B------:R-:W-:Y:S02]  /*17ab0*/  IMAD.MOV.U32 R41, RZ, RZ, R12 ;  /* 0x000000ffff297224 */ /* 0x000fe400078e000c */
[----:B------:R-:W-:Y:S02]  /*17ac0*/  IMAD.MOV.U32 R42, RZ, RZ, 0x10 ;  /* 0x00000010ff2a7424 */ /* 0x000fe400078e00ff */
[----:B------:R-:W-:-:S07]  /*17ad0*/  IMAD.MOV.U32 R40, RZ, RZ, -0x1 ;  /* 0xffffffffff287424 */ /* 0x000fce00078e00ff */
[----:B01234-:R-:W-:Y:S05]  /*17ae0*/  WARPSYNC.COLLECTIVE R40, `(.L_x_1207) ;  /* 0x0000000028087348 */ /* 0x01ffea0003c00000 */
[----:B------:R0:W0:Y:S02]  /*17af0*/  SHFL.DOWN P3, R43, R41, R42, R59 ;  /* 0x0800002a292b7389 */ /* 0x000024000006003b */
[----:B01234-:R-:W-:Y:S05]  /*17b00*/  ENDCOLLECTIVE ;  /* 0x000000000000791b */ /* 0x01ffea0003800000 */
.L_x_1207:
[----:B------:R-:W-:Y:S05]  /*17b10*/  BSYNC B0 ;  /* 0x0000000000007941 */ /* 0x000fea0003800000 */
.L_x_1206:
[----:B------:R-:W-:Y:S02]  /*17b20*/  IMAD.MOV.U32 R41, RZ, RZ, R13 ;  /* 0x000000ffff297224 */ /* 0x000fe400078e000d */
[----:B------:R-:W-:Y:S02]  /*17b30*/  IMAD.MOV.U32 R42, RZ, RZ, 0x10 ;  /* 0x00000010ff2a7424 */ /* 0x000fe400078e00ff */
[----:B------:R-:W-:Y:S02]  /*17b40*/  IMAD.MOV.U32 R40, RZ, RZ, -0x1 ;  /* 0xffffffffff287424 */ /* 0x000fe400078e00ff */
[----:B------:R-:W-:-:S07]  /*17b50*/  IMAD.MOV.U32 R65, RZ, RZ, R43 ;  /* 0x000000ffff417224 */ /* 0x000fce00078e002b */
[----:B------:R-:W-:Y:S05]  /*17b60*/  WARPSYNC.COLLECTIVE R40, `(.L_x_1208) ;  /* 0x0000000028087348 */ /* 0x000fea0003c00000 */
[----:B------:R0:W1:Y:S02]  /*17b70*/  SHFL.DOWN P3, R43, R41, R42, R59 ;  /* 0x0800002a292b7389 */ /* 0x000064000006003b */
[----:B01----:R-:W-:Y:S05]  /*17b80*/  ENDCOLLECTIVE ;  /* 0x000000000000791b */ /* 0x003fea0003800000 */
.L_x_1208:
[----:B------:R-:W-:Y:S02]  /*17b90*/  IMAD.MOV.U32 R41, RZ, RZ, R14 ;  /* 0x000000ffff297224 */ /* 0x000fe400078e000e */
[----:B------:R-:W-:-:S07]  /*17ba0*/  IMAD.MOV.U32 R66, RZ, RZ, R43 ;  /* 0x000000ffff427224 */ /* 0x000fce00078e002b */
[----:B------:R-:W-:Y:S05]  /*17bb0*/  WARPSYNC.COLLECTIVE R40, `(.L_x_1209) ;  /* 0x0000000028087348 */ /* 0x000fea0003c00000 */
[----:B------:R0:W1:Y:S02]  /*17bc0*/  SHFL.DOWN P3, R43, R41, R42, R59 ;  /* 0x0800002a292b7389 */ /* 0x000064000006003b */
[----:B01----:R-:W-:Y:S05]  /*17bd0*/  ENDCOLLECTIVE ;  /* 0x000000000000791b */ /* 0x003fea0003800000 */
.L_x_1209:
[----:B------:R-:W-:Y:S02]  /*17be0*/  IMAD.MOV.U32 R41, RZ, RZ, R15 ;  /* 0x000000ffff297224 */ /* 0x000fe400078e000f */
[----:B------:R-:W-:-:S07]  /*17bf0*/  IMAD.MOV.U32 R67, RZ, RZ, R43 ;  /* 0x000000ffff437224 */ /* 0x000fce00078e002b */
[----:B------:R-:W-:Y:S05]  /*17c00*/  WARPSYNC.COLLECTIVE R40, `(.L_x_1210) ;  /* 0x0000000028087348 */ /* 0x000fea0003c00000 */
[----:B------:R0:W1:Y:S02]  /*17c10*/  SHFL.DOWN P3, R43, R41, R42, R59 ;  /* 0x0800002a292b7389 */ /* 0x000064000006003b */
[----:B01----:R-:W-:Y:S05]  /*17c20*/  ENDCOLLECTIVE ;  /* 0x000000000000791b */ /* 0x003fea0003800000 */
.L_x_1210:
[----:B------:R-:W-:Y:S02]  /*17c30*/  IMAD.MOV.U32 R41, RZ, RZ, R62 ;  /* 0x000000ffff297224 */ /* 0x000fe400078e003e */
[----:B------:R-:W-:-:S07]  /*17c40*/  IMAD.MOV.U32 R68, RZ, RZ, R43 ;  /* 0x000000ffff447224 */ /* 0x000fce00078e002b */
[----:B------:R-:W-:Y:S05]  /*17c50*/  WARPSYNC.COLLECTIVE R40, `(.L_x_1211) ;  /* 0x0000000028087348 */ /* 0x000fea0003c00000 */
[----:B------:R0:W1:Y:S02]  /*17c60*/  SHFL.DOWN P3, R43, R41, R42, R59 ;  /* 0x0800002a292b7389 */ /* 0x000064000006003b */
[----:B01----:R-:W-:Y:S05]  /*17c70*/  ENDCOLLECTIVE ;  /* 0x000000000000791b */ /* 0x003fea0003800000 */
.L_x_1211:
[----:B------:R-:W-:Y:S01]  /*17c80*/  IMAD.MOV.U32 R63, RZ, RZ, R43 ;  /* 0x000000ffff3f7224 */ /* 0x000fe200078e002b */
[----:B------:R-:W-:Y:S06]  /*17c90*/  BRA `(.L_x_1212) ;  /* 0xffffff6c00707947 */ /* 0x000fec000383ffff */
.L_x_654:
[----:B------:R-:W-:Y:S01]  /*17ca0*/  BSSY B0, `(.L_x_1213) ;  /* 0x0000007000007945 */ /* 0x000fe20003800000 */
[----:B------:R-:W-:Y:S02]  /*17cb0*/  IMAD.MOV.U32 R41, RZ, RZ, R58 ;  /* 0x000000ffff297224 */ /* 0x000fe400078e003a */
[----:B------:R-:W-:Y:S02]  /*17cc0*/  IMAD.MOV.U32 R42, RZ, RZ, 0x10 ;  /* 0x00000010ff2a7424 */ /* 0x000fe400078e00ff */
[----:B------:R-:W-:-:S07]  /*17cd0*/  IMAD.MOV.U32 R40, RZ, RZ, -0x1 ;  /* 0xffffffffff287424 */ /* 0x000fce00078e00ff */
[----:B01234-:R-:W-:Y:S05]  /*17ce0*/  WARPSYNC.COLLECTIVE R40, `(.L_x_1214) ;  /* 0x0000000028087348 */ /* 0x01ffea0003c00000 */
[----:B------:R0:W0:Y:S02]  /*17cf0*/  SHFL.DOWN P3, R43, R41, R42, R59 ;  /* 0x0800002a292b7389 */ /* 0x000024000006003b */
[----:B01234-:R-:W-:Y:S05]  /*17d00*/  ENDCOLLECTIVE ;  /* 0x000000000000791b */ /* 0x01ffea0003800000 */
.L_x_1214:
[----:B------:R-:W-:Y:S05]  /*17d10*/  BSYNC B0 ;  /* 0x0000000000007941 */ /* 0x000fea0003800000 */
.L_x_1213:
[----:B------:R-:W-:Y:S05]  /*17d20*/  BRA `(.L_x_1215) ;  /* 0xffffff6c00547947 */ /* 0x000fea000383ffff */
.L_x_655:
[----:B------:R-:W-:Y:S01]  /*17d30*/  BSSY B0, `(.L_x_1216) ;  /* 0x0000007000007945 */ /* 0x000fe20003800000 */
[----:B------:R-:W-:Y:S02]  /*17d40*/  IMAD.MOV.U32 R41, RZ, RZ, R56 ;  /* 0x000000ffff297224 */ /* 0x000fe400078e0038 */
[----:B------:R-:W-:Y:S02]  /*17d50*/  IMAD.MOV.U32 R42, RZ, RZ, 0x10 ;  /* 0x00000010ff2a7424 */ /* 0x000fe400078e00ff */
[----:B------:R-:W-:-:S07]  /*17d60*/  IMAD.MOV.U32 R40, RZ, RZ, -0x1 ;  /* 0xffffffffff287424 */ /* 0x000fce00078e00ff */
[----:B01234-:R-:W-:Y:S05]  /*17d70*/  WARPSYNC.COLLECTIVE R40, `(.L_x_1217) ;  /* 0x0000000028087348 */ /* 0x01ffea0003c00000 */
[----:B------:R0:W0:Y:S02]  /*17d80*/  SHFL.DOWN P3, R43, R41, R42, R59 ;  /* 0x0800002a292b7389 */ /* 0x000024000006003b */
[----:B01234-:R-:W-:Y:S05]  /*17d90*/  ENDCOLLECTIVE ;  /* 0x000000000000791b */ /* 0x01ffea0003800000 */
.L_x_1217:
[----:B------:R-:W-:Y:S05]  /*17da0*/  BSYNC B0 ;  /* 0x0000000000007941 */ /* 0x000fea0003800000 */
.L_x_1216:
[----:B------:R-:W-:Y:S05]  /*17db0*/  BRA `(.L_x_1218) ;  /* 0xffffff6c00387947 */ /* 0x000fea000383ffff */
.L_x_656:
[----:B------:R-:W-:Y:S01]  /*17dc0*/  BSSY B0, `(.L_x_1219) ;  /* 0x0000007000007945 */ /* 0x000fe20003800000 */
[----:B------:R-:W-:Y:S02]  /*17dd0*/  IMAD.MOV.U32 R41, RZ, RZ, R57 ;  /* 0x000000ffff297224 */ /* 0x000fe400078e0039 */
[----:B------:R-:W-:Y:S02]  /*17de0*/  IMAD.MOV.U32 R42, RZ, RZ, 0x10 ;  /* 0x00000010ff2a7424 */ /* 0x000fe400078e00ff */
[----:B------:R-:W-:-:S07]  /*17df0*/  IMAD.MOV.U32 R40, RZ, RZ, -0x1 ;  /* 0xffffffffff287424 */ /* 0x000fce00078e00ff */
[----:B01234-:R-:W-:Y:S05]  /*17e00*/  WARPSYNC.COLLECTIVE R40, `(.L_x_1220) ;  /* 0x0000000028087348 */ /* 0x01ffea0003c00000 */
[----:B------:R0:W0:Y:S02]  /*17e10*/  SHFL.DOWN P3, R43, R41, R42, R59 ;  /* 0x0800002a292b7389 */ /* 0x000024000006003b */
[----:B01234-:R-:W-:Y:S05]  /*17e20*/  ENDCOLLECTIVE ;  /* 0x000000000000791b */ /* 0x01ffea0003800000 */
.L_x_1220:
[----:B------:R-:W-:Y:S05]  /*17e30*/  BSYNC B0 ;  /* 0x0000000000007941 */ /* 0x000fea0003800000 */
.L_x_1219:
[----:B------:R-:W-:Y:S05]  /*17e40*/  BRA `(.L_x_1221) ;  /* 0xffffff6c00207947 */ /* 0x000fea000383ffff */
.L_x_659:
[----:B------:R-:W-:Y:S01]  /*17e50*/  BSSY B0, `(.L_x_1222) ;  /* 0x0000005000007945 */ /* 0x000fe20003800000 */
[----:B------:R-:W-:-:S07]  /*17e60*/  IMAD.MOV.U32 R40, RZ, RZ, -0x1 ;  /* 0xffffffffff287424 */ /* 0x000fce00078e00ff */
[----:B-123--:R-:W-:Y:S05]  /*17e70*/  WARPSYNC.COLLECTIVE R40, `(.L_x_1223) ;  /* 0x0000000028087348 */ /* 0x00efea0003c00000 */
[----:B------:R-:W-:Y:S01]  /*17e80*/  VOTE.ALL P2, P2 ;  /* 0x0000000000ff7806 */ /* 0x000fe20001040000 */
[----:B-123--:R-:W-:-:S12]  /*17e90*/  ENDCOLLECTIVE ;  /* 0x000000000000791b */ /* 0x00efd80003800000 */
.L_x_1223:
[----:B------:R-:W-:Y:S05]  /*17ea0*/  BSYNC B0 ;  /* 0x0000000000007941 */ /* 0x000fea0003800000 */
.L_x_1222:
[----:B------:R-:W-:Y:S05]  /*17eb0*/  BRA `(.L_x_1224) ;  /* 0xffffff6c00a07947 */ /* 0x000fea000383ffff */
.L_x_1225:
        /* <DEDUP_REMOVED lines=12> */
.L_x_3452:


//--------------------- .text._ZN6thrust24THRUST_300001_SM_1000_NS8cuda_cub4core6detail13_kernel_agentINS1_15__reduce_by_key9InitAgentIN3cub18CUB_300001_SM_100024ReduceByKeyScanTileStateIN4cuda3std3__45tupleIJ7double2iEEElLb0EEElPlEEJSG_lSH_EEEvDpT0_ --------------------------
	.section	.text._ZN6thrust24THRUST_300001_SM_1000_NS8cuda_cub4core6detail13_kernel_agentINS1_15__reduce_by_key9InitAgentIN3cub18CUB_300001_SM_100024ReduceByKeyScanTileStateIN4cuda3std3__45tupleIJ7double2iEEElLb0EEElPlEEJSG_lSH_EEEvDpT0_,"ax",@progbits
	.align	128
        .global         _ZN6thrust24THRUST_300001_SM_1000_NS8cuda_cub4core6detail13_kernel_agentINS1_15__reduce_by_key9InitAgentIN3cub18CUB_300001_SM_100024ReduceByKeyScanTileStateIN4cuda3std3__45tupleIJ7double2iEEElLb0EEElPlEEJSG_lSH_EEEvDpT0_
        .type           _ZN6thrust24THRUST_300001_SM_1000_NS8cuda_cub4core6detail13_kernel_agentINS1_15__reduce_by_key9InitAgentIN3cub18CUB_300001_SM_100024ReduceByKeyScanTileStateIN4cuda3std3__45tupleIJ7double2iEEElLb0EEElPlEEJSG_lSH_EEEvDpT0_,@function
        .size           _ZN6thrust24THRUST_300001_SM_1000_NS8cuda_cub4core6detail13_kernel_agentINS1_15__reduce_by_key9InitAgentIN3cub18CUB_300001_SM_100024ReduceByKeyScanTileStateIN4cuda3std3__45tupleIJ7double2iEEElLb0EEElPlEEJSG_lSH_EEEvDpT0_,(.L_x_3453 - _ZN6thrust24THRUST_300001_SM_1000_NS8cuda_cub4core6detail13_kernel_agentINS1_15__reduce_by_key9InitAgentIN3cub18CUB_300001_SM_100024ReduceByKeyScanTileStateIN4cuda3std3__45tupleIJ7double2iEEElLb0EEElPlEEJSG_lSH_EEEvDpT0_)
        .other          _ZN6thrust24THRUST_300001_SM_1000_NS8cuda_cub4core6detail13_kernel_agentINS1_15__reduce_by_key9InitAgentIN3cub18CUB_300001_SM_100024ReduceByKeyScanTileStateIN4cuda3std3__45tupleIJ7double2iEEElLb0EEElPlEEJSG_lSH_EEEvDpT0_,@"STO_CUDA_ENTRY STV_DEFAULT"
_ZN6thrust24THRUST_300001_SM_1000_NS8cuda_cub4core6detail13_kernel_agentINS1_15__reduce_by_key9InitAgentIN3cub18CUB_300001_SM_100024ReduceByKeyScanTileStateIN4cuda3std3__45tupleIJ7double2iEEElLb0EEElPlEEJSG_lSH_EEEvDpT0_:
.text._ZN6thrust24THRUST_300001_SM_1000_NS8cuda_cub4core6detail13_kernel_agentINS1_15__reduce_by_key9InitAgentIN3cub18CUB_300001_SM_100024ReduceByKeyScanTileStateIN4cuda3std3__45tupleIJ7double2iEEElLb0EEElPlEEJSG_lSH_EEEvDpT0_:
[----:B------:R-:W-:Y:S01]  /*0000*/  LDC R1, c[0x0][0x37c] ;  /* 0x0000df00ff017b82 */ /* 0x000fe20000000800 */
[----:B------:R-:W0:Y:S07]  /*0010*/  S2R R0, SR_TID.X ;  /* 0x0000000000007919 */ /* 0x000e2e0000002100 */
[----:B------:R-:W1:Y:S01]  /*0020*/  S2UR UR6, SR_CTAID.X ;  /* 0x00000000000679c3 */ /* 0x000e620000002500 */
[----:B------:R-:W2:Y:S07]  /*0030*/  LDCU UR4, c[0x0][0x398] ;  /* 0x00007300ff0477ac */ /* 0x000eae0008000800 */
[----:B------:R-:W1:Y:S01]  /*0040*/  LDC R7, c[0x0][0x360] ;  /* 0x0000d800ff077b82 */ /* 0x000e620000000800 */
[C---:B0-----:R-:W-:Y:S01]  /*0050*/  ISETP.GT.U32.AND P0, PT, R0.reuse, 0x1f, PT ;  /* 0x0000001f0000780c */ /* 0x041fe20003f04070 */
[----:B-1----:R-:W-:Y:S01]  /*0060*/  IMAD R7, R7, UR6, R0 ;  /* 0x0000000607077c24 */ /* 0x002fe2000f8e0200 */
[----:B------:R-:W-:-:S02]  /*0070*/  LOP3.LUT P2, RZ, R0, UR6, RZ, 0xfc, !PT ;  /* 0x0000000600ff7c12 */ /* 0x000fc4000f84fcff */
[----:B------:R-:W-:Y:S02]  /*0080*/  ISETP.NE.OR P0, PT, RZ, UR6, P0 ;  /* 0x00000006ff007c0c */ /* 0x000fe40008705670 */
[----:B--2---:R-:W-:Y:S01]  /*0090*/  ISETP.GE.AND P1, PT, R7, UR4, PT ;  /* 0x0000000407007c0c */ /* 0x004fe2000bf26270 */
[----:B------:R-:W0:Y:S10]  /*00a0*/  LDCU.64 UR4, c[0x0][0x358] ;  /* 0x00006b00ff0477ac */ /* 0x000e340008000a00 */
[----:B------:R-:W1:Y:S08]  /*00b0*/  @!P0 LDC.64 R4, c[0x0][0x380] ;  /* 0x0000e000ff048b82 */ /* 0x000e700000000a00 */
[----:B------:R-:W2:Y:S01]  /*00c0*/  @!P1 LDC.64 R2, c[0x0][0x380] ;  /* 0x0000e000ff029b82 */ /* 0x000ea20000000a00 */
[----:B-1----:R-:W-:-:S04]  /*00d0*/  @!P0 IMAD.WIDE.U32 R4, R0, 0x4, R4 ;  /* 0x0000000400048825 */ /* 0x002fc800078e0004 */
[----:B--2---:R-:W-:Y:S01]  /*00e0*/  @!P1 IMAD.WIDE R2, R7, 0x4, R2 ;  /* 0x0000000407029825 */ /* 0x004fe200078e0202 */
[----:B------:R-:W-:-:S05]  /*00f0*/  @!P1 MOV R7, 0x63 ;  /* 0x0000006300079802 */ /* 0x000fca0000000f00 */
[----:B0-----:R0:W-:Y:S04]  /*0100*/  @!P1 STG.E desc[UR4][R2.64+0x80], R7 ;  /* 0x0000800702009986 */ /* 0x0011e8000c101904 */
[----:B------:R0:W-:Y:S01]  /*0110*/  @!P0 STG.E desc[UR4][R4.64], RZ ;  /* 0x000000ff04008986 */ /* 0x0001e2000c101904 */
[----:B------:R-:W-:Y:S05]  /*0120*/  @P2 EXIT ;  /* 0x000000000000294d */ /* 0x000fea0003800000 */
[----:B0-----:R-:W0:Y:S02]  /*0130*/  LDC.64 R2, c[0x0][0x3a0] ;  /* 0x0000e800ff027b82 */ /* 0x001e240000000a00 */
[----:B0-----:R-:W-:Y:S01]  /*0140*/  STG.E.64 desc[UR4][R2.64], RZ ;  /* 0x000000ff02007986 */ /* 0x001fe2000c101b04 */
[----:B------:R-:W-:Y:S05]  /*0150*/  EXIT ;  /* 0x000000000000794d */ /* 0x000fea0003800000 */
.L_x_1226:
        /* <DEDUP_REMOVED lines=10> */
.L_x_3453:


//--------------------- .text._ZN6thrust24THRUST_300001_SM_1000_NS8cuda_cub4core6detail13_kernel_agentINS1_15__reduce_by_key16ReduceByKeyAgentINS0_6detail15normal_iteratorINS0_10device_ptrImEEEENS0_12zip_iteratorIN4cuda3std3__45tupleIJNS9_I7double2EENS0_17constant_iteratorIiNS0_11use_defaultESK_EEEEEEESB_NSC_INSG_IJNS8_ISI_EENS8_INS9_IiEEEEEEEEENSF_8equal_toImEEN12Trajectories18ComplexIntTupleAddEPiiEEJSB_SN_SB_SS_SX_N3cub18CUB_300001_SM_100024ReduceByKeyScanTileStateINSG_IJSH_iEEEiLb0EEESU_SW_iiEEEvDpT0_ --------------------------
	.section	.text._ZN6thrust24THRUST_300001_SM_1000_NS8cuda_cub4core6detail13_kernel_agentINS1_15__reduce_by_key16ReduceByKeyAgentINS0_6detail15normal_iteratorINS0_10device_ptrImEEEENS0_12zip_iteratorIN4cuda3std3__45tupleIJNS9_I7double2EENS0_17constant_iteratorIiNS0_11use_defaultESK_EEEEEEESB_NSC_INSG_IJNS8_ISI_EENS8_INS9_IiEEEEEEEEENSF_8equal_toImEEN12Trajectories18ComplexIntTupleAddEPiiEEJSB_SN_SB_SS_SX_N3cub18CUB_300001_SM_100024ReduceByKeyScanTileStateINSG_IJSH_iEEEiLb0EEESU_SW_iiEEEvDpT0_,"ax",@progbits
	.align	128
        .global         _ZN6thrust24THRUST_300001_SM_1000_NS8cuda_cub4core6detail13_kernel_agentINS1_15__reduce_by_key16ReduceByKeyAgentINS0_6detail15normal_iteratorINS0_10device_ptrImEEEENS0_12zip_iteratorIN4cuda3std3__45tupleIJNS9_I7double2EENS0_17constant_iteratorIiNS0_11use_defaultESK_EEEEEEESB_NSC_INSG_IJNS8_ISI_EENS8_INS9_IiEEEEEEEEENSF_8equal_toImEEN12Trajectories18ComplexIntTupleAddEPiiEEJSB_SN_SB_SS_SX_N3cub18CUB_300001_SM_100024ReduceByKeyScanTileStateINSG_IJSH_iEEEiLb0EEESU_SW_iiEEEvDpT0_
        .type           _ZN6thrust24THRUST_300001_SM_1000_NS8cuda_cub4core6detail13_kernel_agentINS1_15__reduce_by_key16ReduceByKeyAgentINS0_6detail15normal_iteratorINS0_10device_ptrImEEEENS0_12zip_iteratorIN4cuda3std3__45tupleIJNS9_I7double2EENS0_17constant_iteratorIiNS0_11use_defaultESK_EEEEEEESB_NSC_INSG_IJNS8_ISI_EENS8_INS9_IiEEEEEEEEENSF_8equal_toImEEN12Trajectories18ComplexIntTupleAddEPiiEEJSB_SN_SB_SS_SX_N3cub18CUB_300001_SM_100024ReduceByKeyScanTileStateINSG_IJSH_iEEEiLb0EEESU_SW_iiEEEvDpT0_,@function
        .size           _ZN6thrust24THRUST_300001_SM_1000_NS8cuda_cub4core6detail13_kernel_agentINS1_15__reduce_by_key16ReduceByKeyAgentINS0_6detail15normal_iteratorINS0_10device_ptrImEEEENS0_12zip_iteratorIN4cuda3std3__45tupleIJNS9_I7double2EENS0_17constant_iteratorIiNS0_11use_defaultESK_EEEEEEESB_NSC_INSG_IJNS8_ISI_EENS8_INS9_IiEEEEEEEEENSF_8equal_toImEEN12Trajectories18ComplexIntTupleAddEPiiEEJSB_SN_SB_SS_SX_N3cub18CUB_300001_SM_100024ReduceByKeyScanTileStateINSG_IJSH_iEEEiLb0EEESU_SW_iiEEEvDpT0_,(.L_x_3454 - _ZN6thrust24THRUST_300001_SM_1000_NS8cuda_cub4core6detail13_kernel_agentINS1_15__reduce_by_key16ReduceByKeyAgentINS0_6detail15normal_iteratorINS0_10device_ptrImEEEENS0_12zip_iteratorIN4cuda3std3__45tupleIJNS9_I7double2EENS0_17constant_iteratorIiNS0_11use_defaultESK_EEEEEEESB_NSC_INSG_IJNS8_ISI_EENS8_INS9_IiEEEEEEEEENSF_8equal_toImEEN12Trajectories18ComplexIntTupleAddEPiiEEJSB_SN_SB_SS_SX_N3cub18CUB_300001_SM_100024ReduceByKeyScanTileStateINSG_IJSH_iEEEiLb0EEESU_SW_iiEEEvDpT0_)
        .other          _ZN6thrust24THRUST_300001_SM_1000_NS8cuda_cub4core6detail13_kernel_agentINS1_15__reduce_by_key16ReduceByKeyAgentINS0_6detail15normal_iteratorINS0_10device_ptrImEEEENS0_12zip_iteratorIN4cuda3std3__45tupleIJNS9_I7double2EENS0_17constant_iteratorIiNS0_11use_defaultESK_EEEEEEESB_NSC_INSG_IJNS8_ISI_EENS8_INS9_IiEEEEEEEEENSF_8equal_toImEEN12Trajectories18ComplexIntTupleAddEPiiEEJSB_SN_SB_SS_SX_N3cub18CUB_300001_SM_100024ReduceByKeyScanTileStateINSG_IJSH_iEEEiLb0EEESU_SW_iiEEEvDpT0_,@"STO_CUDA_ENTRY STV_DEFAULT"
_ZN6thrust24THRUST_300001_SM_1000_NS8cuda_cub4core6detail13_kernel_agentINS1_15__reduce_by_key16ReduceByKeyAgentINS0_6detail15normal_iteratorINS0_10device_ptrImEEEENS0_12zip_iteratorIN4cuda3std3__45tupleIJNS9_I7double2EENS0_17constant_iteratorIiNS0_11use_defaultESK_EEEEEEESB_NSC_INSG_IJNS8_ISI_EENS8_INS9_IiEEEEEEEEENSF_8equal_toImEEN12Trajectories18ComplexIntTupleAddEPiiEEJSB_SN_SB_SS_SX_N3cub18CUB_300001_SM_100024ReduceByKeyScanTileStateINSG_IJSH_iEEEiLb0EEESU_SW_iiEEEvDpT0_:
.text._ZN6thrust24THRUST_300001_SM_1000_NS8cuda_cub4core6detail13_kernel_agentINS1_15__reduce_by_key16ReduceByKeyAgentINS0_6detail15normal_iteratorINS0_10device_ptrImEEEENS0_12zip_iteratorIN4cuda3std3__45tupleIJNS9_I7double2EENS0_17constant_iteratorIiNS0_11use_defaultESK_EEEEEEESB_NSC_INSG_IJNS8_ISI_EENS8_INS9_IiEEEEEEEEENSF_8equal_toImEEN12Trajectories18ComplexIntTupleAddEPiiEEJSB_SN_SB_SS_SX_N3cub18CUB_300001_SM_100024ReduceByKeyScanTileStateINSG_IJSH_iEEEiLb0EEESU_SW_iiEEEvDpT0_:
[----:B------:R-:W-:Y:S01]  /*0000*/  LDC R1, c[0x0][0x37c] ;  /* 0x0000df00ff017b82 */ /* 0x000fe20000000800 */
[----:B------:R-:W0:Y:S01]  /*0010*/  S2R R33, SR_CTAID.X ;  /* 0x0000000000217919 */ /* 0x000e220000002500 */
[----:B------:R-:W1:Y:S01]  /*0020*/  LDCU UR4, c[0x0][0x3dc] ;  /* 0x00007b80ff0477ac */ /* 0x000e620008000800 */
[----:B------:R-:W2:Y:S01]  /*0030*/  LDCU.64 UR10, c[0x0][0x358] ;  /* 0x00006b00ff0a77ac */ /* 0x000ea20008000a00 */
[----:B0-----:R-:W-:-:S05]  /*0040*/  IMAD.SHL.U32 R4, R33, 0x200, RZ ;  /* 0x0000020021047824 */ /* 0x001fca00078e00ff */
[----:B-1----:R-:W-:-:S04]  /*0050*/  IADD3 R0, PT, PT, -R4, UR4, RZ ;  /* 0x0000000404007c10 */ /* 0x002fc8000fffe1ff */
[----:B------:R-:W-:-:S13]  /*0060*/  ISETP.GE.AND P0, PT, R0, 0x201, PT ;  /* 0x000002010000780c */ /* 0x000fda0003f06270 */
[----:B--2---:R-:W-:Y:S05]  /*0070*/  @!P0 BRA `(.L_x_1227) ;  /* 0x0000008c001c8947 */ /* 0x004fea0003800000 */
[----:B------:R-:W-:-:S13]  /*0080*/  ISETP.NE.AND P0, PT, R33, RZ, PT ;  /* 0x000000ff2100720c */ /* 0x000fda0003f05270 */
[----:B------:R-:W-:Y:S05]  /*0090*/  @P0 BRA `(.L_x_1228) ;  /* 0x0000002c00240947 */ /* 0x000fea0003800000 */
[----:B------:R-:W0:Y:S01]  /*00a0*/  S2R R45, SR_TID.X ;  /* 0x00000000002d7919 */ /* 0x000e220000002100 */
[----:B------:R-:W1:Y:S01]  /*00b0*/  LDC.64 R6, c[0x0][0x380] ;  /* 0x0000e000ff067b82 */ /* 0x000e620000000a00 */
[----:B------:R-:W2:Y:S01]  /*00c0*/  S2R R11, SR_CgaCtaId ;  /* 0x00000000000b7919 */ /* 0x000ea20000008800 */
[----:B------:R-:W3:Y:S06]  /*00d0*/  S2R R44, SR_LANEID ;  /* 0x00000000002c7919 */ /* 0x000eec0000000000 */
[----:B------:R-:W4:Y:S08]  /*00e0*/  LDC.64 R14, c[0x0][0x388] ;  /* 0x0000e200ff0e7b82 */ /* 0x000f300000000a00 */
[----:B------:R-:W5:Y:S01]  /*00f0*/  LDC R28, c[0x0][0x398] ;  /* 0x0000e600ff1c7b82 */ /* 0x000f620000000800 */
[----:B0-----:R-:W-:-:S05]  /*0100*/  IMAD.SHL.U32 R0, R45, 0x2, RZ ;  /* 0x000000022d007824 */ /* 0x001fca00078e00ff */
[----:B------:R-:W-:-:S04]  /*0110*/  LOP3.LUT R8, R0, 0x7c0, RZ, 0xc0, !PT ;  /* 0x000007c000087812 */ /* 0x000fc800078ec0ff */
[----:B------:R-:W-:-:S05]  /*0120*/  LOP3.LUT R5, R8, 0x1f, R45, 0xf8, !PT ;  /* 0x0000001f08057812 */ /* 0x000fca00078ef82d */
[----:B------:R-:W-:-:S04]  /*0130*/  IMAD.IADD R9, R4, 0x1, R5 ;  /* 0x0000000104097824 */ /* 0x000fc800078e0205 */
[----:B-1----:R-:W-:-:S05]  /*0140*/  IMAD.WIDE.U32 R4, R9, 0x8, R6 ;  /* 0x0000000809047825 */ /* 0x002fca00078e0006 */
[----:B------:R-:W5:Y:S04]  /*0150*/  LDG.E.64.CONSTANT R6, desc[UR10][R4.64] ;  /* 0x0000000a04067981 */ /* 0x000f68000c1e9b00 */
[----:B------:R0:W5:Y:S01]  /*0160*/  LDG.E.64.CONSTANT R12, desc[UR10][R4.64+0x100] ;  /* 0x0001000a040c7981 */ /* 0x000162000c1e9b00 */
[----:B------:R-:W-:Y:S01]  /*0170*/  MOV R0, 0x400 ;  /* 0x0000040000007802 */ /* 0x000fe20000000f00 */
[----:B---3--:R-:W-:Y:S02]  /*0180*/  IMAD.IADD R25, R8, 0x1, R44 ;  /* 0x0000000108197824 */ /* 0x008fe400078e022c */
[----:B----4-:R-:W-:Y:S01]  /*0190*/  IMAD.WIDE.U32 R14, R9, 0x10, R14 ;  /* 0x00000010090e7825 */ /* 0x010fe200078e000e */
[----:B--2---:R-:W-:-:S05]  /*01a0*/  LEA R0, R11, R0, 0x18 ;  /* 0x000000000b007211 */ /* 0x004fca00078ec0ff */
[----:B------:R-:W-:-:S04]  /*01b0*/  IMAD R27, R25, 0x8, R0 ;  /* 0x00000008191b7824 */ /* 0x000fc800078e0200 */
[----:B0-----:R-:W-:Y:S01]  /*01c0*/  IMAD R4, R44, 0x8, R27 ;  /* 0x000000082c047824 */ /* 0x001fe200078e021b */
[----:B-----5:R-:W-:Y:S04]  /*01d0*/  STS.64 [R27], R6 ;  /* 0x000000061b007388 */ /* 0x020fe80000000a00 */
[----:B------:R-:W-:Y:S01]  /*01e0*/  STS.64 [R27+0x100], R12 ;  /* 0x0001000c1b007388 */ /* 0x000fe20000000a00 */
        /* <DEDUP_REMOVED lines=17> */
[----:B------:R-:W-:Y:S01]  /*0300*/  SHF.R.U32.HI R55, RZ, 0x5, R45 ;  /* 0x00000005ff377819 */ /* 0x000fe2000001162d */
[----:B------:R-:W-:Y:S01]  /*0310*/  IMAD R27, R45, 0x8, R0 ;  /* 0x000000082d1b7824 */ /* 0x000fe200078e0200 */
[----:B------:R-:W-:Y:S01]  /*0320*/  STS.128 [R25+0x410], R32 ;  /* 0x0004102019007388 */ /* 0x000fe20000000c00 */
[----:B------:R-:W-:Y:S01]  /*0330*/  ISETP.NE.AND.EX P1, PT, R9, R11, PT, P1 ;  /* 0x0000000b0900720c */ /* 0x000fe20003f25310 */
[----:B------:R-:W-:Y:S01]  /*0340*/  IMAD.MOV.U32 R47, RZ, RZ, RZ ;  /* 0x000000ffff2f7224 */ /* 0x000fe200078e00ff */
[C---:B------:R-:W-:Y:S01]  /*0350*/  ISETP.NE.AND P6, PT, R55.reuse, 0x1, PT ;  /* 0x000000013700780c */ /* 0x040fe20003fc5270 */
[----:B------:R-:W-:Y:S01]  /*0360*/  BSSY.RECONVERGENT B0, `(.L_x_1229) ;  /* 0x000012f000007945 */ /* 0x000fe20003800200 */
[----:B------:R-:W-:-:S02]  /*0370*/  ISETP.NE.AND P4, PT, R55, 0x4, PT ;  /* 0x000000043700780c */ /* 0x000fc40003f85270 */
[----:B------:R-:W-:Y:S01]  /*0380*/  ISETP.NE.AND P5, PT, R55, 0x5, PT ;  /* 0x000000053700780c */ /* 0x000fe20003fa5270 */
[----:B--2---:R-:W-:Y:S04]  /*0390*/  STS.128 [R25], R16 ;  /* 0x0000001019007388 */ /* 0x004fe80000000c00 */
[----:B---3--:R0:W-:Y:S01]  /*03a0*/  STS.128 [R25+0x400], R20 ;  /* 0x0004001419007388 */ /* 0x0081e20000000c00 */
[----:B------:R-:W-:-:S03]  /*03b0*/  NOP ;  /* 0x0000000000007918 */ /* 0x000fc60000000000 */
[----:B------:R-:W-:Y:S04]  /*03c0*/  LDS.128 R4, [R24] ;  /* 0x0000000018047984 */ /* 0x000fe80000000c00 */
[----:B------:R-:W1:Y:S04]  /*03d0*/  LDS.128 R12, [R24+0x20] ;  /* 0x00002000180c7984 */ /* 0x000e680000000c00 */
[----:B------:R-:W2:Y:S01]  /*03e0*/  LDS R46, [R24+0x10] ;  /* 0x00001000182e7984 */ /* 0x000ea20000000800 */
[----:B0-----:R-:W-:Y:S01]  /*03f0*/  CS2R R22, SRZ ;  /* 0x0000000000167805 */ /* 0x001fe2000001ff00 */
[----:B------:R-:W-:-:S02]  /*0400*/  IMAD.MOV.U32 R25, RZ, RZ, RZ ;  /* 0x000000ffff197224 */ /* 0x000fc400078e00ff */
[----:B------:R-:W0:Y:S01]  /*0410*/  LDS R26, [R24+0x30] ;  /* 0x00003000181a7984 */ /* 0x000e220000000800 */
[----:B------:R-:W-:Y:S06]  /*0420*/  BAR.SYNC.DEFER_BLOCKING 0x0 ;  /* 0x0000000000007b1d */ /* 0x000fec0000010000 */
[----:B------:R-:W-:Y:S02]  /*0430*/  STS.64 [R27+0xa60], R10 ;  /* 0x000a600a1b007388 */ /* 0x000fe40000000a00 */
[----:B------:R-:W-:Y:S06]  /*0440*/  BAR.SYNC.DEFER_BLOCKING 0x0 ;  /* 0x0000000000007b1d */ /* 0x000fec0000010000 */
[----:B-1----:R-:W-:-:S02]  /*0450*/  DADD R18, R14, R6 ;  /* 0x000000000e127229 */ /* 0x002fc40000000006 */
[----:B------:R-:W-:-:S08]  /*0460*/  DADD R16, R12, R4 ;  /* 0x000000000c107229 */ /* 0x000fd00000000004 */
[----:B------:R-:W-:Y:S02]  /*0470*/  FSEL R48, R14, R18, P1 ;  /* 0x000000120e307208 */ /* 0x000fe40000800000 */
[----:B------:R-:W-:Y:S02]  /*0480*/  FSEL R49, R15, R19, P1 ;  /* 0x000000130f317208 */ /* 0x000fe40000800000 */
[----:B------:R-:W-:Y:S01]  /*0490*/  FSEL R50, R12, R16, P1 ;  /* 0x000000100c327208 */ /* 0x000fe20000800000 */
[----:B------:R-:W-:Y:S01]  /*04a0*/  SHFL.UP PT, R14, R48, 0x1, RZ ;  /* 0x04200000300e7989 */ /* 0x000fe200000e00ff */
[----:B------:R-:W-:Y:S02]  /*04b0*/  FSEL R51, R13, R17, P1 ;  /* 0x000000110d337208 */ /* 0x000fe40000800000 */
[----:B--2---:R-:W-:Y:S01]  /*04c0*/  SEL R17, R46, RZ, !P1 ;  /* 0x000000ff2e117207 */ /* 0x004fe20004800000 */
[----:B------:R1:W-:Y:S04]  /*04d0*/  @P2 LDS.64 R2, [R27+0xa58] ;  /* 0x000a58001b022984 */ /* 0x0003e80000000a00 */
[----:B------:R-:W2:Y:S01]  /*04e0*/  SHFL.UP PT, R15, R49, 0x1, RZ ;  /* 0x04200000310f7989 */ /* 0x000ea200000e00ff */
[----:B0-----:R-:W-:-:S03]  /*04f0*/  IMAD.IADD R17, R26, 0x1, R17 ;  /* 0x000000011a117824 */ /* 0x001fc600078e0211 */
[----:B------:R-:W-:Y:S01]  /*0500*/  SHFL.UP PT, R12, R50, 0x1, RZ ;  /* 0x04200000320c7989 */ /* 0x000fe200000e00ff */
[----:B-1----:R-:W-:-:S03]  /*0510*/  CS2R R26, SRZ ;  /* 0x00000000001a7805 */ /* 0x002fc6000001ff00 */
[----:B------:R-:W0:Y:S04]  /*0520*/  SHFL.UP PT, R13, R51, 0x1, RZ ;  /* 0x04200000330d7989 */ /* 0x000e2800000e00ff */
[----:B------:R-:W1:Y:S01]  /*0530*/  SHFL.UP PT, R19, R17, 0x1, RZ ;  /* 0x0420000011137989 */ /* 0x000e6200000e00ff */
[----:B--2---:R-:W-:Y:S02]  /*0540*/  DADD R14, R14, R48 ;  /* 0x000000000e0e7229 */ /* 0x004fe40000000030 */
[----:B0-----:R-:W-:Y:S01]  /*0550*/  DADD R12, R12, R50 ;  /* 0x000000000c0c7229 */ /* 0x001fe20000000032 */
[----:B------:R-:W-:-:S04]  /*0560*/  @P2 ISETP.NE.U32.AND P0, PT, R2, R8, PT ;  /* 0x000000080200220c */ /* 0x000fc80003f05070 */
[----:B------:R-:W-:-:S04]  /*0570*/  @P2 ISETP.NE.AND.EX P0, PT, R3, R9, PT, P0 ;  /* 0x000000090300220c */ /* 0x000fc80003f05300 */
[----:B------:R-:W-:Y:S02]  /*0580*/  @P2 SEL R47, RZ, 0x1, !P0 ;  /* 0x00000001ff2f2807 */ /* 0x000fe40004000000 */
[----:B------:R-:W-:-:S03]  /*0590*/  ISETP.GE.AND P2, PT, R44, 0x1, PT ;  /* 0x000000012c00780c */ /* 0x000fc60003f46270 */
[----:B------:R-:W-:Y:S02]  /*05a0*/  VIADD R16, R47, 0x1 ;  /* 0x000000012f107836 */ /* 0x000fe40000000000 */
[----:B------:R-:W-:Y:S01]  /*05b0*/  @!P1 IMAD.MOV R16, RZ, RZ, R47 ;  /* 0x000000ffff109224 */ /* 0x000fe200078e022f */
[----:B------:R-:W-:-:S04]  /*05c0*/  ISETP.GE.AND P1, PT, R44, 0x2, PT ;  /* 0x000000022c00780c */ /* 0x000fc80003f26270 */
[----:B------:R-:W0:Y:S01]  /*05d0*/  SHFL.UP PT, R18, R16, 0x1, RZ ;  /* 0x0420000010127989 */ /* 0x000e2200000e00ff */
[----:B------:R-:W-:-:S04]  /*05e0*/  ISETP.NE.AND P0, PT, R16, RZ, PT ;  /* 0x000000ff1000720c */ /* 0x000fc80003f05270 */
[----:B------:R-:W-:Y:S02]  /*05f0*/  @P2 FSEL R48, R14, R48, !P0 ;  /* 0x000000300e302208 */ /* 0x000fe40004000000 */
[----:B------:R-:W-:Y:S02]  /*0600*/  @P2 FSEL R49, R15, R49, !P0 ;  /* 0x000000310f312208 */ /* 0x000fe40004000000 */
[----:B------:R-:W-:Y:S01]  /*0610*/  @P2 FSEL R50, R12, R50, !P0 ;  /* 0x000000320c322208 */ /* 0x000fe20004000000 */
[----:B------:R-:W-:Y:S01]  /*0620*/  SHFL.UP PT, R14, R48, 0x2, RZ ;  /* 0x04400000300e7989 */ /* 0x000fe200000e00ff */
[----:B------:R-:W-:Y:S02]  /*0630*/  @P2 FSEL R51, R13, R51, !P0 ;  /* 0x000000330d332208 */ /* 0x000fe40004000000 */
[----:B-1----:R-:W-:Y:S01]  /*0640*/  SEL R19, R19, RZ, !P0 ;  /* 0x000000ff13137207 */ /* 0x002fe20004000000 */
[----:B------:R-:W1:Y:S04]  /*0650*/  SHFL.UP PT, R15, R49, 0x2, RZ ;  /* 0x04400000310f7989 */ /* 0x000e6800000e00ff */
[----:B------:R-:W-:Y:S04]  /*0660*/  SHFL.UP PT, R12, R50, 0x2, RZ ;  /* 0x04400000320c7989 */ /* 0x000fe800000e00ff */
[----:B------:R-:W2:Y:S01]  /*0670*/  SHFL.UP PT, R13, R51, 0x2, RZ ;  /* 0x04400000330d7989 */ /* 0x000ea200000e00ff */
[----:B0-----:R-:W-:-:S02]  /*0680*/  SEL R21, R18, RZ, P2 ;  /* 0x000000ff12157207 */ /* 0x001fc40001000000 */
[----:B------:R-:W-:Y:S02]  /*0690*/  SEL R18, R19, RZ, P2 ;  /* 0x000000ff13127207 */ /* 0x000fe40001000000 */
[----:B------:R-:W-:Y:S01]  /*06a0*/  ISETP.NE.AND P2, PT, R44, 0x1f, PT ;  /* 0x0000001f2c00780c */ /* 0x000fe20003f45270 */
[----:B------:R-:W-:Y:S02]  /*06b0*/  IMAD.IADD R21, R21, 0x1, R16 ;  /* 0x0000000115157824 */ /* 0x000fe400078e0210 */
[----:B------:R-:W-:-:S03]  /*06c0*/  IMAD.IADD R18, R17, 0x1, R18 ;  /* 0x0000000111127824 */ /* 0x000fc600078e0212 */
[----:B------:R-:W0:Y:S01]  /*06d0*/  SHFL.UP PT, R16, R21, 0x2, RZ ;  /* 0x0440000015107989 */ /* 0x000e2200000e00ff */
[----:B------:R-:W-:-:S03]  /*06e0*/  ISETP.NE.AND P0, PT, R21, RZ, PT ;  /* 0x000000ff1500720c */ /* 0x000fc60003f05270 */
[----:B------:R-:W3:Y:S01]  /*06f0*/  SHFL.UP PT, R17, R18, 0x2, RZ ;  /* 0x0440000012117989 */ /* 0x000ee200000e00ff */
[----:B-1----:R-:W-:Y:S02]  /*0700*/  DADD R14, R14, R48 ;  /* 0x000000000e0e7229 */ /* 0x002fe40000000030 */
[----:B--2---:R-:W-:-:S08]  /*0710*/  DADD R12, R12, R50 ;  /* 0x000000000c0c7229 */ /* 0x004fd00000000032 */
[----:B------:R-:W-:Y:S02]  /*0720*/  @P1 FSEL R48, R14, R48, !P0 ;  /* 0x000000300e301208 */ /* 0x000fe40004000000 */
[----:B------:R-:W-:-:S03]  /*0730*/  @P1 FSEL R49, R15, R49, !P0 ;  /* 0x000000310f311208 */ /* 0x000fc60004000000 */
[----:B------:R-:W-:Y:S01]  /*0740*/  SHFL.UP PT, R14, R48, 0x4, RZ ;  /* 0x04800000300e7989 */ /* 0x000fe200000e00ff */
[----:B------:R-:W-:Y:S02]  /*0750*/  @P1 FSEL R50, R12, R50, !P0 ;  /* 0x000000320c321208 */ /* 0x000fe40004000000 */
[----:B------:R-:W-:Y:S01]  /*0760*/  @P1 FSEL R51, R13, R51, !P0 ;  /* 0x000000330d331208 */ /* 0x000fe20004000000 */
[----:B------:R-:W1:Y:S01]  /*0770*/  SHFL.UP PT, R15, R49, 0x4, RZ ;  /* 0x04800000310f7989 */ /* 0x000e6200000e00ff */
[----:B0-----:R-:W-:Y:S02]  /*0780*/  SEL R16, R16, RZ, P1 ;  /* 0x000000ff10107207 */ /* 0x001fe40000800000 */
[----:B---3--:R-:W-:Y:S01]  /*0790*/  SEL R17, R17, RZ, !P0 ;  /* 0x000000ff11117207 */ /* 0x008fe20004000000 */
[----:B------:R-:W-:Y:S02]  /*07a0*/  SHFL.UP PT, R12, R50, 0x4, RZ ;  /* 0x04800000320c7989 */ /* 0x000fe400000e00ff */
[----:B------:R-:W-:Y:S01]  /*07b0*/  IMAD.IADD R16, R21, 0x1, R16 ;  /* 0x0000000115107824 */ /* 0x000fe200078e0210 */
[----:B------:R-:W-:Y:S01]  /*07c0*/  SEL R17, R17, RZ, P1 ;  /* 0x000000ff11117207 */ /* 0x000fe20000800000 */
[----:B------:R-:W0:Y:S01]  /*07d0*/  SHFL.UP PT, R13, R51, 0x4, RZ ;  /* 0x04800000330d7989 */ /* 0x000e2200000e00ff */
[----:B------:R-:W-:Y:S01]  /*07e0*/  ISETP.GE.AND P1, PT, R44, 0x4, PT ;  /* 0x000000042c00780c */ /* 0x000fe20003f26270 */
[----:B------:R-:W-:Y:S01]  /*07f0*/  IMAD.MOV.U32 R21, RZ, RZ, RZ ;  /* 0x000000ffff157224 */ /* 0x000fe200078e00ff */
[----:B------:R-:W-:Y:S01]  /*0800*/  ISETP.NE.AND P0, PT, R16, RZ, PT ;  /* 0x000000ff1000720c */ /* 0x000fe20003f05270 */
[----:B------:R-:W-:-:S02]  /*0810*/  IMAD.IADD R17, R18, 0x1, R17 ;  /* 0x0000000112117824 */ /* 0x000fc400078e0211 */
[----:B------:R-:W-:Y:S04]  /*0820*/  SHFL.UP PT, R18, R16, 0x4, RZ ;  /* 0x0480000010127989 */ /* 0x000fe800000e00ff */
[----:B------:R-:W2:Y:S01]  /*0830*/  SHFL.UP PT, R19, R17, 0x4, RZ ;  /* 0x0480000011137989 */ /* 0x000ea200000e00ff */
[----:B-1----:R-:W-:Y:S02]  /*0840*/  DADD R14, R14, R48 ;  /* 0x000000000e0e7229 */ /* 0x002fe40000000030 */
[----:B0-----:R-:W-:-:S08]  /*0850*/  DADD R12, R12, R50 ;  /* 0x000000000c0c7229 */ /* 0x001fd00000000032 */
[----:B------:R-:W-:Y:S02]  /*0860*/  @P1 FSEL R48, R14, R48, !P0 ;  /* 0x000000300e301208 */ /* 0x000fe40004000000 */
[----:B------:R-:W-:-:S03]  /*0870*/  @P1 FSEL R49, R15, R49, !P0 ;  /* 0x000000310f311208 */ /* 0x000fc60004000000 */
[----:B------:R-:W-:Y:S01]  /*0880*/  SHFL.UP PT, R14, R48, 0x8, RZ ;  /* 0x05000000300e7989 */ /* 0x000fe200000e00ff */
[----:B--2---:R-:W-:-:S03]  /*0890*/  SEL R19, R19, RZ, !P0 ;  /* 0x000000ff13137207 */ /* 0x004fc60004000000 */
[----:B------:R-:W0:Y:S01]  /*08a0*/  SHFL.UP PT, R15, R49, 0x8, RZ ;  /* 0x05000000310f7989 */ /* 0x000e2200000e00ff */
[----:B------:R-:W-:Y:S02]  /*08b0*/  @P1 FSEL R50, R12, R50, !P0 ;  /* 0x000000320c321208 */ /* 0x000fe40004000000 */
[----:B------:R-:W-:Y:S02]  /*08c0*/  @P1 FSEL R51, R13, R51, !P0 ;  /* 0x000000330d331208 */ /* 0x000fe40004000000 */
[----:B------:R-:W-:Y:S01]  /*08d0*/  SEL R20, R19, RZ, P1 ;  /* 0x000000ff13147207 */ /* 0x000fe20000800000 */
[----:B------:R-:W-:Y:S01]  /*08e0*/  SHFL.UP PT, R12, R50, 0x8, RZ ;  /* 0x05000000320c7989 */ /* 0x000fe200000e00ff */
[----:B------:R-:W-:Y:S02]  /*08f0*/  SEL R19, R18, RZ, P1 ;  /* 0x000000ff12137207 */ /* 0x000fe40000800000 */
[----:B------:R-:W-:Y:S01]  /*0900*/  ISETP.GE.AND P1, PT, R44, 0x8, PT ;  /* 0x000000082c00780c */ /* 0x000fe20003f26270 */
[----:B------:R-:W1:Y:S01]  /*0910*/  SHFL.UP PT, R13, R51, 0x8, RZ ;  /* 0x05000000330d7989 */ /* 0x000e6200000e00ff */
[----:B------:R-:W-:-:S02]  /*0920*/  IMAD.IADD R20, R17, 0x1, R20 ;  /* 0x0000000111147824 */ /* 0x000fc400078e0214 */
[----:B------:R-:W-:-:S03]  /*0930*/  IMAD.IADD R19, R16, 0x1, R19 ;  /* 0x0000000110137824 */ /* 0x000fc600078e0213 */
[----:B------:R-:W2:Y:S02]  /*0940*/  SHFL.UP PT, R17, R20, 0x8, RZ ;  /* 0x0500000014117989 */ /* 0x000ea400000e00ff */
[----:B------:R-:W-:Y:S02]  /*0950*/  ISETP.NE.AND P0, PT, R19, RZ, PT ;  /* 0x000000ff1300720c */ /* 0x000fe40003f05270 */
[----:B------:R-:W3:Y:S01]  /*0960*/  SHFL.UP PT, R16, R19, 0x8, RZ ;  /* 0x0500000013107989 */ /* 0x000ee200000e00ff */
[----:B0-----:R-:W-:Y:S02]  /*0970*/  DADD R14, R14, R48 ;  /* 0x000000000e0e7229 */ /* 0x001fe40000000030 */
[----:B-1----:R-:W-:-:S08]  /*0980*/  DADD R12, R12, R50 ;  /* 0x000000000c0c7229 */ /* 0x002fd00000000032 */
[----:B------:R-:W-:Y:S02]  /*0990*/  @P1 FSEL R48, R14, R48, !P0 ;  /* 0x000000300e301208 */ /* 0x000fe40004000000 */
[----:B------:R-:W-:Y:S02]  /*09a0*/  @P1 FSEL R49, R15, R49, !P0 ;  /* 0x000000310f311208 */ /* 0x000fe40004000000 */
[----:B--2---:R-:W-:Y:S01]  /*09b0*/  SEL R17, R17, RZ, !P0 ;  /* 0x000000ff11117207 */ /* 0x004fe20004000000 */
[----:B------:R-:W-:Y:S01]  /*09c0*/  SHFL.UP PT, R14, R48, 0x10, RZ ;  /* 0x06000000300e7989 */ /* 0x000fe200000e00ff */
[----:B------:R-:W-:-:S03]  /*09d0*/  @P1 FSEL R50, R12, R50, !P0 ;  /* 0x000000320c321208 */ /* 0x000fc60004000000 */
[----:B------:R-:W0:Y:S01]  /*09e0*/  SHFL.UP PT, R15, R49, 0x10, RZ ;  /* 0x06000000310f7989 */ /* 0x000e2200000e00ff */
[----:B------:R-:W-:Y:S02]  /*09f0*/  @P1 FSEL R51, R13, R51, !P0 ;  /* 0x000000330d331208 */ /* 0x000fe40004000000 */
[----:B------:R-:W-:Y:S01]  /*0a00*/  SEL R17, R17, RZ, P1 ;  /* 0x000000ff11117207 */ /* 0x000fe20000800000 */
[----:B------:R-:W-:Y:S01]  /*0a10*/  SHFL.UP PT, R12, R50, 0x10, RZ ;  /* 0x06000000320c7989 */ /* 0x000fe200000e00ff */
[----:B---3--:R-:W-:Y:S02]  /*0a20*/  SEL R16, R16, RZ, P1 ;  /* 0x000000ff10107207 */ /* 0x008fe40000800000 */
[----:B------:R-:W-:Y:S01]  /*0a30*/  ISETP.GE.AND P1, PT, R44, 0x10, PT ;  /* 0x000000102c00780c */ /* 0x000fe20003f26270 */
[----:B------:R-:W1:Y:S01]  /*0a40*/  SHFL.UP PT, R13, R51, 0x10, RZ ;  /* 0x06000000330d7989 */ /* 0x000e6200000e00ff */
[----:B------:R-:W-:Y:S02]  /*0a50*/  IMAD.IADD R17, R20, 0x1, R17 ;  /* 0x0000000114117824 */ /* 0x000fe400078e0211 */
        /* <DEDUP_REMOVED lines=8> */
[----:B--2---:R-:W-:-:S03]  /*0ae0*/  SEL R19, R19, RZ, !P0 ;  /* 0x000000ff13137207 */ /* 0x004fc60004000000 */
[----:B------:R-:W-:Y:S01]  /*0af0*/  @!P2 IMAD.MOV.U32 R14, RZ, RZ, R48 ;  /* 0x000000ffff0ea224 */ /* 0x000fe200078e0030 */
[----:B---3--:R-:W-:Y:S01]  /*0b00*/  SEL R15, R18, RZ, P1 ;  /* 0x000000ff120f7207 */ /* 0x008fe20000800000 */
[----:B------:R-:W-:Y:S01]  /*0b10*/  SHFL.UP PT, R48, R48, 0x1, RZ ;  /* 0x0420000030307989 */ /* 0x000fe200000e00ff */
[----:B------:R-:W-:Y:S02]  /*0b20*/  @P1 FSEL R50, R12, R50, !P0 ;  /* 0x000000320c321208 */ /* 0x000fe40004000000 */
[----:B------:R-:W-:Y:S01]  /*0b30*/  @P1 FSEL R51, R13, R51, !P0 ;  /* 0x000000330d331208 */ /* 0x000fe20004000000 */
[----:B------:R-:W-:Y:S01]  /*0b40*/  IMAD.IADD R20, R16, 0x1, R15 ;  /* 0x0000000110147824 */ /* 0x000fe200078e020f */
[----:B------:R-:W-:Y:S01]  /*0b50*/  SEL R24, R19, RZ, P1 ;  /* 0x000000ff13187207 */ /* 0x000fe20000800000 */
[C---:B------:R-:W-:Y:S01]  /*0b60*/  @!P2 IMAD R19, R55.reuse, 0x30, R0 ;  /* 0x000000303713a824 */ /* 0x040fe200078e0200 */
[----:B------:R-:W-:Y:S01]  /*0b70*/  ISETP.NE.AND P1, PT, R55, 0x2, PT ;  /* 0x000000023700780c */ /* 0x000fe20003f25270 */
[----:B------:R-:W-:-:S02]  /*0b80*/  @!P2 IMAD.MOV.U32 R12, RZ, RZ, R50 ;  /* 0x000000ffff0ca224 */ /* 0x000fc400078e0032 */
[----:B------:R-:W-:Y:S01]  /*0b90*/  IMAD.IADD R24, R17, 0x1, R24 ;  /* 0x0000000111187824 */ /* 0x000fe200078e0218 */
[----:B------:R-:W-:Y:S01]  /*0ba0*/  @!P2 STS.128 [R19], R20 ;  /* 0x000000141300a388 */ /* 0x000fe20000000c00 */
[----:B------:R-:W-:Y:S02]  /*0bb0*/  @!P2 IMAD.MOV.U32 R13, RZ, RZ, R51 ;  /* 0x000000ffff0da224 */ /* 0x000fe400078e0033 */
[----:B------:R-:W-:Y:S01]  /*0bc0*/  @!P2 IMAD.MOV.U32 R15, RZ, RZ, R49 ;  /* 0x000000ffff0fa224 */ /* 0x000fe200078e0031 */
[----:B------:R-:W-:Y:S04]  /*0bd0*/  @!P2 STS.128 [R19+0x20], R24 ;  /* 0x000020181300a388 */ /* 0x000fe80000000c00 */
[----:B------:R-:W-:Y:S01]  /*0be0*/  @!P2 STS.128 [R19+0x10], R12 ;  /* 0x0000100c1300a388 */ /* 0x000fe20000000c00 */
[----:B------:R-:W-:Y:S06]  /*0bf0*/  BAR.SYNC.DEFER_BLOCKING 0x0 ;  /* 0x0000000000007b1d */ /* 0x000fec0000010000 */
[----:B------:R-:W-:Y:S04]  /*0c00*/  SHFL.UP PT, R50, R50, 0x1, RZ ;  /* 0x0420000032327989 */ /* 0x000fe800000e00ff */
[----:B------:R-:W-:Y:S04]  /*0c10*/  SHFL.UP PT, R51, R51, 0x1, RZ ;  /* 0x0420000033337989 */ /* 0x000fe800000e00ff */
[----:B------:R-:W-:Y:S04]  /*0c20*/  SHFL.UP PT, R49, R49, 0x1, RZ ;  /* 0x0420000031317989 */ /* 0x000fe800000e00ff */
[----:B------:R-:W0:Y:S04]  /*0c30*/  LDS.128 R32, [R0+0x10] ;  /* 0x0000100000207984 */ /* 0x000e280000000c00 */
[----:B------:R-:W1:Y:S04]  /*0c40*/  LDS.128 R36, [R0+0x40] ;  /* 0x0000400000247984 */ /* 0x000e680000000c00 */
[----:B------:R-:W2:Y:S04]  /*0c50*/  LDS R57, [R0+0x30] ;  /* 0x0000300000397984 */ /* 0x000ea80000000800 */
[----:B------:R-:W-:Y:S04]  /*0c60*/  LDS.128 R40, [R0+0x70] ;  /* 0x0000700000287984 */ /* 0x000fe80000000c00 */
[----:B------:R-:W3:Y:S04]  /*0c70*/  LDS R54, [R0+0x60] ;  /* 0x0000600000367984 */ /* 0x000ee80000000800 */
[----:B------:R-:W-:Y:S04]  /*0c80*/  LDS.128 R28, [R0+0xa0] ;  /* 0x0000a000001c7984 */ /* 0x000fe80000000c00 */
[----:B------:R-:W4:Y:S04]  /*0c90*/  LDS R21, [R0+0x90] ;  /* 0x0000900000157984 */ /* 0x000f280000000800 */
[----:B------:R-:W5:Y:S04]  /*0ca0*/  LDS.128 R12, [R0+0x20] ;  /* 0x00002000000c7984 */ /* 0x000f680000000c00 */
[----:B------:R-:W5:Y:S01]  /*0cb0*/  LDS R56, [R0+0x50] ;  /* 0x0000500000387984 */ /* 0x000f620000000800 */
[----:B0-----:R-:W-:-:S02]  /*0cc0*/  FSEL R25, R32, RZ, !P6 ;  /* 0x000000ff20197208 */ /* 0x001fc40007000000 */
[----:B------:R-:W-:Y:S01]  /*0cd0*/  FSEL R63, R33, RZ, !P6 ;  /* 0x000000ff213f7208 */ /* 0x000fe20007000000 */
[----:B-1----:R-:W-:Y:S01]  /*0ce0*/  DADD R16, R34, R38 ;  /* 0x0000000022107229 */ /* 0x002fe20000000026 */
[----:B------:R-:W-:Y:S01]  /*0cf0*/  FSEL R61, R34, RZ, !P6 ;  /* 0x000000ff223d7208 */ /* 0x000fe20007000000 */
[----:B------:R-:W-:Y:S01]  /*0d00*/  DADD R22, R32, R36 ;  /* 0x0000000020167229 */ /* 0x000fe20000000024 */
[----:B------:R-:W-:Y:S02]  /*0d10*/  FSEL R65, R35, RZ, !P6 ;  /* 0x000000ff23417208 */ /* 0x000fe40007000000 */
[----:B--2---:R-:W-:-:S05]  /*0d20*/  ISETP.NE.AND P3, PT, R57, RZ, PT ;  /* 0x000000ff3900720c */ /* 0x004fca0003f65270 */
[----:B------:R-:W-:Y:S02]  /*0d30*/  FSEL R26, R16, R38, !P3 ;  /* 0x00000026101a7208 */ /* 0x000fe40005800000 */
[----:B------:R-:W-:Y:S02]  /*0d40*/  FSEL R27, R17, R39, !P3 ;  /* 0x00000027111b7208 */ /* 0x000fe40005800000 */
[----:B---3--:R-:W-:Y:S01]  /*0d50*/  ISETP.NE.AND P0, PT, R54, RZ, PT ;  /* 0x000000ff3600720c */ /* 0x008fe20003f05270 */
[----:B------:R-:W0:Y:S01]  /*0d60*/  LDS.128 R16, [R0] ;  /* 0x0000000000107984 */ /* 0x000e220000000c00 */
[----:B------:R-:W-:Y:S02]  /*0d70*/  FSEL R52, R22, R36, !P3 ;  /* 0x0000002416347208 */ /* 0x000fe40005800000 */
[----:B------:R-:W-:Y:S01]  /*0d80*/  DADD R38, R42, R26 ;  /* 0x000000002a267229 */ /* 0x000fe2000000001a */
[----:B------:R-:W-:Y:S02]  /*0d90*/  FSEL R53, R23, R37, !P3 ;  /* 0x0000002517357208 */ /* 0x000fe40005800000 */
[----:B----4-:R-:W-:-:S02]  /*0da0*/  ISETP.NE.AND P2, PT, R21, RZ, PT ;  /* 0x000000ff1500720c */ /* 0x010fc40003f45270 */
[----:B------:R-:W-:Y:S02]  /*0db0*/  FSEL R61, R26, R61, !P1 ;  /* 0x0000003d1a3d7208 */ /* 0x000fe40004800000 */
[----:B------:R-:W-:Y:S01]  /*0dc0*/  DADD R36, R40, R52 ;  /* 0x0000000028247229 */ /* 0x000fe20000000034 */
[----:B------:R-:W-:Y:S02]  /*0dd0*/  FSEL R65, R27, R65, !P1 ;  /* 0x000000411b417208 */ /* 0x000fe40004800000 */
[----:B------:R-:W-:Y:S02]  /*0de0*/  FSEL R22, R38, R42, !P0 ;  /* 0x0000002a26167208 */ /* 0x000fe40004000000 */
[----:B------:R-:W-:Y:S01]  /*0df0*/  FSEL R23, R39, R43, !P0 ;  /* 0x0000002b27177208 */ /* 0x000fe20004000000 */
[----:B------:R-:W1:Y:S01]  /*0e00*/  LDS R42, [R0+0x80] ;  /* 0x00008000002a7984 */ /* 0x000e620000000800 */
[----:B------:R-:W-:Y:S02]  /*0e10*/  FSEL R25, R52, R25, !P1 ;  /* 0x0000001934197208 */ /* 0x000fe40004800000 */
[----:B------:R-:W-:-:S02]  /*0e20*/  FSEL R63, R53, R63, !P1 ;  /* 0x0000003f353f7208 */ /* 0x000fc40004800000 */
[----:B------:R-:W-:Y:S01]  /*0e30*/  DADD R32, R30, R22 ;  /* 0x000000001e207229 */ /* 0x000fe20000000016 */
[----:B------:R-:W-:Y:S02]  /*0e40*/  FSEL R38, R36, R40, !P0 ;  /* 0x0000002824267208 */ /* 0x000fe40004000000 */
[----:B------:R-:W-:Y:S01]  /*0e50*/  FSEL R39, R37, R41, !P0 ;  /* 0x0000002925277208 */ /* 0x000fe20004000000 */
[----:B------:R-:W2:Y:S04]  /*0e60*/  LDS R40, [R0+0xc0] ;  /* 0x0000c00000287984 */ /* 0x000ea80000000800 */
[----:B------:R-:W-:Y:S01]  /*0e70*/  LDS R41, [R0+0xb0] ;  /* 0x0000b00000297984 */ /* 0x000fe20000000800 */
[----:B------:R-:W-:Y:S01]  /*0e80*/  DADD R26, R28, R38 ;  /* 0x000000001c1a7229 */ /* 0x000fe20000000026 */
[----:B------:R-:W-:-:S02]  /*0e90*/  FSEL R36, R32, R30, !P2 ;  /* 0x0000001e20247208 */ /* 0x000fc40005000000 */
[----:B------:R-:W-:Y:S02]  /*0ea0*/  FSEL R37, R33, R31, !P2 ;  /* 0x0000001f21257208 */ /* 0x000fe40005000000 */
[----:B------:R-:W3:Y:S01]  /*0eb0*/  LDS.128 R32, [R0+0xd0] ;  /* 0x0000d00000207984 */ /* 0x000ee20000000c00 */
[----:B-----5:R-:W-:Y:S02]  /*0ec0*/  SEL R31, R12, RZ, !P3 ;  /* 0x000000ff0c1f7207 */ /* 0x020fe40005800000 */
[----:B------:R-:W-:Y:S02]  /*0ed0*/  ISETP.NE.AND P3, PT, R55, 0x3, PT ;  /* 0x000000033700780c */ /* 0x000fe40003f65270 */
[----:B------:R-:W-:Y:S01]  /*0ee0*/  FSEL R26, R26, R28, !P2 ;  /* 0x0000001c1a1a7208 */ /* 0x000fe20005000000 */
[----:B------:R-:W-:Y:S01]  /*0ef0*/  IMAD.IADD R43, R56, 0x1, R31 ;  /* 0x00000001382b7824 */ /* 0x000fe200078e021f */
[----:B------:R-:W-:Y:S01]  /*0f00*/  FSEL R59, R38, R25, !P3 ;  /* 0x00000019263b7208 */ /* 0x000fe20005800000 */
[----:B0-----:R-:W-:Y:S01]  /*0f10*/  IMAD.IADD R57, R16, 0x1, R57 ;  /* 0x0000000110397824 */ /* 0x001fe200078e0239 */
[----:B------:R-:W-:Y:S01]  /*0f20*/  LDS R38, [R0+0xe0] ;  /* 0x0000e00000267984 */ /* 0x000fe20000000800 */
[----:B------:R-:W-:-:S02]  /*0f30*/  FSEL R27, R27, R29, !P2 ;  /* 0x0000001d1b1b7208 */ /* 0x000fc40005000000 */
[----:B------:R-:W-:Y:S01]  /*0f40*/  SEL R12, R12, RZ, !P6 ;  /* 0x000000ff0c0c7207 */ /* 0x000fe20007000000 */
[----:B------:R-:W0:Y:S01]  /*0f50*/  LDS.128 R28, [R0+0x100] ;  /* 0x00010000001c7984 */ /* 0x000e220000000c00 */
[C---:B------:R-:W-:Y:S01]  /*0f60*/  SEL R53, R57.reuse, R16, !P1 ;  /* 0x0000001039357207 */ /* 0x040fe20004800000 */
[----:B------:R-:W-:Y:S01]  /*0f70*/  IMAD.IADD R54, R57, 0x1, R54 ;  /* 0x0000000139367824 */ /* 0x000fe200078e0236 */
[----:B------:R-:W-:Y:S01]  /*0f80*/  FSEL R57, R22, R61, !P3 ;  /* 0x0000003d16397208 */ /* 0x000fe20005800000 */
[----:B------:R-:W4:Y:S01]  /*0f90*/  LDS R16, [R0+0xf0] ;  /* 0x0000f00000107984 */ /* 0x000f220000000800 */
[----:B------:R-:W-:Y:S01]  /*0fa0*/  FSEL R61, R23, R65, !P3 ;  /* 0x00000041173d7208 */ /* 0x000fe20005800000 */
[----:B------:R-:W-:Y:S01]  /*0fb0*/  IMAD.IADD R21, R54, 0x1, R21 ;  /* 0x0000000136157824 */ /* 0x000fe200078e0215 */
[C---:B------:R-:W-:Y:S02]  /*0fc0*/  SEL R52, R43.reuse, R12, !P1 ;  /* 0x0000000c2b347207 */ /* 0x040fe40004800000 */
[----:B------:R-:W-:Y:S01]  /*0fd0*/  SEL R43, R43, RZ, !P0 ;  /* 0x000000ff2b2b7207 */ /* 0x000fe20004000000 */
[----:B------:R-:W-:Y:S01]  /*0fe0*/  SHFL.UP PT, R12, R24, 0x1, RZ ;  /* 0x04200000180c7989 */ /* 0x000fe200000e00ff */
[----:B------:R-:W-:-:S02]  /*0ff0*/  FSEL R63, R39, R63, !P3 ;  /* 0x0000003f273f7208 */ /* 0x000fc40005800000 */
[----:B------:R-:W-:Y:S01]  /*1000*/  FSEL R59, R26, R59, !P4 ;  /* 0x0000003b1a3b7208 */ /* 0x000fe20006000000 */
[----:B-1----:R-:W-:Y:S01]  /*1010*/  IMAD.IADD R25, R42, 0x1, R43 ;  /* 0x000000012a197824 */ /* 0x002fe200078e022b */
[----:B------:R-:W-:Y:S01]  /*1020*/  FSEL R63, R27, R63, !P4 ;  /* 0x0000003f1b3f7208 */ /* 0x000fe20006000000 */
[----:B------:R-:W1:Y:S01]  /*1030*/  LDS R39, [R0+0x110] ;  /* 0x0001100000277984 */ /* 0x000e620000000800 */
[----:B--2---:R-:W-:Y:S02]  /*1040*/  ISETP.NE.AND P0, PT, R40, RZ, PT ;  /* 0x000000ff2800720c */ /* 0x004fe40003f05270 */
[----:B------:R-:W-:Y:S02]  /*1050*/  SEL R52, R25, R52, !P3 ;  /* 0x0000003419347207 */ /* 0x000fe40005800000 */
[C---:B------:R-:W-:Y:S02]  /*1060*/  ISETP.NE.AND P6, PT, R55.reuse, 0x6, PT ;  /* 0x000000063700780c */ /* 0x040fe40003fc5270 */
[----:B------:R-:W-:-:S02]  /*1070*/  ISETP.NE.AND P1, PT, R55, 0x7, PT ;  /* 0x000000073700780c */ /* 0x000fc40003f25270 */
[----:B------:R-:W-:Y:S01]  /*1080*/  FSEL R61, R37, R61, !P4 ;  /* 0x0000003d253d7208 */ /* 0x000fe20006000000 */
[----:B---3--:R-:W-:Y:S01]  /*1090*/  DADD R22, R34, R36 ;  /* 0x0000000022167229 */ /* 0x008fe20000000024 */
[----:B------:R-:W-:Y:S01]  /*10a0*/  FSEL R57, R36, R57, !P4 ;  /* 0x0000003924397208 */ /* 0x000fe20006000000 */
[----:B------:R-:W-:Y:S01]  /*10b0*/  DADD R42, R32, R26 ;  /* 0x00000000202a7229 */ /* 0x000fe2000000001a */
[----:B------:R-:W-:Y:S01]  /*10c0*/  LDS R37, [R0+0x120] ;  /* 0x0001200000257984 */ /* 0x000fe20000000800 */
[----:B------:R-:W-:-:S03]  /*10d0*/  SEL R53, R54, R53, !P3 ;  /* 0x0000003536357207 */ /* 0x000fc60005800000 */
[----:B------:R-:W-:Y:S01]  /*10e0*/  SHFL.UP PT, R36, R20, 0x1, RZ ;  /* 0x0420000014247989 */ /* 0x000fe200000e00ff */
[----:B------:R-:W-:Y:S02]  /*10f0*/  SEL R53, R21, R53, !P4 ;  /* 0x0000003515357207 */ /* 0x000fe40006000000 */
[----:B------:R-:W-:Y:S02]  /*1100*/  FSEL R34, R22, R34, !P0 ;  /* 0x0000002216227208 */ /* 0x000fe40004000000 */
[----:B------:R-:W-:Y:S02]  /*1110*/  SEL R22, R25, RZ, !P2 ;  /* 0x000000ff19167207 */ /* 0x000fe40005000000 */
[----:B------:R-:W2:Y:S01]  /*1120*/  LDS.128 R24, [R0+0x130] ;  /* 0x0001300000187984 */ /* 0x000ea20000000c00 */
[----:B------:R-:W-:Y:S02]  /*1130*/  FSEL R35, R23, R35, !P0 ;  /* 0x0000002317237208 */ /* 0x000fe40004000000 */
[----:B------:R-:W-:Y:S01]  /*1140*/  IMAD.IADD R55, R41, 0x1, R22 ;  /* 0x0000000129377824 */ /* 0x000fe200078e0216 */
[----:B------:R-:W-:Y:S01]  /*1150*/  FSEL R22, R42, R32, !P0 ;  /* 0x000000202a167208 */ /* 0x000fe20004000000 */
[----:B------:R-:W-:Y:S01]  /*1160*/  IMAD.IADD R42, R21, 0x1, R40 ;  /* 0x00000001152a7824 */ /* 0x000fe200078e0228 */
[----:B------:R-:W-:Y:S01]  /*1170*/  FSEL R23, R43, R33, !P0 ;  /* 0x000000212b177208 */ /* 0x000fe20004000000 */
[----:B0-----:R-:W-:Y:S01]  /*1180*/  DADD R32, R30, R34 ;  /* 0x000000001e207229 */ /* 0x001fe20000000022 */
[----:B------:R-:W-:-:S02]  /*1190*/  SEL R52, R55, R52, !P4 ;  /* 0x0000003437347207 */ /* 0x000fc40006000000 */
[----:B------:R-:W-:Y:S02]  /*11a0*/  SEL R55, R55, RZ, !P0 ;  /* 0x000000ff37377207 */ /* 0x000fe40004000000 */
[----:B------:R-:W-:Y:S01]  /*11b0*/  FSEL R43, R34, R57, !P5 ;  /* 0x00000039222b7208 */ /* 0x000fe20006800000 */
[----:B------:R-:W-:Y:S01]  /*11c0*/  DADD R40, R28, R22 ;  /* 0x000000001c287229 */ /* 0x000fe20000000016 */
[----:B------:R-:W-:Y:S01]  /*11d0*/  FSEL R57, R22, R59, !P5 ;  /* 0x0000003b16397208 */ /* 0x000fe20006800000 */
[----:B------:R-:W-:Y:S01]  /*11e0*/  IMAD.IADD R55, R38, 0x1, R55 ;  /* 0x0000000126377824 */ /* 0x000fe200078e0237 */
[----:B------:R-:W-:Y:S01]  /*11f0*/  FSEL R59, R23, R63, !P5 ;  /* 0x0000003f173b7208 */ /* 0x000fe20006800000 */
[----:B------:R-:W0:Y:S01]  /*1200*/  LDS R38, [R0+0x140] ;  /* 0x0001400000267984 */ /* 0x000e220000000800 */
[----:B------:R-:W-:Y:S02]  /*1210*/  FSEL R61, R35, R61, !P5 ;  /* 0x0000003d233d7208 */ /* 0x000fe40006800000 */
[----:B----4-:R-:W-:Y:S01]  /*1220*/  ISETP.NE.AND P2, PT, R16, RZ, PT ;  /* 0x000000ff1000720c */ /* 0x010fe20003f45270 */
[----:B------:R-:W3:Y:S01]  /*1230*/  LDS.128 R20, [R0+0x160] ;  /* 0x0001600000147984 */ /* 0x000ee20000000c00 */
[----:B------:R-:W-:Y:S01]  /*1240*/  SEL R52, R55, R52, !P5 ;  /* 0x0000003437347207 */ /* 0x000fe20006800000 */
[----:B------:R-:W-:Y:S01]  /*1250*/  IMAD.IADD R16, R42, 0x1, R16 ;  /* 0x000000012a107824 */ /* 0x000fe200078e0210 */
[----:B------:R-:W-:Y:S01]  /*1260*/  FSEL R30, R32, R30, !P2 ;  /* 0x0000001e201e7208 */ /* 0x000fe20005000000 */
[----:B------:R4:W3:Y:S01]  /*1270*/  LDS R34, [R0+0x150] ;  /* 0x0001500000227984 */ /* 0x0008e20000000800 */
[----:B------:R-:W-:-:S02]  /*1280*/  FSEL R31, R33, R31, !P2 ;  /* 0x0000001f211f7208 */ /* 0x000fc40005000000 */
[----:B------:R-:W-:Y:S01]  /*1290*/  FSEL R28, R40, R28, !P2 ;  /* 0x0000001c281c7208 */ /* 0x000fe20005000000 */
[----:B------:R4:W4:Y:S01]  /*12a0*/  LDS R35, [R0+0x170] ;  /* 0x0001700000237984 */ /* 0x0009220000000800 */
[----:B------:R-:W-:Y:S02]  /*12b0*/  FSEL R29, R41, R29, !P2 ;  /* 0x0000001d291d7208 */ /* 0x000fe40005000000 */
[----:B------:R-:W-:Y:S02]  /*12c0*/  SEL R40, R55, RZ, !P2 ;  /* 0x000000ff37287207 */ /* 0x000fe40005000000 */
[----:B------:R-:W-:Y:S02]  /*12d0*/  FSEL R57, R28, R57, !P6 ;  /* 0x000000391c397208 */ /* 0x000fe40007000000 */
[----:B------:R-:W-:Y:S01]  /*12e0*/  FSEL R59, R29, R59, !P6 ;  /* 0x0000003b1d3b7208 */ /* 0x000fe20007000000 */
[----:B-1----:R-:W-:Y:S01]  /*12f0*/  IMAD.IADD R39, R39, 0x1, R40 ;  /* 0x0000000127277824 */ /* 0x002fe200078e0228 */
[----:B------:R-:W-:Y:S01]  /*1300*/  ISETP.GE.U32.AND P2, PT, R45, 0x20, PT ;  /* 0x000000202d00780c */ /* 0x000fe20003f46070 */
[----:B--2---:R-:W-:Y:S01]  /*1310*/  DADD R32, R26, R30 ;  /* 0x000000001a207229 */ /* 0x004fe2000000001e */
[----:B------:R-:W-:Y:S01]  /*1320*/  ISETP.NE.AND P0, PT, R37, RZ, PT ;  /* 0x000000ff2500720c */ /* 0x000fe20003f05270 */
[----:B------:R-:W-:Y:S01]  /*1330*/  DADD R28, R24, R28 ;  /* 0x00000000181c7229 */ /* 0x000fe2000000001c */
[----:B------:R-:W-:Y:S01]  /*1340*/  FSEL R41, R31, R61, !P6 ;  /* 0x0000003d1f297208 */ /* 0x000fe20007000000 */
[----:B------:R-:W-:Y:S01]  /*1350*/  IMAD.IADD R37, R16, 0x1, R37 ;  /* 0x0000000110257824 */ /* 0x000fe200078e0225 */
[----:B------:R-:W-:-:S02]  /*1360*/  SEL R52, R39, R52, !P6 ;  /* 0x0000003427347207 */ /* 0x000fc40007000000 */
[----:B------:R-:W-:Y:S02]  /*1370*/  SEL R39, R39, RZ, !P0 ;  /* 0x000000ff27277207 */ /* 0x000fe40004000000 */
[----:B------:R-:W-:Y:S02]  /*1380*/  FSEL R43, R30, R43, !P6 ;  /* 0x0000002b1e2b7208 */ /* 0x000fe40007000000 */
[----:B------:R-:W-:Y:S01]  /*1390*/  FSEL R31, R33, R27, !P0 ;  /* 0x0000001b211f7208 */ /* 0x000fe20004000000 */
[----:B------:R-:W-:Y:S01]  /*13a0*/  IMAD.MOV.U32 R27, RZ, RZ, R49 ;  /* 0x000000ffff1b7224 */ /* 0x000fe200078e0031 */
[----:B------:R-:W-:Y:S02]  /*13b0*/  SEL R53, R42, R53, !P5 ;  /* 0x000000352a357207 */ /* 0x000fe40006800000 */
[----:B------:R-:W-:Y:S01]  /*13c0*/  FSEL R30, R32, R26, !P0 ;  /* 0x0000001a201e7208 */ /* 0x000fe20004000000 */
[----:B------:R-:W-:Y:S01]  /*13d0*/  IMAD.MOV.U32 R26, RZ, RZ, R48 ;  /* 0x000000ffff1a7224 */ /* 0x000fe200078e0030 */
[----:B------:R-:W-:Y:S01]  /*13e0*/  FSEL R28, R28, R24, !P0 ;  /* 0x000000181c1c7208 */ /* 0x000fe20004000000 */
[----:B------:R-:W-:Y:S01]  /*13f0*/  IMAD.MOV.U32 R24, RZ, RZ, R50 ;  /* 0x000000ffff187224 */ /* 0x000fe200078e0032 */
[----:B------:R-:W-:Y:S01]  /*1400*/  FSEL R29, R29, R25, !P0 ;  /* 0x000000191d1d7208 */ /* 0x000fe20004000000 */
[----:B------:R-:W-:Y:S01]  /*1410*/  IMAD.MOV.U32 R25, RZ, RZ, R51 ;  /* 0x000000ffff197224 */ /* 0x000fe200078e0033 */
[----:B------:R-:W-:Y:S01]  /*1420*/  FSEL R32, R31, R41, !P1 ;  /* 0x000000291f207208 */ /* 0x000fe20004800000 */
[----:B0-----:R-:W-:Y:S01]  /*1430*/  IMAD.IADD R41, R38, 0x1, R39 ;  /* 0x0000000126297824 */ /* 0x001fe200078e0227 */
[----:B------:R-:W-:-:S02]  /*1440*/  SEL R40, R16, R53, !P6 ;  /* 0x0000003510287207 */ /* 0x000fc40007000000 */
[----:B------:R-:W-:Y:S01]  /*1450*/  FSEL R43, R30, R43, !P1 ;  /* 0x0000002b1e2b7208 */ /* 0x000fe20004800000 */
[----:B---3--:R-:W-:Y:S01]  /*1460*/  DADD R30, R22, R30 ;  /* 0x00000000161e7229 */ /* 0x008fe2000000001e */
[----:B------:R-:W-:Y:S02]  /*1470*/  FSEL R42, R28, R57, !P1 ;  /* 0x000000391c2a7208 */ /* 0x000fe40004800000 */
[----:B------:R-:W-:Y:S01]  /*1480*/  FSEL R59, R29, R59, !P1 ;  /* 0x0000003b1d3b7208 */ /* 0x000fe20004800000 */
[----:B------:R-:W-:Y:S01]  /*1490*/  DADD R28, R20, R28 ;  /* 0x00000000141c7229 */ /* 0x000fe2000000001c */
[----:B------:R-:W-:Y:S02]  /*14a0*/  SEL R53, R37, R40, !P1 ;  /* 0x0000002825357207 */ /* 0x000fe40004800000 */
[----:B------:R-:W-:Y:S01]  /*14b0*/  SEL R16, R41, R52, !P1 ;  /* 0x0000003429107207 */ /* 0x000fe20004800000 */
[----:B----4-:R-:W-:Y:S07]  /*14c0*/  @!P2 BRA `(.L_x_1230) ;  /* 0x000000000060a947 */ /* 0x010fee0003800000 */
[----:B------:R-:W-:Y:S01]  /*14d0*/  IMAD.MOV.U32 R40, RZ, RZ, R43 ;  /* 0x000000ffff287224 */ /* 0x000fe200078e002b */
[----:B------:R-:W-:Y:S01]  /*14e0*/  ISETP.NE.AND P1, PT, R44, RZ, PT ;  /* 0x000000ff2c00720c */ /* 0x000fe20003f25270 */
[----:B------:R-:W-:Y:S01]  /*14f0*/  IMAD.MOV.U32 R49, RZ, RZ, R32 ;  /* 0x000000ffff317224 */ /* 0x000fe200078e0020 */
[C---:B------:R-:W-:Y:S01]  /*1500*/  ISETP.NE.AND P0, PT, R36.reuse, RZ, PT ;  /* 0x000000ff2400720c */ /* 0x040fe20003f05270 */
[----:B------:R-:W-:Y:S01]  /*1510*/  IMAD.MOV.U32 R32, RZ, RZ, R40 ;  /* 0x000000ffff207224 */ /* 0x000fe200078e0028 */
[----:B------:R-:W-:Y:S01]  /*1520*/  SEL R36, R36, RZ, P1 ;  /* 0x000000ff24247207 */ /* 0x000fe20000800000 */
[----:B------:R-:W-:Y:S01]  /*1530*/  IMAD.MOV.U32 R33, RZ, RZ, R49 ;  /* 0x000000ffff217224 */ /* 0x000fe200078e0031 */
[----:B------:R-:W-:Y:S01]  /*1540*/  SEL R43, R16, RZ, !P0 ;  /* 0x000000ff102b7207 */ /* 0x000fe20004000000 */
[----:B------:R-:W-:Y:S02]  /*1550*/  IMAD.MOV.U32 R51, RZ, RZ, R59 ;  /* 0x000000ffff337224 */ /* 0x000fe400078e003b */
[----:B------:R-:W-:-:S02]  /*1560*/  IMAD.IADD R36, R53, 0x1, R36 ;  /* 0x0000000135247824 */ /* 0x000fc400078e0224 */
[----:B------:R-:W-:Y:S01]  /*1570*/  DADD R38, R26, R32 ;  /* 0x000000001a267229 */ /* 0x000fe20000000020 */
[----:B------:R-:W-:Y:S02]  /*1580*/  IMAD.MOV.U32 R32, RZ, RZ, R42 ;  /* 0x000000ffff207224 */ /* 0x000fe400078e002a */
[----:B------:R-:W-:Y:S02]  /*1590*/  IMAD.MOV.U32 R33, RZ, RZ, R51 ;  /* 0x000000ffff217224 */ /* 0x000fe400078e0033 */
[----:B------:R-:W-:-:S04]  /*15a0*/  @P1 IMAD.IADD R16, R12, 0x1, R43 ;  /* 0x000000010c101824 */ /* 0x000fc800078e022b */
[----:B------:R-:W-:Y:S01]  /*15b0*/  DADD R32, R24, R32 ;  /* 0x0000000018207229 */ /* 0x000fe20000000020 */
[----:B------:R-:W-:Y:S01]  /*15c0*/  @P1 FSEL R40, R38, R26, !P0 ;  /* 0x0000001a26281208 */ /* 0x000fe20004000000 */
[----:B------:R-:W-:Y:S01]  /*15d0*/  IMAD.MOV.U32 R12, RZ, RZ, R16 ;  /* 0x000000ffff0c7224 */ /* 0x000fe200078e0010 */
[----:B------:R-:W-:-:S03]  /*15e0*/  @P1 FSEL R49, R39, R27, !P0 ;  /* 0x0000001b27311208 */ /* 0x000fc60004000000 */
[----:B------:R-:W-:Y:S02]  /*15f0*/  IMAD.MOV.U32 R26, RZ, RZ, R40 ;  /* 0x000000ffff1a7224 */ /* 0x000fe400078e0028 */
[----:B------:R-:W-:Y:S02]  /*1600*/  IMAD.MOV.U32 R27, RZ, RZ, R49 ;  /* 0x000000ffff1b7224 */ /* 0x000fe400078e0031 */
[----:B------:R-:W-:Y:S02]  /*1610*/  @P1 FSEL R42, R32, R24, !P0 ;  /* 0x00000018202a1208 */ /* 0x000fe40004000000 */
[----:B------:R-:W-:-:S03]  /*1620*/  @P1 FSEL R51, R33, R25, !P0 ;  /* 0x0000001921331208 */ /* 0x000fc60004000000 */
[----:B------:R-:W-:Y:S02]  /*1630*/  IMAD.MOV.U32 R24, RZ, RZ, R42 ;  /* 0x000000ffff187224 */ /* 0x000fe400078e002a */
[----:B------:R-:W-:-:S07]  /*1640*/  IMAD.MOV.U32 R25, RZ, RZ, R51 ;  /* 0x000000ffff197224 */ /* 0x000fce00078e0033 */
.L_x_1230:
[----:B------:R-:W-:Y:S05]  /*1650*/  BSYNC.RECONVERGENT B0 ;  /* 0x0000000000007941 */ /* 0x000fea0003800200 */
.L_x_1229:
[----:B------:R-:W-:Y:S01]  /*1660*/  ISETP.NE.AND P1, PT, R45, RZ, PT ;  /* 0x000000ff2d00720c */ /* 0x000fe20003f25270 */
[----:B------:R-:W-:Y:S01]  /*1670*/  IMAD.IADD R16, R37, 0x1, R34 ;  /* 0x0000000125107824 */ /* 0x000fe200078e0222 */
[----:B------:R-:W-:Y:S01]  /*1680*/  ISETP.NE.AND P0, PT, R34, RZ, PT ;  /* 0x000000ff2200720c */ /* 0x000fe20003f05270 */
[----:B------:R-:W-:Y:S01]  /*1690*/  BSSY.RECONVERGENT B0, `(.L_x_1231) ;  /* 0x0000015000007945 */ /* 0x000fe20003800200 */
[----:B------:R-:W-:Y:S01]  /*16a0*/  ISETP.NE.AND P2, PT, R45, RZ, PT ;  /* 0x000000ff2d00720c */ /* 0x000fe20003f45270 */
[----:B------:R-:W-:Y:S01]  /*16b0*/  IMAD.MOV.U32 R39, RZ, RZ, R47 ;  /* 0x000000ffff277224 */ /* 0x000fe200078e002f */
[----:B------:R-:W-:Y:S02]  /*16c0*/  SEL R32, R41, RZ, !P0 ;  /* 0x000000ff29207207 */ /* 0x000fe40004000000 */
[----:B------:R-:W-:Y:S02]  /*16d0*/  ISETP.GE.AND P3, PT, R16, 0x101, PT ;  /* 0x000001011000780c */ /* 0x000fe40003f66270 */
[----:B------:R-:W-:Y:S01]  /*16e0*/  FSEL R37, R30, R22, !P0 ;  /* 0x000000161e257208 */ /* 0x000fe20004000000 */
[----:B------:R-:W-:Y:S01]  /*16f0*/  IMAD.IADD R32, R35, 0x1, R32 ;  /* 0x0000000123207824 */ /* 0x000fe200078e0220 */
[----:B------:R-:W-:-:S02]  /*1700*/  FSEL R38, R31, R23, !P0 ;  /* 0x000000171f267208 */ /* 0x000fc40004000000 */
[----:B------:R-:W-:Y:S02]  /*1710*/  FSEL R34, R28, R20, !P0 ;  /* 0x000000141c227208 */ /* 0x000fe40004000000 */
[----:B------:R-:W-:Y:S01]  /*1720*/  FSEL R33, R29, R21, !P0 ;  /* 0x000000151d217208 */ /* 0x000fe20004000000 */
[----:B------:R-:W-:Y:S06]  /*1730*/  @!P1 BRA `(.L_x_1232) ;  /* 0x0000000000289947 */ /* 0x000fec0003800000 */
[----:B------:R-:W-:Y:S01]  /*1740*/  DADD R22, R6, R26 ;  /* 0x0000000006167229 */ /* 0x000fe2000000001a */
[----:B------:R-:W-:Y:S01]  /*1750*/  ISETP.NE.AND P0, PT, R47, RZ, PT ;  /* 0x000000ff2f00720c */ /* 0x000fe20003f05270 */
[----:B------:R-:W-:Y:S01]  /*1760*/  DADD R20, R4, R24 ;  /* 0x0000000004147229 */ /* 0x000fe20000000018 */
[----:B------:R-:W-:Y:S02]  /*1770*/  IMAD.IADD R39, R36, 0x1, R47 ;  /* 0x0000000124277824 */ /* 0x000fe400078e022f */
[----:B------:R-:W-:-:S05]  /*1780*/  SEL R29, R12, RZ, !P0 ;  /* 0x000000ff0c1d7207 */ /* 0x000fca0004000000 */
[----:B------:R-:W-:Y:S01]  /*1790*/  FSEL R6, R22, R6, !P0 ;  /* 0x0000000616067208 */ /* 0x000fe20004000000 */
[----:B------:R-:W-:Y:S01]  /*17a0*/  IMAD.IADD R46, R46, 0x1, R29 ;  /* 0x000000012e2e7824 */ /* 0x000fe200078e021d */
[----:B------:R-:W-:Y:S02]  /*17b0*/  FSEL R7, R23, R7, !P0 ;  /* 0x0000000717077208 */ /* 0x000fe40004000000 */
[----:B------:R-:W-:Y:S02]  /*17c0*/  FSEL R4, R20, R4, !P0 ;  /* 0x0000000414047208 */ /* 0x000fe40004000000 */
[----:B------:R-:W-:-:S07]  /*17d0*/  FSEL R5, R21, R5, !P0 ;  /* 0x0000000515057208 */ /* 0x000fce0004000000 */
.L_x_1232:
[----:B------:R-:W-:Y:S05]  /*17e0*/  BSYNC.RECONVERGENT B0 ;  /* 0x0000000000007941 */ /* 0x000fea0003800200 */
.L_x_1231:
[----:B------:R-:W-:Y:S04]  /*17f0*/  BSSY.RECONVERGENT B0, `(.L_x_1233) ;  /* 0x0000014000007945 */ /* 0x000fe80003800200 */
[----:B------:R-:W-:Y:S05]  /*1800*/  @P2 BRA `(.L_x_1234) ;  /* 0x0000000000482947 */ /* 0x000fea0003800000 */
[----:B------:R-:W0:Y:S01]  /*1810*/  LDC.64 R28, c[0x0][0x3d0] ;  /* 0x0000f400ff1c7b82 */ /* 0x000e220000000a00 */
[----:B------:R-:W-:Y:S02]  /*1820*/  IMAD.MOV.U32 R20, RZ, RZ, R32 ;  /* 0x000000ffff147224 */ /* 0x000fe400078e0020 */
[----:B------:R-:W-:Y:S02]  /*1830*/  IMAD.MOV.U32 R32, RZ, RZ, R34 ;  /* 0x000000ffff207224 */ /* 0x000fe400078e0022 */
[----:B------:R-:W-:Y:S02]  /*1840*/  IMAD.MOV.U32 R22, RZ, RZ, R14 ;  /* 0x000000ffff167224 */ /* 0x000fe400078e000e */
[----:B------:R-:W-:Y:S01]  /*1850*/  IMAD.MOV.U32 R23, RZ, RZ, R15 ;  /* 0x000000ffff177224 */ /* 0x000fe200078e000f */
[----:B------:R-:W1:Y:S01]  /*1860*/  LDC.64 R30, c[0x0][0x3c0] ;  /* 0x0000f000ff1e7b82 */ /* 0x000e620000000a00 */
[----:B------:R-:W-:Y:S02]  /*1870*/  IMAD.MOV.U32 R21, RZ, RZ, R13 ;  /* 0x000000ffff157224 */ /* 0x000fe400078e000d */
[----:B------:R-:W-:-:S02]  /*1880*/  IMAD.MOV.U32 R34, RZ, RZ, R37 ;  /* 0x000000ffff227224 */ /* 0x000fc400078e0025 */
[----:B------:R-:W-:Y:S02]  /*1890*/  IMAD.MOV.U32 R35, RZ, RZ, R38 ;  /* 0x000000ffff237224 */ /* 0x000fe400078e0026 */
[----:B------:R-:W-:Y:S02]  /*18a0*/  IMAD.MOV.U32 R13, RZ, RZ, 0x65 ;  /* 0x00000065ff0d7424 */ /* 0x000fe400078e00ff */
[----:B------:R-:W-:Y:S01]  /*18b0*/  IMAD.MOV.U32 R36, RZ, RZ, RZ ;  /* 0x000000ffff247224 */ /* 0x000fe200078e00ff */
[----:B0-----:R0:W-:Y:S04]  /*18c0*/  ST.E.128.STRONG.GPU desc[UR10][R28.64+0x600], R16 ;  /* 0x000600101c007985 */ /* 0x0011e8000c10fd0a */
[----:B------:R0:W-:Y:S04]  /*18d0*/  ST.E.128.STRONG.GPU desc[UR10][R28.64+0x610], R32 ;  /* 0x000610201c007985 */ /* 0x0001e8000c10fd0a */
[----:B------:R0:W-:Y:S01]  /*18e0*/  ST.E.128.STRONG.GPU desc[UR10][R28.64+0x620], R20 ;  /* 0x000620141c007985 */ /* 0x0001e2000c10fd0a */
[----:B------:R-:W-:Y:S06]  /*18f0*/  MEMBAR.ALL.GPU ;  /* 0x0000000000007992 */ /* 0x000fec000000a000 */
[----:B------:R-:W-:-:S00]  /*1900*/  ERRBAR ;  /* 0x00000000000079ab */ /* 0x000fc00000000000 */
[----:B------:R-:W-:Y:S06]  /*1910*/  CGAERRBAR ;  /* 0x00000000000075ab */ /* 0x000fec0000000000 */
[----:B-1----:R0:W-:Y:S02]  /*1920*/  ST.E.STRONG.GPU desc[UR10][R30.64+0x80], R13 ;  /* 0x0000800d1e007985 */ /* 0x0021e4000c10f90a */
.L_x_1234:
[----:B------:R-:W-:Y:S05]  /*1930*/  BSYNC.RECONVERGENT B0 ;  /* 0x0000000000007941 */ /* 0x000fea0003800200 */
.L_x_1233:
[----:B------:R-:W-:Y:S05]  /*1940*/  @!P3 BRA `(.L_x_1235) ;  /* 0x00000010009cb947 */ /* 0x000fea0003800000 */
[----:B------:R-:W-:Y:S01]  /*1950*/  BAR.SYNC.DEFER_BLOCKING 0x0 ;  /* 0x0000000000007b1d */ /* 0x000fe20000010000 */
[----:B------:R-:W-:Y:S02]  /*1960*/  ISETP.NE.U32.AND P0, PT, R8, R10, PT ;  /* 0x0000000a0800720c */ /* 0x000fe40003f05070 */
[----:B------:R-:W-:Y:S02]  /*1970*/  ISETP.NE.AND P2, PT, R47, RZ, PT ;  /* 0x000000ff2f00720c */ /* 0x000fe40003f45270 */
[----:B------:R-:W-:Y:S02]  /*1980*/  ISETP.NE.AND.EX P0, PT, R9, R11, PT, P0 ;  /* 0x0000000b0900720c */ /* 0x000fe40003f05300 */
[----:B------:R-:W-:-:S09]  /*1990*/  ISETP.GE.U32.AND P1, PT, R45, R16, PT ;  /* 0x000000102d00720c */ /* 0x000fd20003f26070 */
        /* <DEDUP_REMOVED lines=9> */
[----:B------:R-:W-:Y:S05]  /*1a30*/  @P1 EXIT ;  /* 0x000000000000194d */ /* 0x000fea0003800000 */
[----:B-1----:R-:W-:Y:S01]  /*1a40*/  LOP3.LUT R3, RZ, R45, RZ, 0x33, !PT ;  /* 0x0000002dff037212 */ /* 0x002fe200078e33ff */
[----:B------:R-:W-:Y:S04]  /*1a50*/  BSSY.RECONVERGENT B0, `(.L_x_1236) ;  /* 0x0000030000007945 */ /* 0x000fe80003800200 */
[----:B------:R-:W-:-:S05]  /*1a60*/  IMAD.IADD R8, R16, 0x1, R3 ;  /* 0x0000000110087824 */ /* 0x000fca00078e0203 */
[C---:B------:R-:W-:Y:S02]  /*1a70*/  LOP3.LUT R2, R8.reuse, 0x300, RZ, 0xc0, !PT ;  /* 0x0000030008027812 */ /* 0x040fe400078ec0ff */
[----:B------:R-:W-:Y:S02]  /*1a80*/  ISETP.GE.U32.AND P1, PT, R8, 0x300, PT ;  /* 0x000003000800780c */ /* 0x000fe40003f26070 */
[----:B------:R-:W-:-:S13]  /*1a90*/  ISETP.NE.AND P0, PT, R2, 0x300, PT ;  /* 0x000003000200780c */ /* 0x000fda0003f05270 */
[----:B------:R-:W-:Y:S05]  /*1aa0*/  @!P0 BRA `(.L_x_1237) ;  /* 0x0000000000a88947 */ /* 0x000fea0003800000 */
[----:B------:R-:W1:Y:S01]  /*1ab0*/  LDC.64 R2, c[0x0][0x3b0] ;  /* 0x0000ec00ff027b82 */ /* 0x000e620000000a00 */
[----:B------:R-:W-:-:S05]  /*1ac0*/  LEA.HI R8, R8, 0x1, RZ, 0x18 ;  /* 0x0000000108087811 */ /* 0x000fca00078fc0ff */
[C---:B------:R-:W-:Y:S01]  /*1ad0*/  IMAD.SHL.U32 R9, R8.reuse, 0x100, RZ ;  /* 0x0000010008097824 */ /* 0x040fe200078e00ff */
[----:B------:R-:W-:Y:S01]  /*1ae0*/  LOP3.LUT R8, R8, 0x3, RZ, 0xc0, !PT ;  /* 0x0000000308087812 */ /* 0x000fe200078ec0ff */
[----:B------:R-:W2:Y:S04]  /*1af0*/  LDC.64 R4, c[0x0][0x3a8] ;  /* 0x0000ea00ff047b82 */ /* 0x000ea80000000a00 */
[----:B------:R-:W-:-:S04]  /*1b00*/  IMAD.MOV R11, RZ, RZ, -R8 ;  /* 0x000000ffff0b7224 */ /* 0x000fc800078e0a08 */
[----:B------:R-:W3:Y:S01]  /*1b10*/  LDC.64 R6, c[0x0][0x3a0] ;  /* 0x0000e800ff067b82 */ /* 0x000ee20000000a00 */
[----:B-1----:R-:W-:-:S04]  /*1b20*/  IMAD.WIDE.U32 R2, R45, 0x4, R2 ;  /* 0x000000042d027825 */ /* 0x002fc800078e0002 */
[----:B0-----:R-:W-:Y:S02]  /*1b30*/  IMAD.MOV.U32 R18, RZ, RZ, R2 ;  /* 0x000000ffff127224 */ /* 0x001fe400078e0002 */
[----:B------:R-:W-:Y:S02]  /*1b40*/  IMAD.MOV.U32 R19, RZ, RZ, R3 ;  /* 0x000000ffff137224 */ /* 0x000fe400078e0003 */
[----:B--2---:R-:W-:-:S04]  /*1b50*/  IMAD.WIDE.U32 R4, R45, 0x10, R4 ;  /* 0x000000102d047825 */ /* 0x004fc800078e0004 */
[----:B------:R-:W-:Y:S02]  /*1b60*/  IMAD.MOV.U32 R14, RZ, RZ, R4 ;  /* 0x000000ffff0e7224 */ /* 0x000fe400078e0004 */
[C---:B------:R-:W-:Y:S02]  /*1b70*/  IMAD R4, R45.reuse, 0x30, R0 ;  /* 0x000000302d047824 */ /* 0x040fe400078e0200 */
[----:B---3--:R-:W-:Y:S01]  /*1b80*/  IMAD.WIDE.U32 R2, R45, 0x8, R6 ;  /* 0x000000082d027825 */ /* 0x008fe200078e0006 */
[----:B------:R-:W-:-:S03]  /*1b90*/  LOP3.LUT R6, R9, 0x300, RZ, 0xc0, !PT ;  /* 0x0000030009067812 */ /* 0x000fc600078ec0ff */
[----:B------:R-:W-:Y:S02]  /*1ba0*/  IMAD.MOV.U32 R17, RZ, RZ, R5 ;  /* 0x000000ffff117224 */ /* 0x000fe400078e0005 */
[----:B------:R-:W-:Y:S02]  /*1bb0*/  IMAD.MOV.U32 R12, RZ, RZ, R2 ;  /* 0x000000ffff0c7224 */ /* 0x000fe400078e0002 */
[----:B------:R-:W-:Y:S02]  /*1bc0*/  IMAD.MOV.U32 R15, RZ, RZ, R3 ;  /* 0x000000ffff0f7224 */ /* 0x000fe400078e0003 */
[----:B------:R-:W-:Y:S02]  /*1bd0*/  IMAD.IADD R45, R45, 0x1, R6 ;  /* 0x000000012d2d7824 */ /* 0x000fe400078e0206 */
[----:B------:R-:W-:-:S07]  /*1be0*/  VIADD R10, R4, 0x20 ;  /* 0x00000020040a7836 */ /* 0x000fce0000000000 */
.L_x_1238:
[----:B-1----:R-:W0:Y:S01]  /*1bf0*/  LDS.64 R2, [R10+-0x20] ;  /* 0xffffe0000a027984 */ /* 0x002e220000000a00 */
[----:B------:R-:W-:Y:S01]  /*1c00*/  IMAD.MOV.U32 R8, RZ, RZ, R12 ;  /* 0x000000ffff087224 */ /* 0x000fe200078e000c */
[----:B------:R-:W-:Y:S01]  /*1c10*/  IADD3 R12, P4, PT, R12, 0x800, RZ ;  /* 0x000008000c0c7810 */ /* 0x000fe20007f9e0ff */
[--C-:B------:R-:W-:Y:S01]  /*1c20*/  IMAD.MOV.U32 R9, RZ, RZ, R15.reuse ;  /* 0x000000ffff097224 */ /* 0x100fe200078e000f */
[----:B------:R-:W1:Y:S01]  /*1c30*/  LDS.128 R4, [R10+-0x10] ;  /* 0xfffff0000a047984 */ /* 0x000e620000000c00 */
[----:B------:R-:W-:Y:S02]  /*1c40*/  VIADD R11, R11, 0x1 ;  /* 0x000000010b0b7836 */ /* 0x000fe40000000000 */
[----:B------:R-:W-:Y:S01]  /*1c50*/  IMAD.X R15, RZ, RZ, R15, P4 ;  /* 0x000000ffff0f7224 */ /* 0x000fe200020e060f */
[----:B------:R2:W3:Y:S02]  /*1c60*/  LDS R13, [R10] ;  /* 0x000000000a0d7984 */ /* 0x0004e40000000800 */
[----:B------:R-:W-:Y:S01]  /*1c70*/  ISETP.NE.AND P0, PT, R11, RZ, PT ;  /* 0x000000ff0b00720c */ /* 0x000fe20003f05270 */
[----:B--2---:R-:W-:Y:S01]  /*1c80*/  VIADD R10, R10, 0x3000 ;  /* 0x000030000a0a7836 */ /* 0x004fe20000000000 */
[----:B0-----:R0:W-:Y:S02]  /*1c90*/  STG.E.64 desc[UR10][R8.64], R2 ;  /* 0x0000000208007986 */ /* 0x0011e4000c101b0a */
[----:B0-----:R-:W-:Y:S01]  /*1ca0*/  IMAD.MOV.U32 R2, RZ, RZ, R14 ;  /* 0x000000ffff027224 */ /* 0x001fe200078e000e */
[----:B------:R-:W-:Y:S01]  /*1cb0*/  IADD3 R14, P3, PT, R14, 0x1000, RZ ;  /* 0x000010000e0e7810 */ /* 0x000fe20007f7e0ff */
[----:B------:R-:W-:-:S02]  /*1cc0*/  IMAD.MOV.U32 R3, RZ, RZ, R17 ;  /* 0x000000ffff037224 */ /* 0x000fc400078e0011 */
[----:B------:R-:W-:Y:S01]  /*1cd0*/  IMAD.MOV.U32 R8, RZ, RZ, R18 ;  /* 0x000000ffff087224 */ /* 0x000fe200078e0012 */
[----:B------:R-:W-:Y:S01]  /*1ce0*/  IADD3 R18, P2, PT, R18, 0x400, RZ ;  /* 0x0000040012127810 */ /* 0x000fe20007f5e0ff */
[----:B------:R-:W-:Y:S01]  /*1cf0*/  IMAD.MOV.U32 R9, RZ, RZ, R19 ;  /* 0x000000ffff097224 */ /* 0x000fe200078e0013 */
[----:B-1----:R1:W-:Y:S01]  /*1d00*/  STG.E.128 desc[UR10][R2.64], R4 ;  /* 0x0000000402007986 */ /* 0x0023e2000c101d0a */
[----:B------:R-:W-:Y:S02]  /*1d10*/  IMAD.X R17, RZ, RZ, R17, P3 ;  /* 0x000000ffff117224 */ /* 0x000fe400018e0611 */
[----:B------:R-:W-:Y:S01]  /*1d20*/  IMAD.X R19, RZ, RZ, R19, P2 ;  /* 0x000000ffff137224 */ /* 0x000fe200010e0613 */
[----:B---3--:R1:W-:Y:S01]  /*1d30*/  STG.E desc[UR10][R8.64], R13 ;  /* 0x0000000d08007986 */ /* 0x0083e2000c10190a */
[----:B------:R-:W-:Y:S06]  /*1d40*/  @P0 BRA `(.L_x_1238) ;  /* 0xfffffffc00a80947 */ /* 0x000fec000383ffff */
.L_x_1237:
[----:B------:R-:W-:Y:S05]  /*1d50*/  BSYNC.RECONVERGENT B0 ;  /* 0x0000000000007941 */ /* 0x000fea0003800200 */
.L_x_1236:
[----:B------:R-:W-:Y:S05]  /*1d60*/  @!P1 EXIT ;  /* 0x000000000000994d */ /* 0x000fea0003800000 */
[----:B-1----:R-:W1:Y:S01]  /*1d70*/  LDC.64 R2, c[0x0][0x3a0] ;  /* 0x0000e800ff027b82 */ /* 0x002e620000000a00 */
[----:B------:R-:W-:Y:S01]  /*1d80*/  IMAD.IADD R10, R16, 0x1, -R45 ;  /* 0x00000001100a7824 */ /* 0x000fe200078e0a2d */
[----:B------:R-:W-:Y:S01]  /*1d90*/  BSSY.RECONVERGENT B0, `(.L_x_1239) ;  /* 0x0000083000007945 */ /* 0x000fe20003800200 */
[----:B------:R-:W-:-:S03]  /*1da0*/  IMAD R0, R45, 0x30, R0 ;  /* 0x000000302d007824 */ /* 0x000fc600078e0200 */
[----:B------:R-:W-:Y:S01]  /*1db0*/  ISETP.GT.AND P1, PT, R10, 0xc00, PT ;  /* 0x00000c000a00780c */ /* 0x000fe20003f24270 */
[----:B------:R-:W-:Y:S01]  /*1dc0*/  VIADD R0, R0, 0x9020 ;  /* 0x0000902000007836 */ /* 0x000fe20000000000 */
[----:B------:R-:W2:Y:S08]  /*1dd0*/  LDC.64 R4, c[0x0][0x3a8] ;  /* 0x0000ea00ff047b82 */ /* 0x000eb00000000a00 */
[----:B------:R-:W3:Y:S01]  /*1de0*/  LDC.64 R6, c[0x0][0x3b0] ;  /* 0x0000ec00ff067b82 */ /* 0x000ee20000000a00 */
[----:B-1----:R-:W-:-:S04]  /*1df0*/  IMAD.WIDE.U32 R2, R45, 0x8, R2 ;  /* 0x000000082d027825 */ /* 0x002fc800078e0002 */
[----:B--2---:R-:W-:-:S03]  /*1e00*/  IMAD.WIDE.U32 R4, R45, 0x10, R4 ;  /* 0x000000102d047825 */ /* 0x004fc600078e0004 */
[----:B------:R-:W-:Y:S01]  /*1e10*/  IADD3 R4, P2, PT, R4, 0x2000, RZ ;  /* 0x0000200004047810 */ /* 0x000fe20007f5e0ff */
[----:B---3--:R-:W-:Y:S01]  /*1e20*/  IMAD.WIDE.U32 R8, R45, 0x4, R6 ;  /* 0x000000042d087825 */ /* 0x008fe200078e0006 */
[----:B------:R-:W-:-:S03]  /*1e30*/  IADD3 R6, P0, PT, R2, 0x1000, RZ ;  /* 0x0000100002067810 */ /* 0x000fc60007f1e0ff */
[----:B------:R-:W-:Y:S01]  /*1e40*/  IMAD.X R5, RZ, RZ, R5, P2 ;  /* 0x000000ffff057224 */ /* 0x000fe200010e0605 */
[----:B------:R-:W-:Y:S01]  /*1e50*/  IADD3 R2, P3, PT, R8, 0x800, RZ ;  /* 0x0000080008027810 */ /* 0x000fe20007f7e0ff */
[----:B------:R-:W-:Y:S01]  /*1e60*/  IMAD.X R7, RZ, RZ, R3, P0 ;  /* 0x000000ffff077224 */ /* 0x000fe200000e0603 */
[----:B------:R-:W-:-:S03]  /*1e70*/  PLOP3.LUT P0, PT, PT, PT, PT, 0x80, 0x8 ;  /* 0x000000000008781c */ /* 0x000fc60003f0f070 */
[----:B------:R-:W-:Y:S01]  /*1e80*/  IMAD.X R3, RZ, RZ, R9, P3 ;  /* 0x000000ffff037224 */ /* 0x000fe200018e0609 */
[----:B------:R-:W-:Y:S09]  /*1e90*/  @!P1 BRA `(.L_x_1240) ;  /* 0x0000000400c89947 */ /* 0x000ff20003800000 */
[----:B------:R-:W-:Y:S01]  /*1ea0*/  PLOP3.LUT P0, PT, PT, PT, PT, 0x8, 0x80 ;  /* 0x000000000080781c */ /* 0x000fe20003f0e170 */
[----:B------:R-:W-:-:S12]  /*1eb0*/  VIADD R8, R16, 0xfffff400 ;  /* 0xfffff40010087836 */ /* 0x000fd80000000000 */
.L_x_1241:
[----:B------:R-:W1:Y:S01]  /*1ec0*/  LDS.64 R10, [R0+-0x9020] ;  /* 0xff6fe000000a7984 */ /* 0x000e620000000a00 */
[----:B------:R-:W-:-:S03]  /*1ed0*/  VIADD R45, R45, 0x1000 ;  /* 0x000010002d2d7836 */ /* 0x000fc60000000000 */
[----:B0-----:R-:W0:Y:S02]  /*1ee0*/  LDS.128 R20, [R0+-0x9010] ;  /* 0xff6ff00000147984 */ /* 0x001e240000000c00 */
[----:B------:R-:W-:Y:S02]  /*1ef0*/  ISETP.GE.AND P1, PT, R45, R8, PT ;  /* 0x000000082d00720c */ /* 0x000fe40003f26270 */
[----:B------:R-:W2:Y:S04]  /*1f00*/  LDS R9, [R0+-0x9000] ;  /* 0xff70000000097984 */ /* 0x000ea80000000800 */
[----:B------:R-:W3:Y:S04]  /*1f10*/  LDS.64 R18, [R0+-0x6020] ;  /* 0xff9fe00000127984 */ /* 0x000ee80000000a00 */
[----:B------:R-:W4:Y:S04]  /*1f20*/  LDS.128 R24, [R0+-0x6010] ;  /* 0xff9ff00000187984 */ /* 0x000f280000000c00 */
[----:B------:R-:W5:Y:S04]  /*1f30*/  LDS R17, [R0+-0x6000] ;  /* 0xffa0000000117984 */ /* 0x000f680000000800 */
[----:B------:R-:W5:Y:S04]  /*1f40*/  LDS.64 R36, [R0+-0x3020] ;  /* 0xffcfe00000247984 */ /* 0x000f680000000a00 */
[----:B------:R-:W5:Y:S04]  /*1f50*/  LDS.128 R40, [R0+-0x3010] ;  /* 0xffcff00000287984 */ /* 0x000f680000000c00 */
[----:B------:R-:W5:Y:S04]  /*1f60*/  LDS R53, [R0+-0x3000] ;  /* 0xffd0000000357984 */ /* 0x000f680000000800 */
[----:B------:R-:W5:Y:S04]  /*1f70*/  LDS.64 R46, [R0+-0x20] ;  /* 0xffffe000002e7984 */ /* 0x000f680000000a00 */
[----:B------:R-:W5:Y:S04]  /*1f80*/  LDS.128 R12, [R0+-0x10] ;  /* 0xfffff000000c7984 */ /* 0x000f680000000c00 */
[----:B-1----:R-:W-:Y:S04]  /*1f90*/  STG.E.64 desc[UR10][R6.64+-0x1000], R10 ;  /* 0xfff0000a06007986 */ /* 0x002fe8000c101b0a */
[----:B------:R-:W1:Y:S04]  /*1fa0*/  LDS R55, [R0] ;  /* 0x0000000000377984 */ /* 0x000e680000000800 */
[----:B0-----:R-:W-:Y:S04]  /*1fb0*/  STG.E.128 desc[UR10][R4.64+-0x2000], R20 ;  /* 0xffe0001404007986 */ /* 0x001fe8000c101d0a */
[----:B------:R-:W0:Y:S04]  /*1fc0*/  LDS.64 R10, [R0+0x2fe0] ;  /* 0x002fe000000a7984 */ /* 0x000e280000000a00 */
[----:B--2---:R-:W-:Y:S04]  /*1fd0*/  STG.E desc[UR10][R2.64+-0x800], R9 ;  /* 0xfff8000902007986 */ /* 0x004fe8000c10190a */
[----:B------:R-:W2:Y:S04]  /*1fe0*/  LDS.128 R32, [R0+0x2ff0] ;  /* 0x002ff00000207984 */ /* 0x000ea80000000c00 */
[----:B---3--:R-:W-:Y:S04]  /*1ff0*/  STG.E.64 desc[UR10][R6.64+-0x800], R18 ;  /* 0xfff8001206007986 */ /* 0x008fe8000c101b0a */
[----:B------:R-:W3:Y:S04]  /*2000*/  LDS R9, [R0+0x3000] ;  /* 0x0030000000097984 */ /* 0x000ee80000000800 */
[----:B----4-:R-:W-:Y:S04]  /*2010*/  STG.E.128 desc[UR10][R4.64+-0x1000], R24 ;  /* 0xfff0001804007986 */ /* 0x010fe8000c101d0a */
[----:B------:R-:W4:Y:S04]  /*2020*/  LDS.64 R18, [R0+0x5fe0] ;  /* 0x005fe00000127984 */ /* 0x000f280000000a00 */
[----:B-----5:R-:W-:Y:S04]  /*2030*/  STG.E desc[UR10][R2.64+-0x400], R17 ;  /* 0xfffc001102007986 */ /* 0x020fe8000c10190a */
[----:B------:R-:W5:Y:S04]  /*2040*/  LDS.128 R28, [R0+0x5ff0] ;  /* 0x005ff000001c7984 */ /* 0x000f680000000c00 */
[----:B------:R-:W5:Y:S04]  /*2050*/  LDS R17, [R0+0x6000] ;  /* 0x0060000000117984 */ /* 0x000f680000000800 */
[----:B------:R-:W5:Y:S04]  /*2060*/  LDS.64 R48, [R0+0x8fe0] ;  /* 0x008fe00000307984 */ /* 0x000f680000000a00 */
[----:B------:R-:W5:Y:S04]  /*2070*/  LDS.128 R24, [R0+0x8ff0] ;  /* 0x008ff00000187984 */ /* 0x000f680000000c00 */
[----:B------:R-:W-:Y:S04]  /*2080*/  STG.E.64 desc[UR10][R6.64], R36 ;  /* 0x0000002406007986 */ /* 0x000fe8000c101b0a */
[----:B------:R-:W-:Y:S04]  /*2090*/  STG.E.128 desc[UR10][R4.64], R40 ;  /* 0x0000002804007986 */ /* 0x000fe8000c101d0a */
[----:B------:R-:W5:Y:S04]  /*20a0*/  LDS R57, [R0+0x9000] ;  /* 0x0090000000397984 */ /* 0x000f680000000800 */
[----:B------:R-:W5:Y:S04]  /*20b0*/  LDS.64 R40, [R0+0xbfe0] ;  /* 0x00bfe00000287984 */ /* 0x000f680000000a00 */
[----:B------:R-:W5:Y:S04]  /*20c0*/  LDS.128 R20, [R0+0xbff0] ;  /* 0x00bff00000147984 */ /* 0x000f680000000c00 */
[----:B------:R-:W5:Y:S04]  /*20d0*/  LDS R59, [R0+0xc000] ;  /* 0x00c00000003b7984 */ /* 0x000f680000000800 */
[----:B------:R-:W5:Y:S04]  /*20e0*/  LDS.64 R42, [R0+0xefe0] ;  /* 0x00efe000002a7984 */ /* 0x000f680000000a00 */
[----:B------:R-:W5:Y:S04]  /*20f0*/  LDS.128 R36, [R0+0xeff0] ;  /* 0x00eff00000247984 */ /* 0x000f680000000c00 */
[----:B------:R-:W5:Y:S04]  /*2100*/  LDS R61, [R0+0xf000] ;  /* 0x00f00000003d7984 */ /* 0x000f680000000800 */
[----:B------:R-:W5:Y:S04]  /*2110*/  LDS.64 R50, [R0+0x11fe0] ;  /* 0x011fe00000327984 */ /* 0x000f680000000a00 */
[----:B------:R-:W-:Y:S04]  /*2120*/  STG.E desc[UR10][R2.64], R53 ;  /* 0x0000003502007986 */ /* 0x000fe8000c10190a */
[----:B------:R-:W-:Y:S04]  /*2130*/  STG.E.64 desc[UR10][R6.64+0x800], R46 ;  /* 0x0008002e06007986 */ /* 0x000fe8000c101b0a */
[----:B------:R-:W-:Y:S04]  /*2140*/  STG.E.128 desc[UR10][R4.64+0x1000], R12 ;  /* 0x0010000c04007986 */ /* 0x000fe8000c101d0a */
[----:B-1----:R-:W-:Y:S04]  /*2150*/  STG.E desc[UR10][R2.64+0x400], R55 ;  /* 0x0004003702007986 */ /* 0x002fe8000c10190a */
[----:B0-----:R-:W-:Y:S04]  /*2160*/  STG.E.64 desc[UR10][R6.64+0x1000], R10 ;  /* 0x0010000a06007986 */ /* 0x001fe8000c101b0a */
[----:B--2---:R-:W-:Y:S04]  /*2170*/  STG.E.128 desc[UR10][R4.64+0x2000], R32 ;  /* 0x0020002004007986 */ /* 0x004fe8000c101d0a */
[----:B---3--:R-:W-:Y:S04]  /*2180*/  STG.E desc[UR10][R2.64+0x800], R9 ;  /* 0x0008000902007986 */ /* 0x008fe8000c10190a */
[----:B----4-:R-:W-:Y:S04]  /*2190*/  STG.E.64 desc[UR10][R6.64+0x1800], R18 ;  /* 0x0018001206007986 */ /* 0x010fe8000c101b0a */
[----:B-----5:R-:W-:Y:S04]  /*21a0*/  STG.E.128 desc[UR10][R4.64+0x3000], R28 ;  /* 0x0030001c04007986 */ /* 0x020fe8000c101d0a */
[----:B------:R-:W-:Y:S04]  /*21b0*/  STG.E desc[UR10][R2.64+0xc00], R17 ;  /* 0x000c001102007986 */ /* 0x000fe8000c10190a */
[----:B------:R-:W0:Y:S04]  /*21c0*/  LDS.128 R12, [R0+0x11ff0] ;  /* 0x011ff000000c7984 */ /* 0x000e280000000c00 */
[----:B------:R-:W-:Y:S04]  /*21d0*/  STG.E.64 desc[UR10][R6.64+0x2000], R48 ;  /* 0x0020003006007986 */ /* 0x000fe8000c101b0a */
[----:B------:R-:W1:Y:S04]  /*21e0*/  LDS R9, [R0+0x12000] ;  /* 0x0120000000097984 */ /* 0x000e680000000800 */
[----:B------:R-:W-:Y:S04]  /*21f0*/  STG.E.128 desc[UR10][R4.64+0x4000], R24 ;  /* 0x0040001804007986 */ /* 0x000fe8000c101d0a */
[----:B------:R-:W2:Y:S04]  /*2200*/  LDS.64 R10, [R0+0x14fe0] ;  /* 0x014fe000000a7984 */ /* 0x000ea80000000a00 */
[----:B------:R-:W3:Y:S04]  /*2210*/  LDS.128 R24, [R0+0x14ff0] ;  /* 0x014ff00000187984 */ /* 0x000ee80000000c00 */
[----:B------:R-:W4:Y:S04]  /*2220*/  LDS R17, [R0+0x15000] ;  /* 0x0150000000117984 */ /* 0x000f280000000800 */
[----:B------:R-:W5:Y:S04]  /*2230*/  LDS.64 R18, [R0+0x17fe0] ;  /* 0x017fe00000127984 */ /* 0x000f680000000a00 */
[----:B------:R-:W-:Y:S04]  /*2240*/  STG.E desc[UR10][R2.64+0x1000], R57 ;  /* 0x0010003902007986 */ /* 0x000fe8000c10190a */
[----:B------:R-:W5:Y:S04]  /*2250*/  LDS.128 R32, [R0+0x17ff0] ;  /* 0x017ff00000207984 */ /* 0x000f680000000c00 */
[----:B------:R-:W-:Y:S04]  /*2260*/  STG.E.64 desc[UR10][R6.64+0x2800], R40 ;  /* 0x0028002806007986 */ /* 0x000fe8000c101b0a */
[----:B------:R-:W5:Y:S04]  /*2270*/  LDS R55, [R0+0x18000] ;  /* 0x0180000000377984 */ /* 0x000f680000000800 */
[----:B------:R-:W-:Y:S04]  /*2280*/  STG.E.128 desc[UR10][R4.64+0x5000], R20 ;  /* 0x0050001404007986 */ /* 0x000fe8000c101d0a */
        /* <DEDUP_REMOVED lines=11> */
[----:B------:R-:W5:Y:S04]  /*2340*/  LDS.64 R50, [R0+0x20fe0] ;  /* 0x020fe00000327984 */ /* 0x000f680000000a00 */
[----:B------:R-:W5:Y:S04]  /*2350*/  LDS.128 R36, [R0+0x20ff0] ;  /* 0x020ff00000247984 */ /* 0x000f680000000c00 */
[----:B------:R-:W5:Y:S04]  /*2360*/  LDS R61, [R0+0x21000] ;  /* 0x02100000003d7984 */ /* 0x000f680000000800 */
[----:B------:R-:W5:Y:S04]  /*2370*/  LDS.64 R52, [R0+0x23fe0] ;  /* 0x023fe00000347984 */ /* 0x000f680000000a00 */
[----:B------:R-:W5:Y:S04]  /*2380*/  LDS.128 R40, [R0+0x23ff0] ;  /* 0x023ff00000287984 */ /* 0x000f680000000c00 */
[----:B------:R2:W5:Y:S04]  /*2390*/  LDS R63, [R0+0x24000] ;  /* 0x02400000003f7984 */ /* 0x0005680000000800 */
[----:B0-----:R-:W-:Y:S04]  /*23a0*/  STG.E.128 desc[UR10][R4.64+0x7000], R12 ;  /* 0x0070000c04007986 */ /* 0x001fe8000c101d0a */
[----:B-1----:R0:W-:Y:S01]  /*23b0*/  STG.E desc[UR10][R2.64+0x1c00], R9 ;  /* 0x001c000902007986 */ /* 0x0021e2000c10190a */
[----:B--2---:R-:W-:-:S03]  /*23c0*/  VIADD R0, R0, 0x30000 ;  /* 0x0003000000007836 */ /* 0x004fc60000000000 */
[----:B------:R1:W-:Y:S04]  /*23d0*/  STG.E.64 desc[UR10][R6.64+0x4000], R10 ;  /* 0x0040000a06007986 */ /* 0x0003e8000c101b0a */
[----:B---3--:R-:W-:Y:S04]  /*23e0*/  STG.E.128 desc[UR10][R4.64+0x8000], R24 ;  /* 0x0080001804007986 */ /* 0x008fe8000c101d0a */
[----:B----4-:R-:W-:Y:S01]  /*23f0*/  STG.E desc[UR10][R2.64+0x2000], R17 ;  /* 0x0020001102007986 */ /* 0x010fe2000c10190a */
[----:B0-----:R-:W-:Y:S02]  /*2400*/  IADD3 R9, P4, PT, R2, 0x4000, RZ ;  /* 0x0000400002097810 */ /* 0x001fe40007f9e0ff */
[----:B------:R-:W-:Y:S01]  /*2410*/  IADD3 R13, P2, PT, R6, 0x8000, RZ ;  /* 0x00008000060d7810 */ /* 0x000fe20007f5e0ff */
[----:B-----5:R-:W-:Y:S01]  /*2420*/  STG.E.64 desc[UR10][R6.64+0x4800], R18 ;  /* 0x0048001206007986 */ /* 0x020fe2000c101b0a */
[----:B-1----:R-:W-:Y:S01]  /*2430*/  IADD3 R11, P3, PT, R4, 0x10000, RZ ;  /* 0x00010000040b7810 */ /* 0x002fe20007f7e0ff */
[----:B------:R-:W-:-:S02]  /*2440*/  IMAD.X R10, RZ, RZ, R3, P4 ;  /* 0x000000ffff0a7224 */ /* 0x000fc400020e0603 */
[----:B------:R-:W-:Y:S01]  /*2450*/  STG.E.128 desc[UR10][R4.64+0x9000], R32 ;  /* 0x0090002004007986 */ /* 0x000fe2000c101d0a */
[----:B------:R-:W-:Y:S02]  /*2460*/  IMAD.X R14, RZ, RZ, R7, P2 ;  /* 0x000000ffff0e7224 */ /* 0x000fe400010e0607 */
[----:B------:R-:W-:Y:S01]  /*2470*/  IMAD.X R12, RZ, RZ, R5, P3 ;  /* 0x000000ffff0c7224 */ /* 0x000fe200018e0605 */
[----:B------:R-:W-:Y:S04]  /*2480*/  STG.E desc[UR10][R2.64+0x2400], R55 ;  /* 0x0024003702007986 */ /* 0x000fe8000c10190a */
[----:B------:R-:W-:Y:S04]  /*2490*/  STG.E.64 desc[UR10][R6.64+0x5000], R46 ;  /* 0x0050002e06007986 */ /* 0x000fe8000c101b0a */
[----:B------:R-:W-:Y:S04]  /*24a0*/  STG.E.128 desc[UR10][R4.64+0xa000], R28 ;  /* 0x00a0001c04007986 */ /* 0x000fe8000c101d0a */
[----:B------:R-:W-:Y:S04]  /*24b0*/  STG.E desc[UR10][R2.64+0x2800], R57 ;  /* 0x0028003902007986 */ /* 0x000fe8000c10190a */
[----:B------:R-:W-:Y:S04]  /*24c0*/  STG.E.64 desc[UR10][R6.64+0x5800], R48 ;  /* 0x0058003006007986 */ /* 0x000fe8000c101b0a */
[----:B------:R-:W-:Y:S04]  /*24d0*/  STG.E.128 desc[UR10][R4.64+0xb000], R20 ;  /* 0x00b0001404007986 */ /* 0x000fe8000c101d0a */
[----:B------:R-:W-:Y:S04]  /*24e0*/  STG.E desc[UR10][R2.64+0x2c00], R59 ;  /* 0x002c003b02007986 */ /* 0x000fe8000c10190a */
[----:B------:R-:W-:Y:S04]  /*24f0*/  STG.E.64 desc[UR10][R6.64+0x6000], R50 ;  /* 0x0060003206007986 */ /* 0x000fe8000c101b0a */
[----:B------:R-:W-:Y:S04]  /*2500*/  STG.E.128 desc[UR10][R4.64+0xc000], R36 ;  /* 0x00c0002404007986 */ /* 0x000fe8000c101d0a */
[----:B------:R-:W-:Y:S04]  /*2510*/  STG.E desc[UR10][R2.64+0x3000], R61 ;  /* 0x0030003d02007986 */ /* 0x000fe8000c10190a */
[----:B------:R0:W-:Y:S04]  /*2520*/  STG.E.64 desc[UR10][R6.64+0x6800], R52 ;  /* 0x0068003406007986 */ /* 0x0001e8000c101b0a */
[----:B------:R-:W-:Y:S04]  /*2530*/  STG.E.128 desc[UR10][R4.64+0xd000], R40 ;  /* 0x00d0002804007986 */ /* 0x000fe8000c101d0a */
[----:B------:R1:W-:Y:S01]  /*2540*/  STG.E desc[UR10][R2.64+0x3400], R63 ;  /* 0x0034003f02007986 */ /* 0x0003e2000c10190a */
[----:B0-----:R-:W-:-:S02]  /*2550*/  IMAD.MOV.U32 R6, RZ, RZ, R13 ;  /* 0x000000ffff067224 */ /* 0x001fc400078e000d */
[----:B------:R-:W-:Y:S02]  /*2560*/  IMAD.MOV.U32 R7, RZ, RZ, R14 ;  /* 0x000000ffff077224 */ /* 0x000fe400078e000e */
[----:B-1----:R-:W-:Y:S02]  /*2570*/  IMAD.MOV.U32 R2, RZ, RZ, R9 ;  /* 0x000000ffff027224 */ /* 0x002fe400078e0009 */
[----:B------:R-:W-:Y:S02]  /*2580*/  IMAD.MOV.U32 R4, RZ, RZ, R11 ;  /* 0x000000ffff047224 */ /* 0x000fe400078e000b */
[----:B------:R-:W-:Y:S02]  /*2590*/  IMAD.MOV.U32 R5, RZ, RZ, R12 ;  /* 0x000000ffff057224 */ /* 0x000fe400078e000c */
[----:B------:R-:W-:Y:S01]  /*25a0*/  IMAD.MOV.U32 R3, RZ, RZ, R10 ;  /* 0x000000ffff037224 */ /* 0x000fe200078e000a */
[----:B------:R-:W-:Y:S06]  /*25b0*/  @!P1 BRA `(.L_x_1241) ;  /* 0xfffffff800409947 */ /* 0x000fec000383ffff */
.L_x_1240:
[----:B------:R-:W-:Y:S05]  /*25c0*/  BSYNC.RECONVERGENT B0 ;  /* 0x0000000000007941 */ /* 0x000fea0003800200 */
.L_x_1239:
[----:B------:R-:W-:Y:S01]  /*25d0*/  IMAD.IADD R8, R16, 0x1, -R45 ;  /* 0x0000000110087824 */ /* 0x000fe200078e0a2d */
[----:B------:R-:W-:Y:S04]  /*25e0*/  BSSY.RECONVERGENT B0, `(.L_x_1242) ;  /* 0x0000042000007945 */ /* 0x000fe80003800200 */
[----:B------:R-:W-:-:S13]  /*25f0*/  ISETP.GT.AND P1, PT, R8, 0x400, PT ;  /* 0x000004000800780c */ /* 0x000fda0003f24270 */
[----:B------:R-:W-:Y:S05]  /*2600*/  @!P1 BRA `(.L_x_1243) ;  /* 0x0000000000fc9947 */ /* 0x000fea0003800000 */
[----:B0-----:R-:W0:Y:S01]  /*2610*/  LDS.64 R12, [R0+-0x9020] ;  /* 0xff6fe000000c7984 */ /* 0x001e220000000a00 */
[----:B------:R-:W-:Y:S01]  /*2620*/  PLOP3.LUT P0, PT, PT, PT, PT, 0x8, 0x80 ;  /* 0x000000000080781c */ /* 0x000fe20003f0e170 */
[----:B------:R-:W-:Y:S02]  /*2630*/  VIADD R45, R45, 0x800 ;  /* 0x000008002d2d7836 */ /* 0x000fe40000000000 */
[----:B------:R-:W1:Y:S04]  /*2640*/  LDS.128 R20, [R0+-0x9010] ;  /* 0xff6ff00000147984 */ /* 0x000e680000000c00 */
        /* <DEDUP_REMOVED lines=9> */
[----:B0-----:R-:W-:Y:S04]  /*26e0*/  STG.E.64 desc[UR10][R6.64+-0x1000], R12 ;  /* 0xfff0000c06007986 */ /* 0x001fe8000c101b0a */
[----:B------:R-:W0:Y:S04]  /*26f0*/  LDS R57, [R0] ;  /* 0x0000000000397984 */ /* 0x000e280000000800 */
[----:B-1----:R-:W-:Y:S04]  /*2700*/  STG.E.128 desc[UR10][R4.64+-0x2000], R20 ;  /* 0xffe0001404007986 */ /* 0x002fe8000c101d0a */
[----:B------:R-:W1:Y:S04]  /*2710*/  LDS.64 R46, [R0+0x2fe0] ;  /* 0x002fe000002e7984 */ /* 0x000e680000000a00 */
[----:B------:R-:W1:Y:S04]  /*2720*/  LDS.128 R20, [R0+0x2ff0] ;  /* 0x002ff00000147984 */ /* 0x000e680000000c00 */
[----:B------:R-:W1:Y:S04]  /*2730*/  LDS R59, [R0+0x3000] ;  /* 0x00300000003b7984 */ /* 0x000e680000000800 */
[----:B--2---:R-:W-:Y:S04]  /*2740*/  STG.E desc[UR10][R2.64+-0x800], R15 ;  /* 0xfff8000f02007986 */ /* 0x004fe8000c10190a */
[----:B------:R-:W2:Y:S04]  /*2750*/  LDS.64 R48, [R0+0x5fe0] ;  /* 0x005fe00000307984 */ /* 0x000ea80000000a00 */
[----:B------:R-:W2:Y:S04]  /*2760*/  LDS.128 R12, [R0+0x5ff0] ;  /* 0x005ff000000c7984 */ /* 0x000ea80000000c00 */
[----:B------:R-:W2:Y:S04]  /*2770*/  LDS R61, [R0+0x6000] ;  /* 0x00600000003d7984 */ /* 0x000ea80000000800 */
[----:B------:R-:W2:Y:S04]  /*2780*/  LDS.64 R50, [R0+0x8fe0] ;  /* 0x008fe00000327984 */ /* 0x000ea80000000a00 */
[----:B------:R-:W2:Y:S04]  /*2790*/  LDS.128 R32, [R0+0x8ff0] ;  /* 0x008ff00000207984 */ /* 0x000ea80000000c00 */
[----:B------:R-:W2:Y:S04]  /*27a0*/  LDS R63, [R0+0x9000] ;  /* 0x00900000003f7984 */ /* 0x000ea80000000800 */
[----:B------:R-:W2:Y:S04]  /*27b0*/  LDS.64 R52, [R0+0xbfe0] ;  /* 0x00bfe00000347984 */ /* 0x000ea80000000a00 */
[----:B------:R-:W2:Y:S04]  /*27c0*/  LDS.128 R36, [R0+0xbff0] ;  /* 0x00bff00000247984 */ /* 0x000ea80000000c00 */
[----:B------:R5:W2:Y:S04]  /*27d0*/  LDS R65, [R0+0xc000] ;  /* 0x00c0000000417984 */ /* 0x000aa80000000800 */
[----:B---3--:R-:W-:Y:S04]  /*27e0*/  STG.E.64 desc[UR10][R6.64+-0x800], R18 ;  /* 0xfff8001206007986 */ /* 0x008fe8000c101b0a */
[----:B----4-:R-:W-:Y:S01]  /*27f0*/  STG.E.128 desc[UR10][R4.64+-0x1000], R8 ;  /* 0xfff0000804007986 */ /* 0x010fe2000c101d0a */
[----:B-----5:R-:W-:-:S03]  /*2800*/  VIADD R0, R0, 0x18000 ;  /* 0x0001800000007836 */ /* 0x020fc60000000000 */
[----:B------:R3:W-:Y:S04]  /*2810*/  STG.E desc[UR10][R2.64+-0x400], R17 ;  /* 0xfffc001102007986 */ /* 0x0007e8000c10190a */
[----:B------:R-:W-:Y:S04]  /*2820*/  STG.E.64 desc[UR10][R6.64], R40 ;  /* 0x0000002806007986 */ /* 0x000fe8000c101b0a */
[----:B------:R-:W-:Y:S04]  /*2830*/  STG.E.128 desc[UR10][R4.64], R28 ;  /* 0x0000001c04007986 */ /* 0x000fe8000c101d0a */
[----:B------:R-:W-:Y:S01]  /*2840*/  STG.E desc[UR10][R2.64], R55 ;  /* 0x0000003702007986 */ /* 0x000fe2000c10190a */
[----:B---3--:R-:W-:-:S02]  /*2850*/  IADD3 R17, P1, PT, R6, 0x4000, RZ ;  /* 0x0000400006117810 */ /* 0x008fc40007f3e0ff */
[----:B------:R-:W-:Y:S01]  /*2860*/  IADD3 R10, P2, PT, R4, 0x8000, RZ ;  /* 0x00008000040a7810 */ /* 0x000fe20007f5e0ff */
[----:B------:R-:W-:Y:S01]  /*2870*/  STG.E.64 desc[UR10][R6.64+0x800], R42 ;  /* 0x0008002a06007986 */ /* 0x000fe2000c101b0a */
[----:B------:R-:W-:-:S03]  /*2880*/  IADD3 R8, P3, PT, R2, 0x2000, RZ ;  /* 0x0000200002087810 */ /* 0x000fc60007f7e0ff */
[----:B------:R-:W-:Y:S01]  /*2890*/  STG.E.128 desc[UR10][R4.64+0x1000], R24 ;  /* 0x0010001804007986 */ /* 0x000fe2000c101d0a */
[----:B------:R-:W-:Y:S02]  /*28a0*/  IMAD.X R11, RZ, RZ, R5, P2 ;  /* 0x000000ffff0b7224 */ /* 0x000fe400010e0605 */
[----:B------:R-:W-:Y:S01]  /*28b0*/  IMAD.X R9, RZ, RZ, R3, P3 ;  /* 0x000000ffff097224 */ /* 0x000fe200018e0603 */
[----:B0-----:R-:W-:Y:S04]  /*28c0*/  STG.E desc[UR10][R2.64+0x400], R57 ;  /* 0x0004003902007986 */ /* 0x001fe8000c10190a */
[----:B-1----:R-:W-:Y:S04]  /*28d0*/  STG.E.64 desc[UR10][R6.64+0x1000], R46 ;  /* 0x0010002e06007986 */ /* 0x002fe8000c101b0a */
[----:B------:R-:W-:Y:S04]  /*28e0*/  STG.E.128 desc[UR10][R4.64+0x2000], R20 ;  /* 0x0020001404007986 */ /* 0x000fe8000c101d0a */
[----:B------:R-:W-:Y:S04]  /*28f0*/  STG.E desc[UR10][R2.64+0x800], R59 ;  /* 0x0008003b02007986 */ /* 0x000fe8000c10190a */
[----:B--2---:R-:W-:Y:S04]  /*2900*/  STG.E.64 desc[UR10][R6.64+0x1800], R48 ;  /* 0x0018003006007986 */ /* 0x004fe8000c101b0a */
[----:B------:R0:W-:Y:S04]  /*2910*/  STG.E.128 desc[UR10][R4.64+0x3000], R12 ;  /* 0x0030000c04007986 */ /* 0x0001e8000c101d0a */
[----:B------:R-:W-:Y:S04]  /*2920*/  STG.E desc[UR10][R2.64+0xc00], R61 ;  /* 0x000c003d02007986 */ /* 0x000fe8000c10190a */
[----:B------:R-:W-:Y:S04]  /*2930*/  STG.E.64 desc[UR10][R6.64+0x2000], R50 ;  /* 0x0020003206007986 */ /* 0x000fe8000c101b0a */
[----:B------:R-:W-:Y:S04]  /*2940*/  STG.E.128 desc[UR10][R4.64+0x4000], R32 ;  /* 0x0040002004007986 */ /* 0x000fe8000c101d0a */
[----:B------:R-:W-:Y:S01]  /*2950*/  STG.E desc[UR10][R2.64+0x1000], R63 ;  /* 0x0010003f02007986 */ /* 0x000fe2000c10190a */
[----:B0-----:R-:W-:-:S03]  /*2960*/  IMAD.X R12, RZ, RZ, R7, P1 ;  /* 0x000000ffff0c7224 */ /* 0x001fc600008e0607 */
[----:B------:R0:W-:Y:S04]  /*2970*/  STG.E.64 desc[UR10][R6.64+0x2800], R52 ;  /* 0x0028003406007986 */ /* 0x0001e8000c101b0a */
[----:B------:R-:W-:Y:S04]  /*2980*/  STG.E.128 desc[UR10][R4.64+0x5000], R36 ;  /* 0x0050002404007986 */ /* 0x000fe8000c101d0a */
[----:B------:R1:W-:Y:S01]  /*2990*/  STG.E desc[UR10][R2.64+0x1400], R65 ;  /* 0x0014004102007986 */ /* 0x0003e2000c10190a */
[----:B0-----:R-:W-:Y:S02]  /*29a0*/  IMAD.MOV.U32 R6, RZ, RZ, R17 ;  /* 0x000000ffff067224 */ /* 0x001fe400078e0011 */
[----:B------:R-:W-:-:S02]  /*29b0*/  IMAD.MOV.U32 R7, RZ, RZ, R12 ;  /* 0x000000ffff077224 */ /* 0x000fc400078e000c */
[----:B-1----:R-:W-:Y:S02]  /*29c0*/  IMAD.MOV.U32 R2, RZ, RZ, R8 ;  /* 0x000000ffff027224 */ /* 0x002fe400078e0008 */
[----:B------:R-:W-:Y:S02]  /*29d0*/  IMAD.MOV.U32 R4, RZ, RZ, R10 ;  /* 0x000000ffff047224 */ /* 0x000fe400078e000a */
[----:B------:R-:W-:Y:S02]  /*29e0*/  IMAD.MOV.U32 R5, RZ, RZ, R11 ;  /* 0x000000ffff057224 */ /* 0x000fe400078e000b */
[----:B------:R-:W-:-:S07]  /*29f0*/  IMAD.MOV.U32 R3, RZ, RZ, R9 ;  /* 0x000000ffff037224 */ /* 0x000fce00078e0009 */
.L_x_1243:
[----:B------:R-:W-:Y:S05]  /*2a00*/  BSYNC.RECONVERGENT B0 ;  /* 0x0000000000007941 */ /* 0x000fea0003800200 */
.L_x_1242:
[----:B------:R-:W-:-:S13]  /*2a10*/  ISETP.LT.OR P0, PT, R45, R16, P0 ;  /* 0x000000102d00720c */ /* 0x000fda0000701670 */
[----:B------:R-:W-:Y:S05]  /*2a20*/  @!P0 EXIT ;  /* 0x000000000000894d */ /* 0x000fea0003800000 */
[----:B------:R-:W1:Y:S04]  /*2a30*/  LDS.64 R8, [R0+-0x9020] ;  /* 0xff6fe00000087984 */ /* 0x000e680000000a00 */
[----:B0-----:R-:W0:Y:S04]  /*2a40*/  LDS.128 R12, [R0+-0x9010] ;  /* 0xff6ff000000c7984 */ /* 0x001e280000000c00 */
        /* <DEDUP_REMOVED lines=9> */
[----:B------:R-:W5:Y:S04]  /*2ae0*/  LDS R39, [R0] ;  /* 0x0000000000277984 */ /* 0x000f680000000800 */
[----:B-1----:R-:W-:Y:S04]  /*2af0*/  STG.E.64 desc[UR10][R6.64+-0x1000], R8 ;  /* 0xfff0000806007986 */ /* 0x002fe8000c101b0a */
[----:B0-----:R-:W-:Y:S04]  /*2b00*/  STG.E.128 desc[UR10][R4.64+-0x2000], R12 ;  /* 0xffe0000c04007986 */ /* 0x001fe8000c101d0a */
[----:B--2---:R-:W-:Y:S04]  /*2b10*/  STG.E desc[UR10][R2.64+-0x800], R33 ;  /* 0xfff8002102007986 */ /* 0x004fe8000c10190a */
[----:B---3--:R-:W-:Y:S04]  /*2b20*/  STG.E.64 desc[UR10][R6.64+-0x800], R10 ;  /* 0xfff8000a06007986 */ /* 0x008fe8000c101b0a */
[----:B----4-:R-:W-:Y:S04]  /*2b30*/  STG.E.128 desc[UR10][R4.64+-0x1000], R16 ;  /* 0xfff0001004007986 */ /* 0x010fe8000c101d0a */
[----:B-----5:R-:W-:Y:S04]  /*2b40*/  STG.E desc[UR10][R2.64+-0x400], R35 ;  /* 0xfffc002302007986 */ /* 0x020fe8000c10190a */
[----:B------:R-:W-:Y:S04]  /*2b50*/  STG.E.64 desc[UR10][R6.64], R20 ;  /* 0x0000001406007986 */ /* 0x000fe8000c101b0a */
[----:B------:R-:W-:Y:S04]  /*2b60*/  STG.E.128 desc[UR10][R4.64], R24 ;  /* 0x0000001804007986 */ /* 0x000fe8000c101d0a */
[----:B------:R-:W-:Y:S04]  /*2b70*/  STG.E desc[UR10][R2.64], R37 ;  /* 0x0000002502007986 */ /* 0x000fe8000c10190a */
[----:B------:R-:W-:Y:S04]  /*2b80*/  STG.E.64 desc[UR10][R6.64+0x800], R22 ;  /* 0x0008001606007986 */ /* 0x000fe8000c101b0a */
[----:B------:R-:W-:Y:S04]  /*2b90*/  STG.E.128 desc[UR10][R4.64+0x1000], R28 ;  /* 0x0010001c04007986 */ /* 0x000fe8000c101d0a */
[----:B------:R-:W-:Y:S01]  /*2ba0*/  STG.E desc[UR10][R2.64+0x400], R39 ;  /* 0x0004002702007986 */ /* 0x000fe2000c10190a */
[----:B------:R-:W-:Y:S05]  /*2bb0*/  EXIT ;  /* 0x000000000000794d */ /* 0x000fea0003800000 */
.L_x_1235:
[----:B------:R-:W-:Y:S01]  /*2bc0*/  ISETP.NE.AND P1, PT, R47, RZ, PT ;  /* 0x000000ff2f00720c */ /* 0x000fe20003f25270 */
[----:B------:R-:W1:Y:S01]  /*2bd0*/  LDC.64 R14, c[0x0][0x3a0] ;  /* 0x0000e800ff0e7b82 */ /* 0x000e620000000a00 */
[----:B------:R-:W-:-:S04]  /*2be0*/  ISETP.NE.U32.AND P0, PT, R8, R10, PT ;  /* 0x0000000a0800720c */ /* 0x000fc80003f05070 */
[----:B------:R-:W-:-:S03]  /*2bf0*/  ISETP.NE.AND.EX P0, PT, R9, R11, PT, P0 ;  /* 0x0000000b0900720c */ /* 0x000fc60003f05300 */
[----:B0-----:R-:W0:Y:S08]  /*2c00*/  LDC.64 R16, c[0x0][0x3a8] ;  /* 0x0000ea00ff107b82 */ /* 0x001e300000000a00 */
[----:B------:R-:W2:Y:S01]  /*2c10*/  @P1 LDC.64 R18, c[0x0][0x3b0] ;  /* 0x0000ec00ff121b82 */ /* 0x000ea20000000a00 */
[----:B-1----:R-:W-:-:S05]  /*2c20*/  @P1 IMAD.WIDE R10, R36, 0x8, R14 ;  /* 0x00000008240a1825 */ /* 0x002fca00078e020e */
[----:B------:R1:W-:Y:S01]  /*2c30*/  @P1 STG.E.64 desc[UR10][R10.64], R2 ;  /* 0x000000020a001986 */ /* 0x0003e2000c101b0a */
[----:B0-----:R-:W-:-:S05]  /*2c40*/  @P1 IMAD.WIDE R14, R36, 0x10, R16 ;  /* 0x00000010240e1825 */ /* 0x001fca00078e0210 */
[----:B------:R1:W-:Y:S01]  /*2c50*/  @P1 STG.E.128 desc[UR10][R14.64], R24 ;  /* 0x000000180e001986 */ /* 0x0003e2000c101d0a */
[----:B--2---:R-:W-:-:S05]  /*2c60*/  @P1 IMAD.WIDE R36, R36, 0x4, R18 ;  /* 0x0000000424241825 */ /* 0x004fca00078e0212 */
[----:B------:R1:W-:Y:S01]  /*2c70*/  @P1 STG.E desc[UR10][R36.64], R12 ;  /* 0x0000000c24001986 */ /* 0x0003e2000c10190a */
[----:B------:R-:W-:Y:S05]  /*2c80*/  @!P0 EXIT ;  /* 0x000000000000894d */ /* 0x000fea0003800000 */
[----:B-1----:R-:W0:Y:S08]  /*2c90*/  LDC.64 R2, c[0x0][0x3a0] ;  /* 0x0000e800ff027b82 */ /* 0x002e300000000a00 */
[----:B------:R-:W1:Y:S08]  /*2ca0*/  LDC.64 R10, c[0x0][0x3a8] ;  /* 0x0000ea00ff0a7b82 */ /* 0x000e700000000a00 */
[----:B------:R-:W2:Y:S01]  /*2cb0*/  LDC.64 R12, c[0x0][0x3b0] ;  /* 0x0000ec00ff0c7b82 */ /* 0x000ea20000000a00 */
[----:B0-----:R-:W-:-:S05]  /*2cc0*/  IMAD.WIDE R2, R39, 0x8, R2 ;  /* 0x0000000827027825 */ /* 0x001fca00078e0202 */
[----:B------:R-:W-:Y:S01]  /*2cd0*/  STG.E.64 desc[UR10][R2.64], R8 ;  /* 0x0000000802007986 */ /* 0x000fe2000c101b0a */
[----:B-1----:R-:W-:-:S05]  /*2ce0*/  IMAD.WIDE R10, R39, 0x10, R10 ;  /* 0x00000010270a7825 */ /* 0x002fca00078e020a */
[----:B------:R-:W-:Y:S01]  /*2cf0*/  STG.E.128 desc[UR10][R10.64], R4 ;  /* 0x000000040a007986 */ /* 0x000fe2000c101d0a */
[----:B--2---:R-:W-:-:S05]  /*2d00*/  IMAD.WIDE R12, R39, 0x4, R12 ;  /* 0x00000004270c7825 */ /* 0x004fca00078e020c */
[----:B------:R-:W-:Y:S01]  /*2d10*/  STG.E desc[UR10][R12.64], R46 ;  /* 0x0000002e0c007986 */ /* 0x000fe2000c10190a */
[----:B------:R-:W-:Y:S05]  /*2d20*/  EXIT ;  /* 0x000000000000794d */ /* 0x000fea0003800000 */
.L_x_1228:
[----:B------:R-:W0:Y:S01]  /*2d30*/  S2R R40, SR_TID.X ;  /* 0x0000000000287919 */ /* 0x000e220000002100 */
[----:B------:R-:W1:Y:S01]  /*2d40*/  LDC.64 R6, c[0x0][0x380] ;  /* 0x0000e000ff067b82 */ /* 0x000e620000000a00 */
[----:B------:R-:W2:Y:S07]  /*2d50*/  S2R R11, SR_LANEID ;  /* 0x00000000000b7919 */ /* 0x000eae0000000000 */
[----:B------:R-:W3:Y:S01]  /*2d60*/  LDC.64 R12, c[0x0][0x388] ;  /* 0x0000e200ff0c7b82 */ /* 0x000ee20000000a00 */
[----:B------:R-:W-:-:S07]  /*2d70*/  CS2R R48, SRZ ;  /* 0x0000000000307805 */ /* 0x000fce000001ff00 */
[----:B------:R-:W4:Y:S01]  /*2d80*/  LDC R36, c[0x0][0x398] ;  /* 0x0000e600ff247b82 */ /* 0x000f220000000800 */
[C---:B0-----:R-:W-:Y:S02]  /*2d90*/  SHF.L.U32 R2, R40.reuse, 0x1, RZ ;  /* 0x0000000128027819 */ /* 0x041fe400000006ff */
[----:B------:R-:W-:Y:S02]  /*2da0*/  LOP3.LUT R0, R40, 0x1f, RZ, 0xc0, !PT ;  /* 0x0000001f28007812 */ /* 0x000fe400078ec0ff */
[----:B------:R-:W-:-:S04]  /*2db0*/  LOP3.LUT R2, R2, 0x7c0, RZ, 0xc0, !PT ;  /* 0x000007c002027812 */ /* 0x000fc800078ec0ff */
[----:B------:R-:W-:-:S05]  /*2dc0*/  LOP3.LUT R3, R0, R2, RZ, 0xfc, !PT ;  /* 0x0000000200037212 */ /* 0x000fca00078efcff */
[----:B------:R-:W-:-:S04]  /*2dd0*/  IMAD.IADD R29, R4, 0x1, R3 ;  /* 0x00000001041d7824 */ /* 0x000fc800078e0203 */
[----:B-1----:R-:W-:-:S05]  /*2de0*/  IMAD.WIDE.U32 R8, R29, 0x8, R6 ;  /* 0x000000081d087825 */ /* 0x002fca00078e0006 */
[----:B------:R-:W5:Y:S04]  /*2df0*/  LDG.E.64.CONSTANT R20, desc[UR10][R8.64] ;  /* 0x0000000a08147981 */ /* 0x000f68000c1e9b00 */
[----:B------:R-:W4:Y:S01]  /*2e00*/  LDG.E.64.CONSTANT R22, desc[UR10][R8.64+0x100] ;  /* 0x0001000a08167981 */ /* 0x000f22000c1e9b00 */
[----:B------:R-:W-:Y:S01]  /*2e10*/  MOV R3, 0x400 ;  /* 0x0000040000037802 */ /* 0x000fe20000000f00 */
[----:B--2---:R-:W-:Y:S01]  /*2e20*/  IMAD.IADD R2, R2, 0x1, R11 ;  /* 0x0000000102027824 */ /* 0x004fe200078e020b */
[----:B------:R-:W0:Y:S01]  /*2e30*/  S2R R0, SR_CgaCtaId ;  /* 0x0000000000007919 */ /* 0x000e220000008800 */
[----:B---3--:R-:W-:Y:S01]  /*2e40*/  IMAD.WIDE.U32 R28, R29, 0x10, R12 ;  /* 0x000000101d1c7825 */ /* 0x008fe200078e000c */
[----:B0-----:R-:W-:-:S05]  /*2e50*/  LEA R3, R0, R3, 0x18 ;  /* 0x0000000300037211 */ /* 0x001fca00078ec0ff */
[----:B------:R-:W-:-:S04]  /*2e60*/  IMAD R31, R2, 0x8, R3 ;  /* 0x00000008021f7824 */ /* 0x000fc800078e0203 */
[----:B------:R-:W-:Y:S01]  /*2e70*/  IMAD R0, R11, 0x8, R31 ;  /* 0x000000080b007824 */ /* 0x000fe200078e021f */
[----:B------:R-:W-:-:S13]  /*2e80*/  ISETP.NE.AND P2, PT, R40, RZ, PT ;  /* 0x000000ff2800720c */ /* 0x000fda0003f45270 */
[----:B------:R-:W-:-:S05]  /*2e90*/  @!P2 IMAD.WIDE.U32 R4, R4, 0x8, R6 ;  /* 0x000000080404a825 */ /* 0x000fca00078e0006 */
[----:B------:R0:W2:Y:S04]  /*2ea0*/  @!P2 LDG.E.64.CONSTANT R48, desc[UR10][R4.64+-0x8] ;  /* 0xfffff80a0430a981 */ /* 0x0000a8000c1e9b00 */
[----:B-----5:R-:W-:Y:S04]  /*2eb0*/  STS.64 [R31], R20 ;  /* 0x000000141f007388 */ /* 0x020fe80000000a00 */
[----:B----4-:R-:W-:Y:S01]  /*2ec0*/  STS.64 [R31+0x100], R22 ;  /* 0x000100161f007388 */ /* 0x010fe20000000a00 */
[----:B------:R-:W-:-:S03]  /*2ed0*/  NOP ;  /* 0x0000000000007918 */ /* 0x000fc60000000000 */
[----:B------:R1:W3:Y:S01]  /*2ee0*/  LDS.128 R16, [R0] ;  /* 0x0000000000107984 */ /* 0x0002e20000000c00 */
[----:B------:R-:W-:Y:S06]  /*2ef0*/  BAR.SYNC.DEFER_BLOCKING 0x0 ;  /* 0x0000000000007b1d */ /* 0x000fec0000010000 */
[----:B------:R-:W4:Y:S04]  /*2f00*/  LDG.E.128 R12, desc[UR10][R28.64] ;  /* 0x0000000a1c0c7981 */ /* 0x000f28000c1e1d00 */
[----:B------:R-:W5:Y:S01]  /*2f10*/  LDG.E.128 R24, desc[UR10][R28.64+0x200] ;  /* 0x0002000a1c187981 */ /* 0x000f62000c1e1d00 */
[----:B------:R-:W-:Y:S01]  /*2f20*/  IMAD R7, R2, 0x18, R31 ;  /* 0x0000001802077824 */ /* 0x000fe200078e021f */
[----:B------:R-:W-:Y:S01]  /*2f30*/  LOP3.LUT R2, R40, 0x3e0, RZ, 0xc0, !PT ;  /* 0x000003e028027812 */ /* 0x000fe200078ec0ff */
[----:B------:R-:W-:Y:S01]  /*2f40*/  IMAD.MOV.U32 R37, RZ, RZ, RZ ;  /* 0x000000ffff257224 */ /* 0x000fe200078e00ff */
[----:B------:R-:W-:Y:S01]  /*2f50*/  CS2R R38, SRZ ;  /* 0x0000000000267805 */ /* 0x000fe2000001ff00 */
[----:B------:R-:W-:-:S02]  /*2f60*/  IMAD.MOV.U32 R45, RZ, RZ, RZ ;  /* 0x000000ffff2d7224 */ /* 0x000fc400078e00ff */
[----:B------:R-:W-:Y:S01]  /*2f70*/  IMAD.IADD R9, R2, 0x1, R11 ;  /* 0x0000000102097824 */ /* 0x000fe200078e020b */
[----:B------:R-:W-:Y:S01]  /*2f80*/  CS2R R46, SRZ ;  /* 0x00000000002e7805 */ /* 0x000fe2000001ff00 */
[----:B------:R-:W-:Y:S02]  /*2f90*/  IMAD.MOV.U32 R44, RZ, RZ, R36 ;  /* 0x000000ffff2c7224 */ /* 0x000fe400078e0024 */
[----:B-1----:R-:W-:Y:S01]  /*2fa0*/  IMAD R0, R9, 0x30, R0 ;  /* 0x0000003009007824 */ /* 0x002fe200078e0200 */
[----:B------:R-:W-:Y:S04]  /*2fb0*/  STS.128 [R7+0x10], R36 ;  /* 0x0000102407007388 */ /* 0x000fe80000000c00 */
[----:B------:R-:W-:Y:S01]  /*2fc0*/  STS.128 [R7+0x410], R44 ;  /* 0x0004102c07007388 */ /* 0x000fe20000000c00 */
[C---:B------:R-:W-:Y:S01]  /*2fd0*/  IMAD R35, R40.reuse, 0x8, R3 ;  /* 0x0000000828237824 */ /* 0x040fe200078e0203 */
[----:B------:R-:W-:-:S02]  /*2fe0*/  ISETP.NE.AND P0, PT, R40, RZ, PT ;  /* 0x000000ff2800720c */ /* 0x000fc40003f05270 */
[----:B---3--:R-:W-:-:S04]  /*2ff0*/  ISETP.NE.U32.AND P1, PT, R16, R18, PT ;  /* 0x000000121000720c */ /* 0x008fc80003f25070 */
[----:B------:R-:W-:Y:S01]  /*3000*/  ISETP.NE.AND.EX P1, PT, R17, R19, PT, P1 ;  /* 0x000000131100720c */ /* 0x000fe20003f25310 */
[----:B------:R-:W-:Y:S01]  /*3010*/  IMAD.MOV.U32 R10, RZ, RZ, 0x2 ;  /* 0x00000002ff0a7424 */ /* 0x000fe200078e00ff */
[----:B------:R-:W-:Y:S01]  /*3020*/  ISETP.GE.AND P3, PT, R11, 0x1, PT ;  /* 0x000000010b00780c */ /* 0x000fe20003f66270 */
[----:B----4-:R-:W-:Y:S04]  /*3030*/  STS.128 [R7], R12 ;  /* 0x0000000c07007388 */ /* 0x010fe80000000c00 */
[----:B-----5:R-:W-:Y:S01]  /*3040*/  STS.128 [R7+0x400], R24 ;  /* 0x0004001807007388 */ /* 0x020fe20000000c00 */
[----:B------:R-:W-:-:S03]  /*3050*/  NOP ;  /* 0x0000000000007918 */ /* 0x000fc60000000000 */
[----:B------:R-:W-:Y:S04]  /*3060*/  LDS.128 R20, [R0] ;  /* 0x0000000000147984 */ /* 0x000fe80000000c00 */
[----:B------:R-:W1:Y:S04]  /*3070*/  LDS.128 R28, [R0+0x20] ;  /* 0x00002000001c7984 */ /* 0x000e680000000c00 */
[----:B------:R-:W3:Y:S04]  /*3080*/  LDS R6, [R0+0x10] ;  /* 0x0000100000067984 */ /* 0x000ee80000000800 */
[----:B------:R4:W5:Y:S01]  /*3090*/  LDS R2, [R0+0x30] ;  /* 0x0000300000027984 */ /* 0x0009620000000800 */
[----:B------:R-:W-:Y:S06]  /*30a0*/  BAR.SYNC.DEFER_BLOCKING 0x0 ;  /* 0x0000000000007b1d */ /* 0x000fec0000010000 */
[----:B------:R-:W-:Y:S02]  /*30b0*/  STS.64 [R35+0xa60], R18 ;  /* 0x000a601223007388 */ /* 0x000fe40000000a00 */
[----:B------:R-:W-:Y:S06]  /*30c0*/  BAR.SYNC.DEFER_BLOCKING 0x0 ;  /* 0x0000000000007b1d */ /* 0x000fec0000010000 */
[----:B-1----:R-:W-:Y:S01]  /*30d0*/  DADD R12, R22, R30 ;  /* 0x00000000160c7229 */ /* 0x002fe2000000001e */
[----:B--2---:R-:W-:Y:S09]  /*30e0*/  @P0 LDS.64 R48, [R35+0xa58] ;  /* 0x000a580023300984 */ /* 0x004ff20000000a00 */
[----:B----4-:R-:W-:-:S02]  /*30f0*/  FSEL R0, R30, R12, P1 ;  /* 0x0000000c1e007208 */ /* 0x010fc40000800000 */
[----:B------:R-:W-:Y:S01]  /*3100*/  FSEL R7, R31, R13, P1 ;  /* 0x0000000d1f077208 */ /* 0x000fe20000800000 */
[----:B0-----:R-:W-:Y:S02]  /*3110*/  DADD R4, R20, R28 ;  /* 0x0000000014047229 */ /* 0x001fe4000000001c */
[----:B------:R-:W-:Y:S04]  /*3120*/  SHFL.UP PT, R12, R0, 0x1, RZ ;  /* 0x04200000000c7989 */ /* 0x000fe800000e00ff */
[----:B------:R-:W0:Y:S01]  /*3130*/  SHFL.UP PT, R13, R7, 0x1, RZ ;  /* 0x04200000070d7989 */ /* 0x000e2200000e00ff */
[----:B---3--:R-:W-:-:S03]  /*3140*/  SEL R15, R6, RZ, !P1 ;  /* 0x000000ff060f7207 */ /* 0x008fc60004800000 */
[----:B------:R-:W-:Y:S02]  /*3150*/  FSEL R8, R28, R4, P1 ;  /* 0x000000041c087208 */ /* 0x000fe40000800000 */
[----:B------:R-:W-:-:S03]  /*3160*/  FSEL R9, R29, R5, P1 ;  /* 0x000000051d097208 */ /* 0x000fc60000800000 */
[----:B------:R-:W-:Y:S01]  /*3170*/  SHFL.UP PT, R4, R8, 0x1, RZ ;  /* 0x0420000008047989 */ /* 0x000fe200000e00ff */
[----:B-----5:R-:W-:-:S03]  /*3180*/  IMAD.IADD R24, R2, 0x1, R15 ;  /* 0x0000000102187824 */ /* 0x020fc600078e020f */
[----:B------:R-:W1:Y:S01]  /*3190*/  SHFL.UP PT, R5, R9, 0x1, RZ ;  /* 0x0420000009057989 */ /* 0x000e6200000e00ff */
[----:B------:R-:W-:Y:S02]  /*31a0*/  IMAD.MOV.U32 R14, RZ, RZ, R0 ;  /* 0x000000ffff0e7224 */ /* 0x000fe400078e0000 */
[----:B------:R-:W-:-:S06]  /*31b0*/  IMAD.MOV.U32 R15, RZ, RZ, R7 ;  /* 0x000000ffff0f7224 */ /* 0x000fcc00078e0007 */
[----:B0-----:R-:W-:Y:S01]  /*31c0*/  DADD R12, R12, R14 ;  /* 0x000000000c0c7229 */ /* 0x001fe2000000000e */
[----:B------:R-:W-:Y:S01]  /*31d0*/  ISETP.NE.U32.AND P0, PT, R48, R16, PT ;  /* 0x000000103000720c */ /* 0x000fe20003f05070 */
[----:B------:R-:W0:Y:S03]  /*31e0*/  SHFL.UP PT, R14, R24, 0x1, RZ ;  /* 0x04200000180e7989 */ /* 0x000e2600000e00ff */
[----:B------:R-:W-:-:S04]  /*31f0*/  ISETP.NE.AND.EX P0, PT, R49, R17, PT, P0 ;  /* 0x000000113100720c */ /* 0x000fc80003f05300 */
[----:B------:R-:W-:Y:S01]  /*3200*/  SEL R2, RZ, 0x1, !P0 ;  /* 0x00000001ff027807 */ /* 0x000fe20004000000 */
[----:B-1----:R-:W-:-:S08]  /*3210*/  DADD R4, R4, R8 ;  /* 0x0000000004047229 */ /* 0x002fd00000000008 */
[----:B------:R-:W-:Y:S02]  /*3220*/  @!P0 IMAD.MOV R10, RZ, RZ, 0x1 ;  /* 0x00000001ff0a8424 */ /* 0x000fe400078e02ff */
[----:B------:R-:W-:-:S05]  /*3230*/  @!P1 IMAD.MOV R10, RZ, RZ, R2 ;  /* 0x000000ffff0a9224 */ /* 0x000fca00078e0202 */
[----:B------:R-:W1:Y:S01]  /*3240*/  SHFL.UP PT, R2, R10, 0x1, RZ ;  /* 0x042000000a027989 */ /* 0x000e6200000e00ff */
[----:B------:R-:W-:-:S04]  /*3250*/  ISETP.NE.AND P0, PT, R10, RZ, PT ;  /* 0x000000ff0a00720c */ /* 0x000fc80003f05270 */
[----:B------:R-:W-:Y:S02]  /*3260*/  @P3 FSEL R8, R4, R8, !P0 ;  /* 0x0000000804083208 */ /* 0x000fe40004000000 */
[----:B------:R-:W-:Y:S02]  /*3270*/  @P3 FSEL R9, R5, R9, !P0 ;  /* 0x0000000905093208 */ /* 0x000fe40004000000 */
[----:B0-----:R-:W-:Y:S02]  /*3280*/  SEL R14, R14, RZ, !P0 ;  /* 0x000000ff0e0e7207 */ /* 0x001fe40004000000 */
[----:B------:R-:W-:Y:S02]  /*3290*/  @P3 FSEL R0, R12, R0, !P0 ;  /* 0x000000000c003208 */ /* 0x000fe40004000000 */
[----:B------:R-:W-:Y:S01]  /*32a0*/  @P3 FSEL R7, R13, R7, !P0 ;  /* 0x000000070d073208 */ /* 0x000fe20004000000 */
[----:B------:R-:W-:Y:S01]  /*32b0*/  SHFL.UP PT, R4, R8, 0x2, RZ ;  /* 0x0440000008047989 */ /* 0x000fe200000e00ff */
[----:B------:R-:W-:-:S03]  /*32c0*/  SEL R25, R14, RZ, P3 ;  /* 0x000000ff0e197207 */ /* 0x000fc60001800000 */
[----:B------:R-:W0:Y:S04]  /*32d0*/  SHFL.UP PT, R5, R9, 0x2, RZ ;  /* 0x0440000009057989 */ /* 0x000e2800000e00ff */
[----:B------:R-:W-:Y:S01]  /*32e0*/  SHFL.UP PT, R12, R0, 0x2, RZ ;  /* 0x04400000000c7989 */ /* 0x000fe200000e00ff */
[----:B------:R-:W-:-:S03]  /*32f0*/  IMAD.IADD R25, R24, 0x1, R25 ;  /* 0x0000000118197824 */ /* 0x000fc600078e0219 */
[----:B------:R-:W2:Y:S04]  /*3300*/  SHFL.UP PT, R13, R7, 0x2, RZ ;  /* 0x04400000070d7989 */ /* 0x000ea800000e00ff */
[----:B------:R-:W3:Y:S01]  /*3310*/  SHFL.UP PT, R24, R25, 0x2, RZ ;  /* 0x0440000019187989 */ /* 0x000ee200000e00ff */
[----:B-1----:R-:W-:Y:S01]  /*3320*/  SEL R15, R2, RZ, P3 ;  /* 0x000000ff020f7207 */ /* 0x002fe20001800000 */
[----:B------:R-:W-:Y:S01]  /*3330*/  IMAD.MOV.U32 R14, RZ, RZ, R0 ;  /* 0x000000ffff0e7224 */ /* 0x000fe200078e0000 */
[----:B------:R-:W-:-:S03]  /*3340*/  ISETP.GE.AND P1, PT, R11, 0x2, PT ;  /* 0x000000020b00780c */ /* 0x000fc60003f26270 */
[----:B------:R-:W-:Y:S02]  /*3350*/  IMAD.IADD R10, R15, 0x1, R10 ;  /* 0x000000010f0a7824 */ /* 0x000fe400078e020a */
[----:B------:R-:W-:Y:S01]  /*3360*/  IMAD.MOV.U32 R15, RZ, RZ, R7 ;  /* 0x000000ffff0f7224 */ /* 0x000fe200078e0007 */
[----:B0-----:R-:W-:Y:S02]  /*3370*/  DADD R4, R4, R8 ;  /* 0x0000000004047229 */ /* 0x001fe40000000008 */
[----:B------:R-:W0:Y:S01]  /*3380*/  SHFL.UP PT, R2, R10, 0x2, RZ ;  /* 0x044000000a027989 */ /* 0x000e2200000e00ff */
[----:B------:R-:W-:Y:S02]  /*3390*/  ISETP.NE.AND P0, PT, R10, RZ, PT ;  /* 0x000000ff0a00720c */ /* 0x000fe40003f05270 */
[----:B--2---:R-:W-:-:S05]  /*33a0*/  DADD R12, R12, R14 ;  /* 0x000000000c0c7229 */ /* 0x004fca000000000e */
[----:B------:R-:W-:Y:S02]  /*33b0*/  @P1 FSEL R8, R4, R8, !P0 ;  /* 0x0000000804081208 */ /* 0x000fe40004000000 */
[----:B------:R-:W-:Y:S02]  /*33c0*/  @P1 FSEL R9, R5, R9, !P0 ;  /* 0x0000000905091208 */ /* 0x000fe40004000000 */
[----:B---3--:R-:W-:Y:S01]  /*33d0*/  SEL R24, R24, RZ, !P0 ;  /* 0x000000ff18187207 */ /* 0x008fe20004000000 */
[----:B------:R-:W-:Y:S01]  /*33e0*/  SHFL.UP PT, R4, R8, 0x4, RZ ;  /* 0x0480000008047989 */ /* 0x000fe200000e00ff */
[----:B------:R-:W-:Y:S02]  /*33f0*/  @P1 FSEL R0, R12, R0, !P0 ;  /* 0x000000000c001208 */ /* 0x000fe40004000000 */
[----:B------:R-:W-:Y:S01]  /*3400*/  @P1 FSEL R7, R13, R7, !P0 ;  /* 0x000000070d071208 */ /* 0x000fe20004000000 */
[----:B------:R-:W1:Y:S01]  /*3410*/  SHFL.UP PT, R5, R9, 0x4, RZ ;  /* 0x0480000009057989 */ /* 0x000e6200000e00ff */
[----:B------:R-:W-:-:S03]  /*3420*/  SEL R24, R24, RZ, P1 ;  /* 0x000000ff18187207 */ /* 0x000fc60000800000 */
[----:B------:R-:W-:Y:S02]  /*3430*/  SHFL.UP PT, R12, R0, 0x4, RZ ;  /* 0x04800000000c7989 */ /* 0x000fe400000e00ff */
[----:B------:R-:W-:Y:S02]  /*3440*/  IMAD.IADD R24, R25, 0x1, R24 ;  /* 0x0000000119187824 */ /* 0x000fe400078e0218 */
[----:B------:R-:W2:Y:S01]  /*3450*/  SHFL.UP PT, R13, R7, 0x4, RZ ;  /* 0x04800000070d7989 */ /* 0x000ea200000e00ff */
[----:B0-----:R-:W-:-:S03]  /*3460*/  SEL R15, R2, RZ, P1 ;  /* 0x000000ff020f7207 */ /* 0x001fc60000800000 */
[----:B------:R-:W0:Y:S02]  /*3470*/  SHFL.UP PT, R25, R24, 0x4, RZ ;  /* 0x0480000018197989 */ /* 0x000e2400000e00ff */
[----:B------:R-:W-:Y:S01]  /*3480*/  IMAD.IADD R10, R10, 0x1, R15 ;  /* 0x000000010a0a7824 */ /* 0x000fe200078e020f */
[----:B------:R-:W-:Y:S01]  /*3490*/  ISETP.GE.AND P1, PT, R11, 0x4, PT ;  /* 0x000000040b00780c */ /* 0x000fe20003f26270 */
[----:B------:R-:W-:Y:S02]  /*34a0*/  IMAD.MOV.U32 R14, RZ, RZ, R0 ;  /* 0x000000ffff0e7224 */ /* 0x000fe400078e0000 */
[----:B------:R-:W-:Y:S01]  /*34b0*/  IMAD.MOV.U32 R15, RZ, RZ, R7 ;  /* 0x000000ffff0f7224 */ /* 0x000fe200078e0007 */
[----:B------:R-:W3:Y:S01]  /*34c0*/  SHFL.UP PT, R2, R10, 0x4, RZ ;  /* 0x048000000a027989 */ /* 0x000ee200000e00ff */
[----:B-1----:R-:W-:Y:S01]  /*34d0*/  DADD R4, R4, R8 ;  /* 0x0000000004047229 */ /* 0x002fe20000000008 */
[----:B------:R-:W-:-:S03]  /*34e0*/  ISETP.NE.AND P0, PT, R10, RZ, PT ;  /* 0x000000ff0a00720c */ /* 0x000fc60003f05270 */
[----:B--2---:R-:W-:-:S06]  /*34f0*/  DADD R12, R12, R14 ;  /* 0x000000000c0c7229 */ /* 0x004fcc000000000e */
        /* <DEDUP_REMOVED lines=10> */
[----:B------:R-:W1:Y:S01]  /*35a0*/  SHFL.UP PT, R13, R7, 0x8, RZ ;  /* 0x05000000070d7989 */ /* 0x000e6200000e00ff */
[----:B---3--:R-:W-:-:S03]  /*35b0*/  SEL R15, R2, RZ, P1 ;  /* 0x000000ff020f7207 */ /* 0x008fc60000800000 */
[----:B------:R-:W2:Y:S02]  /*35c0*/  SHFL.UP PT, R24, R25, 0x8, RZ ;  /* 0x0500000019187989 */ /* 0x000ea400000e00ff */
[----:B------:R-:W-:-:S05]  /*35d0*/  IMAD.IADD R10, R10, 0x1, R15 ;  /* 0x000000010a0a7824 */ /* 0x000fca00078e020f */
[----:B------:R-:W3:Y:S01]  /*35e0*/  SHFL.UP PT, R2, R10, 0x8, RZ ;  /* 0x050000000a027989 */ /* 0x000ee200000e00ff */
[----:B------:R-:W-:Y:S01]  /*35f0*/  IMAD.MOV.U32 R14, RZ, RZ, R0 ;  /* 0x000000ffff0e7224 */ /* 0x000fe200078e0000 */
[----:B------:R-:W-:Y:S01]  /*3600*/  ISETP.GE.AND P1, PT, R11, 0x8, PT ;  /* 0x000000080b00780c */ /* 0x000fe20003f26270 */
[----:B------:R-:W-:Y:S01]  /*3610*/  IMAD.MOV.U32 R15, RZ, RZ, R7 ;  /* 0x000000ffff0f7224 */ /* 0x000fe200078e0007 */
[----:B0-----:R-:W-:Y:S01]  /*3620*/  DADD R4, R4, R8 ;  /* 0x0000000004047229 */ /* 0x001fe20000000008 */
[----:B------:R-:W-:-:S04]  /*3630*/  ISETP.NE.AND P0, PT, R10, RZ, PT ;  /* 0x000000ff0a00720c */ /* 0x000fc80003f05270 */
[----:B-1----:R-:W-:-:S06]  /*3640*/  DADD R12, R12, R14 ;  /* 0x000000000c0c7229 */ /* 0x002fcc000000000e */
[----:B------:R-:W-:Y:S02]  /*3650*/  @P1 FSEL R8, R4, R8, !P0 ;  /* 0x0000000804081208 */ /* 0x000fe40004000000 */
[----:B--2---:R-:W-:Y:S02]  /*3660*/  SEL R24, R24, RZ, !P0 ;  /* 0x000000ff18187207 */ /* 0x004fe40004000000 */
[----:B------:R-:W-:Y:S02]  /*3670*/  @P1 FSEL R9, R5, R9, !P0 ;  /* 0x0000000905091208 */ /* 0x000fe40004000000 */
[----:B------:R-:W-:Y:S02]  /*3680*/  SEL R24, R24, RZ, P1 ;  /* 0x000000ff18187207 */ /* 0x000fe40000800000 */
[----:B------:R-:W-:Y:S02]  /*3690*/  @P1 FSEL R0, R12, R0, !P0 ;  /* 0x000000000c001208 */ /* 0x000fe40004000000 */
[----:B------:R-:W-:Y:S01]  /*36a0*/  @P1 FSEL R7, R13, R7, !P0 ;  /* 0x000000070d071208 */ /* 0x000fe20004000000 */
[----:B------:R-:W-:Y:S01]  /*36b0*/  SHFL.UP PT, R4, R8, 0x10, RZ ;  /* 0x0600000008047989 */ /* 0x000fe200000e00ff */
[----:B---3--:R-:W-:Y:S01]  /*36c0*/  SEL R15, R2, RZ, P1 ;  /* 0x000000ff020f7207 */ /* 0x008fe20000800000 */
[----:B------:R-:W-:-:S02]  /*36d0*/  IMAD.IADD R24, R25, 0x1, R24 ;  /* 0x0000000119187824 */ /* 0x000fc400078e0218 */
[----:B------:R-:W0:Y:S04]  /*36e0*/  SHFL.UP PT, R5, R9, 0x10, RZ ;  /* 0x0600000009057989 */ /* 0x000e2800000e00ff */
[----:B------:R-:W-:Y:S04]  /*36f0*/  SHFL.UP PT, R12, R0, 0x10, RZ ;  /* 0x06000000000c7989 */ /* 0x000fe800000e00ff */
[----:B------:R-:W1:Y:S01]  /*3700*/  SHFL.UP PT, R13, R7, 0x10, RZ ;  /* 0x06000000070d7989 */ /* 0x000e6200000e00ff */
[----:B------:R-:W-:-:S03]  /*3710*/  IMAD.IADD R10, R10, 0x1, R15 ;  /* 0x000000010a0a7824 */ /* 0x000fc600078e020f */
[----:B------:R-:W2:Y:S04]  /*3720*/  SHFL.UP PT, R25, R24, 0x10, RZ ;  /* 0x0600000018197989 */ /* 0x000ea800000e00ff */
[----:B------:R-:W3:Y:S01]  /*3730*/  SHFL.UP PT, R2, R10, 0x10, RZ ;  /* 0x060000000a027989 */ /* 0x000ee200000e00ff */
[----:B------:R-:W-:Y:S01]  /*3740*/  IMAD.MOV.U32 R14, RZ, RZ, R0 ;  /* 0x000000ffff0e7224 */ /* 0x000fe200078e0000 */
[C---:B------:R-:W-:Y:S01]  /*3750*/  ISETP.GE.AND P1, PT, R11.reuse, 0x10, PT ;  /* 0x000000100b00780c */ /* 0x040fe20003f26270 */
[----:B------:R-:W-:Y:S01]  /*3760*/  IMAD.MOV.U32 R15, RZ, RZ, R7 ;  /* 0x000000ffff0f7224 */ /* 0x000fe200078e0007 */
[----:B------:R-:W-:Y:S01]  /*3770*/  ISETP.NE.AND P0, PT, R10, RZ, PT ;  /* 0x000000ff0a00720c */ /* 0x000fe20003f05270 */
[----:B0-----:R-:W-:Y:S01]  /*3780*/  DADD R4, R4, R8 ;  /* 0x0000000004047229 */ /* 0x001fe20000000008 */
[----:B------:R-:W-:-:S03]  /*3790*/  ISETP.NE.AND P3, PT, R11, 0x1f, PT ;  /* 0x0000001f0b00780c */ /* 0x000fc60003f65270 */
[----:B-1----:R-:W-:Y:S01]  /*37a0*/  DADD R12, R12, R14 ;  /* 0x000000000c0c7229 */ /* 0x002fe2000000000e */
[----:B--2---:R-:W-:-:S05]  /*37b0*/  SEL R25, R25, RZ, !P0 ;  /* 0x000000ff19197207 */ /* 0x004fca0004000000 */
[----:B------:R-:W-:Y:S02]  /*37c0*/  @P1 FSEL R9, R5, R9, !P0 ;  /* 0x0000000905091208 */ /* 0x000fe40004000000 */
[----:B---3--:R-:W-:Y:S02]  /*37d0*/  SEL R5, R2, RZ, P1 ;  /* 0x000000ff02057207 */ /* 0x008fe40000800000 */
[----:B------:R-:W-:Y:S02]  /*37e0*/  SEL R25, R25, RZ, P1 ;  /* 0x000000ff19197207 */ /* 0x000fe40000800000 */
[----:B------:R-:W-:Y:S02]  /*37f0*/  @P1 FSEL R8, R4, R8, !P0 ;  /* 0x0000000804081208 */ /* 0x000fe40004000000 */
[----:B------:R-:W-:Y:S02]  /*3800*/  @P1 FSEL R0, R12, R0, !P0 ;  /* 0x000000000c001208 */ /* 0x000fe40004000000 */
[----:B------:R-:W-:-:S02]  /*3810*/  @P1 FSEL R7, R13, R7, !P0 ;  /* 0x000000070d071208 */ /* 0x000fc40004000000 */
[----:B------:R-:W-:Y:S01]  /*3820*/  SHF.R.U32.HI R2, RZ, 0x5, R40 ;  /* 0x00000005ff027819 */ /* 0x000fe20000011628 */
[----:B------:R-:W-:Y:S01]  /*3830*/  IMAD.IADD R24, R24, 0x1, R25 ;  /* 0x0000000118187824 */ /* 0x000fe200078e0219 */
[----:B------:R-:W-:Y:S01]  /*3840*/  CS2R R26, SRZ ;  /* 0x00000000001a7805 */ /* 0x000fe2000001ff00 */
[----:B------:R-:W-:Y:S02]  /*3850*/  IMAD.IADD R36, R10, 0x1, R5 ;  /* 0x000000010a247824 */ /* 0x000fe400078e0205 */
[----:B------:R-:W-:Y:S02]  /*3860*/  @!P3 IMAD R35, R2, 0x30, R3 ;  /* 0x000000300223b824 */ /* 0x000fe400078e0203 */
[----:B------:R-:W-:Y:S02]  /*3870*/  IMAD.MOV.U32 R25, RZ, RZ, RZ ;  /* 0x000000ffff197224 */ /* 0x000fe400078e00ff */
[----:B------:R-:W-:Y:S02]  /*3880*/  @!P3 IMAD.MOV.U32 R56, RZ, RZ, R8 ;  /* 0x000000ffff38b224 */ /* 0x000fe400078e0008 */
[----:B------:R-:W-:-:S02]  /*3890*/  @!P3 IMAD.MOV.U32 R57, RZ, RZ, R9 ;  /* 0x000000ffff39b224 */ /* 0x000fc400078e0009 */
[----:B------:R-:W-:Y:S02]  /*38a0*/  @!P3 IMAD.MOV.U32 R58, RZ, RZ, R0 ;  /* 0x000000ffff3ab224 */ /* 0x000fe400078e0000 */
[----:B------:R-:W-:Y:S01]  /*38b0*/  @!P3 IMAD.MOV.U32 R59, RZ, RZ, R7 ;  /* 0x000000ffff3bb224 */ /* 0x000fe200078e0007 */
[----:B------:R-:W-:Y:S04]  /*38c0*/  @!P3 STS.128 [R35], R36 ;  /* 0x000000242300b388 */ /* 0x000fe80000000c00 */
[----:B------:R-:W-:Y:S04]  /*38d0*/  @!P3 STS.128 [R35+0x10], R56 ;  /* 0x000010382300b388 */ /* 0x000fe80000000c00 */
[----:B------:R-:W-:Y:S01]  /*38e0*/  @!P3 STS.128 [R35+0x20], R24 ;  /* 0x000020182300b388 */ /* 0x000fe20000000c00 */
[----:B------:R-:W-:Y:S06]  /*38f0*/  BAR.SYNC.DEFER_BLOCKING 0x0 ;  /* 0x0000000000007b1d */ /* 0x000fec0000010000 */
[----:B------:R-:W-:Y:S04]  /*3900*/  LDS.128 R44, [R3+0x10] ;  /* 0x00001000032c7984 */ /* 0x000fe80000000c00 */
[----:B------:R-:W0:Y:S04]  /*3910*/  LDS.128 R12, [R3+0x40] ;  /* 0x00004000030c7984 */ /* 0x000e280000000c00 */
[----:B------:R-:W1:Y:S04]  /*3920*/  LDS R41, [R3+0x30] ;  /* 0x0000300003297984 */ /* 0x000e680000000800 */
[----:B------:R-:W2:Y:S04]  /*3930*/  LDS.128 R28, [R3+0x70] ;  /* 0x00007000031c7984 */ /* 0x000ea80000000c00 */
[----:B------:R-:W3:Y:S04]  /*3940*/  LDS R32, [R3+0x60] ;  /* 0x0000600003207984 */ /* 0x000ee80000000800 */
[----:B------:R-:W-:Y:S04]  /*3950*/  LDS.128 R52, [R3+0xa0] ;  /* 0x0000a00003347984 */ /* 0x000fe80000000c00 */
[----:B------:R-:W4:Y:S01]  /*3960*/  LDS R10, [R3+0x90] ;  /* 0x00009000030a7984 */ /* 0x000f220000000800 */
[----:B------:R-:W-:-:S02]  /*3970*/  ISETP.NE.AND P5, PT, R2, 0x1, PT ;  /* 0x000000010200780c */ /* 0x000fc40003fa5270 */
[----:B------:R-:W-:Y:S01]  /*3980*/  ISETP.NE.AND P6, PT, R2, 0x2, PT ;  /* 0x000000020200780c */ /* 0x000fe20003fc5270 */
[----:B------:R-:W-:Y:S04]  /*3990*/  LDS.128 R56, [R3+0xd0] ;  /* 0x0000d00003387984 */ /* 0x000fe80000000c00 */
[----:B------:R-:W-:Y:S01]  /*39a0*/  LDS R25, [R3+0xc0] ;  /* 0x0000c00003197984 */ /* 0x000fe20000000800 */
[----:B0-----:R-:W-:Y:S01]  /*39b0*/  DADD R4, R44, R12 ;  /* 0x000000002c047229 */ /* 0x001fe2000000000c */
[----:B-1----:R-:W-:-:S09]  /*39c0*/  ISETP.NE.AND P3, PT, R41, RZ, PT ;  /* 0x000000ff2900720c */ /* 0x002fd20003f65270 */
[----:B------:R-:W-:Y:S02]  /*39d0*/  FSEL R38, R4, R12, !P3 ;  /* 0x0000000c04267208 */ /* 0x000fe40005800000 */
[----:B------:R-:W-:Y:S01]  /*39e0*/  FSEL R39, R5, R13, !P3 ;  /* 0x0000000d05277208 */ /* 0x000fe20005800000 */
[----:B------:R-:W-:-:S05]  /*39f0*/  DADD R4, R46, R14 ;  /* 0x000000002e047229 */ /* 0x000fca000000000e */
[----:B--2---:R-:W-:Y:S01]  /*3a00*/  DADD R12, R28, R38 ;  /* 0x000000001c0c7229 */ /* 0x004fe20000000026 */
[----:B---3--:R-:W-:-:S04]  /*3a10*/  ISETP.NE.AND P4, PT, R32, RZ, PT ;  /* 0x000000ff2000720c */ /* 0x008fc80003f85270 */
[----:B------:R-:W-:Y:S02]  /*3a20*/  FSEL R42, R4, R14, !P3 ;  /* 0x0000000e042a7208 */ /* 0x000fe40005800000 */
[----:B------:R-:W-:-:S03]  /*3a30*/  FSEL R43, R5, R15, !P3 ;  /* 0x0000000f052b7208 */ /* 0x000fc60005800000 */
[----:B------:R-:W-:Y:S02]  /*3a40*/  FSEL R4, R12, R28, !P4 ;  /* 0x0000001c0c047208 */ /* 0x000fe40006000000 */
[----:B------:R-:W-:Y:S01]  /*3a50*/  FSEL R5, R13, R29, !P4 ;  /* 0x0000001d0d057208 */ /* 0x000fe20006000000 */
[----:B------:R-:W-:Y:S01]  /*3a60*/  DADD R26, R30, R42 ;  /* 0x000000001e1a7229 */ /* 0x000fe2000000002a */
[----:B----4-:R-:W-:Y:S01]  /*3a70*/  ISETP.NE.AND P0, PT, R10, RZ, PT ;  /* 0x000000ff0a00720c */ /* 0x010fe20003f05270 */
[----:B------:R-:W0:Y:S03]  /*3a80*/  LDS.128 R12, [R3] ;  /* 0x00000000030c7984 */ /* 0x000e260000000c00 */
[----:B------:R-:W-:-:S05]  /*3a90*/  DADD R28, R52, R4 ;  /* 0x00000000341c7229 */ /* 0x000fca0000000004 */
[----:B------:R-:W-:Y:S02]  /*3aa0*/  FSEL R50, R26, R30, !P4 ;  /* 0x0000001e1a327208 */ /* 0x000fe40006000000 */
[----:B------:R-:W-:-:S03]  /*3ab0*/  FSEL R51, R27, R31, !P4 ;  /* 0x0000001f1b337208 */ /* 0x000fc60006000000 */
[----:B------:R-:W-:Y:S02]  /*3ac0*/  FSEL R26, R28, R52, !P0 ;  /* 0x000000341c1a7208 */ /* 0x000fe40004000000 */
[----:B------:R-:W-:Y:S01]  /*3ad0*/  FSEL R27, R29, R53, !P0 ;  /* 0x000000351d1b7208 */ /* 0x000fe20004000000 */
[----:B------:R-:W-:Y:S04]  /*3ae0*/  LDS R52, [R3+0x50] ;  /* 0x0000500003347984 */ /* 0x000fe80000000800 */
[----:B------:R-:W1:Y:S01]  /*3af0*/  LDS.128 R28, [R3+0x20] ;  /* 0x00002000031c7984 */ /* 0x000e620000000c00 */
[----:B------:R-:W-:Y:S02]  /*3b00*/  FSEL R37, R46, RZ, !P5 ;  /* 0x000000ff2e257208 */ /* 0x000fe40006800000 */
[----:B------:R-:W-:-:S02]  /*3b10*/  FSEL R65, R45, RZ, !P5 ;  /* 0x000000ff2d417208 */ /* 0x000fc40006800000 */
[----:B------:R-:W-:Y:S02]  /*3b20*/  FSEL R45, R42, R37, !P6 ;  /* 0x000000252a2d7208 */ /* 0x000fe40007000000 */
[----:B------:R-:W2:Y:S01]  /*3b30*/  LDS R37, [R3+0x80] ;  /* 0x0000800003257984 */ /* 0x000ea20000000800 */
[----:B------:R-:W-:Y:S01]  /*3b40*/  DADD R34, R54, R50 ;  /* 0x0000000036227229 */ /* 0x000fe20000000032 */
[----:B------:R-:W-:Y:S02]  /*3b50*/  FSEL R47, R47, RZ, !P5 ;  /* 0x000000ff2f2f7208 */ /* 0x000fe40006800000 */
[----:B------:R-:W-:Y:S02]  /*3b60*/  ISETP.NE.AND P1, PT, R2, 0x3, PT ;  /* 0x000000030200780c */ /* 0x000fe40003f25270 */
[----:B------:R-:W-:Y:S01]  /*3b70*/  FSEL R47, R43, R47, !P6 ;  /* 0x0000002f2b2f7208 */ /* 0x000fe20007000000 */
[----:B0-----:R-:W-:-:S04]  /*3b80*/  IMAD.IADD R41, R12, 0x1, R41 ;  /* 0x000000010c297824 */ /* 0x001fc800078e0229 */
[----:B------:R-:W-:Y:S02]  /*3b90*/  FSEL R34, R34, R54, !P0 ;  /* 0x0000003622227208 */ /* 0x000fe40004000000 */
[----:B------:R-:W-:Y:S01]  /*3ba0*/  FSEL R61, R44, RZ, !P5 ;  /* 0x000000ff2c3d7208 */ /* 0x000fe20006800000 */
[C---:B------:R-:W-:Y:S01]  /*3bb0*/  IMAD.IADD R54, R41.reuse, 0x1, R32 ;  /* 0x0000000129367824 */ /* 0x040fe200078e0220 */
[----:B------:R-:W-:Y:S01]  /*3bc0*/  SEL R53, R41, R12, !P6 ;  /* 0x0000000c29357207 */ /* 0x000fe20007000000 */
[----:B------:R-:W-:Y:S01]  /*3bd0*/  LDS R32, [R3+0xe0] ;  /* 0x0000e00003207984 */ /* 0x000fe20000000800 */
[----:B------:R-:W-:Y:S02]  /*3be0*/  FSEL R41, R50, R45, !P1 ;  /* 0x0000002d32297208 */ /* 0x000fe40004800000 */
[----:B------:R-:W-:Y:S01]  /*3bf0*/  FSEL R51, R51, R47, !P1 ;  /* 0x0000002f33337208 */ /* 0x000fe20004800000 */
[----:B------:R-:W-:Y:S04]  /*3c00*/  LDS R12, [R3+0xf0] ;  /* 0x0000f000030c7984 */ /* 0x000fe80000000800 */
[----:B------:R-:W-:Y:S01]  /*3c10*/  LDS.128 R44, [R3+0x100] ;  /* 0x00010000032c7984 */ /* 0x000fe20000000c00 */
[----:B-1----:R-:W-:-:S03]  /*3c20*/  IMAD.MOV.U32 R42, RZ, RZ, R28 ;  /* 0x000000ffff2a7224 */ /* 0x002fc600078e001c */
[----:B------:R-:W0:Y:S02]  /*3c30*/  LDS R28, [R3+0xb0] ;  /* 0x0000b000031c7984 */ /* 0x000e240000000800 */
[----:B------:R-:W-:Y:S02]  /*3c40*/  SEL R43, R42, RZ, !P3 ;  /* 0x000000ff2a2b7207 */ /* 0x000fe40005800000 */
[----:B------:R-:W-:Y:S02]  /*3c50*/  FSEL R35, R35, R55, !P0 ;  /* 0x0000003723237208 */ /* 0x000fe40004000000 */
[----:B------:R-:W-:Y:S01]  /*3c60*/  FSEL R61, R38, R61, !P6 ;  /* 0x0000003d263d7208 */ /* 0x000fe20007000000 */
[----:B------:R-:W-:Y:S01]  /*3c70*/  IMAD.IADD R43, R52, 0x1, R43 ;  /* 0x00000001342b7824 */ /* 0x000fe200078e022b */
[----:B------:R-:W-:Y:S01]  /*3c80*/  FSEL R65, R39, R65, !P6 ;  /* 0x0000004127417208 */ /* 0x000fe20007000000 */
[----:B------:R-:W-:Y:S01]  /*3c90*/  DADD R38, R56, R26 ;  /* 0x0000000038267229 */ /* 0x000fe2000000001a */
[----:B------:R-:W-:-:S02]  /*3ca0*/  FSEL R61, R4, R61, !P1 ;  /* 0x0000003d043d7208 */ /* 0x000fc40004800000 */
[----:B------:R-:W-:Y:S01]  /*3cb0*/  FSEL R65, R5, R65, !P1 ;  /* 0x0000004105417208 */ /* 0x000fe20004800000 */
[----:B------:R-:W-:Y:S01]  /*3cc0*/  DADD R4, R58, R34 ;  /* 0x000000003a047229 */ /* 0x000fe20000000022 */
[----:B------:R-:W-:Y:S02]  /*3cd0*/  SEL R50, R43, RZ, !P4 ;  /* 0x000000ff2b327207 */ /* 0x000fe40006000000 */
[----:B------:R-:W-:-:S03]  /*3ce0*/  SEL R42, R42, RZ, !P5 ;  /* 0x000000ff2a2a7207 */ /* 0x000fc60006800000 */
[----:B--2---:R-:W-:Y:S01]  /*3cf0*/  IMAD.IADD R37, R37, 0x1, R50 ;  /* 0x0000000125257824 */ /* 0x004fe200078e0232 */
[----:B------:R-:W-:Y:S02]  /*3d00*/  SEL R42, R43, R42, !P6 ;  /* 0x0000002a2b2a7207 */ /* 0x000fe40007000000 */
[----:B------:R-:W-:Y:S02]  /*3d10*/  ISETP.NE.AND P3, PT, R25, RZ, PT ;  /* 0x000000ff1900720c */ /* 0x000fe40003f65270 */
[----:B------:R-:W-:Y:S02]  /*3d20*/  SEL R50, R37, R42, !P1 ;  /* 0x0000002a25327207 */ /* 0x000fe40004800000 */
[----:B------:R-:W-:Y:S02]  /*3d30*/  FSEL R38, R38, R56, !P3 ;  /* 0x0000003826267208 */ /* 0x000fe40005800000 */
[----:B------:R-:W-:Y:S02]  /*3d40*/  FSEL R39, R39, R57, !P3 ;  /* 0x0000003927277208 */ /* 0x000fe40005800000 */
[----:B------:R-:W-:-:S02]  /*3d50*/  FSEL R42, R4, R58, !P3 ;  /* 0x0000003a042a7208 */ /* 0x000fc40005800000 */
[----:B------:R-:W-:Y:S02]  /*3d60*/  FSEL R43, R5, R59, !P3 ;  /* 0x0000003b052b7208 */ /* 0x000fe40005800000 */
[----:B------:R-:W1:Y:S01]  /*3d70*/  LDS.128 R56, [R3+0x130] ;  /* 0x0001300003387984 */ /* 0x000e620000000c00 */
[----:B------:R-:W-:Y:S02]  /*3d80*/  SEL R53, R54, R53, !P1 ;  /* 0x0000003536357207 */ /* 0x000fe40004800000 */
[C---:B------:R-:W-:Y:S02]  /*3d90*/  ISETP.NE.AND P5, PT, R2.reuse, 0x4, PT ;  /* 0x000000040200780c */ /* 0x040fe40003fa5270 */
[C---:B------:R-:W-:Y:S02]  /*3da0*/  ISETP.NE.AND P4, PT, R2.reuse, 0x5, PT ;  /* 0x000000050200780c */ /* 0x040fe40003f85270 */
[C---:B------:R-:W-:Y:S02]  /*3db0*/  ISETP.NE.AND P6, PT, R2.reuse, 0x6, PT ;  /* 0x000000060200780c */ /* 0x040fe40003fc5270 */
[----:B------:R-:W-:-:S02]  /*3dc0*/  ISETP.NE.AND P1, PT, R2, 0x7, PT ;  /* 0x000000070200780c */ /* 0x000fc40003f25270 */
[----:B------:R-:W2:Y:S01]  /*3dd0*/  LDS R2, [R3+0x120] ;  /* 0x0001200003027984 */ /* 0x000ea20000000800 */
[----:B------:R-:W-:Y:S01]  /*3de0*/  IMAD.IADD R54, R54, 0x1, R10 ;  /* 0x0000000136367824 */ /* 0x000fe200078e020a */
[----:B------:R-:W-:Y:S02]  /*3df0*/  SEL R37, R37, RZ, !P0 ;  /* 0x000000ff25257207 */ /* 0x000fe40004000000 */
[----:B------:R-:W-:Y:S01]  /*3e00*/  FSEL R55, R34, R41, !P5 ;  /* 0x0000002922377208 */ /* 0x000fe20006800000 */
[----:B------:R-:W3:Y:S01]  /*3e10*/  LDS R10, [R3+0x110] ;  /* 0x00011000030a7984 */ /* 0x000ee20000000800 */
[----:B------:R-:W-:Y:S01]  /*3e20*/  FSEL R63, R35, R51, !P5 ;  /* 0x00000033233f7208 */ /* 0x000fe20006800000 */
[----:B0-----:R-:W-:Y:S01]  /*3e30*/  IMAD.IADD R37, R28, 0x1, R37 ;  /* 0x000000011c257824 */ /* 0x001fe200078e0225 */
[C---:B------:R-:W-:Y:S01]  /*3e40*/  SEL R28, R54.reuse, R53, !P5 ;  /* 0x00000035361c7207 */ /* 0x040fe20006800000 */
[----:B------:R-:W-:Y:S01]  /*3e50*/  IMAD.IADD R35, R54, 0x1, R25 ;  /* 0x0000000136237824 */ /* 0x000fe200078e0219 */
[----:B------:R-:W-:Y:S01]  /*3e60*/  FSEL R51, R42, R55, !P4 ;  /* 0x000000372a337208 */ /* 0x000fe20006000000 */
[----:B------:R-:W-:Y:S01]  /*3e70*/  LDS R25, [R3+0x140] ;  /* 0x0001400003197984 */ /* 0x000fe20000000800 */
[----:B------:R-:W-:-:S03]  /*3e80*/  FSEL R41, R26, R61, !P5 ;  /* 0x0000003d1a297208 */ /* 0x000fc60006800000 */
[----:B------:R-:W0:Y:S01]  /*3e90*/  LDS.128 R52, [R3+0x160] ;  /* 0x0001600003347984 */ /* 0x000e220000000c00 */
[----:B------:R-:W-:Y:S01]  /*3ea0*/  FSEL R61, R27, R65, !P5 ;  /* 0x000000411b3d7208 */ /* 0x000fe20006800000 */
[----:B------:R-:W-:Y:S01]  /*3eb0*/  DADD R26, R44, R38 ;  /* 0x000000002c1a7229 */ /* 0x000fe20000000026 */
[----:B------:R-:W-:Y:S02]  /*3ec0*/  FSEL R41, R38, R41, !P4 ;  /* 0x0000002926297208 */ /* 0x000fe40006000000 */
[----:B------:R-:W4:Y:S01]  /*3ed0*/  LDS R38, [R3+0x150] ;  /* 0x0001500003267984 */ /* 0x000f220000000800 */
[----:B------:R-:W-:Y:S01]  /*3ee0*/  FSEL R63, R43, R63, !P4 ;  /* 0x0000003f2b3f7208 */ /* 0x000fe20006000000 */
[----:B------:R-:W-:Y:S01]  /*3ef0*/  DADD R42, R46, R42 ;  /* 0x000000002e2a7229 */ /* 0x000fe2000000002a */
[----:B------:R-:W-:Y:S02]  /*3f00*/  ISETP.NE.AND P0, PT, R12, RZ, PT ;  /* 0x000000ff0c00720c */ /* 0x000fe40003f05270 */
[----:B------:R-:W-:-:S02]  /*3f10*/  SEL R50, R37, R50, !P5 ;  /* 0x0000003225327207 */ /* 0x000fc40006800000 */
[----:B------:R-:W-:Y:S02]  /*3f20*/  SEL R37, R37, RZ, !P3 ;  /* 0x000000ff25257207 */ /* 0x000fe40005800000 */
[----:B------:R-:W-:Y:S01]  /*3f30*/  FSEL R27, R27, R45, !P0 ;  /* 0x0000002d1b1b7208 */ /* 0x000fe20004000000 */
[----:B------:R-:W-:Y:S02]  /*3f40*/  IMAD.IADD R45, R35, 0x1, R12 ;  /* 0x00000001232d7824 */ /* 0x000fe400078e020c */
[----:B------:R-:W5:Y:S01]  /*3f50*/  LDS R12, [R3+0x170] ;  /* 0x00017000030c7984 */ /* 0x000f620000000800 */
[----:B------:R-:W-:Y:S01]  /*3f60*/  FSEL R61, R39, R61, !P4 ;  /* 0x0000003d273d7208 */ /* 0x000fe20006000000 */
[----:B------:R-:W-:Y:S01]  /*3f70*/  IMAD.IADD R39, R32, 0x1, R37 ;  /* 0x0000000120277824 */ /* 0x000fe200078e0225 */
[----:B------:R-:W-:Y:S01]  /*3f80*/  FSEL R26, R26, R44, !P0 ;  /* 0x0000002c1a1a7208 */ /* 0x000fe20004000000 */
[----:B------:R1:W-:Y:S01]  /*3f90*/  SHFL.UP PT, R5, R36, 0x1, RZ ;  /* 0x0420000024057989 */ /* 0x0003e200000e00ff */
[----:B------:R-:W-:-:S02]  /*3fa0*/  FSEL R37, R43, R47, !P0 ;  /* 0x0000002f2b257208 */ /* 0x000fc40004000000 */
[----:B------:R-:W-:Y:S02]  /*3fb0*/  SEL R28, R35, R28, !P4 ;  /* 0x0000001c231c7207 */ /* 0x000fe40006000000 */
[----:B-1----:R-:W-:Y:S01]  /*3fc0*/  FSEL R36, R42, R46, !P0 ;  /* 0x0000002e2a247208 */ /* 0x002fe20004000000 */
[----:B------:R-:W-:-:S03]  /*3fd0*/  DADD R34, R56, R26 ;  /* 0x0000000038227229 */ /* 0x000fc6000000001a */
[----:B------:R-:W-:Y:S02]  /*3fe0*/  FSEL R47, R36, R51, !P6 ;  /* 0x00000033242f7208 */ /* 0x000fe40007000000 */
[----:B------:R-:W-:Y:S01]  /*3ff0*/  FSEL R51, R37, R63, !P6 ;  /* 0x0000003f25337208 */ /* 0x000fe20007000000 */
[----:B------:R-:W-:Y:S01]  /*4000*/  DADD R36, R58, R36 ;  /* 0x000000003a247229 */ /* 0x000fe20000000024 */
[C---:B------:R-:W-:Y:S02]  /*4010*/  SEL R50, R39.reuse, R50, !P4 ;  /* 0x0000003227327207 */ /* 0x040fe40006000000 */
[----:B------:R-:W-:Y:S02]  /*4020*/  SEL R39, R39, RZ, !P0 ;  /* 0x000000ff27277207 */ /* 0x000fe40004000000 */
[----:B--2---:R-:W-:Y:S01]  /*4030*/  ISETP.NE.AND P0, PT, R2, RZ, PT ;  /* 0x000000ff0200720c */ /* 0x004fe20003f05270 */
[----:B------:R-:W1:Y:S01]  /*4040*/  SHFL.UP PT, R9, R9, 0x1, RZ ;  /* 0x0420000009097989 */ /* 0x000e6200000e00ff */
[----:B------:R-:W-:Y:S01]  /*4050*/  FSEL R41, R26, R41, !P6 ;  /* 0x000000291a297208 */ /* 0x000fe20007000000 */
[----:B---3--:R-:W-:Y:S01]  /*4060*/  IMAD.IADD R39, R10, 0x1, R39 ;  /* 0x000000010a277824 */ /* 0x008fe200078e0227 */
[----:B------:R-:W-:Y:S01]  /*4070*/  FSEL R43, R27, R61, !P6 ;  /* 0x0000003d1b2b7208 */ /* 0x000fe20007000000 */
[----:B------:R-:W2:Y:S01]  /*4080*/  SHFL.UP PT, R0, R0, 0x1, RZ ;  /* 0x0420000000007989 */ /* 0x000ea200000e00ff */
[----:B------:R-:W-:-:S03]  /*4090*/  FSEL R26, R34, R56, !P0 ;  /* 0x00000038221a7208 */ /* 0x000fc60004000000 */
[----:B------:R-:W3:Y:S01]  /*40a0*/  SHFL.UP PT, R7, R7, 0x1, RZ ;  /* 0x0420000007077989 */ /* 0x000ee200000e00ff */
[----:B------:R-:W-:Y:S02]  /*40b0*/  FSEL R27, R35, R57, !P0 ;  /* 0x00000039231b7208 */ /* 0x000fe40004000000 */
[----:B------:R-:W-:Y:S02]  /*40c0*/  FSEL R34, R36, R58, !P0 ;  /* 0x0000003a24227208 */ /* 0x000fe40004000000 */
[----:B------:R-:W-:Y:S02]  /*40d0*/  FSEL R35, R37, R59, !P0 ;  /* 0x0000003b25237208 */ /* 0x000fe40004000000 */
[C---:B------:R-:W-:Y:S01]  /*40e0*/  SEL R28, R45.reuse, R28, !P6 ;  /* 0x0000001c2d1c7207 */ /* 0x040fe20007000000 */
[----:B------:R-:W-:Y:S01]  /*40f0*/  IMAD.IADD R45, R45, 0x1, R2 ;  /* 0x000000012d2d7824 */ /* 0x000fe200078e0202 */
[C---:B------:R-:W-:Y:S02]  /*4100*/  SEL R50, R39.reuse, R50, !P6 ;  /* 0x0000003227327207 */ /* 0x040fe40007000000 */
[----:B------:R-:W-:-:S02]  /*4110*/  SEL R10, R39, RZ, !P0 ;  /* 0x000000ff270a7207 */ /* 0x000fc40004000000 */
[----:B------:R-:W-:Y:S02]  /*4120*/  FSEL R36, R26, R41, !P1 ;  /* 0x000000291a247208 */ /* 0x000fe40004800000 */
[----:B------:R-:W-:Y:S01]  /*4130*/  FSEL R37, R27, R43, !P1 ;  /* 0x0000002b1b257208 */ /* 0x000fe20004800000 */
[----:B0-----:R-:W-:Y:S01]  /*4140*/  DADD R26, R52, R26 ;  /* 0x00000000341a7229 */ /* 0x001fe2000000001a */
[----:B------:R-:W-:Y:S02]  /*4150*/  FSEL R2, R34, R47, !P1 ;  /* 0x0000002f22027208 */ /* 0x000fe40004800000 */
[----:B------:R-:W-:Y:S01]  /*4160*/  FSEL R39, R35, R51, !P1 ;  /* 0x0000003323277208 */ /* 0x000fe20004800000 */
[----:B------:R-:W-:Y:S01]  /*4170*/  DADD R34, R54, R34 ;  /* 0x0000000036227229 */ /* 0x000fe20000000022 */
[----:B------:R-:W-:Y:S01]  /*4180*/  ISETP.GE.U32.AND P3, PT, R40, 0x20, PT ;  /* 0x000000202800780c */ /* 0x000fe20003f66070 */
[----:B------:R-:W-:Y:S01]  /*4190*/  IMAD.IADD R25, R25, 0x1, R10 ;  /* 0x0000000119197824 */ /* 0x000fe200078e020a */
[----:B----4-:R-:W-:Y:S01]  /*41a0*/  ISETP.NE.AND P0, PT, R38, RZ, PT ;  /* 0x000000ff2600720c */ /* 0x010fe20003f05270 */
[----:B------:R0:W4:Y:S03]  /*41b0*/  SHFL.UP PT, R4, R24, 0x1, RZ ;  /* 0x0420000018047989 */ /* 0x00012600000e00ff */
[----:B------:R-:W-:-:S02]  /*41c0*/  SEL R32, R25, R50, !P1 ;  /* 0x0000003219207207 */ /* 0x000fc40004800000 */
[----:B------:R-:W-:Y:S02]  /*41d0*/  SEL R25, R25, RZ, !P0 ;  /* 0x000000ff19197207 */ /* 0x000fe40004000000 */
[----:B------:R-:W-:Y:S02]  /*41e0*/  FSEL R50, R26, R52, !P0 ;  /* 0x000000341a327208 */ /* 0x000fe40004000000 */
[----:B------:R-:W-:Y:S02]  /*41f0*/  FSEL R51, R27, R53, !P0 ;  /* 0x000000351b337208 */ /* 0x000fe40004000000 */
[----:B------:R-:W-:Y:S02]  /*4200*/  FSEL R52, R34, R54, !P0 ;  /* 0x0000003622347208 */ /* 0x000fe40004000000 */
[----:B------:R-:W-:Y:S01]  /*4210*/  FSEL R53, R35, R55, !P0 ;  /* 0x0000003723357208 */ /* 0x000fe20004000000 */
[----:B------:R0:W0:Y:S01]  /*4220*/  SHFL.UP PT, R24, R8, 0x1, RZ ;  /* 0x0420000008187989 */ /* 0x00002200000e00ff */
[C---:B------:R-:W-:Y:S01]  /*4230*/  SEL R28, R45.reuse, R28, !P1 ;  /* 0x0000001c2d1c7207 */ /* 0x040fe20004800000 */
[----:B------:R-:W-:-:S02]  /*4240*/  IMAD.IADD R38, R45, 0x1, R38 ;  /* 0x000000012d267824 */ /* 0x000fc400078e0226 */
[----:B-----5:R-:W-:Y:S02]  /*4250*/  IMAD.IADD R34, R12, 0x1, R25 ;  /* 0x000000010c227824 */ /* 0x020fe400078e0219 */
[----:B-1----:R-:W-:Y:S02]  /*4260*/  IMAD.MOV.U32 R25, RZ, RZ, R9 ;  /* 0x000000ffff197224 */ /* 0x002fe400078e0009 */
[----:B--2---:R-:W-:Y:S02]  /*4270*/  IMAD.MOV.U32 R26, RZ, RZ, R0 ;  /* 0x000000ffff1a7224 */ /* 0x004fe400078e0000 */
[----:B---3--:R-:W-:Y:S02]  /*4280*/  IMAD.MOV.U32 R27, RZ, RZ, R7 ;  /* 0x000000ffff1b7224 */ /* 0x008fe400078e0007 */
[----:B------:R-:W-:Y:S02]  /*4290*/  IMAD.MOV.U32 R44, RZ, RZ, R50 ;  /* 0x000000ffff2c7224 */ /* 0x000fe400078e0032 */
[----:B------:R-:W-:-:S02]  /*42a0*/  IMAD.MOV.U32 R45, RZ, RZ, R51 ;  /* 0x000000ffff2d7224 */ /* 0x000fc400078e0033 */
[----:B------:R-:W-:Y:S02]  /*42b0*/  IMAD.MOV.U32 R46, RZ, RZ, R52 ;  /* 0x000000ffff2e7224 */ /* 0x000fe400078e0034 */
[----:B------:R-:W-:Y:S01]  /*42c0*/  IMAD.MOV.U32 R47, RZ, RZ, R53 ;  /* 0x000000ffff2f7224 */ /* 0x000fe200078e0035 */
[----:B----4-:R-:W-:Y:S06]  /*42d0*/  @!P3 BRA `(.L_x_1244) ;  /* 0x00000000004cb947 */ /* 0x010fec0003800000 */
[----:B------:R-:W-:Y:S01]  /*42e0*/  IMAD.MOV.U32 R3, RZ, RZ, R39 ;  /* 0x000000ffff037224 */ /* 0x000fe200078e0027 */
[----:B------:R-:W-:Y:S01]  /*42f0*/  ISETP.NE.AND P1, PT, R11, RZ, PT ;  /* 0x000000ff0b00720c */ /* 0x000fe20003f25270 */
[----:B0-----:R-:W-:Y:S01]  /*4300*/  DADD R8, R24, R36 ;  /* 0x0000000018087229 */ /* 0x001fe20000000024 */
[C---:B------:R-:W-:Y:S02]  /*4310*/  ISETP.NE.AND P0, PT, R5.reuse, RZ, PT ;  /* 0x000000ff0500720c */ /* 0x040fe40003f05270 */
[----:B------:R-:W-:Y:S01]  /*4320*/  SEL R5, R5, RZ, P1 ;  /* 0x000000ff05057207 */ /* 0x000fe20000800000 */
[----:B------:R-:W-:Y:S01]  /*4330*/  DADD R10, R26, R2 ;  /* 0x000000001a0a7229 */ /* 0x000fe20000000002 */
[----:B------:R-:W-:-:S03]  /*4340*/  SEL R3, R32, RZ, !P0 ;  /* 0x000000ff20037207 */ /* 0x000fc60004000000 */
[----:B------:R-:W-:-:S04]  /*4350*/  IMAD.IADD R5, R28, 0x1, R5 ;  /* 0x000000011c057824 */ /* 0x000fc800078e0205 */
[----:B------:R-:W-:Y:S01]  /*4360*/  @P1 FSEL R36, R8, R24, !P0 ;  /* 0x0000001808241208 */ /* 0x000fe20004000000 */
[----:B------:R-:W-:Y:S01]  /*4370*/  @P1 IMAD.IADD R32, R4, 0x1, R3 ;  /* 0x0000000104201824 */ /* 0x000fe200078e0203 */
[----:B------:R-:W-:Y:S02]  /*4380*/  @P1 FSEL R2, R10, R26, !P0 ;  /* 0x0000001a0a021208 */ /* 0x000fe40004000000 */
[----:B------:R-:W-:Y:S01]  /*4390*/  @P1 FSEL R39, R11, R27, !P0 ;  /* 0x0000001b0b271208 */ /* 0x000fe20004000000 */
[----:B------:R-:W-:Y:S01]  /*43a0*/  IMAD.MOV.U32 R4, RZ, RZ, R32 ;  /* 0x000000ffff047224 */ /* 0x000fe200078e0020 */
[----:B------:R-:W-:Y:S01]  /*43b0*/  @P1 FSEL R37, R9, R25, !P0 ;  /* 0x0000001909251208 */ /* 0x000fe20004000000 */
[----:B------:R-:W-:Y:S02]  /*43c0*/  IMAD.MOV.U32 R26, RZ, RZ, R2 ;  /* 0x000000ffff1a7224 */ /* 0x000fe400078e0002 */
[----:B------:R-:W-:Y:S02]  /*43d0*/  IMAD.MOV.U32 R27, RZ, RZ, R39 ;  /* 0x000000ffff1b7224 */ /* 0x000fe400078e0027 */
[----:B------:R-:W-:-:S02]  /*43e0*/  IMAD.MOV.U32 R24, RZ, RZ, R36 ;  /* 0x000000ffff187224 */ /* 0x000fc400078e0024 */
[----:B------:R-:W-:Y:S01]  /*43f0*/  IMAD.MOV.U32 R25, RZ, RZ, R37 ;  /* 0x000000ffff197224 */ /* 0x000fe200078e0025 */
[----:B------:R-:W-:Y:S06]  /*4400*/  BRA `(.L_x_1245) ;  /* 0x0000003000a87947 */ /* 0x000fec0003800000 */
.L_x_1244:
[----:B------:R-:W-:Y:S04]  /*4410*/  BSSY.RECONVERGENT B0, `(.L_x_1246) ;  /* 0x0000015000007945 */ /* 0x000fe80003800200 */
[----:B------:R-:W-:Y:S05]  /*4420*/  @P2 BRA `(.L_x_1247) ;  /* 0x00000000004c2947 */ /* 0x000fea0003800000 */
[----:B0-----:R-:W0:Y:S01]  /*4430*/  LDC.64 R8, c[0x0][0x3c8] ;  /* 0x0000f200ff087b82 */ /* 0x001e220000000a00 */
[----:B------:R-:W-:Y:S01]  /*4440*/  IMAD.MOV.U32 R12, RZ, RZ, R38 ;  /* 0x000000ffff0c7224 */ /* 0x000fe200078e0026 */
[----:B------:R-:W-:Y:S01]  /*4450*/  STS.128 [R3+0x240], R44 ;  /* 0x0002402c03007388 */ /* 0x000fe20000000c00 */
[----:B------:R-:W-:Y:S02]  /*4460*/  IMAD.MOV.U32 R28, RZ, RZ, R34 ;  /* 0x000000ffff1c7224 */ /* 0x000fe400078e0022 */
[----:B------:R-:W-:Y:S01]  /*4470*/  IMAD.MOV.U32 R7, RZ, RZ, 0x64 ;  /* 0x00000064ff077424 */ /* 0x000fe200078e00ff */
[----:B------:R1:W-:Y:S02]  /*4480*/  STS.128 [R3+0x230], R12 ;  /* 0x0002300c03007388 */ /* 0x0003e40000000c00 */
[----:B------:R-:W2:Y:S02]  /*4490*/  LDC.64 R36, c[0x0][0x3c0] ;  /* 0x0000f000ff247b82 */ /* 0x000ea40000000a00 */
[----:B------:R3:W-:Y:S01]  /*44a0*/  STS.128 [R3+0x250], R28 ;  /* 0x0002501c03007388 */ /* 0x0007e20000000c00 */
[----:B-1----:R-:W-:-:S02]  /*44b0*/  IMAD.MOV.U32 R12, RZ, RZ, R38 ;  /* 0x000000ffff0c7224 */ /* 0x002fc400078e0026 */
[----:B0-----:R-:W-:-:S04]  /*44c0*/  IMAD.WIDE.U32 R8, R33, 0x30, R8 ;  /* 0x0000003021087825 */ /* 0x001fc800078e0008 */
[----:B---3--:R-:W-:Y:S01]  /*44d0*/  IMAD.MOV.U32 R28, RZ, RZ, R34 ;  /* 0x000000ffff1c7224 */ /* 0x008fe200078e0022 */
[----:B------:R1:W-:Y:S01]  /*44e0*/  ST.E.128.STRONG.GPU desc[UR10][R8.64+0x600], R12 ;  /* 0x0006000c08007985 */ /* 0x0003e2000c10fd0a */
[----:B--2---:R-:W-:-:S03]  /*44f0*/  IMAD.WIDE.U32 R36, R33, 0x4, R36 ;  /* 0x0000000421247825 */ /* 0x004fc600078e0024 */
[----:B------:R1:W-:Y:S04]  /*4500*/  ST.E.128.STRONG.GPU desc[UR10][R8.64+0x610], R44 ;  /* 0x0006102c08007985 */ /* 0x0003e8000c10fd0a */
[----:B------:R1:W-:Y:S01]  /*4510*/  ST.E.128.STRONG.GPU desc[UR10][R8.64+0x620], R28 ;  /* 0x0006201c08007985 */ /* 0x0003e2000c10fd0a */
[----:B------:R-:W-:Y:S06]  /*4520*/  MEMBAR.ALL.GPU ;  /* 0x0000000000007992 */ /* 0x000fec000000a000 */
[----:B------:R-:W-:-:S00]  /*4530*/  ERRBAR ;  /* 0x00000000000079ab */ /* 0x000fc00000000000 */
[----:B------:R-:W-:Y:S06]  /*4540*/  CGAERRBAR ;  /* 0x00000000000075ab */ /* 0x000fec0000000000 */
[----:B------:R1:W-:Y:S02]  /*4550*/  ST.E.STRONG.GPU desc[UR10][R36.64+0x80], R7 ;  /* 0x0000800724007985 */ /* 0x0003e4000c10f90a */
.L_x_1247:
[----:B------:R-:W-:Y:S05]  /*4560*/  BSYNC.RECONVERGENT B0 ;  /* 0x0000000000007941 */ /* 0x000fea0003800200 */
.L_x_1246:
[----:B------:R-:W2:Y:S01]  /*4570*/  LDCU UR4, c[0x0][0x370] ;  /* 0x00006e00ff0477ac */ /* 0x000ea20008000800 */
[----:B------:R-:W-:-:S05]  /*4580*/  LOP3.LUT R40, RZ, R40, RZ, 0x33, !PT ;  /* 0x00000028ff287212 */ /* 0x000fca00078e33ff */
[----:B------:R-:W-:Y:S01]  /*4590*/  IMAD.IADD R33, R40, 0x1, R33 ;  /* 0x0000000128217824 */ /* 0x000fe200078e0221 */
[----:B--2---:R-:W-:-:S09]  /*45a0*/  UISETP.GT.U32.AND UP0, UPT, UR4, 0x1f3, UPT ;  /* 0x000001f30400788c */ /* 0x004fd2000bf04070 */
[----:B------:R-:W-:Y:S05]  /*45b0*/  BRA.U UP0, `(.L_x_1248) ;  /* 0x0000000100087547 */ /* 0x000fea000b800000 */
[----:B------:R2:W-:Y:S06]  /*45c0*/  MEMBAR.SC.CTA ;  /* 0x0000000000007992 */ /* 0x0005ec0000000000 */
[----:B--2---:R-:W-:Y:S05]  /*45d0*/  BRA `(.L_x_1249) ;  /* 0x0000000000087947 */ /* 0x004fea0003800000 */
.L_x_1248:
[----:B------:R-:W-:Y:S05]  /*45e0*/  NANOSLEEP 0x1c2 ;  /* 0x000001c20000795d */ /* 0x000fea0003800000 */
[----:B------:R-:W-:Y:S01]  /*45f0*/  NOP ;  /* 0x0000000000007918 */ /* 0x000fe20000000000 */
.L_x_1249:
[----:B------:R-:W2:Y:S02]  /*4600*/  LDC.64 R2, c[0x0][0x3c0] ;  /* 0x0000f000ff027b82 */ /* 0x000ea40000000a00 */
[----:B--2---:R-:W-:-:S07]  /*4610*/  IMAD.WIDE R2, R33, 0x4, R2 ;  /* 0x0000000421027825 */ /* 0x004fce00078e0202 */
.L_x_1251:
        /* <DEDUP_REMOVED lines=10> */
.L_x_1534:
[----:B------:R-:W-:Y:S05]  /*46c0*/  @P0 BRA `(.L_x_1251) ;  /* 0xfffffffc00d40947 */ /* 0x000fea000383ffff */
[----:B------:R-:W-:Y:S01]  /*46d0*/  ISETP.NE.AND P0, PT, R10, 0x65, PT ;  /* 0x000000650a00780c */ /* 0x000fe20003f05270 */
[----:B------:R-:W-:-:S12]  /*46e0*/  BSSY.RECONVERGENT B0, `(.L_x_1252) ;  /* 0x000005e000007945 */ /* 0x000fd80003800200 */
[----:B------:R-:W-:Y:S05]  /*46f0*/  @!P0 BRA `(.L_x_1253) ;  /* 0x0000000000c48947 */ /* 0x000fea0003800000 */
[----:B------:R-:W-:Y:S02]  /*4700*/  ISETP.NE.AND P1, PT, R10, 0x64, PT ;  /* 0x000000640a00780c */ /* 0x000fe40003f25270 */
[----:B-1----:R-:W-:Y:S02]  /*4710*/  CS2R R30, SRZ ;  /* 0x00000000001e7805 */ /* 0x002fe4000001ff00 */
[----:B------:R-:W-:Y:S01]  /*4720*/  CS2R R28, SRZ ;  /* 0x00000000001c7805 */ /* 0x000fe2000001ff00 */
[----:B------:R-:W-:-:S08]  /*4730*/  IMAD.MOV.U32 R32, RZ, RZ, RZ ;  /* 0x000000ffff207224 */ /* 0x000fd000078e00ff */
[----:B------:R-:W-:Y:S05]  /*4740*/  @P1 BRA `(.L_x_1254) ;  /* 0x00000004005c1947 */ /* 0x000fea0003800000 */
[----:B------:R-:W1:Y:S02]  /*4750*/  LDC.64 R2, c[0x0][0x3c8] ;  /* 0x0000f200ff027b82 */ /* 0x000e640000000a00 */
[----:B-1----:R-:W-:-:S05]  /*4760*/  IMAD.WIDE R2, R33, 0x30, R2 ;  /* 0x0000003021027825 */ /* 0x002fca00078e0202 */
        /* <DEDUP_REMOVED lines=8> */
[----:B------:R-:W-:Y:S02]  /*47f0*/  SHF.R.U32.HI R0, RZ, 0x18, R43 ;  /* 0x00000018ff007819 */ /* 0x000fe4000001162b */
[----:B0-----:R-:W-:Y:S02]  /*4800*/  PRMT R8, R42, 0x3340, R37 ;  /* 0x000033402a087816 */ /* 0x001fe40000000025 */
[----:B------:R-:W-:-:S02]  /*4810*/  PRMT R43, R43, 0x3340, R9 ;  /* 0x000033402b2b7816 */ /* 0x000fc40000000009 */
[--C-:B------:R-:W-:Y:S02]  /*4820*/  SHF.R.U32.HI R36, RZ, 0x10, R41.reuse ;  /* 0x00000010ff247819 */ /* 0x100fe40000011629 */
[--C-:B------:R-:W-:Y:S02]  /*4830*/  SHF.R.U32.HI R9, RZ, 0x18, R41.reuse ;  /* 0x00000018ff097819 */ /* 0x100fe40000011629 */
[----:B------:R-:W-:Y:S02]  /*4840*/  SHF.R.U32.HI R37, RZ, 0x8, R41 ;  /* 0x00000008ff257819 */ /* 0x000fe40000011629 */
[----:B-1----:R-:W-:Y:S02]  /*4850*/  PRMT R2, R7, 0x3340, R0 ;  /* 0x0000334007027816 */ /* 0x002fe40000000000 */
[----:B------:R-:W-:Y:S01]  /*4860*/  PRMT R0, R36, 0x3340, R9 ;  /* 0x0000334024007816 */ /* 0x000fe20000000009 */
[----:B------:R-:W-:Y:S01]  /*4870*/  IMAD.MOV.U32 R36, RZ, RZ, R40 ;  /* 0x000000ffff247224 */ /* 0x000fe200078e0028 */
[----:B------:R-:W-:-:S02]  /*4880*/  PRMT R7, R41, 0x3340, R37 ;  /* 0x0000334029077816 */ /* 0x000fc40000000025 */
[----:B------:R-:W-:Y:S02]  /*4890*/  PRMT R3, R35, 0x3340, R32 ;  /* 0x0000334023037816 */ /* 0x000fe40000000020 */
[----:B---3--:R-:W-:Y:S02]  /*48a0*/  SHF.R.U64 R37, R14, 0x8, R15 ;  /* 0x000000080e257819 */ /* 0x008fe4000000120f */
[----:B------:R-:W-:Y:S02]  /*48b0*/  PRMT R0, R7, 0x5410, R0 ;  /* 0x0000541007007816 */ /* 0x000fe40000000000 */
[----:B------:R-:W-:Y:S02]  /*48c0*/  PRMT R3, R8, 0x5410, R3 ;  /* 0x0000541008037816 */ /* 0x000fe40000000003 */
[--C-:B------:R-:W-:Y:S02]  /*48d0*/  SHF.R.U32.HI R7, RZ, 0x8, R15.reuse ;  /* 0x00000008ff077819 */ /* 0x100fe4000001160f */
[----:B------:R-:W-:-:S02]  /*48e0*/  SHF.R.U64 R42, R14, 0x10, R15 ;  /* 0x000000100e2a7819 */ /* 0x000fc4000000120f */
[C-C-:B------:R-:W-:Y:S02]  /*48f0*/  SHF.R.U64 R35, R14.reuse, 0x18, R15.reuse ;  /* 0x000000180e237819 */ /* 0x140fe4000000120f */
[--C-:B------:R-:W-:Y:S02]  /*4900*/  SHF.R.U32.HI R32, RZ, 0x10, R15.reuse ;  /* 0x00000010ff207819 */ /* 0x100fe4000001160f */
[----:B------:R-:W-:Y:S02]  /*4910*/  SHF.R.U32.HI R9, RZ, 0x18, R15 ;  /* 0x00000018ff097819 */ /* 0x000fe4000001160f */
[----:B------:R-:W-:Y:S02]  /*4920*/  PRMT R8, R14, 0x3340, R37 ;  /* 0x000033400e087816 */ /* 0x000fe40000000025 */
[--C-:B------:R-:W-:Y:S02]  /*4930*/  SHF.R.U32.HI R37, RZ, 0x10, R13.reuse ;  /* 0x00000010ff257819 */ /* 0x100fe4000001160d */
[----:B------:R-:W-:-:S02]  /*4940*/  SHF.R.U32.HI R14, RZ, 0x18, R13 ;  /* 0x00000018ff0e7819 */ /* 0x000fc4000001160d */
[----:B------:R-:W-:Y:S02]  /*4950*/  SHF.R.U32.HI R39, RZ, 0x8, R13 ;  /* 0x00000008ff277819 */ /* 0x000fe4000001160d */
[----:B------:R-:W-:Y:S02]  /*4960*/  PRMT R40, R15, 0x3340, R7 ;  /* 0x000033400f287816 */ /* 0x000fe40000000007 */
[----:B------:R-:W-:Y:S01]  /*4970*/  PRMT R15, R32, 0x3340, R9 ;  /* 0x00003340200f7816 */ /* 0x000fe20000000009 */
[----:B------:R-:W-:Y:S01]  /*4980*/  IMAD.MOV.U32 R32, RZ, RZ, R12 ;  /* 0x000000ffff207224 */ /* 0x000fe200078e000c */
        /* <DEDUP_REMOVED lines=8> */
.L_x_1253:
[----:B------:R-:W2:Y:S02]  /*4a10*/  LDC.64 R2, c[0x0][0x3d0] ;  /* 0x0000f400ff027b82 */ /* 0x000ea40000000a00 */
[----:B--2---:R-:W-:-:S05]  /*4a20*/  IMAD.WIDE R2, R33, 0x30, R2 ;  /* 0x0000003021027825 */ /* 0x004fca00078e0202 */
[----:B------:R-:W2:Y:S04]  /*4a30*/  LD.E.128.STRONG.GPU R40, desc[UR10][R2.64+0x600] ;  /* 0x0006000a02287980 */ /* 0x000ea8000c10fd00 */
[----:B-1----:R-:W3:Y:S04]  /*4a40*/  LD.E.128.STRONG.GPU R12, desc[UR10][R2.64+0x620] ;  /* 0x0006200a020c7980 */ /* 0x002ee8000c10fd00 */
        /* <DEDUP_REMOVED lines=38> */
[----:B------:R-:W-:-:S07]  /*4cb0*/  PRMT R9, R14, 0x5410, R9 ;  /* 0x000054100e097816 */ /* 0x000fce0000000009 */
.L_x_1254:
[----:B------:R-:W-:Y:S05]  /*4cc0*/  BSYNC.RECONVERGENT B0 ;  /* 0x0000000000007941 */ /* 0x000fea0003800200 */
.L_x_1252:
[----:B------:R-:W-:-:S03]  /*4cd0*/  UMOV UR4, 0xffffffff ;  /* 0xffffffff00047882 */ /* 0x000fc60000000000 */
[----:B------:R-:W-:Y:S05]  /*4ce0*/  BRA.DIV UR4, `(.L_x_1255) ;  /* 0x000000ce04b07947 */ /* 0x000fea000b800000 */
[----:B------:R-:W1:Y:S01]  /*4cf0*/  S2R R35, SR_GEMASK ;  /* 0x0000000000237919 */ /* 0x000e620000003c00 */
[----:B------:R-:W-:-:S04]  /*4d00*/  VOTE.ANY R54, PT, !P0 ;  /* 0x0000000000367806 */ /* 0x000fc800040e0100 */
[----:B-1----:R-:W-:-:S05]  /*4d10*/  LOP3.LUT R54, R54, 0x80000000, R35, 0xec, !PT ;  /* 0x8000000036367812 */ /* 0x002fca00078eec23 */
[----:B------:R-:W-:-:S05]  /*4d20*/  VIADD R13, R54, 0xffffffff ;  /* 0xffffffff360d7836 */ /* 0x000fca0000000000 */
[----:B------:R-:W-:-:S04]  /*4d30*/  LOP3.LUT R13, R54, R13, RZ, 0xc, !PT ;  /* 0x0000000d360d7212 */ /* 0x000fc800078e0cff */
[----:B------:R-:W1:Y:S02]  /*4d40*/  POPC R57, R13 ;  /* 0x0000000d00397309 */ /* 0x000e640000000000 */
[----:B-1----:R1:W2:Y:S02]  /*4d50*/  SHFL.DOWN PT, R37, R36, 0x1, R57 ;  /* 0x0820000024257989 */ /* 0x0022a400000e0039 */
.L_x_1538:
[----:B------:R-:W-:-:S03]  /*4d60*/  UMOV UR4, 0xffffffff ;  /* 0xffffffff00047882 */ /* 0x000fc60000000000 */
[----:B------:R-:W-:Y:S05]  /*4d70*/  BRA.DIV UR4, `(.L_x_1256) ;  /* 0x000000ce04dc7947 */ /* 0x000fea000b800000 */
.L_x_1541:
[----:B------:R-:W-:-:S03]  /*4d80*/  UMOV UR4, 0xffffffff ;  /* 0xffffffff00047882 */ /* 0x000fc60000000000 */
[----:B------:R-:W-:Y:S05]  /*4d90*/  BRA.DIV UR4, `(.L_x_1257) ;  /* 0x000000ce04f87947 */ /* 0x000fea000b800000 */
.L_x_1544:
[----:B------:R-:W-:-:S03]  /*4da0*/  UMOV UR4, 0xffffffff ;  /* 0xffffffff00047882 */ /* 0x000fc60000000000 */
[----:B------:R-:W-:Y:S05]  /*4db0*/  BRA.DIV UR4, `(.L_x_1258) ;  /* 0x000000d204147947 */ /* 0x000fea000b800000 */
.L_x_1547:
[----:B------:R-:W-:-:S03]  /*4dc0*/  UMOV UR4, 0xffffffff ;  /* 0xffffffff00047882 */ /* 0x000fc60000000000 */
[----:B------:R-:W-:Y:S05]  /*4dd0*/  BRA.DIV UR4, `(.L_x_1259) ;  /* 0x000000d204307947 */ /* 0x000fea000b800000 */
[----:B-----5:R3:W4:Y:S04]  /*4de0*/  SHFL.DOWN PT, R12, R28, 0x1, R57 ;  /* 0x082000001c0c7989 */ /* 0x02072800000e0039 */
[----:B------:R3:W0:Y:S04]  /*4df0*/  SHFL.DOWN PT, R13, R29, 0x1, R57 ;  /* 0x082000001d0d7989 */ /* 0x00062800000e0039 */
[----:B------:R3:W0:Y:S04]  /*4e00*/  SHFL.DOWN PT, R14, R30, 0x1, R57 ;  /* 0x082000001e0e7989 */ /* 0x00062800000e0039 */
[----:B------:R3:W0:Y:S04]  /*4e10*/  SHFL.DOWN PT, R15, R31, 0x1, R57 ;  /* 0x082000001f0f7989 */ /* 0x00062800000e0039 */
[----:B------:R3:W0:Y:S02]  /*4e20*/  SHFL.DOWN PT, R39, R32, 0x1, R57 ;  /* 0x0820000020277989 */ /* 0x00062400000e0039 */
.L_x_1554:
[----:B------:R-:W-:Y:S01]  /*4e30*/  UMOV UR4, 0xffffffff ;  /* 0xffffffff00047882 */ /* 0x000fe20000000000 */
[----:B------:R-:W-:Y:S02]  /*4e40*/  ISETP.GE.AND P0, PT, R11, R57, PT ;  /* 0x000000390b00720c */ /* 0x000fe40003f06270 */
[----:B------:R-:W-:Y:S11]  /*4e50*/  BRA.DIV UR4, `(.L_x_1260) ;  /* 0x000000d204907947 */ /* 0x000ff6000b800000 */
.L_x_1557:
[----:B------:R-:W-:-:S03]  /*4e60*/  UMOV UR4, 0xffffffff ;  /* 0xffffffff00047882 */ /* 0x000fc60000000000 */
[----:B------:R-:W-:Y:S05]  /*4e70*/  BRA.DIV UR4, `(.L_x_1261) ;  /* 0x000000d204ac7947 */ /* 0x000fea000b800000 */
.L_x_1560:
[----:B------:R-:W-:-:S03]  /*4e80*/  UMOV UR4, 0xffffffff ;  /* 0xffffffff00047882 */ /* 0x000fc60000000000 */
[----:B------:R-:W-:Y:S05]  /*4e90*/  BRA.DIV UR4, `(.L_x_1262) ;  /* 0x000000d204c87947 */ /* 0x000fea000b800000 */
.L_x_1563:
[----:B------:R-:W-:Y:S04]  /*4ea0*/  BSSY.RECONVERGENT B0, `(.L_x_1263) ;  /* 0x000000c000007945 */ /* 0x000fe80003800200 */
[----:B------:R-:W-:Y:S05]  /*4eb0*/  @P0 BRA `(.L_x_1264) ;  /* 0x0000000000280947 */ /* 0x000fea0003800000 */
[----:B0---4-:R-:W-:Y:S01]  /*4ec0*/  DADD R12, R28, R12 ;  /* 0x000000001c0c7229 */ /* 0x011fe2000000000c */
[C---:B------:R-:W-:Y:S01]  /*4ed0*/  ISETP.NE.AND P0, PT, R36.reuse, RZ, PT ;  /* 0x000000ff2400720c */ /* 0x040fe20003f05270 */
[----:B------:R-:W-:Y:S01]  /*4ee0*/  DADD R14, R30, R14 ;  /* 0x000000001e0e7229 */ /* 0x000fe2000000000e */
[----:B-12---:R-:W-:Y:S02]  /*4ef0*/  IMAD.IADD R36, R36, 0x1, R37 ;  /* 0x0000000124247824 */ /* 0x006fe400078e0225 */
[----:B------:R-:W-:-:S05]  /*4f00*/  SEL R39, R39, RZ, !P0 ;  /* 0x000000ff27277207 */ /* 0x000fca0004000000 */
[----:B---3--:R-:W-:Y:S01]  /*4f10*/  FSEL R28, R12, R28, !P0 ;  /* 0x0000001c0c1c7208 */ /* 0x008fe20004000000 */
[----:B------:R-:W-:Y:S01]  /*4f20*/  IMAD.IADD R32, R32, 0x1, R39 ;  /* 0x0000000120207824 */ /* 0x000fe200078e0227 */
[----:B------:R-:W-:Y:S02]  /*4f30*/  FSEL R29, R13, R29, !P0 ;  /* 0x0000001d0d1d7208 */ /* 0x000fe40004000000 */
[----:B------:R-:W-:Y:S02]  /*4f40*/  FSEL R30, R14, R30, !P0 ;  /* 0x0000001e0e1e7208 */ /* 0x000fe40004000000 */
[----:B------:R-:W-:-:S07]  /*4f50*/  FSEL R31, R15, R31, !P0 ;  /* 0x0000001f0f1f7208 */ /* 0x000fce0004000000 */
.L_x_1264:
[----:B------:R-:W-:Y:S05]  /*4f60*/  BSYNC.RECONVERGENT B0 ;  /* 0x0000000000007941 */ /* 0x000fea0003800200 */
.L_x_1263:
[----:B------:R-:W-:-:S03]  /*4f70*/  UMOV UR4, 0xffffffff ;  /* 0xffffffff00047882 */ /* 0x000fc60000000000 */
[----:B------:R-:W-:Y:S05]  /*4f80*/  BRA.DIV UR4, `(.L_x_1265) ;  /* 0x000000d204b07947 */ /* 0x000fea000b800000 */
[----:B--2---:R2:W0:Y:S02]  /*4f90*/  SHFL.DOWN PT, R37, R36, 0x2, R57 ;  /* 0x0840000024257989 */ /* 0x00442400000e0039 */
.L_x_1566:
[----:B------:R-:W-:-:S03]  /*4fa0*/  UMOV UR4, 0xffffffff ;  /* 0xffffffff00047882 */ /* 0x000fc60000000000 */
[----:B------:R-:W-:Y:S05]  /*4fb0*/  BRA.DIV UR4, `(.L_x_1266) ;  /* 0x000000d204cc7947 */ /* 0x000fea000b800000 */
.L_x_1569:
[----:B------:R-:W-:-:S03]  /*4fc0*/  UMOV UR4, 0xffffffff ;  /* 0xffffffff00047882 */ /* 0x000fc60000000000 */
[----:B------:R-:W-:Y:S05]  /*4fd0*/  BRA.DIV UR4, `(.L_x_1267) ;  /* 0x000000d204e87947 */ /* 0x000fea000b800000 */
.L_x_1572:
[----:B------:R-:W-:-:S03]  /*4fe0*/  UMOV UR4, 0xffffffff ;  /* 0xffffffff00047882 */ /* 0x000fc60000000000 */
[----:B------:R-:W-:Y:S05]  /*4ff0*/  BRA.DIV UR4, `(.L_x_1268) ;  /* 0x000000d604047947 */ /* 0x000fea000b800000 */
.L_x_1575:
[----:B------:R-:W-:-:S03]  /*5000*/  UMOV UR4, 0xffffffff ;  /* 0xffffffff00047882 */ /* 0x000fc60000000000 */
[----:B------:R-:W-:Y:S05]  /*5010*/  BRA.DIV UR4, `(.L_x_1269) ;  /* 0x000000d604207947 */ /* 0x000fea000b800000 */
[----:B----4-:R4:W1:Y:S04]  /*5020*/  SHFL.DOWN PT, R12, R28, 0x2, R57 ;  /* 0x084000001c0c7989 */ /* 0x01086800000e0039 */
[----:B0-----:R4:W0:Y:S04]  /*5030*/  SHFL.DOWN PT, R13, R29, 0x2, R57 ;  /* 0x084000001d0d7989 */ /* 0x00182800000e0039 */
[----:B------:R4:W0:Y:S04]  /*5040*/  SHFL.DOWN PT, R14, R30, 0x2, R57 ;  /* 0x084000001e0e7989 */ /* 0x00082800000e0039 */
[----:B------:R4:W0:Y:S04]  /*5050*/  SHFL.DOWN PT, R15, R31, 0x2, R57 ;  /* 0x084000001f0f7989 */ /* 0x00082800000e0039 */
[----:B------:R4:W0:Y:S02]  /*5060*/  SHFL.DOWN PT, R39, R32, 0x2, R57 ;  /* 0x0840000020277989 */ /* 0x00082400000e0039 */
.L_x_1582:
[----:B------:R-:W-:Y:S01]  /*5070*/  VIADD R40, R11, 0x2 ;  /* 0x000000020b287836 */ /* 0x000fe20000000000 */
[----:B------:R-:W-:-:S04]  /*5080*/  UMOV UR4, 0xffffffff ;  /* 0xffffffff00047882 */ /* 0x000fc80000000000 */
[----:B------:R-:W-:Y:S01]  /*5090*/  ISETP.GT.AND P0, PT, R40, R57, PT ;  /* 0x000000392800720c */ /* 0x000fe20003f04270 */
[----:B------:R-:W-:-:S12]  /*50a0*/  BRA.DIV UR4, `(.L_x_1270) ;  /* 0x000000d6047c7947 */ /* 0x000fd8000b800000 */
.L_x_1585:
[----:B------:R-:W-:-:S03]  /*50b0*/  UMOV UR4, 0xffffffff ;  /* 0xffffffff00047882 */ /* 0x000fc60000000000 */
[----:B------:R-:W-:Y:S05]  /*50c0*/  BRA.DIV UR4, `(.L_x_1271) ;  /* 0x000000d604987947 */ /* 0x000fea000b800000 */
.L_x_1588:
[----:B------:R-:W-:-:S03]  /*50d0*/  UMOV UR4, 0xffffffff ;  /* 0xffffffff00047882 */ /* 0x000fc60000000000 */
[----:B------:R-:W-:Y:S05]  /*50e0*/  BRA.DIV UR4, `(.L_x_1272) ;  /* 0x000000d604b47947 */ /* 0x000fea000b800000 */
.L_x_1591:
[----:B------:R-:W-:Y:S04]  /*50f0*/  BSSY.RECONVERGENT B0, `(.L_x_1273) ;  /* 0x000000c000007945 */ /* 0x000fe80003800200 */
[----:B------:R-:W-:Y:S05]  /*5100*/  @P0 BRA `(.L_x_1274) ;  /* 0x0000000000280947 */ /* 0x000fea0003800000 */
[----:B01----:R-:W-:Y:S01]  /*5110*/  DADD R12, R28, R12 ;  /* 0x000000001c0c7229 */ /* 0x003fe2000000000c */
[C---:B------:R-:W-:Y:S01]  /*5120*/  ISETP.NE.AND P0, PT, R36.reuse, RZ, PT ;  /* 0x000000ff2400720c */ /* 0x040fe20003f05270 */
[----:B------:R-:W-:Y:S01]  /*5130*/  DADD R14, R30, R14 ;  /* 0x000000001e0e7229 */ /* 0x000fe2000000000e */
[----:B--2---:R-:W-:Y:S02]  /*5140*/  IMAD.IADD R36, R36, 0x1, R37 ;  /* 0x0000000124247824 */ /* 0x004fe400078e0225 */
[----:B------:R-:W-:-:S05]  /*5150*/  SEL R39, R39, RZ, !P0 ;  /* 0x000000ff27277207 */ /* 0x000fca0004000000 */
[----:B---34-:R-:W-:Y:S01]  /*5160*/  FSEL R28, R12, R28, !P0 ;  /* 0x0000001c0c1c7208 */ /* 0x018fe20004000000 */
[----:B------:R-:W-:Y:S01]  /*5170*/  IMAD.IADD R32, R32, 0x1, R39 ;  /* 0x0000000120207824 */ /* 0x000fe200078e0227 */
[----:B------:R-:W-:Y:S02]  /*5180*/  FSEL R29, R13, R29, !P0 ;  /* 0x0000001d0d1d7208 */ /* 0x000fe40004000000 */
[----:B------:R-:W-:Y:S02]  /*5190*/  FSEL R30, R14, R30, !P0 ;  /* 0x0000001e0e1e7208 */ /* 0x000fe40004000000 */
[----:B------:R-:W-:-:S07]  /*51a0*/  FSEL R31, R15, R31, !P0 ;  /* 0x0000001f0f1f7208 */ /* 0x000fce0004000000 */
.L_x_1274:
[----:B------:R-:W-:Y:S05]  /*51b0*/  BSYNC.RECONVERGENT B0 ;  /* 0x0000000000007941 */ /* 0x000fea0003800200 */
.L_x_1273:
[----:B------:R-:W-:-:S03]  /*51c0*/  UMOV UR4, 0xffffffff ;  /* 0xffffffff00047882 */ /* 0x000fc60000000000 */
[----:B------:R-:W-:Y:S05]  /*51d0*/  BRA.DIV UR4, `(.L_x_1275) ;  /* 0x000000d6049c7947 */ /* 0x000fea000b800000 */
[----:B------:R0:W0:Y:S02]  /*51e0*/  SHFL.DOWN PT, R37, R36, 0x4, R57 ;  /* 0x0880000024257989 */ /* 0x00002400000e0039 */
.L_x_1594:
[----:B------:R-:W-:-:S03]  /*51f0*/  UMOV UR4, 0xffffffff ;  /* 0xffffffff00047882 */ /* 0x000fc60000000000 */
[----:B------:R-:W-:Y:S05]  /*5200*/  BRA.DIV UR4, `(.L_x_1276) ;  /* 0x000000d604b87947 */ /* 0x000fea000b800000 */
.L_x_1597:
[----:B------:R-:W-:-:S03]  /*5210*/  UMOV UR4, 0xffffffff ;  /* 0xffffffff00047882 */ /* 0x000fc60000000000 */
[----:B------:R-:W-:Y:S05]  /*5220*/  BRA.DIV UR4, `(.L_x_1277) ;  /* 0x000000d604d47947 */ /* 0x000fea000b800000 */
.L_x_1600:
[----:B------:R-:W-:-:S03]  /*5230*/  UMOV UR4, 0xffffffff ;  /* 0xffffffff00047882 */ /* 0x000fc60000000000 */
[----:B------:R-:W-:Y:S05]  /*5240*/  BRA.DIV UR4, `(.L_x_1278) ;  /* 0x000000d604f07947 */ /* 0x000fea000b800000 */
.L_x_1603:
[----:B------:R-:W-:-:S03]  /*5250*/  UMOV UR4, 0xffffffff ;  /* 0xffffffff00047882 */ /* 0x000fc60000000000 */
[----:B------:R-:W-:Y:S05]  /*5260*/  BRA.DIV UR4, `(.L_x_1279) ;  /* 0x000000da040c7947 */ /* 0x000fea000b800000 */
[----:B-1----:R1:W1:Y:S04]  /*5270*/  SHFL.DOWN PT, R12, R28, 0x4, R57 ;  /* 0x088000001c0c7989 */ /* 0x00226800000e0039 */
[----:B0-----:R0:W0:Y:S04]  /*5280*/  SHFL.DOWN PT, R13, R29, 0x4, R57 ;  /* 0x088000001d0d7989 */ /* 0x00102800000e0039 */
[----:B------:R0:W0:Y:S04]  /*5290*/  SHFL.DOWN PT, R14, R30, 0x4, R57 ;  /* 0x088000001e0e7989 */ /* 0x00002800000e0039 */
[----:B------:R0:W0:Y:S04]  /*52a0*/  SHFL.DOWN PT, R15, R31, 0x4, R57 ;  /* 0x088000001f0f7989 */ /* 0x00002800000e0039 */
[----:B------:R0:W0:Y:S02]  /*52b0*/  SHFL.DOWN PT, R39, R32, 0x4, R57 ;  /* 0x0880000020277989 */ /* 0x00002400000e0039 */
.L_x_1610:
[----:B------:R-:W-:Y:S01]  /*52c0*/  VIADD R40, R11, 0x4 ;  /* 0x000000040b287836 */ /* 0x000fe20000000000 */
[----:B------:R-:W-:-:S04]  /*52d0*/  UMOV UR4, 0xffffffff ;  /* 0xffffffff00047882 */ /* 0x000fc80000000000 */
[----:B------:R-:W-:Y:S01]  /*52e0*/  ISETP.GT.AND P0, PT, R40, R57, PT ;  /* 0x000000392800720c */ /* 0x000fe20003f04270 */
[----:B------:R-:W-:-:S12]  /*52f0*/  BRA.DIV UR4, `(.L_x_1280) ;  /* 0x000000da04687947 */ /* 0x000fd8000b800000 */
.L_x_1613:
[----:B------:R-:W-:-:S03]  /*5300*/  UMOV UR4, 0xffffffff ;  /* 0xffffffff00047882 */ /* 0x000fc60000000000 */
[----:B------:R-:W-:Y:S05]  /*5310*/  BRA.DIV UR4, `(.L_x_1281) ;  /* 0x000000da04847947 */ /* 0x000fea000b800000 */
.L_x_1616:
[----:B------:R-:W-:-:S03]  /*5320*/  UMOV UR4, 0xffffffff ;  /* 0xffffffff00047882 */ /* 0x000fc60000000000 */
[----:B------:R-:W-:Y:S05]  /*5330*/  BRA.DIV UR4, `(.L_x_1282) ;  /* 0x000000da04a07947 */ /* 0x000fea000b800000 */
.L_x_1619:
        /* <DEDUP_REMOVED lines=12> */
.L_x_1284:
[----:B------:R-:W-:Y:S05]  /*5400*/  BSYNC.RECONVERGENT B0 ;  /* 0x0000000000007941 */ /* 0x000fea0003800200 */
.L_x_1283:
[----:B------:R-:W-:-:S03]  /*5410*/  UMOV UR4, 0xffffffff ;  /* 0xffffffff00047882 */ /* 0x000fc60000000000 */
[----:B------:R-:W-:Y:S05]  /*5420*/  BRA.DIV UR4, `(.L_x_1285) ;  /* 0x000000da04887947 */ /* 0x000fea000b800000 */
[----:B------:R0:W0:Y:S02]  /*5430*/  SHFL.DOWN PT, R37, R36, 0x8, R57 ;  /* 0x0900000024257989 */ /* 0x00002400000e0039 */
.L_x_1622:
[----:B------:R-:W-:-:S03]  /*5440*/  UMOV UR4, 0xffffffff ;  /* 0xffffffff00047882 */ /* 0x000fc60000000000 */
[----:B------:R-:W-:Y:S05]  /*5450*/  BRA.DIV UR4, `(.L_x_1286) ;  /* 0x000000da04a47947 */ /* 0x000fea000b800000 */
.L_x_1625:
[----:B------:R-:W-:-:S03]  /*5460*/  UMOV UR4, 0xffffffff ;  /* 0xffffffff00047882 */ /* 0x000fc60000000000 */
[----:B------:R-:W-:Y:S05]  /*5470*/  BRA.DIV UR4, `(.L_x_1287) ;  /* 0x000000da04c07947 */ /* 0x000fea000b800000 */
.L_x_1628:
[----:B------:R-:W-:-:S03]  /*5480*/  UMOV UR4, 0xffffffff ;  /* 0xffffffff00047882 */ /* 0x000fc60000000000 */
[----:B------:R-:W-:Y:S05]  /*5490*/  BRA.DIV UR4, `(.L_x_1288) ;  /* 0x000000da04dc7947 */ /* 0x000fea000b800000 */
.L_x_1631:
[----:B------:R-:W-:-:S03]  /*54a0*/  UMOV UR4, 0xffffffff ;  /* 0xffffffff00047882 */ /* 0x000fc60000000000 */
[----:B------:R-:W-:Y:S05]  /*54b0*/  BRA.DIV UR4, `(.L_x_1289) ;  /* 0x000000da04f87947 */ /* 0x000fea000b800000 */
[----:B-1----:R1:W1:Y:S04]  /*54c0*/  SHFL.DOWN PT, R12, R28, 0x8, R57 ;  /* 0x090000001c0c7989 */ /* 0x00226800000e0039 */
[----:B0-----:R0:W0:Y:S04]  /*54d0*/  SHFL.DOWN PT, R13, R29, 0x8, R57 ;  /* 0x090000001d0d7989 */ /* 0x00102800000e0039 */
[----:B------:R0:W0:Y:S04]  /*54e0*/  SHFL.DOWN PT, R14, R30, 0x8, R57 ;  /* 0x090000001e0e7989 */ /* 0x00002800000e0039 */
[----:B------:R0:W0:Y:S04]  /*54f0*/  SHFL.DOWN PT, R15, R31, 0x8, R57 ;  /* 0x090000001f0f7989 */ /* 0x00002800000e0039 */
[----:B------:R0:W0:Y:S02]  /*5500*/  SHFL.DOWN PT, R39, R32, 0x8, R57 ;  /* 0x0900000020277989 */ /* 0x00002400000e0039 */
.L_x_1638:
[----:B------:R-:W-:Y:S01]  /*5510*/  VIADD R40, R11, 0x8 ;  /* 0x000000080b287836 */ /* 0x000fe20000000000 */
[----:B------:R-:W-:-:S04]  /*5520*/  UMOV UR4, 0xffffffff ;  /* 0xffffffff00047882 */ /* 0x000fc80000000000 */
[----:B------:R-:W-:Y:S01]  /*5530*/  ISETP.GT.AND P0, PT, R40, R57, PT ;  /* 0x000000392800720c */ /* 0x000fe20003f04270 */
[----:B------:R-:W-:-:S12]  /*5540*/  BRA.DIV UR4, `(.L_x_1290) ;  /* 0x000000de04547947 */ /* 0x000fd8000b800000 */
.L_x_1641:
[----:B------:R-:W-:-:S03]  /*5550*/  UMOV UR4, 0xffffffff ;  /* 0xffffffff00047882 */ /* 0x000fc60000000000 */
[----:B------:R-:W-:Y:S05]  /*5560*/  BRA.DIV UR4, `(.L_x_1291) ;  /* 0x000000de04707947 */ /* 0x000fea000b800000 */
.L_x_1644:
[----:B------:R-:W-:-:S03]  /*5570*/  UMOV UR4, 0xffffffff ;  /* 0xffffffff00047882 */ /* 0x000fc60000000000 */
[----:B------:R-:W-:Y:S05]  /*5580*/  BRA.DIV UR4, `(.L_x_1292) ;  /* 0x000000de048c7947 */ /* 0x000fea000b800000 */
.L_x_1647:
        /* <DEDUP_REMOVED lines=12> */
.L_x_1294:
[----:B------:R-:W-:Y:S05]  /*5650*/  BSYNC.RECONVERGENT B0 ;  /* 0x0000000000007941 */ /* 0x000fea0003800200 */
.L_x_1293:
[----:B------:R-:W-:-:S03]  /*5660*/  UMOV UR4, 0xffffffff ;  /* 0xffffffff00047882 */ /* 0x000fc60000000000 */
[----:B------:R-:W-:Y:S05]  /*5670*/  BRA.DIV UR4, `(.L_x_1295) ;  /* 0x000000de04747947 */ /* 0x000fea000b800000 */
[----:B------:R0:W0:Y:S02]  /*5680*/  SHFL.DOWN PT, R37, R36, 0x10, R57 ;  /* 0x0a00000024257989 */ /* 0x00002400000e0039 */
.L_x_1650:
[----:B------:R-:W-:-:S03]  /*5690*/  UMOV UR4, 0xffffffff ;  /* 0xffffffff00047882 */ /* 0x000fc60000000000 */
[----:B------:R-:W-:Y:S05]  /*56a0*/  BRA.DIV UR4, `(.L_x_1296) ;  /* 0x000000de04907947 */ /* 0x000fea000b800000 */
.L_x_1653:
[----:B------:R-:W-:-:S03]  /*56b0*/  UMOV UR4, 0xffffffff ;  /* 0xffffffff00047882 */ /* 0x000fc60000000000 */
[----:B------:R-:W-:Y:S05]  /*56c0*/  BRA.DIV UR4, `(.L_x_1297) ;  /* 0x000000de04ac7947 */ /* 0x000fea000b800000 */
.L_x_1656:
[----:B------:R-:W-:-:S03]  /*56d0*/  UMOV UR4, 0xffffffff ;  /* 0xffffffff00047882 */ /* 0x000fc60000000000 */
[----:B------:R-:W-:Y:S05]  /*56e0*/  BRA.DIV UR4, `(.L_x_1298) ;  /* 0x000000de04c87947 */ /* 0x000fea000b800000 */
.L_x_1659:
[----:B------:R-:W-:-:S03]  /*56f0*/  UMOV UR4, 0xffffffff ;  /* 0xffffffff00047882 */ /* 0x000fc60000000000 */
[----:B------:R-:W-:Y:S05]  /*5700*/  BRA.DIV UR4, `(.L_x_1299) ;  /* 0x000000de04e47947 */ /* 0x000fea000b800000 */
[----:B-1----:R1:W1:Y:S04]  /*5710*/  SHFL.DOWN PT, R12, R28, 0x10, R57 ;  /* 0x0a0000001c0c7989 */ /* 0x00226800000e0039 */
[----:B0-----:R0:W0:Y:S04]  /*5720*/  SHFL.DOWN PT, R13, R29, 0x10, R57 ;  /* 0x0a0000001d0d7989 */ /* 0x00102800000e0039 */
[----:B------:R0:W0:Y:S04]  /*5730*/  SHFL.DOWN PT, R39, R30, 0x10, R57 ;  /* 0x0a0000001e277989 */ /* 0x00002800000e0039 */
[----:B------:R0:W0:Y:S04]  /*5740*/  SHFL.DOWN PT, R40, R31, 0x10, R57 ;  /* 0x0a0000001f287989 */ /* 0x00002800000e0039 */
[----:B------:R0:W0:Y:S02]  /*5750*/  SHFL.DOWN PT, R41, R32, 0x10, R57 ;  /* 0x0a00000020297989 */ /* 0x00002400000e0039 */
.L_x_1666:
[----:B------:R-:W-:Y:S01]  /*5760*/  VIADD R14, R11, 0x10 ;  /* 0x000000100b0e7836 */ /* 0x000fe20000000000 */
[----:B------:R-:W-:Y:S01]  /*5770*/  UMOV UR4, 0xffffffff ;  /* 0xffffffff00047882 */ /* 0x000fe20000000000 */
[----:B------:R-:W-:-:S03]  /*5780*/  ISETP.NE.AND P0, PT, R10, 0x65, PT ;  /* 0x000000650a00780c */ /* 0x000fc60003f05270 */
[----:B------:R-:W-:Y:S01]  /*5790*/  ISETP.GT.AND P1, PT, R14, R57, PT ;  /* 0x000000390e00720c */ /* 0x000fe20003f24270 */
[----:B------:R-:W-:-:S12]  /*57a0*/  BRA.DIV UR4, `(.L_x_1300) ;  /* 0x000000e2043c7947 */ /* 0x000fd8000b800000 */
.L_x_1669:
[----:B------:R-:W-:-:S03]  /*57b0*/  UMOV UR4, 0xffffffff ;  /* 0xffffffff00047882 */ /* 0x000fc60000000000 */
[----:B------:R-:W-:Y:S05]  /*57c0*/  BRA.DIV UR4, `(.L_x_1301) ;  /* 0x000000e204587947 */ /* 0x000fea000b800000 */
.L_x_1672:
[----:B------:R-:W-:-:S03]  /*57d0*/  UMOV UR4, 0xffffffff ;  /* 0xffffffff00047882 */ /* 0x000fc60000000000 */
[----:B------:R-:W-:Y:S05]  /*57e0*/  BRA.DIV UR4, `(.L_x_1302) ;  /* 0x000000e204747947 */ /* 0x000fea000b800000 */
.L_x_1675:
[----:B------:R-:W-:Y:S04]  /*57f0*/  BSSY.RECONVERGENT B0, `(.L_x_1303) ;  /* 0x000000e000007945 */ /* 0x000fe80003800200 */
[----:B------:R-:W-:Y:S05]  /*5800*/  @P1 BRA `(.L_x_1304) ;  /* 0x0000000000301947 */ /* 0x000fea0003800000 */
[----:B01----:R-:W-:Y:S01]  /*5810*/  DADD R14, R28, R12 ;  /* 0x000000001c0e7229 */ /* 0x003fe2000000000c */
[C---:B------:R-:W-:Y:S01]  /*5820*/  ISETP.NE.AND P1, PT, R36.reuse, RZ, PT ;  /* 0x000000ff2400720c */ /* 0x040fe20003f25270 */
[----:B------:R-:W-:Y:S02]  /*5830*/  IMAD.MOV.U32 R12, RZ, RZ, R39 ;  /* 0x000000ffff0c7224 */ /* 0x000fe400078e0027 */
[----:B------:R-:W-:Y:S01]  /*5840*/  IMAD.MOV.U32 R13, RZ, RZ, R40 ;  /* 0x000000ffff0d7224 */ /* 0x000fe200078e0028 */
[----:B------:R-:W-:Y:S01]  /*5850*/  SEL R41, R41, RZ, !P1 ;  /* 0x000000ff29297207 */ /* 0x000fe20004800000 */
[----:B--2---:R-:W-:-:S04]  /*5860*/  IMAD.IADD R36, R36, 0x1, R37 ;  /* 0x0000000124247824 */ /* 0x004fc800078e0225 */
[----:B------:R-:W-:Y:S01]  /*5870*/  DADD R12, R30, R12 ;  /* 0x000000001e0c7229 */ /* 0x000fe2000000000c */
[----:B---34-:R-:W-:Y:S01]  /*5880*/  FSEL R28, R14, R28, !P1 ;  /* 0x0000001c0e1c7208 */ /* 0x018fe20004800000 */
[----:B------:R-:W-:Y:S01]  /*5890*/  IMAD.IADD R32, R32, 0x1, R41 ;  /* 0x0000000120207824 */ /* 0x000fe200078e0229 */
[----:B------:R-:W-:-:S07]  /*58a0*/  FSEL R29, R15, R29, !P1 ;  /* 0x0000001d0f1d7208 */ /* 0x000fce0004800000 */
[----:B------:R-:W-:Y:S02]  /*58b0*/  FSEL R30, R12, R30, !P1 ;  /* 0x0000001e0c1e7208 */ /* 0x000fe40004800000 */
[----:B------:R-:W-:-:S07]  /*58c0*/  FSEL R31, R13, R31, !P1 ;  /* 0x0000001f0d1f7208 */ /* 0x000fce0004800000 */
.L_x_1304:
[----:B------:R-:W-:Y:S05]  /*58d0*/  BSYNC.RECONVERGENT B0 ;  /* 0x0000000000007941 */ /* 0x000fea0003800200 */
.L_x_1303:
[----:B------:R-:W-:Y:S01]  /*58e0*/  UMOV UR4, 0xffffffff ;  /* 0xffffffff00047882 */ /* 0x000fe20000000000 */
[----:B------:R-:W-:Y:S02]  /*58f0*/  SHF.R.U32.HI R10, RZ, 0x18, R8 ;  /* 0x00000018ff0a7819 */ /* 0x000fe40000011608 */
[----:B------:R-:W-:Y:S05]  /*5900*/  BRA.DIV UR4, `(.L_x_1305) ;  /* 0x000000e204507947 */ /* 0x000fea000b800000 */
[----:B------:R-:W-:-:S13]  /*5910*/  VOTE.ALL P0, P0 ;  /* 0x0000000000ff7806 */ /* 0x000fda0000000000 */
.L_x_1678:
[----:B------:R-:W-:Y:S05]  /*5920*/  @!P0 BRA `(.L_x_1306) ;  /* 0x0000001400448947 */ /* 0x000fea0003800000 */
.L_x_1363:
[----:B01----:R-:W0:Y:S01]  /*5930*/  LDC.64 R12, c[0x0][0x3c0] ;  /* 0x0000f000ff0c7b82 */ /* 0x003e220000000a00 */
[----:B------:R-:W-:Y:S05]  /*5940*/  YIELD ;  /* 0x0000000000007946 */ /* 0x000fea0003800000 */
[----:B0---4-:R-:W-:-:S07]  /*5950*/  IMAD.WIDE R12, R33, 0x4, R12 ;  /* 0x00000004210c7825 */ /* 0x011fce00078e020c */
.L_x_1308:
        /* <DEDUP_REMOVED lines=10> */
.L_x_1681:
        /* <DEDUP_REMOVED lines=16> */
[----:B---34-:R-:W-:Y:S02]  /*5b00*/  SHF.R.U32.HI R57, RZ, 0x8, R43 ;  /* 0x00000008ff397819 */ /* 0x018fe4000001162b */
[----:B------:R-:W-:Y:S02]  /*5b10*/  PRMT R39, R56, 0x3340, R39 ;  /* 0x0000334038277816 */ /* 0x000fe40000000027 */
[----:B------:R-:W-:Y:S02]  /*5b20*/  PRMT R56, R43, 0x3340, R57 ;  /* 0x000033402b387816 */ /* 0x000fe40000000039 */
[----:B------:R-:W-:Y:S02]  /*5b30*/  SHF.R.U32.HI R57, RZ, 0x8, R41 ;  /* 0x00000008ff397819 */ /* 0x000fe40000011629 */
[--C-:B------:R-:W-:Y:S02]  /*5b40*/  SHF.R.U64 R59, R42, 0x8, R43.reuse ;  /* 0x000000082a3b7819 */ /* 0x100fe4000000122b */
[----:B------:R-:W-:-:S02]  /*5b50*/  SHF.R.U32.HI R58, RZ, 0x10, R43 ;  /* 0x00000010ff3a7819 */ /* 0x000fc4000001162b */
[----:B------:R-:W-:Y:S02]  /*5b60*/  SHF.R.U32.HI R43, RZ, 0x18, R43 ;  /* 0x00000018ff2b7819 */ /* 0x000fe4000001162b */
[----:B0-----:R-:W-:Y:S02]  /*5b70*/  PRMT R54, R41, 0x3340, R57 ;  /* 0x0000334029367816 */ /* 0x001fe40000000039 */
[--C-:B------:R-:W-:Y:S02]  /*5b80*/  SHF.R.U32.HI R60, RZ, 0x10, R41.reuse ;  /* 0x00000010ff3c7819 */ /* 0x100fe40000011629 */
[----:B------:R-:W-:Y:S02]  /*5b90*/  SHF.R.U32.HI R41, RZ, 0x18, R41 ;  /* 0x00000018ff297819 */ /* 0x000fe40000011629 */
[----:B------:R-:W-:Y:S02]  /*5ba0*/  PRMT R42, R42, 0x3340, R59 ;  /* 0x000033402a2a7816 */ /* 0x000fe4000000003b */
[----:B------:R-:W-:-:S02]  /*5bb0*/  SHF.R.U64 R57, R46, 0x8, R47 ;  /* 0x000000082e397819 */ /* 0x000fc4000000122f */
[----:B------:R-:W-:Y:S02]  /*5bc0*/  PRMT R43, R58, 0x3340, R43 ;  /* 0x000033403a2b7816 */ /* 0x000fe4000000002b */
[----:B------:R-:W-:Y:S02]  /*5bd0*/  SHF.R.U32.HI R55, RZ, 0x8, R47 ;  /* 0x00000008ff377819 */ /* 0x000fe4000001162f */
[----:B------:R-:W-:Y:S02]  /*5be0*/  PRMT R41, R60, 0x3340, R41 ;  /* 0x000033403c297816 */ /* 0x000fe40000000029 */
[----:B------:R-:W-:Y:S02]  /*5bf0*/  PRMT R39, R42, 0x5410, R39 ;  /* 0x000054102a277816 */ /* 0x000fe40000000027 */
[C---:B------:R-:W-:Y:S02]  /*5c00*/  PRMT R58, R46.reuse, 0x3340, R57 ;  /* 0x000033402e3a7816 */ /* 0x040fe40000000039 */
[----:B------:R-:W-:-:S02]  /*5c10*/  SHF.R.U64 R60, R46, 0x10, R47 ;  /* 0x000000102e3c7819 */ /* 0x000fc4000000122f */
[----:B------:R-:W-:Y:S02]  /*5c20*/  SHF.R.U64 R59, R46, 0x18, R47 ;  /* 0x000000182e3b7819 */ /* 0x000fe4000000122f */
[----:B------:R-:W-:Y:S02]  /*5c30*/  PRMT R55, R47, 0x3340, R55 ;  /* 0x000033402f377816 */ /* 0x000fe40000000037 */
[--C-:B------:R-:W-:Y:S02]  /*5c40*/  SHF.R.U32.HI R57, RZ, 0x10, R47.reuse ;  /* 0x00000010ff397819 */ /* 0x100fe4000001162f */
[----:B------:R-:W-:Y:S02]  /*5c50*/  SHF.R.U32.HI R46, RZ, 0x18, R47 ;  /* 0x00000018ff2e7819 */ /* 0x000fe4000001162f */
[----:B------:R-:W-:Y:S02]  /*5c60*/  PRMT R42, R56, 0x5410, R43 ;  /* 0x00005410382a7816 */ /* 0x000fe4000000002b */
[----:B------:R-:W-:-:S02]  /*5c70*/  SHF.R.U32.HI R47, RZ, 0x10, R45 ;  /* 0x00000010ff2f7819 */ /* 0x000fc4000001162d */
[----:B------:R-:W-:Y:S02]  /*5c80*/  SHF.R.U32.HI R56, RZ, 0x18, R45 ;  /* 0x00000018ff387819 */ /* 0x000fe4000001162d */
[----:B------:R-:W-:Y:S02]  /*5c90*/  PRMT R43, R60, 0x3340, R59 ;  /* 0x000033403c2b7816 */ /* 0x000fe4000000003b */
[----:B------:R-:W-:Y:S02]  /*5ca0*/  PRMT R56, R47, 0x3340, R56 ;  /* 0x000033402f387816 */ /* 0x000fe40000000038 */
[----:B------:R-:W-:Y:S02]  /*5cb0*/  SHF.R.U32.HI R47, RZ, 0x8, R45 ;  /* 0x00000008ff2f7819 */ /* 0x000fe4000001162d */
[----:B------:R-:W-:Y:S02]  /*5cc0*/  PRMT R46, R57, 0x3340, R46 ;  /* 0x00003340392e7816 */ /* 0x000fe4000000002e */
[----:B------:R-:W-:-:S02]  /*5cd0*/  PRMT R47, R45, 0x3340, R47 ;  /* 0x000033402d2f7816 */ /* 0x000fc4000000002f */
[----:B------:R-:W-:Y:S02]  /*5ce0*/  PRMT R41, R54, 0x5410, R41 ;  /* 0x0000541036297816 */ /* 0x000fe40000000029 */
[----:B------:R-:W-:Y:S02]  /*5cf0*/  PRMT R43, R58, 0x5410, R43 ;  /* 0x000054103a2b7816 */ /* 0x000fe4000000002b */
[----:B------:R-:W-:Y:S02]  /*5d00*/  PRMT R45, R55, 0x5410, R46 ;  /* 0x00005410372d7816 */ /* 0x000fe4000000002e */
[----:B------:R-:W-:Y:S01]  /*5d10*/  PRMT R56, R47, 0x5410, R56 ;  /* 0x000054102f387816 */ /* 0x000fe20000000038 */
[----:B------:R-:W-:Y:S06]  /*5d20*/  BRA `(.L_x_1311) ;  /* 0x0000000000a47947 */ /* 0x000fec0003800000 */
.L_x_1310:
        /* <DEDUP_REMOVED lines=40> */
[----:B------:R-:W-:-:S07]  /*5fb0*/  PRMT R56, R47, 0x5410, R56 ;  /* 0x000054102f387816 */ /* 0x000fce0000000038 */
.L_x_1311:
[----:B------:R-:W-:Y:S05]  /*5fc0*/  BSYNC.RECONVERGENT B0 ;  /* 0x0000000000007941 */ /* 0x000fea0003800200 */
.L_x_1309:
[----:B------:R-:W-:-:S03]  /*5fd0*/  UMOV UR4, 0xffffffff ;  /* 0xffffffff00047882 */ /* 0x000fc60000000000 */
[----:B------:R-:W-:Y:S05]  /*5fe0*/  BRA.DIV UR4, `(.L_x_1312) ;  /* 0x000000da04e07947 */ /* 0x000fea000b800000 */
[----:B------:R-:W-:-:S04]  /*5ff0*/  VOTE.ANY R54, PT, !P0 ;  /* 0x0000000000367806 */ /* 0x000fc800040e0100 */
[----:B------:R-:W-:-:S05]  /*6000*/  LOP3.LUT R54, R54, 0x80000000, R35, 0xec, !PT ;  /* 0x8000000036367812 */ /* 0x000fca00078eec23 */
[----:B------:R-:W-:-:S05]  /*6010*/  VIADD R47, R54, 0xffffffff ;  /* 0xffffffff362f7836 */ /* 0x000fca0000000000 */
[----:B------:R-:W-:-:S04]  /*6020*/  LOP3.LUT R47, R54, R47, RZ, 0xc, !PT ;  /* 0x0000002f362f7212 */ /* 0x000fc800078e0cff */
[----:B--234-:R-:W0:Y:S02]  /*6030*/  POPC R57, R47 ;  /* 0x0000002f00397309 */ /* 0x01ce240000000000 */
[----:B0-----:R0:W1:Y:S02]  /*6040*/  SHFL.DOWN PT, R59, R40, 0x1, R57 ;  /* 0x08200000283b7989 */ /* 0x00106400000e0039 */
.L_x_1685:
[----:B------:R-:W-:-:S03]  /*6050*/  UMOV UR4, 0xffffffff ;  /* 0xffffffff00047882 */ /* 0x000fc60000000000 */
[----:B------:R-:W-:Y:S05]  /*6060*/  BRA.DIV UR4, `(.L_x_1313) ;  /* 0x000000de040c7947 */ /* 0x000fea000b800000 */
.L_x_1688:
[----:B------:R-:W-:-:S03]  /*6070*/  UMOV UR4, 0xffffffff ;  /* 0xffffffff00047882 */ /* 0x000fc60000000000 */
[----:B------:R-:W-:Y:S05]  /*6080*/  BRA.DIV UR4, `(.L_x_1314) ;  /* 0x000000de04287947 */ /* 0x000fea000b800000 */
.L_x_1691:
[----:B------:R-:W-:-:S03]  /*6090*/  UMOV UR4, 0xffffffff ;  /* 0xffffffff00047882 */ /* 0x000fc60000000000 */
[----:B------:R-:W-:Y:S05]  /*60a0*/  BRA.DIV UR4, `(.L_x_1315) ;  /* 0x000000de04447947 */ /* 0x000fea000b800000 */
.L_x_1694:
[----:B------:R-:W-:-:S03]  /*60b0*/  UMOV UR4, 0xffffffff ;  /* 0xffffffff00047882 */ /* 0x000fc60000000000 */
[----:B------:R-:W-:Y:S05]  /*60c0*/  BRA.DIV UR4, `(.L_x_1316) ;  /* 0x000000de04607947 */ /* 0x000fea000b800000 */
[----:B-----5:R2:W3:Y:S04]  /*60d0*/  SHFL.DOWN PT, R60, R12, 0x1, R57 ;  /* 0x082000000c3c7989 */ /* 0x0204e800000e0039 */
[----:B------:R2:W4:Y:S04]  /*60e0*/  SHFL.DOWN PT, R61, R13, 0x1, R57 ;  /* 0x082000000d3d7989 */ /* 0x00052800000e0039 */
[----:B------:R2:W0:Y:S04]  /*60f0*/  SHFL.DOWN PT, R62, R14, 0x1, R57 ;  /* 0x082000000e3e7989 */ /* 0x00042800000e0039 */
[----:B------:R2:W0:Y:S04]  /*6100*/  SHFL.DOWN PT, R63, R15, 0x1, R57 ;  /* 0x082000000f3f7989 */ /* 0x00042800000e0039 */
[----:B------:R2:W0:Y:S02]  /*6110*/  SHFL.DOWN PT, R64, R44, 0x1, R57 ;  /* 0x082000002c407989 */ /* 0x00042400000e0039 */
.L_x_1701:
[----:B------:R-:W-:Y:S01]  /*6120*/  UMOV UR4, 0xffffffff ;  /* 0xffffffff00047882 */ /* 0x000fe20000000000 */
[----:B------:R-:W-:Y:S02]  /*6130*/  ISETP.GE.AND P0, PT, R11, R57, PT ;  /* 0x000000390b00720c */ /* 0x000fe40003f06270 */
[----:B------:R-:W-:Y:S11]  /*6140*/  BRA.DIV UR4, `(.L_x_1317) ;  /* 0x000000de04c07947 */ /* 0x000ff6000b800000 */
.L_x_1704:
[----:B------:R-:W-:-:S03]  /*6150*/  UMOV UR4, 0xffffffff ;  /* 0xffffffff00047882 */ /* 0x000fc60000000000 */
[----:B------:R-:W-:Y:S05]  /*6160*/  BRA.DIV UR4, `(.L_x_1318) ;  /* 0x000000de04dc7947 */ /* 0x000fea000b800000 */
.L_x_1707:
[----:B------:R-:W-:-:S03]  /*6170*/  UMOV UR4, 0xffffffff ;  /* 0xffffffff00047882 */ /* 0x000fc60000000000 */
[----:B------:R-:W-:Y:S05]  /*6180*/  BRA.DIV UR4, `(.L_x_1319) ;  /* 0x000000de04f87947 */ /* 0x000fea000b800000 */
.L_x_1710:
[----:B------:R-:W-:Y:S01]  /*6190*/  BSSY.RECONVERGENT B0, `(.L_x_1320) ;  /* 0x0000012000007945 */ /* 0x000fe20003800200 */
[----:B------:R-:W-:-:S03]  /*61a0*/  IMAD.MOV.U32 R58, RZ, RZ, R40 ;  /* 0x000000ffff3a7224 */ /* 0x000fc600078e0028 */
[----:B------:R-:W-:Y:S05]  /*61b0*/  @P0 BRA `(.L_x_1321) ;  /* 0x00000000003c0947 */ /* 0x000fea0003800000 */
[----:B---3--:R-:W-:Y:S01]  /*61c0*/  IMAD.MOV.U32 R46, RZ, RZ, R60 ;  /* 0x000000ffff2e7224 */ /* 0x008fe200078e003c */
[C---:B------:R-:W-:Y:S01]  /*61d0*/  ISETP.NE.AND P0, PT, R40.reuse, RZ, PT ;  /* 0x000000ff2800720c */ /* 0x040fe20003f05270 */
[----:B----4-:R-:W-:Y:S02]  /*61e0*/  IMAD.MOV.U32 R47, RZ, RZ, R61 ;  /* 0x000000ffff2f7224 */ /* 0x010fe400078e003d */
[----:B0-----:R-:W-:Y:S02]  /*61f0*/  IMAD.MOV.U32 R54, RZ, RZ, R62 ;  /* 0x000000ffff367224 */ /* 0x001fe400078e003e */
[----:B------:R-:W-:Y:S02]  /*6200*/  IMAD.MOV.U32 R55, RZ, RZ, R63 ;  /* 0x000000ffff377224 */ /* 0x000fe400078e003f */
[----:B------:R-:W-:Y:S01]  /*6210*/  DADD R46, R12, R46 ;  /* 0x000000000c2e7229 */ /* 0x000fe2000000002e */
[----:B-1----:R-:W-:-:S03]  /*6220*/  IMAD.IADD R58, R40, 0x1, R59 ;  /* 0x00000001283a7824 */ /* 0x002fc600078e023b */
[----:B------:R-:W-:-:S06]  /*6230*/  DADD R54, R14, R54 ;  /* 0x000000000e367229 */ /* 0x000fcc0000000036 */
[----:B------:R-:W-:Y:S02]  /*6240*/  FSEL R47, R47, R13, !P0 ;  /* 0x0000000d2f2f7208 */ /* 0x000fe40004000000 */
[----:B--2---:R-:W-:Y:S02]  /*6250*/  SEL R13, R64, RZ, !P0 ;  /* 0x000000ff400d7207 */ /* 0x004fe40004000000 */
[----:B------:R-:W-:Y:S02]  /*6260*/  FSEL R12, R46, R12, !P0 ;  /* 0x0000000c2e0c7208 */ /* 0x000fe40004000000 */
[----:B------:R-:W-:Y:S01]  /*6270*/  FSEL R14, R54, R14, !P0 ;  /* 0x0000000e360e7208 */ /* 0x000fe20004000000 */
[----:B------:R-:W-:Y:S01]  /*6280*/  IMAD.IADD R44, R44, 0x1, R13 ;  /* 0x000000012c2c7824 */ /* 0x000fe200078e020d */
[----:B------:R-:W-:Y:S01]  /*6290*/  FSEL R15, R55, R15, !P0 ;  /* 0x0000000f370f7208 */ /* 0x000fe20004000000 */
[----:B------:R-:W-:-:S07]  /*62a0*/  IMAD.MOV.U32 R13, RZ, RZ, R47 ;  /* 0x000000ffff0d7224 */ /* 0x000fce00078e002f */
.L_x_1321:
[----:B------:R-:W-:Y:S05]  /*62b0*/  BSYNC.RECONVERGENT B0 ;  /* 0x0000000000007941 */ /* 0x000fea0003800200 */
.L_x_1320:
[----:B------:R-:W-:-:S03]  /*62c0*/  UMOV UR4, 0xffffffff ;  /* 0xffffffff00047882 */ /* 0x000fc60000000000 */
[----:B------:R-:W-:Y:S05]  /*62d0*/  BRA.DIV UR4, `(.L_x_1322) ;  /* 0x000000de04c87947 */ /* 0x000fea000b800000 */
[----:B----4-:R4:W0:Y:S02]  /*62e0*/  SHFL.DOWN PT, R61, R58, 0x2, R57 ;  /* 0x084000003a3d7989 */ /* 0x01082400000e0039 */
.L_x_1713:
[----:B------:R-:W-:-:S03]  /*62f0*/  UMOV UR4, 0xffffffff ;  /* 0xffffffff00047882 */ /* 0x000fc60000000000 */
[----:B------:R-:W-:Y:S05]  /*6300*/  BRA.DIV UR4, `(.L_x_1323) ;  /* 0x000000de04e47947 */ /* 0x000fea000b800000 */
.L_x_1716:
[----:B------:R-:W-:-:S03]  /*6310*/  UMOV UR4, 0xffffffff ;  /* 0xffffffff00047882 */ /* 0x000fc60000000000 */
[----:B------:R-:W-:Y:S05]  /*6320*/  BRA.DIV UR4, `(.L_x_1324) ;  /* 0x000000e204007947 */ /* 0x000fea000b800000 */
.L_x_1719:
[----:B------:R-:W-:-:S03]  /*6330*/  UMOV UR4, 0xffffffff ;  /* 0xffffffff00047882 */ /* 0x000fc60000000000 */
[----:B------:R-:W-:Y:S05]  /*6340*/  BRA.DIV UR4, `(.L_x_1325) ;  /* 0x000000e2041c7947 */ /* 0x000fea000b800000 */
.L_x_1722:
[----:B------:R-:W-:-:S03]  /*6350*/  UMOV UR4, 0xffffffff ;  /* 0xffffffff00047882 */ /* 0x000fc60000000000 */
[----:B------:R-:W-:Y:S05]  /*6360*/  BRA.DIV UR4, `(.L_x_1326) ;  /* 0x000000e204387947 */ /* 0x000fea000b800000 */
[----:B---3--:R3:W2:Y:S04]  /*6370*/  SHFL.DOWN PT, R60, R12, 0x2, R57 ;  /* 0x084000000c3c7989 */ /* 0x0086a800000e0039 */
[----:B0-----:R3:W0:Y:S04]  /*6380*/  SHFL.DOWN PT, R63, R13, 0x2, R57 ;  /* 0x084000000d3f7989 */ /* 0x00162800000e0039 */
[----:B------:R3:W0:Y:S04]  /*6390*/  SHFL.DOWN PT, R62, R14, 0x2, R57 ;  /* 0x084000000e3e7989 */ /* 0x00062800000e0039 */
[----:B------:R3:W0:Y:S04]  /*63a0*/  SHFL.DOWN PT, R65, R15, 0x2, R57 ;  /* 0x084000000f417989 */ /* 0x00062800000e0039 */
[----:B-1----:R3:W1:Y:S02]  /*63b0*/  SHFL.DOWN PT, R59, R44, 0x2, R57 ;  /* 0x084000002c3b7989 */ /* 0x00266400000e0039 */
.L_x_1729:
[----:B------:R-:W-:Y:S01]  /*63c0*/  VIADD R46, R11, 0x2 ;  /* 0x000000020b2e7836 */ /* 0x000fe20000000000 */
[----:B------:R-:W-:-:S04]  /*63d0*/  UMOV UR4, 0xffffffff ;  /* 0xffffffff00047882 */ /* 0x000fc80000000000 */
[----:B------:R-:W-:Y:S01]  /*63e0*/  ISETP.GT.AND P0, PT, R46, R57, PT ;  /* 0x000000392e00720c */ /* 0x000fe20003f04270 */
[----:B------:R-:W-:-:S12]  /*63f0*/  BRA.DIV UR4, `(.L_x_1327) ;  /* 0x000000e204947947 */ /* 0x000fd8000b800000 */
.L_x_1732:
[----:B------:R-:W-:-:S03]  /*6400*/  UMOV UR4, 0xffffffff ;  /* 0xffffffff00047882 */ /* 0x000fc60000000000 */
[----:B------:R-:W-:Y:S05]  /*6410*/  BRA.DIV UR4, `(.L_x_1328) ;  /* 0x000000e204b07947 */ /* 0x000fea000b800000 */
.L_x_1735:
[----:B------:R-:W-:-:S03]  /*6420*/  UMOV UR4, 0xffffffff ;  /* 0xffffffff00047882 */ /* 0x000fc60000000000 */
[----:B------:R-:W-:Y:S05]  /*6430*/  BRA.DIV UR4, `(.L_x_1329) ;  /* 0x000000e204cc7947 */ /* 0x000fea000b800000 */
.L_x_1738:
[----:B------:R-:W-:Y:S04]  /*6440*/  BSSY.RECONVERGENT B0, `(.L_x_1330) ;  /* 0x0000011000007945 */ /* 0x000fe80003800200 */
[----:B------:R-:W-:Y:S05]  /*6450*/  @P0 BRA `(.L_x_1331) ;  /* 0x00000000003c0947 */ /* 0x000fea0003800000 */
[----:B--2---:R-:W-:Y:S01]  /*6460*/  IMAD.MOV.U32 R46, RZ, RZ, R60 ;  /* 0x000000ffff2e7224 */ /* 0x004fe200078e003c */
[C---:B------:R-:W-:Y:S01]  /*6470*/  ISETP.NE.AND P0, PT, R58.reuse, RZ, PT ;  /* 0x000000ff3a00720c */ /* 0x040fe20003f05270 */
[----:B0-----:R-:W-:Y:S02]  /*6480*/  IMAD.MOV.U32 R47, RZ, RZ, R63 ;  /* 0x000000ffff2f7224 */ /* 0x001fe400078e003f */
[----:B------:R-:W-:Y:S01]  /*6490*/  IMAD.MOV.U32 R54, RZ, RZ, R62 ;  /* 0x000000ffff367224 */ /* 0x000fe200078e003e */
[----:B-1----:R-:W-:Y:S01]  /*64a0*/  SEL R59, R59, RZ, !P0 ;  /* 0x000000ff3b3b7207 */ /* 0x002fe20004000000 */
[----:B------:R-:W-:Y:S02]  /*64b0*/  IMAD.MOV.U32 R55, RZ, RZ, R65 ;  /* 0x000000ffff377224 */ /* 0x000fe400078e0041 */
[----:B------:R-:W-:Y:S01]  /*64c0*/  DADD R46, R12, R46 ;  /* 0x000000000c2e7229 */ /* 0x000fe2000000002e */
[----:B------:R-:W-:Y:S02]  /*64d0*/  IMAD.IADD R61, R58, 0x1, R61 ;  /* 0x000000013a3d7824 */ /* 0x000fe400078e023d */
[----:B---3--:R-:W-:Y:S01]  /*64e0*/  IMAD.IADD R44, R44, 0x1, R59 ;  /* 0x000000012c2c7824 */ /* 0x008fe200078e023b */
[----:B------:R-:W-:Y:S01]  /*64f0*/  DADD R54, R14, R54 ;  /* 0x000000000e367229 */ /* 0x000fe20000000036 */
[----:B----4-:R-:W-:-:S05]  /*6500*/  IMAD.MOV.U32 R58, RZ, RZ, R61 ;  /* 0x000000ffff3a7224 */ /* 0x010fca00078e003d */
[----:B------:R-:W-:Y:S02]  /*6510*/  FSEL R12, R46, R12, !P0 ;  /* 0x0000000c2e0c7208 */ /* 0x000fe40004000000 */
[----:B------:R-:W-:Y:S02]  /*6520*/  FSEL R13, R47, R13, !P0 ;  /* 0x0000000d2f0d7208 */ /* 0x000fe40004000000 */
[----:B------:R-:W-:Y:S02]  /*6530*/  FSEL R14, R54, R14, !P0 ;  /* 0x0000000e360e7208 */ /* 0x000fe40004000000 */
[----:B------:R-:W-:-:S07]  /*6540*/  FSEL R15, R55, R15, !P0 ;  /* 0x0000000f370f7208 */ /* 0x000fce0004000000 */
.L_x_1331:
[----:B------:R-:W-:Y:S05]  /*6550*/  BSYNC.RECONVERGENT B0 ;  /* 0x0000000000007941 */ /* 0x000fea0003800200 */
.L_x_1330:
[----:B------:R-:W-:-:S03]  /*6560*/  UMOV UR4, 0xffffffff ;  /* 0xffffffff00047882 */ /* 0x000fc60000000000 */
[----:B------:R-:W-:Y:S05]  /*6570*/  BRA.DIV UR4, `(.L_x_1332) ;  /* 0x000000e204a07947 */ /* 0x000fea000b800000 */
[----:B------:R0:W0:Y:S02]  /*6580*/  SHFL.DOWN PT, R61, R58, 0x4, R57 ;  /* 0x088000003a3d7989 */ /* 0x00002400000e0039 */
.L_x_1741:
[----:B------:R-:W-:-:S03]  /*6590*/  UMOV UR4, 0xffffffff ;  /* 0xffffffff00047882 */ /* 0x000fc60000000000 */
[----:B------:R-:W-:Y:S05]  /*65a0*/  BRA.DIV UR4, `(.L_x_1333) ;  /* 0x000000e204bc7947 */ /* 0x000fea000b800000 */
.L_x_1744:
[----:B------:R-:W-:-:S03]  /*65b0*/  UMOV UR4, 0xffffffff ;  /* 0xffffffff00047882 */ /* 0x000fc60000000000 */
[----:B------:R-:W-:Y:S05]  /*65c0*/  BRA.DIV UR4, `(.L_x_1334) ;  /* 0x000000e204d87947 */ /* 0x000fea000b800000 */
.L_x_1747:
[----:B------:R-:W-:-:S03]  /*65d0*/  UMOV UR4, 0xffffffff ;  /* 0xffffffff00047882 */ /* 0x000fc60000000000 */
[----:B------:R-:W-:Y:S05]  /*65e0*/  BRA.DIV UR4, `(.L_x_1335) ;  /* 0x000000e204f47947 */ /* 0x000fea000b800000 */
.L_x_1750:
[----:B------:R-:W-:-:S03]  /*65f0*/  UMOV UR4, 0xffffffff ;  /* 0xffffffff00047882 */ /* 0x000fc60000000000 */
[----:B------:R-:W-:Y:S05]  /*6600*/  BRA.DIV UR4, `(.L_x_1336) ;  /* 0x000000e604107947 */ /* 0x000fea000b800000 */
[----:B--2---:R2:W2:Y:S04]  /*6610*/  SHFL.DOWN PT, R60, R12, 0x4, R57 ;  /* 0x088000000c3c7989 */ /* 0x0044a800000e0039 */
[----:B0-----:R0:W0:Y:S04]  /*6620*/  SHFL.DOWN PT, R63, R13, 0x4, R57 ;  /* 0x088000000d3f7989 */ /* 0x00102800000e0039 */
[----:B------:R0:W0:Y:S04]  /*6630*/  SHFL.DOWN PT, R62, R14, 0x4, R57 ;  /* 0x088000000e3e7989 */ /* 0x00002800000e0039 */
[----:B------:R0:W0:Y:S04]  /*6640*/  SHFL.DOWN PT, R65, R15, 0x4, R57 ;  /* 0x088000000f417989 */ /* 0x00002800000e0039 */
[----:B-1----:R1:W0:Y:S02]  /*6650*/  SHFL.DOWN PT, R59, R44, 0x4, R57 ;  /* 0x088000002c3b7989 */ /* 0x00222400000e0039 */
.L_x_1757:
[----:B------:R-:W-:Y:S01]  /*6660*/  UMOV UR4, 0xffffffff ;  /* 0xffffffff00047882 */ /* 0x000fe20000000000 */
[----:B------:R-:W-:-:S04]  /*6670*/  IADD3 R46, PT, PT, R11, 0x4, RZ ;  /* 0x000000040b2e7810 */ /* 0x000fc80007ffe0ff */
[----:B------:R-:W-:Y:S01]  /*6680*/  ISETP.GT.AND P0, PT, R46, R57, PT ;  /* 0x000000392e00720c */ /* 0x000fe20003f04270 */
[----:B------:R-:W-:-:S12]  /*6690*/  BRA.DIV UR4, `(.L_x_1337) ;  /* 0x000000e6046c7947 */ /* 0x000fd8000b800000 */
.L_x_1760:
[----:B------:R-:W-:-:S03]  /*66a0*/  UMOV UR4, 0xffffffff ;  /* 0xffffffff00047882 */ /* 0x000fc60000000000 */
[----:B------:R-:W-:Y:S05]  /*66b0*/  BRA.DIV UR4, `(.L_x_1338) ;  /* 0x000000e604887947 */ /* 0x000fea000b800000 */
.L_x_1763:
[----:B------:R-:W-:-:S03]  /*66c0*/  UMOV UR4, 0xffffffff ;  /* 0xffffffff00047882 */ /* 0x000fc60000000000 */
[----:B------:R-:W-:Y:S05]  /*66d0*/  BRA.DIV UR4, `(.L_x_1339) ;  /* 0x000000e604a47947 */ /* 0x000fea000b800000 */
.L_x_1766:
[----:B------:R-:W-:Y:S04]  /*66e0*/  BSSY.RECONVERGENT B0, `(.L_x_1340) ;  /* 0x0000011000007945 */ /* 0x000fe80003800200 */
[----:B------:R-:W-:Y:S05]  /*66f0*/  @P0 BRA `(.L_x_1341) ;  /* 0x00000000003c0947 */ /* 0x000fea0003800000 */
[----:B--2---:R-:W-:Y:S01]  /*6700*/  IMAD.MOV.U32 R46, RZ, RZ, R60 ;  /* 0x000000ffff2e7224 */ /* 0x004fe200078e003c */
[C---:B------:R-:W-:Y:S01]  /*6710*/  ISETP.NE.AND P0, PT, R58.reuse, RZ, PT ;  /* 0x000000ff3a00720c */ /* 0x040fe20003f05270 */
[----:B0-----:R-:W-:Y:S02]  /*6720*/  IMAD.MOV.U32 R47, RZ, RZ, R63 ;  /* 0x000000ffff2f7224 */ /* 0x001fe400078e003f */
[----:B------:R-:W-:Y:S01]  /*6730*/  IMAD.MOV.U32 R54, RZ, RZ, R62 ;  /* 0x000000ffff367224 */ /* 0x000fe200078e003e */
[----:B------:R-:W-:Y:S01]  /*6740*/  SEL R59, R59, RZ, !P0 ;  /* 0x000000ff3b3b7207 */ /* 0x000fe20004000000 */
[----:B------:R-:W-:Y:S02]  /*6750*/  IMAD.MOV.U32 R55, RZ, RZ, R65 ;  /* 0x000000ffff377224 */ /* 0x000fe400078e0041 */
[----:B------:R-:W-:Y:S01]  /*6760*/  DADD R46, R12, R46 ;  /* 0x000000000c2e7229 */ /* 0x000fe2000000002e */
[----:B------:R-:W-:Y:S02]  /*6770*/  IMAD.IADD R61, R58, 0x1, R61 ;  /* 0x000000013a3d7824 */ /* 0x000fe400078e023d */
[----:B-1-3--:R-:W-:Y:S01]  /*6780*/  IMAD.IADD R44, R44, 0x1, R59 ;  /* 0x000000012c2c7824 */ /* 0x00afe200078e023b */
[----:B------:R-:W-:Y:S01]  /*6790*/  DADD R54, R14, R54 ;  /* 0x000000000e367229 */ /* 0x000fe20000000036 */
[----:B----4-:R-:W-:-:S05]  /*67a0*/  IMAD.MOV.U32 R58, RZ, RZ, R61 ;  /* 0x000000ffff3a7224 */ /* 0x010fca00078e003d */
[----:B------:R-:W-:Y:S02]  /*67b0*/  FSEL R12, R46, R12, !P0 ;  /* 0x0000000c2e0c7208 */ /* 0x000fe40004000000 */
[----:B------:R-:W-:Y:S02]  /*67c0*/  FSEL R13, R47, R13, !P0 ;  /* 0x0000000d2f0d7208 */ /* 0x000fe40004000000 */
[----:B------:R-:W-:Y:S02]  /*67d0*/  FSEL R14, R54, R14, !P0 ;  /* 0x0000000e360e7208 */ /* 0x000fe40004000000 */
[----:B------:R-:W-:-:S07]  /*67e0*/  FSEL R15, R55, R15, !P0 ;  /* 0x0000000f370f7208 */ /* 0x000fce0004000000 */
.L_x_1341:
[----:B------:R-:W-:Y:S05]  /*67f0*/  BSYNC.RECONVERGENT B0 ;  /* 0x0000000000007941 */ /* 0x000fea0003800200 */
.L_x_1340:
[----:B------:R-:W-:-:S03]  /*6800*/  UMOV UR4, 0xffffffff ;  /* 0xffffffff00047882 */ /* 0x000fc60000000000 */
[----:B------:R-:W-:Y:S05]  /*6810*/  BRA.DIV UR4, `(.L_x_1342) ;  /* 0x000000e604787947 */ /* 0x000fea000b800000 */
[----:B------:R0:W0:Y:S02]  /*6820*/  SHFL.DOWN PT, R61, R58, 0x8, R57 ;  /* 0x090000003a3d7989 */ /* 0x00002400000e0039 */
.L_x_1769:
[----:B------:R-:W-:-:S03]  /*6830*/  UMOV UR4, 0xffffffff ;  /* 0xffffffff00047882 */ /* 0x000fc60000000000 */
[----:B------:R-:W-:Y:S05]  /*6840*/  BRA.DIV UR4, `(.L_x_1343) ;  /* 0x000000e604947947 */ /* 0x000fea000b800000 */
.L_x_1772:
[----:B------:R-:W-:-:S03]  /*6850*/  UMOV UR4, 0xffffffff ;  /* 0xffffffff00047882 */ /* 0x000fc60000000000 */
[----:B------:R-:W-:Y:S05]  /*6860*/  BRA.DIV UR4, `(.L_x_1344) ;  /* 0x000000e604b07947 */ /* 0x000fea000b800000 */
.L_x_1775:
[----:B------:R-:W-:-:S03]  /*6870*/  UMOV UR4, 0xffffffff ;  /* 0xffffffff00047882 */ /* 0x000fc60000000000 */
[----:B------:R-:W-:Y:S05]  /*6880*/  BRA.DIV UR4, `(.L_x_1345) ;  /* 0x000000e604cc7947 */ /* 0x000fea000b800000 */
.L_x_1778:
[----:B------:R-:W-:-:S03]  /*6890*/  UMOV UR4, 0xffffffff ;  /* 0xffffffff00047882 */ /* 0x000fc60000000000 */
[----:B------:R-:W-:Y:S05]  /*68a0*/  BRA.DIV UR4, `(.L_x_1346) ;  /* 0x000000e604e87947 */ /* 0x000fea000b800000 */
[----:B--2---:R2:W1:Y:S04]  /*68b0*/  SHFL.DOWN PT, R60, R12, 0x8, R57 ;  /* 0x090000000c3c7989 */ /* 0x00446800000e0039 */
[----:B0-----:R2:W0:Y:S04]  /*68c0*/  SHFL.DOWN PT, R63, R13, 0x8, R57 ;  /* 0x090000000d3f7989 */ /* 0x00142800000e0039 */
[----:B------:R2:W0:Y:S04]  /*68d0*/  SHFL.DOWN PT, R62, R14, 0x8, R57 ;  /* 0x090000000e3e7989 */ /* 0x00042800000e0039 */
[----:B------:R2:W0:Y:S04]  /*68e0*/  SHFL.DOWN PT, R65, R15, 0x8, R57 ;  /* 0x090000000f417989 */ /* 0x00042800000e0039 */
[----:B------:R2:W0:Y:S02]  /*68f0*/  SHFL.DOWN PT, R59, R44, 0x8, R57 ;  /* 0x090000002c3b7989 */ /* 0x00042400000e0039 */
.L_x_1785:
[----:B------:R-:W-:Y:S01]  /*6900*/  VIADD R46, R11, 0x8 ;  /* 0x000000080b2e7836 */ /* 0x000fe20000000000 */
[----:B------:R-:W-:-:S04]  /*6910*/  UMOV UR4, 0xffffffff ;  /* 0xffffffff00047882 */ /* 0x000fc80000000000 */
[----:B------:R-:W-:Y:S01]  /*6920*/  ISETP.GT.AND P0, PT, R46, R57, PT ;  /* 0x000000392e00720c */ /* 0x000fe20003f04270 */
[----:B------:R-:W-:-:S12]  /*6930*/  BRA.DIV UR4, `(.L_x_1347) ;  /* 0x000000ea04447947 */ /* 0x000fd8000b800000 */
.L_x_1788:
[----:B------:R-:W-:-:S03]  /*6940*/  UMOV UR4, 0xffffffff ;  /* 0xffffffff00047882 */ /* 0x000fc60000000000 */
[----:B------:R-:W-:Y:S05]  /*6950*/  BRA.DIV UR4, `(.L_x_1348) ;  /* 0x000000ea04607947 */ /* 0x000fea000b800000 */
.L_x_1791:
[----:B------:R-:W-:-:S03]  /*6960*/  UMOV UR4, 0xffffffff ;  /* 0xffffffff00047882 */ /* 0x000fc60000000000 */
[----:B------:R-:W-:Y:S05]  /*6970*/  BRA.DIV UR4, `(.L_x_1349) ;  /* 0x000000ea047c7947 */ /* 0x000fea000b800000 */
.L_x_1794:
[----:B------:R-:W-:Y:S04]  /*6980*/  BSSY.RECONVERGENT B0, `(.L_x_1350) ;  /* 0x0000011000007945 */ /* 0x000fe80003800200 */
[----:B------:R-:W-:Y:S05]  /*6990*/  @P0 BRA `(.L_x_1351) ;  /* 0x00000000003c0947 */ /* 0x000fea0003800000 */
[----:B-1----:R-:W-:Y:S01]  /*69a0*/  IMAD.MOV.U32 R46, RZ, RZ, R60 ;  /* 0x000000ffff2e7224 */ /* 0x002fe200078e003c */
[C---:B------:R-:W-:Y:S01]  /*69b0*/  ISETP.NE.AND P0, PT, R58.reuse, RZ, PT ;  /* 0x000000ff3a00720c */ /* 0x040fe20003f05270 */
[----:B0-----:R-:W-:Y:S02]  /*69c0*/  IMAD.MOV.U32 R47, RZ, RZ, R63 ;  /* 0x000000ffff2f7224 */ /* 0x001fe400078e003f */
[----:B------:R-:W-:Y:S01]  /*69d0*/  IMAD.MOV.U32 R54, RZ, RZ, R62 ;  /* 0x000000ffff367224 */ /* 0x000fe200078e003e */
[----:B------:R-:W-:Y:S01]  /*69e0*/  SEL R59, R59, RZ, !P0 ;  /* 0x000000ff3b3b7207 */ /* 0x000fe20004000000 */
[----:B------:R-:W-:Y:S02]  /*69f0*/  IMAD.MOV.U32 R55, RZ, RZ, R65 ;  /* 0x000000ffff377224 */ /* 0x000fe400078e0041 */
[----:B------:R-:W-:Y:S01]  /*6a00*/  DADD R46, R12, R46 ;  /* 0x000000000c2e7229 */ /* 0x000fe2000000002e */
[----:B------:R-:W-:Y:S02]  /*6a10*/  IMAD.IADD R61, R58, 0x1, R61 ;  /* 0x000000013a3d7824 */ /* 0x000fe400078e023d */
[----:B--23--:R-:W-:Y:S01]  /*6a20*/  IMAD.IADD R44, R44, 0x1, R59 ;  /* 0x000000012c2c7824 */ /* 0x00cfe200078e023b */
[----:B------:R-:W-:Y:S01]  /*6a30*/  DADD R54, R14, R54 ;  /* 0x000000000e367229 */ /* 0x000fe20000000036 */
[----:B----4-:R-:W-:-:S05]  /*6a40*/  IMAD.MOV.U32 R58, RZ, RZ, R61 ;  /* 0x000000ffff3a7224 */ /* 0x010fca00078e003d */
[----:B------:R-:W-:Y:S02]  /*6a50*/  FSEL R12, R46, R12, !P0 ;  /* 0x0000000c2e0c7208 */ /* 0x000fe40004000000 */
[----:B------:R-:W-:Y:S02]  /*6a60*/  FSEL R13, R47, R13, !P0 ;  /* 0x0000000d2f0d7208 */ /* 0x000fe40004000000 */
[----:B------:R-:W-:Y:S02]  /*6a70*/  FSEL R14, R54, R14, !P0 ;  /* 0x0000000e360e7208 */ /* 0x000fe40004000000 */
[----:B------:R-:W-:-:S07]  /*6a80*/  FSEL R15, R55, R15, !P0 ;  /* 0x0000000f370f7208 */ /* 0x000fce0004000000 */
.L_x_1351:
[----:B------:R-:W-:Y:S05]  /*6a90*/  BSYNC.RECONVERGENT B0 ;  /* 0x0000000000007941 */ /* 0x000fea0003800200 */
.L_x_1350:
[----:B------:R-:W-:-:S03]  /*6aa0*/  UMOV UR4, 0xffffffff ;  /* 0xffffffff00047882 */ /* 0x000fc60000000000 */
[----:B------:R-:W-:Y:S05]  /*6ab0*/  BRA.DIV UR4, `(.L_x_1352) ;  /* 0x000000ea04507947 */ /* 0x000fea000b800000 */
[----:B------:R0:W0:Y:S02]  /*6ac0*/  SHFL.DOWN PT, R61, R58, 0x10, R57 ;  /* 0x0a0000003a3d7989 */ /* 0x00002400000e0039 */
.L_x_1797:
[----:B------:R-:W-:-:S03]  /*6ad0*/  UMOV UR4, 0xffffffff ;  /* 0xffffffff00047882 */ /* 0x000fc60000000000 */
[----:B------:R-:W-:Y:S05]  /*6ae0*/  BRA.DIV UR4, `(.L_x_1353) ;  /* 0x000000ea046c7947 */ /* 0x000fea000b800000 */
.L_x_1800:
[----:B------:R-:W-:-:S03]  /*6af0*/  UMOV UR4, 0xffffffff ;  /* 0xffffffff00047882 */ /* 0x000fc60000000000 */
[----:B------:R-:W-:Y:S05]  /*6b00*/  BRA.DIV UR4, `(.L_x_1354) ;  /* 0x000000ea04887947 */ /* 0x000fea000b800000 */
.L_x_1803:
[----:B------:R-:W-:-:S03]  /*6b10*/  UMOV UR4, 0xffffffff ;  /* 0xffffffff00047882 */ /* 0x000fc60000000000 */
[----:B------:R-:W-:Y:S05]  /*6b20*/  BRA.DIV UR4, `(.L_x_1355) ;  /* 0x000000ea04a47947 */ /* 0x000fea000b800000 */
.L_x_1806:
[----:B------:R-:W-:-:S03]  /*6b30*/  UMOV UR4, 0xffffffff ;  /* 0xffffffff00047882 */ /* 0x000fc60000000000 */
[----:B------:R-:W-:Y:S05]  /*6b40*/  BRA.DIV UR4, `(.L_x_1356) ;  /* 0x000000ea04c07947 */ /* 0x000fea000b800000 */
[----:B-1----:R1:W1:Y:S04]  /*6b50*/  SHFL.DOWN PT, R60, R12, 0x10, R57 ;  /* 0x0a0000000c3c7989 */ /* 0x00226800000e0039 */
[----:B0-----:R0:W0:Y:S04]  /*6b60*/  SHFL.DOWN PT, R63, R13, 0x10, R57 ;  /* 0x0a0000000d3f7989 */ /* 0x00102800000e0039 */
[----:B------:R0:W0:Y:S04]  /*6b70*/  SHFL.DOWN PT, R62, R14, 0x10, R57 ;  /* 0x0a0000000e3e7989 */ /* 0x00002800000e0039 */
[----:B------:R0:W0:Y:S04]  /*6b80*/  SHFL.DOWN PT, R65, R15, 0x10, R57 ;  /* 0x0a0000000f417989 */ /* 0x00002800000e0039 */
[----:B------:R0:W0:Y:S02]  /*6b90*/  SHFL.DOWN PT, R59, R44, 0x10, R57 ;  /* 0x0a0000002c3b7989 */ /* 0x00002400000e0039 */
.L_x_1813:
[----:B------:R-:W-:-:S03]  /*6ba0*/  UMOV UR4, 0xffffffff ;  /* 0xffffffff00047882 */ /* 0x000fc60000000000 */
[----:B------:R-:W-:Y:S05]  /*6bb0*/  BRA.DIV UR4, `(.L_x_1357) ;  /* 0x000000ee04247947 */ /* 0x000fea000b800000 */
.L_x_1816:
[----:B------:R-:W-:-:S03]  /*6bc0*/  UMOV UR4, 0xffffffff ;  /* 0xffffffff00047882 */ /* 0x000fc60000000000 */
[----:B------:R-:W-:Y:S05]  /*6bd0*/  BRA.DIV UR4, `(.L_x_1358) ;  /* 0x000000ee04407947 */ /* 0x000fea000b800000 */
.L_x_1819:
[----:B------:R-:W-:-:S03]  /*6be0*/  UMOV UR4, 0xffffffff ;  /* 0xffffffff00047882 */ /* 0x000fc60000000000 */
[----:B------:R-:W-:Y:S05]  /*6bf0*/  BRA.DIV UR4, `(.L_x_1359) ;  /* 0x000000ee045c7947 */ /* 0x000fea000b800000 */
.L_x_1822:
[----:B------:R-:W-:Y:S01]  /*6c00*/  VIADD R46, R11, 0x10 ;  /* 0x000000100b2e7836 */ /* 0x000fe20000000000 */
[----:B------:R-:W-:Y:S04]  /*6c10*/  BSSY.RECONVERGENT B0, `(.L_x_1360) ;  /* 0x0000012000007945 */ /* 0x000fe80003800200 */
[----:B------:R-:W-:-:S13]  /*6c20*/  ISETP.GT.AND P0, PT, R46, R57, PT ;  /* 0x000000392e00720c */ /* 0x000fda0003f04270 */
        /* <DEDUP_REMOVED lines=16> */
.L_x_1361:
[----:B------:R-:W-:Y:S05]  /*6d30*/  BSYNC.RECONVERGENT B0 ;  /* 0x0000000000007941 */ /* 0x000fea0003800200 */
.L_x_1360:
[----:B0123--:R-:W-:Y:S01]  /*6d40*/  DADD R12, R12, R28 ;  /* 0x000000000c0c7229 */ /* 0x00ffe2000000001c */
[----:B------:R-:W-:Y:S01]  /*6d50*/  ISETP.NE.AND P1, PT, R36, RZ, PT ;  /* 0x000000ff2400720c */ /* 0x000fe20003f25270 */
[----:B------:R-:W-:Y:S01]  /*6d60*/  DADD R14, R14, R30 ;  /* 0x000000000e0e7229 */ /* 0x000fe2000000001e */
[----:B------:R-:W-:Y:S01]  /*6d70*/  ISETP.NE.AND P0, PT, R37, 0x65, PT ;  /* 0x000000652500780c */ /* 0x000fe20003f05270 */
[----:B------:R-:W-:Y:S01]  /*6d80*/  UMOV UR4, 0xffffffff ;  /* 0xffffffff00047882 */ /* 0x000fe20000000000 */
[----:B------:R-:W-:Y:S01]  /*6d90*/  SEL R37, R44, RZ, !P1 ;  /* 0x000000ff2c257207 */ /* 0x000fe20004800000 */
[----:B------:R-:W-:Y:S02]  /*6da0*/  IMAD.IADD R36, R58, 0x1, R36 ;  /* 0x000000013a247824 */ /* 0x000fe400078e0224 */
[----:B------:R-:W-:Y:S02]  /*6db0*/  VIADD R33, R33, 0xffffffe0 ;  /* 0xffffffe021217836 */ /* 0x000fe40000000000 */
[----:B------:R-:W-:Y:S01]  /*6dc0*/  FSEL R28, R12, R28, !P1 ;  /* 0x0000001c0c1c7208 */ /* 0x000fe20004800000 */
[----:B------:R-:W-:Y:S01]  /*6dd0*/  IMAD.IADD R32, R37, 0x1, R32 ;  /* 0x0000000125207824 */ /* 0x000fe200078e0220 */
[----:B------:R-:W-:-:S02]  /*6de0*/  FSEL R29, R13, R29, !P1 ;  /* 0x0000001d0d1d7208 */ /* 0x000fc40004800000 */
[----:B------:R-:W-:Y:S02]  /*6df0*/  FSEL R30, R14, R30, !P1 ;  /* 0x0000001e0e1e7208 */ /* 0x000fe40004800000 */
[----:B------:R-:W-:Y:S01]  /*6e00*/  FSEL R31, R15, R31, !P1 ;  /* 0x0000001f0f1f7208 */ /* 0x000fe20004800000 */
[----:B------:R-:W-:Y:S06]  /*6e10*/  BRA.DIV UR4, `(.L_x_1362) ;  /* 0x000000ea04f87947 */ /* 0x000fec000b800000 */
[----:B------:R-:W-:-:S13]  /*6e20*/  VOTE.ALL P0, P0 ;  /* 0x0000000000ff7806 */ /* 0x000fda0000000000 */
.L_x_1825:
[----:B------:R-:W-:Y:S05]  /*6e30*/  @P0 BRA `(.L_x_1363) ;  /* 0xffffffe800bc0947 */ /* 0x000fea000383ffff */
.L_x_1306:
[----:B0-----:R-:W0:Y:S01]  /*6e40*/  S2R R40, SR_TID.X ;  /* 0x0000000000287919 */ /* 0x001e220000002100 */
[----:B------:R-:W-:Y:S01]  /*6e50*/  BSSY.RECONVERGENT B0, `(.L_x_1364) ;  /* 0x0000056000007945 */ /* 0x000fe20003800200 */
[----:B------:R-:W-:Y:S02]  /*6e60*/  ISETP.NE.AND P1, PT, R11, RZ, PT ;  /* 0x000000ff0b00720c */ /* 0x000fe40003f25270 */
[----:B------:R-:W-:Y:S02]  /*6e70*/  SHF.R.U32.HI R41, RZ, 0x8, R8 ;  /* 0x00000008ff297819 */ /* 0x000fe40000011608 */
[--C-:B------:R-:W-:Y:S02]  /*6e80*/  SHF.R.U32.HI R44, RZ, 0x8, R0.reuse ;  /* 0x00000008ff2c7819 */ /* 0x100fe40000011600 */
[----:B------:R-:W-:Y:S02]  /*6e90*/  SHF.R.U32.HI R45, RZ, 0x18, R0 ;  /* 0x00000018ff2d7819 */ /* 0x000fe40000011600 */
[----:B------:R-:W-:-:S02]  /*6ea0*/  SHF.R.U32.HI R46, RZ, 0x8, R3 ;  /* 0x00000008ff2e7819 */ /* 0x000fc40000011603 */
[----:B------:R-:W-:Y:S02]  /*6eb0*/  SHF.R.U32.HI R47, RZ, 0x18, R3 ;  /* 0x00000018ff2f7819 */ /* 0x000fe40000011603 */
[----:B------:R-:W-:Y:S02]  /*6ec0*/  SHF.R.U32.HI R54, RZ, 0x18, R2 ;  /* 0x00000018ff367819 */ /* 0x000fe40000011602 */
[--C-:B------:R-:W-:Y:S02]  /*6ed0*/  SHF.R.U32.HI R55, RZ, 0x8, R9.reuse ;  /* 0x00000008ff377819 */ /* 0x100fe40000011609 */
[----:B------:R-:W-:Y:S02]  /*6ee0*/  SHF.R.U32.HI R56, RZ, 0x18, R9 ;  /* 0x00000018ff387819 */ /* 0x000fe40000011609 */
[--C-:B-1234-:R-:W-:Y:S02]  /*6ef0*/  SHF.R.U32.HI R57, RZ, 0x8, R7.reuse ;  /* 0x00000008ff397819 */ /* 0x11efe40000011607 */
[----:B------:R-:W-:-:S02]  /*6f00*/  SHF.R.U32.HI R58, RZ, 0x18, R7 ;  /* 0x00000018ff3a7819 */ /* 0x000fc40000011607 */
[----:B------:R-:W-:Y:S02]  /*6f10*/  SHF.R.U32.HI R59, RZ, 0x8, R2 ;  /* 0x00000008ff3b7819 */ /* 0x000fe40000011602 */
[----:B0-----:R-:W-:-:S13]  /*6f20*/  ISETP.NE.AND P0, PT, R40, RZ, PT ;  /* 0x000000ff2800720c */ /* 0x001fda0003f05270 */
[----:B------:R-:W-:Y:S05]  /*6f30*/  @P0 BRA `(.L_x_1365) ;  /* 0x00000004001c0947 */ /* 0x000fea0003800000 */
[----:B------:R-:W0:Y:S01]  /*6f40*/  S2R R33, SR_CTAID.X ;  /* 0x0000000000217919 */ /* 0x000e220000002500 */
[C---:B------:R-:W-:Y:S01]  /*6f50*/  ISETP.NE.AND P0, PT, R38.reuse, RZ, PT ;  /* 0x000000ff2600720c */ /* 0x040fe20003f05270 */
[----:B------:R-:W0:Y:S01]  /*6f60*/  LDC.64 R12, c[0x0][0x3d0] ;  /* 0x0000f400ff0c7b82 */ /* 0x000e220000000a00 */
[----:B------:R-:W-:Y:S01]  /*6f70*/  IMAD.IADD R11, R38, 0x1, R36 ;  /* 0x00000001260b7824 */ /* 0x000fe200078e0224 */
[----:B------:R-:W-:Y:S01]  /*6f80*/  UMOV UR4, 0x400 ;  /* 0x0000040000047882 */ /* 0x000fe20000000000 */
[----:B------:R-:W-:-:S05]  /*6f90*/  SEL R35, R32, RZ, !P0 ;  /* 0x000000ff20237207 */ /* 0x000fca0004000000 */
[----:B------:R-:W-:Y:S01]  /*6fa0*/  IMAD.IADD R60, R34, 0x1, R35 ;  /* 0x00000001223c7824 */ /* 0x000fe200078e0223 */
[----:B------:R-:W-:Y:S01]  /*6fb0*/  DADD R34, R50, R28 ;  /* 0x0000000032227229 */ /* 0x000fe2000000001c */
[----:B------:R-:W1:Y:S08]  /*6fc0*/  LDC.64 R42, c[0x0][0x3c0] ;  /* 0x0000f000ff2a7b82 */ /* 0x000e700000000a00 */
[----:B------:R-:W2:Y:S01]  /*6fd0*/  S2UR UR5, SR_CgaCtaId ;  /* 0x00000000000579c3 */ /* 0x000ea20000008800 */
[----:B------:R-:W-:-:S02]  /*6fe0*/  FSEL R37, R34, R50, !P0 ;  /* 0x0000003222257208 */ /* 0x000fc40004000000 */
[----:B------:R-:W-:Y:S01]  /*6ff0*/  FSEL R50, R35, R51, !P0 ;  /* 0x0000003323327208 */ /* 0x000fe20004000000 */
[----:B------:R-:W-:Y:S01]  /*7000*/  DADD R34, R52, R30 ;  /* 0x0000000034227229 */ /* 0x000fe2000000001e */
[----:B0-----:R-:W-:-:S09]  /*7010*/  IMAD.WIDE.U32 R38, R33, 0x30, R12 ;  /* 0x0000003021267825 */ /* 0x001fd200078e000c */
[----:B------:R-:W-:Y:S01]  /*7020*/  FSEL R51, R34, R52, !P0 ;  /* 0x0000003422337208 */ /* 0x000fe20004000000 */
[----:B------:R-:W-:Y:S01]  /*7030*/  IMAD.MOV.U32 R12, RZ, RZ, R11 ;  /* 0x000000ffff0c7224 */ /* 0x000fe200078e000b */
[----:B------:R-:W-:Y:S01]  /*7040*/  FSEL R52, R35, R53, !P0 ;  /* 0x0000003523347208 */ /* 0x000fe20004000000 */
[----:B------:R-:W-:Y:S01]  /*7050*/  IMAD.MOV.U32 R13, RZ, RZ, R0 ;  /* 0x000000ffff0d7224 */ /* 0x000fe200078e0000 */
[----:B------:R-:W-:Y:S01]  /*7060*/  PRMT R34, R0, 0x7732, RZ ;  /* 0x0000773200227816 */ /* 0x000fe200000000ff */
[----:B-1----:R-:W-:Y:S01]  /*7070*/  IMAD.WIDE.U32 R42, R33, 0x4, R42 ;  /* 0x00000004212a7825 */ /* 0x002fe200078e002a */
[----:B------:R-:W-:Y:S02]  /*7080*/  LOP3.LUT R35, R44, 0xffff, RZ, 0xc0, !PT ;  /* 0x0000ffff2c237812 */ /* 0x000fe400078ec0ff */
[----:B------:R0:W-:Y:S01]  /*7090*/  ST.E.128.STRONG.GPU desc[UR10][R38.64+0x600], R12 ;  /* 0x0006000c26007985 */ /* 0x0001e2000c10fd0a */
[----:B------:R-:W-:Y:S01]  /*70a0*/  PRMT R34, R34, 0x3340, R45 ;  /* 0x0000334022227816 */ /* 0x000fe2000000002d */
[----:B------:R-:W-:Y:S01]  /*70b0*/  IMAD.MOV.U32 R53, RZ, RZ, 0x65 ;  /* 0x00000065ff357424 */ /* 0x000fe200078e00ff */
[----:B------:R-:W-:Y:S01]  /*70c0*/  PRMT R35, R0, 0x3340, R35 ;  /* 0x0000334000237816 */ /* 0x000fe20000000023 */
[----:B--2---:R-:W-:Y:S01]  /*70d0*/  ULEA UR4, UR5, UR4, 0x18 ;  /* 0x0000000405047291 */ /* 0x004fe2000f8ec0ff */
[----:B0-----:R-:W-:-:S02]  /*70e0*/  IMAD.MOV.U32 R12, RZ, RZ, R60 ;  /* 0x000000ffff0c7224 */ /* 0x001fc400078e003c */
[----:B------:R-:W-:-:S05]  /*70f0*/  IMAD.MOV.U32 R13, RZ, RZ, R61 ;  /* 0x000000ffff0d7224 */ /* 0x000fca00078e003d */
[----:B------:R0:W-:Y:S02]  /*7100*/  ST.E.128.STRONG.GPU desc[UR10][R38.64+0x620], R12 ;  /* 0x0006200c26007985 */ /* 0x0001e4000c10fd0a */
[----:B0-----:R-:W-:Y:S01]  /*7110*/  IMAD.MOV.U32 R12, RZ, RZ, R37 ;  /* 0x000000ffff0c7224 */ /* 0x001fe200078e0025 */
[----:B------:R-:W-:Y:S01]  /*7120*/  PRMT R37, R35, 0x5410, R34 ;  /* 0x0000541023257816 */ /* 0x000fe20000000022 */
[----:B------:R-:W-:Y:S01]  /*7130*/  IMAD.MOV.U32 R13, RZ, RZ, R50 ;  /* 0x000000ffff0d7224 */ /* 0x000fe200078e0032 */
[----:B------:R-:W-:Y:S01]  /*7140*/  PRMT R34, R3, 0x7732, RZ ;  /* 0x0000773203227816 */ /* 0x000fe200000000ff */
[----:B------:R-:W-:Y:S01]  /*7150*/  IMAD.MOV.U32 R14, RZ, RZ, R51 ;  /* 0x000000ffff0e7224 */ /* 0x000fe200078e0033 */
[----:B------:R-:W-:Y:S01]  /*7160*/  LOP3.LUT R50, R46, 0xffff, RZ, 0xc0, !PT ;  /* 0x0000ffff2e327812 */ /* 0x000fe200078ec0ff */
[----:B------:R-:W-:Y:S01]  /*7170*/  IMAD.MOV.U32 R15, RZ, RZ, R52 ;  /* 0x000000ffff0f7224 */ /* 0x000fe200078e0034 */
[----:B------:R-:W-:Y:S02]  /*7180*/  PRMT R52, R9, 0x7732, RZ ;  /* 0x0000773209347816 */ /* 0x000fe400000000ff */
[----:B------:R-:W-:-:S02]  /*7190*/  PRMT R35, R2, 0x7732, RZ ;  /* 0x0000773202237816 */ /* 0x000fc400000000ff */
[----:B------:R-:W-:Y:S01]  /*71a0*/  LOP3.LUT R51, R59, 0xffff, RZ, 0xc0, !PT ;  /* 0x0000ffff3b337812 */ /* 0x000fe200078ec0ff */
[----:B------:R-:W-:Y:S01]  /*71b0*/  ST.E.128.STRONG.GPU desc[UR10][R38.64+0x610], R12 ;  /* 0x0006100c26007985 */ /* 0x000fe2000c10fd0a */
[----:B------:R-:W-:Y:S02]  /*71c0*/  PRMT R33, R3, 0x3340, R50 ;  /* 0x0000334003217816 */ /* 0x000fe40000000032 */
[----:B------:R-:W-:Y:S01]  /*71d0*/  PRMT R34, R34, 0x3340, R47 ;  /* 0x0000334022227816 */ /* 0x000fe2000000002f */
[----:B------:R-:W-:Y:S06]  /*71e0*/  MEMBAR.ALL.GPU ;  /* 0x0000000000007992 */ /* 0x000fec000000a000 */
[----:B------:R-:W-:-:S00]  /*71f0*/  ERRBAR ;  /* 0x00000000000079ab */ /* 0x000fc00000000000 */
[----:B------:R-:W-:Y:S06]  /*7200*/  CGAERRBAR ;  /* 0x00000000000075ab */ /* 0x000fec0000000000 */
[----:B------:R0:W-:Y:S01]  /*7210*/  ST.E.STRONG.GPU desc[UR10][R42.64+0x80], R53 ;  /* 0x000080352a007985 */ /* 0x0001e2000c10f90a */
[----:B------:R-:W-:Y:S02]  /*7220*/  PRMT R50, R2, 0x3340, R51 ;  /* 0x0000334002327816 */ /* 0x000fe40000000033 */
[----:B------:R-:W-:Y:S01]  /*7230*/  PRMT R35, R35, 0x3340, R54 ;  /* 0x0000334023237816 */ /* 0x000fe20000000036 */
[----:B------:R1:W-:Y:S01]  /*7240*/  STS.128 [UR4+0x210], R12 ;  /* 0x0002100cff007988 */ /* 0x0003e20008000c04 */
[----:B------:R-:W-:-:S03]  /*7250*/  PRMT R51, R8, 0x7732, RZ ;  /* 0x0000773208337816 */ /* 0x000fc600000000ff */
[----:B------:R1:W-:Y:S01]  /*7260*/  STS [UR4+0x200], R11 ;  /* 0x0002000bff007988 */ /* 0x0003e20008000804 */
[----:B0-----:R-:W-:-:S03]  /*7270*/  LOP3.LUT R53, R41, 0xffff, RZ, 0xc0, !PT ;  /* 0x0000ffff29357812 */ /* 0x001fc600078ec0ff */
[----:B------:R1:W-:Y:S01]  /*7280*/  STS [UR4+0x220], R60 ;  /* 0x0002203cff007988 */ /* 0x0003e20008000804 */
[----:B------:R-:W-:Y:S01]  /*7290*/  LOP3.LUT R38, R55, 0xffff, RZ, 0xc0, !PT ;  /* 0x0000ffff37267812 */ /* 0x000fe200078ec0ff */
[----:B------:R-:W-:Y:S02]  /*72a0*/  IMAD.MOV.U32 R39, RZ, RZ, R52 ;  /* 0x000000ffff277224 */ /* 0x000fe400078e0034 */
[----:B------:R1:W-:Y:S01]  /*72b0*/  STS.128 [UR4+0x1e0], R28 ;  /* 0x0001e01cff007988 */ /* 0x0003e20008000c04 */
[----:B------:R-:W-:Y:S02]  /*72c0*/  PRMT R43, R9, 0x3340, R38 ;  /* 0x00003340092b7816 */ /* 0x000fe40000000026 */
[----:B------:R-:W-:Y:S02]  /*72d0*/  PRMT R42, R39, 0x3340, R56 ;  /* 0x00003340272a7816 */ /* 0x000fe40000000038 */
[----:B------:R-:W-:Y:S02]  /*72e0*/  PRMT R38, R33, 0x5410, R34 ;  /* 0x0000541021267816 */ /* 0x000fe40000000022 */
[----:B------:R-:W-:-:S02]  /*72f0*/  PRMT R39, R50, 0x5410, R35 ;  /* 0x0000541032277816 */ /* 0x000fc40000000023 */
[----:B------:R-:W-:Y:S02]  /*7300*/  LOP3.LUT R34, R57, 0xffff, RZ, 0xc0, !PT ;  /* 0x0000ffff39227812 */ /* 0x000fe400078ec0ff */
[----:B------:R-:W-:Y:S01]  /*7310*/  PRMT R35, R7, 0x7732, RZ ;  /* 0x0000773207237816 */ /* 0x000fe200000000ff */
[----:B------:R1:W-:Y:S01]  /*7320*/  STS.128 [UR4+0x1d0], R36 ;  /* 0x0001d024ff007988 */ /* 0x0003e20008000c04 */
[----:B------:R-:W-:Y:S02]  /*7330*/  PRMT R33, R43, 0x5410, R42 ;  /* 0x000054102b217816 */ /* 0x000fe4000000002a */
[----:B------:R-:W-:Y:S02]  /*7340*/  PRMT R43, R7, 0x3340, R34 ;  /* 0x00003340072b7816 */ /* 0x000fe40000000022 */
[----:B------:R-:W-:Y:S02]  /*7350*/  PRMT R34, R35, 0x3340, R58 ;  /* 0x0000334023227816 */ /* 0x000fe4000000003a */
[----:B------:R-:W-:-:S02]  /*7360*/  PRMT R42, R8, 0x3340, R53 ;  /* 0x00003340082a7816 */ /* 0x000fc40000000035 */
[----:B------:R-:W-:Y:S02]  /*7370*/  PRMT R35, R51, 0x3340, R10 ;  /* 0x0000334033237816 */ /* 0x000fe4000000000a */
[----:B------:R-:W-:Y:S02]  /*7380*/  PRMT R34, R43, 0x5410, R34 ;  /* 0x000054102b227816 */ /* 0x000fe40000000022 */
[----:B------:R-:W-:-:S05]  /*7390*/  PRMT R35, R42, 0x5410, R35 ;  /* 0x000054102a237816 */ /* 0x000fca0000000023 */
[----:B------:R1:W-:Y:S02]  /*73a0*/  STS.128 [UR4+0x1f0], R32 ;  /* 0x0001f020ff007988 */ /* 0x0003e40008000c04 */
.L_x_1365:
[----:B------:R-:W-:Y:S05]  /*73b0*/  BSYNC.RECONVERGENT B0 ;  /* 0x0000000000007941 */ /* 0x000fea0003800200 */
.L_x_1364:
[----:B------:R-:W-:Y:S05]  /*73c0*/  @P1 BRA `(.L_x_1245) ;  /* 0x0000000000b81947 */ /* 0x000fea0003800000 */
[----:B------:R-:W0:Y:S01]  /*73d0*/  S2UR UR5, SR_CgaCtaId ;  /* 0x00000000000579c3 */ /* 0x000e220000008800 */
[----:B------:R-:W-:Y:S01]  /*73e0*/  LOP3.LUT R5, R44, 0xffff, RZ, 0xc0, !PT ;  /* 0x0000ffff2c057812 */ /* 0x000fe200078ec0ff */
[----:B------:R-:W-:Y:S01]  /*73f0*/  UMOV UR4, 0x400 ;  /* 0x0000040000047882 */ /* 0x000fe20000000000 */
[----:B-1----:R-:W-:Y:S01]  /*7400*/  PRMT R11, R3, 0x7732, RZ ;  /* 0x00007732030b7816 */ /* 0x002fe200000000ff */
[----:B------:R-:W-:Y:S01]  /*7410*/  IMAD.MOV.U32 R26, RZ, RZ, R30 ;  /* 0x000000ffff1a7224 */ /* 0x000fe200078e001e */
[----:B------:R-:W-:Y:S01]  /*7420*/  LOP3.LUT R59, R59, 0xffff, RZ, 0xc0, !PT ;  /* 0x0000ffff3b3b7812 */ /* 0x000fe200078ec0ff */
[----:B------:R-:W-:Y:S01]  /*7430*/  IMAD.MOV.U32 R27, RZ, RZ, R31 ;  /* 0x000000ffff1b7224 */ /* 0x000fe200078e001f */
[C---:B------:R-:W-:Y:S01]  /*7440*/  PRMT R4, R0.reuse, 0x7732, RZ ;  /* 0x0000773200047816 */ /* 0x040fe200000000ff */
[----:B------:R-:W-:Y:S01]  /*7450*/  IMAD.MOV.U32 R25, RZ, RZ, R29 ;  /* 0x000000ffff197224 */ /* 0x000fe200078e001d */
[----:B------:R-:W-:Y:S01]  /*7460*/  PRMT R5, R0, 0x3340, R5 ;  /* 0x0000334000057816 */ /* 0x000fe20000000005 */
[----:B------:R-:W-:Y:S01]  /*7470*/  IMAD.MOV.U32 R0, RZ, RZ, R11 ;  /* 0x000000ffff007224 */ /* 0x000fe200078e000b */
[----:B------:R-:W-:-:S02]  /*7480*/  LOP3.LUT R41, R41, 0xffff, RZ, 0xc0, !PT ;  /* 0x0000ffff29297812 */ /* 0x000fc400078ec0ff */
[C---:B------:R-:W-:Y:S02]  /*7490*/  PRMT R12, R2.reuse, 0x3340, R59 ;  /* 0x00003340020c7816 */ /* 0x040fe4000000003b */
[----:B------:R-:W-:Y:S02]  /*74a0*/  PRMT R11, R2, 0x7732, RZ ;  /* 0x00007732020b7816 */ /* 0x000fe400000000ff */
[----:B------:R-:W-:Y:S02]  /*74b0*/  LOP3.LUT R2, R57, 0xffff, RZ, 0xc0, !PT ;  /* 0x0000ffff39027812 */ /* 0x000fe400078ec0ff */
[----:B------:R-:W-:Y:S02]  /*74c0*/  PRMT R13, R7, 0x7732, RZ ;  /* 0x00007732070d7816 */ /* 0x000fe400000000ff */
[C---:B------:R-:W-:Y:S02]  /*74d0*/  PRMT R24, R8.reuse, 0x3340, R41 ;  /* 0x0000334008187816 */ /* 0x040fe40000000029 */
[----:B------:R-:W-:Y:S01]  /*74e0*/  PRMT R8, R8, 0x7732, RZ ;  /* 0x0000773208087816 */ /* 0x000fe200000000ff */
[----:B0-----:R-:W-:Y:S01]  /*74f0*/  ULEA UR4, UR5, UR4, 0x18 ;  /* 0x0000000405047291 */ /* 0x001fe2000f8ec0ff */
[----:B------:R-:W-:-:S02]  /*7500*/  LOP3.LUT R14, R55, 0xffff, RZ, 0xc0, !PT ;  /* 0x0000ffff370e7812 */ /* 0x000fc400078ec0ff */
[----:B------:R-:W-:Y:S01]  /*7510*/  PRMT R2, R7, 0x3340, R2 ;  /* 0x0000334007027816 */ /* 0x000fe20000000002 */
[----:B------:R-:W-:Y:S01]  /*7520*/  IMAD.MOV.U32 R7, RZ, RZ, R11 ;  /* 0x000000ffff077224 */ /* 0x000fe200078e000b */
[C---:B------:R-:W-:Y:S01]  /*7530*/  PRMT R14, R9.reuse, 0x3340, R14 ;  /* 0x00003340090e7816 */ /* 0x040fe2000000000e */
[----:B------:R-:W-:Y:S01]  /*7540*/  IMAD.MOV.U32 R11, RZ, RZ, R13 ;  /* 0x000000ffff0b7224 */ /* 0x000fe200078e000d */
[----:B------:R-:W-:Y:S01]  /*7550*/  LOP3.LUT R46, R46, 0xffff, RZ, 0xc0, !PT ;  /* 0x0000ffff2e2e7812 */ /* 0x000fe200078ec0ff */
[----:B------:R-:W-:Y:S01]  /*7560*/  IMAD.MOV.U32 R13, RZ, RZ, R8 ;  /* 0x000000ffff0d7224 */ /* 0x000fe200078e0008 */
[----:B------:R-:W-:Y:S01]  /*7570*/  PRMT R9, R9, 0x7732, RZ ;  /* 0x0000773209097816 */ /* 0x000fe200000000ff */
[----:B------:R0:W-:Y:S01]  /*7580*/  STS.128 [UR4+0x1a0], R28 ;  /* 0x0001a01cff007988 */ /* 0x0001e20008000c04 */
[----:B------:R-:W-:Y:S02]  /*7590*/  PRMT R3, R3, 0x3340, R46 ;  /* 0x0000334003037816 */ /* 0x000fe4000000002e */
[----:B------:R-:W-:-:S02]  /*75a0*/  PRMT R4, R4, 0x3340, R45 ;  /* 0x0000334004047816 */ /* 0x000fc4000000002d */
[----:B------:R-:W-:Y:S02]  /*75b0*/  PRMT R0, R0, 0x3340, R47 ;  /* 0x0000334000007816 */ /* 0x000fe4000000002f */
[----:B------:R-:W-:Y:S02]  /*75c0*/  PRMT R7, R7, 0x3340, R54 ;  /* 0x0000334007077816 */ /* 0x000fe40000000036 */
[----:B------:R-:W-:Y:S02]  /*75d0*/  PRMT R9, R9, 0x3340, R56 ;  /* 0x0000334009097816 */ /* 0x000fe40000000038 */
[----:B------:R-:W-:Y:S02]  /*75e0*/  PRMT R11, R11, 0x3340, R58 ;  /* 0x000033400b0b7816 */ /* 0x000fe4000000003a */
[----:B------:R-:W-:Y:S02]  /*75f0*/  PRMT R13, R13, 0x3340, R10 ;  /* 0x000033400d0d7816 */ /* 0x000fe4000000000a */
[----:B------:R-:W-:Y:S01]  /*7600*/  PRMT R37, R5, 0x5410, R4 ;  /* 0x0000541005257816 */ /* 0x000fe20000000004 */
[----:B------:R-:W-:Y:S01]  /*7610*/  IMAD.MOV.U32 R4, RZ, RZ, R32 ;  /* 0x000000ffff047224 */ /* 0x000fe200078e0020 */
[----:B------:R-:W-:Y:S01]  /*7620*/  PRMT R38, R3, 0x5410, R0 ;  /* 0x0000541003267816 */ /* 0x000fe20000000000 */
[----:B------:R-:W-:Y:S01]  /*7630*/  IMAD.MOV.U32 R5, RZ, RZ, R36 ;  /* 0x000000ffff057224 */ /* 0x000fe200078e0024 */
[----:B------:R-:W-:-:S02]  /*7640*/  PRMT R39, R12, 0x5410, R7 ;  /* 0x000054100c277816 */ /* 0x000fc40000000007 */
[----:B------:R-:W-:Y:S02]  /*7650*/  PRMT R33, R14, 0x5410, R9 ;  /* 0x000054100e217816 */ /* 0x000fe40000000009 */
[----:B------:R-:W-:Y:S01]  /*7660*/  PRMT R34, R2, 0x5410, R11 ;  /* 0x0000541002227816 */ /* 0x000fe2000000000b */
[----:B------:R0:W-:Y:S01]  /*7670*/  STS.128 [UR4+0x190], R36 ;  /* 0x00019024ff007988 */ /* 0x0001e20008000c04 */
[----:B------:R-:W-:Y:S01]  /*7680*/  PRMT R35, R24, 0x5410, R13 ;  /* 0x0000541018237816 */ /* 0x000fe2000000000d */
[----:B------:R-:W-:-:S04]  /*7690*/  IMAD.MOV.U32 R24, RZ, RZ, R28 ;  /* 0x000000ffff187224 */ /* 0x000fc800078e001c */
[----:B------:R0:W-:Y:S03]  /*76a0*/  STS.128 [UR4+0x1b0], R32 ;  /* 0x0001b020ff007988 */ /* 0x0001e60008000c04 */
.L_x_1245:
[----:B------:R-:W2:Y:S01]  /*76b0*/  S2R R0, SR_CgaCtaId ;  /* 0x0000000000007919 */ /* 0x000ea20000008800 */
[----:B------:R-:W-:Y:S05]  /*76c0*/  WARPSYNC.ALL ;  /* 0x0000000000007948 */ /* 0x000fea0003800000 */
[----:B------:R-:W-:Y:S01]  /*76d0*/  BAR.SYNC.DEFER_BLOCKING 0x0 ;  /* 0x0000000000007b1d */ /* 0x000fe20000010000 */
[----:B------:R-:W-:Y:S02]  /*76e0*/  MOV R3, 0x400 ;  /* 0x0000040000037802 */ /* 0x000fe40000000f00 */
[----:B------:R-:W-:-:S03]  /*76f0*/  ISETP.NE.AND P0, PT, R40, RZ, PT ;  /* 0x000000ff2800720c */ /* 0x000fc60003f05270 */
[----:B------:R-:W-:Y:S01]  /*7700*/  BSSY.RECONVERGENT B0, `(.L_x_1366) ;  /* 0x0000014000007945 */ /* 0x000fe20003800200 */
[----:B--2---:R-:W-:-:S05]  /*7710*/  LEA R3, R0, R3, 0x18 ;  /* 0x0000000300037211 */ /* 0x004fca00078ec0ff */
[----:B------:R2:W3:Y:S04]  /*7720*/  LDS R0, [R3+0x230] ;  /* 0x0002300003007984 */ /* 0x0004e80000000800 */
[----:B------:R-:W-:Y:S05]  /*7730*/  @!P0 BRA `(.L_x_1367) ;  /* 0x0000000000408947 */ /* 0x000fea0003800000 */
[----:B------:R-:W4:Y:S01]  /*7740*/  S2UR UR5, SR_CgaCtaId ;  /* 0x00000000000579c3 */ /* 0x000f220000008800 */
[----:B------:R-:W-:Y:S01]  /*7750*/  UMOV UR4, 0x400 ;  /* 0x0000040000047882 */ /* 0x000fe20000000000 */
[----:B------:R-:W-:Y:S01]  /*7760*/  ISETP.NE.AND P0, PT, R5, RZ, PT ;  /* 0x000000ff0500720c */ /* 0x000fe20003f05270 */
[----:B----4-:R-:W-:-:S09]  /*7770*/  ULEA UR4, UR5, UR4, 0x18 ;  /* 0x0000000405047291 */ /* 0x010fd2000f8ec0ff */
[----:B-1----:R-:W1:Y:S04]  /*7780*/  LDS.128 R8, [UR4+0x1a0] ;  /* 0x0001a004ff087984 */ /* 0x002e680008000c00 */
[----:B------:R-:W4:Y:S04]  /*7790*/  LDS R2, [UR4+0x1b0] ;  /* 0x0001b004ff027984 */ /* 0x000f280008000800 */
[----:B------:R-:W5:Y:S01]  /*77a0*/  LDS R12, [UR4+0x190] ;  /* 0x00019004ff0c7984 */ /* 0x000f620008000800 */
[----:B-1----:R-:W-:Y:S02]  /*77b0*/  DADD R8, R24, R8 ;  /* 0x0000000018087229 */ /* 0x002fe40000000008 */
[----:B------:R-:W-:Y:S01]  /*77c0*/  DADD R10, R26, R10 ;  /* 0x000000001a0a7229 */ /* 0x000fe2000000000a */
[----:B----4-:R-:W-:Y:S01]  /*77d0*/  SEL R7, R2, RZ, !P0 ;  /* 0x000000ff02077207 */ /* 0x010fe20004000000 */
[----:B-----5:R-:W-:-:S06]  /*77e0*/  IMAD.IADD R5, R5, 0x1, R12 ;  /* 0x0000000105057824 */ /* 0x020fcc00078e020c */
[----:B------:R-:W-:Y:S01]  /*77f0*/  FSEL R24, R8, R24, !P0 ;  /* 0x0000001808187208 */ /* 0x000fe20004000000 */
[----:B------:R-:W-:Y:S01]  /*7800*/  IMAD.IADD R4, R4, 0x1, R7 ;  /* 0x0000000104047824 */ /* 0x000fe200078e0207 */
[----:B------:R-:W-:Y:S02]  /*7810*/  FSEL R25, R9, R25, !P0 ;  /* 0x0000001909197208 */ /* 0x000fe40004000000 */
[----:B------:R-:W-:Y:S02]  /*7820*/  FSEL R26, R10, R26, !P0 ;  /* 0x0000001a0a1a7208 */ /* 0x000fe40004000000 */
[----:B------:R-:W-:-:S07]  /*7830*/  FSEL R27, R11, R27, !P0 ;  /* 0x0000001b0b1b7208 */ /* 0x000fce0004000000 */
.L_x_1367:
[----:B------:R-:W-:Y:S05]  /*7840*/  BSYNC.RECONVERGENT B0 ;  /* 0x0000000000007941 */ /* 0x000fea0003800200 */
.L_x_1366:
[----:B------:R-:W-:Y:S01]  /*7850*/  ISETP.NE.U32.AND P0, PT, R48, R16, PT ;  /* 0x000000103000720c */ /* 0x000fe20003f05070 */
[----:B------:R-:W-:Y:S01]  /*7860*/  DADD R8, R20, R24 ;  /* 0x0000000014087229 */ /* 0x000fe20000000018 */
[----:B---3--:R-:W-:Y:S01]  /*7870*/  ISETP.GE.AND P1, PT, R0, 0x101, PT ;  /* 0x000001010000780c */ /* 0x008fe20003f26270 */
[----:B-1----:R-:W-:Y:S01]  /*7880*/  DADD R10, R22, R26 ;  /* 0x00000000160a7229 */ /* 0x002fe2000000001a */
[----:B------:R-:W-:Y:S01]  /*7890*/  ISETP.NE.AND.EX P0, PT, R49, R17, PT, P0 ;  /* 0x000000113100720c */ /* 0x000fe20003f05300 */
[----:B------:R-:W-:-:S03]  /*78a0*/  VIADD R15, R5, 0x1 ;  /* 0x00000001050f7836 */ /* 0x000fc60000000000 */
[----:B------:R-:W-:-:S03]  /*78b0*/  SEL R7, R4, RZ, !P0 ;  /* 0x000000ff04077207 */ /* 0x000fc60004000000 */
[----:B------:R-:W-:Y:S02]  /*78c0*/  FSEL R8, R20, R8, P0 ;  /* 0x0000000814087208 */ /* 0x000fe40000000000 */
[----:B------:R-:W-:Y:S01]  /*78d0*/  FSEL R9, R21, R9, P0 ;  /* 0x0000000915097208 */ /* 0x000fe20000000000 */
[----:B------:R-:W-:Y:S01]  /*78e0*/  IMAD.IADD R14, R6, 0x1, R7 ;  /* 0x00000001060e7824 */ /* 0x000fe200078e0207 */
[----:B------:R-:W-:Y:S02]  /*78f0*/  FSEL R10, R22, R10, P0 ;  /* 0x0000000a160a7208 */ /* 0x000fe40000000000 */
[----:B------:R-:W-:Y:S01]  /*7900*/  FSEL R11, R23, R11, P0 ;  /* 0x0000000b170b7208 */ /* 0x000fe20000000000 */
[----:B------:R-:W-:Y:S01]  /*7910*/  @!P0 IMAD.MOV R15, RZ, RZ, R5 ;  /* 0x000000ffff0f8224 */ /* 0x000fe200078e0205 */
[----:B------:R-:W-:Y:S06]  /*7920*/  @!P1 BRA `(.L_x_1368) ;  /* 0x0000001000849947 */ /* 0x000fec0003800000 */
[----:B------:R-:W1:Y:S01]  /*7930*/  LDS R2, [R3+0x1d0] ;  /* 0x0001d00003027984 */ /* 0x000e620000000800 */
[----:B------:R-:W-:Y:S01]  /*7940*/  BAR.SYNC.DEFER_BLOCKING 0x0 ;  /* 0x0000000000007b1d */ /* 0x000fe20000010000 */
[----:B------:R-:W-:Y:S02]  /*7950*/  ISETP.NE.U32.AND P0, PT, R48, R16, PT ;  /* 0x000000103000720c */ /* 0x000fe40003f05070 */
[----:B------:R-:W-:Y:S02]  /*7960*/  ISETP.NE.U32.AND P1, PT, R16, R18, PT ;  /* 0x000000121000720c */ /* 0x000fe40003f25070 */
[----:B------:R-:W-:Y:S02]  /*7970*/  ISETP.NE.AND.EX P0, PT, R49, R17, PT, P0 ;  /* 0x000000113100720c */ /* 0x000fe40003f05300 */
[----:B------:R-:W-:Y:S02]  /*7980*/  ISETP.NE.AND.EX P1, PT, R17, R19, PT, P1 ;  /* 0x000000131100720c */ /* 0x000fe40003f25310 */
[----:B------:R-:W-:-:S09]  /*7990*/  ISETP.GE.AND P2, PT, R40, R0, PT ;  /* 0x000000002800720c */ /* 0x000fd20003f46270 */
        /* <DEDUP_REMOVED lines=20> */
[----:B------:R-:W-:Y:S01]  /*7ae0*/  LEA.HI R4, R5, 0x1, RZ, 0x18 ;  /* 0x0000000105047811 */ /* 0x000fe200078fc0ff */
[C---:B------:R-:W-:Y:S02]  /*7af0*/  IMAD R5, R40.reuse, 0x30, R3 ;  /* 0x0000003028057824 */ /* 0x040fe400078e0203 */
[----:B------:R-:W-:Y:S02]  /*7b00*/  IMAD.IADD R19, R40, 0x1, R2 ;  /* 0x0000000128137824 */ /* 0x000fe400078e0202 */
[C---:B------:R-:W-:Y:S01]  /*7b10*/  IMAD.SHL.U32 R6, R4.reuse, 0x100, RZ ;  /* 0x0000010004067824 */ /* 0x040fe200078e00ff */
[----:B------:R-:W-:Y:S01]  /*7b20*/  LOP3.LUT R4, R4, 0x3, RZ, 0xc0, !PT ;  /* 0x0000000304047812 */ /* 0x000fe200078ec0ff */
[----:B------:R-:W-:-:S03]  /*7b30*/  VIADD R18, R5, 0x20 ;  /* 0x0000002005127836 */ /* 0x000fc60000000000 */
[----:B------:R-:W-:Y:S01]  /*7b40*/  LOP3.LUT R7, R6, 0x300, RZ, 0xc0, !PT ;  /* 0x0000030006077812 */ /* 0x000fe200078ec0ff */
[----:B------:R-:W-:-:S04]  /*7b50*/  IMAD.MOV R20, RZ, RZ, -R4 ;  /* 0x000000ffff147224 */ /* 0x000fc800078e0a04 */
[----:B------:R-:W-:-:S07]  /*7b60*/  IMAD.IADD R40, R40, 0x1, R7 ;  /* 0x0000000128287824 */ /* 0x000fce00078e0207 */
.L_x_1371:
[----:B---3--:R-:W3:Y:S01]  /*7b70*/  LDS.64 R10, [R18+-0x20] ;  /* 0xffffe000120a7984 */ /* 0x008ee20000000a00 */
[----:B------:R-:W4:Y:S01]  /*7b80*/  LDC.64 R8, c[0x0][0x3a0] ;  /* 0x0000e800ff087b82 */ /* 0x000f220000000a00 */
[----:B-1----:R-:W-:Y:S02]  /*7b90*/  IMAD.WIDE R4, R19, 0x4, R16 ;  /* 0x0000000413047825 */ /* 0x002fe400078e0210 */
[----:B------:R-:W1:Y:S02]  /*7ba0*/  LDS.128 R12, [R18+-0x10] ;  /* 0xfffff000120c7984 */ /* 0x000e640000000c00 */
[----:B------:R-:W-:Y:S02]  /*7bb0*/  VIADD R20, R20, 0x1 ;  /* 0x0000000114147836 */ /* 0x000fe40000000000 */
[----:B------:R5:W0:Y:S01]  /*7bc0*/  LDS R21, [R18] ;  /* 0x0000000012157984 */ /* 0x000a220000000800 */
[----:B------:R-:W2:Y:S02]  /*7bd0*/  LDC.64 R6, c[0x0][0x3a8] ;  /* 0x0000ea00ff067b82 */ /* 0x000ea40000000a00 */
[----:B------:R-:W-:Y:S01]  /*7be0*/  ISETP.NE.AND P0, PT, R20, RZ, PT ;  /* 0x000000ff1400720c */ /* 0x000fe20003f05270 */
[----:B-----5:R-:W-:-:S02]  /*7bf0*/  VIADD R18, R18, 0x3000 ;  /* 0x0000300012127836 */ /* 0x020fc40000000000 */
[----:B----4-:R-:W-:-:S04]  /*7c00*/  IMAD.WIDE R8, R19, 0x8, R8 ;  /* 0x0000000813087825 */ /* 0x010fc800078e0208 */
[----:B--2---:R-:W-:-:S04]  /*7c10*/  IMAD.WIDE R6, R19, 0x10, R6 ;  /* 0x0000001013067825 */ /* 0x004fc800078e0206 */
[----:B------:R-:W-:Y:S01]  /*7c20*/  VIADD R19, R19, 0x100 ;  /* 0x0000010013137836 */ /* 0x000fe20000000000 */
[----:B---3--:R3:W-:Y:S04]  /*7c30*/  STG.E.64 desc[UR10][R8.64], R10 ;  /* 0x0000000a08007986 */ /* 0x0087e8000c101b0a */
[----:B-1----:R3:W-:Y:S04]  /*7c40*/  STG.E.128 desc[UR10][R6.64], R12 ;  /* 0x0000000c06007986 */ /* 0x0027e8000c101d0a */
[----:B0-----:R3:W-:Y:S01]  /*7c50*/  STG.E desc[UR10][R4.64], R21 ;  /* 0x0000001504007986 */ /* 0x0017e2000c10190a */
[----:B------:R-:W-:Y:S05]  /*7c60*/  @P0 BRA `(.L_x_1371) ;  /* 0xfffffffc00c00947 */ /* 0x000fea000383ffff */
.L_x_1370:
[----:B------:R-:W-:Y:S05]  /*7c70*/  BSYNC.RECONVERGENT B0 ;  /* 0x0000000000007941 */ /* 0x000fea0003800200 */
.L_x_1369:
[----:B------:R-:W-:Y:S05]  /*7c80*/  @!P1 EXIT ;  /* 0x000000000000994d */ /* 0x000fea0003800000 */
[----:B------:R-:W1:Y:S01]  /*7c90*/  LDCU.128 UR4, c[0x0][0x3a0] ;  /* 0x00007400ff0477ac */ /* 0x000e620008000c00 */
[----:B---3--:R-:W-:Y:S01]  /*7ca0*/  IMAD.IADD R4, R0, 0x1, -R40 ;  /* 0x0000000100047824 */ /* 0x008fe200078e0a28 */
[----:B------:R-:W-:Y:S01]  /*7cb0*/  BSSY.RECONVERGENT B0, `(.L_x_1372) ;  /* 0x000008a000007945 */ /* 0x000fe20003800200 */
[C---:B------:R-:W-:Y:S01]  /*7cc0*/  IMAD R8, R40.reuse, 0x30, R3 ;  /* 0x0000003028087824 */ /* 0x040fe200078e0203 */
[----:B------:R-:W3:Y:S01]  /*7cd0*/  LDCU.64 UR8, c[0x0][0x3b0] ;  /* 0x00007600ff0877ac */ /* 0x000ee20008000a00 */
[----:B------:R-:W-:Y:S01]  /*7ce0*/  IMAD.IADD R9, R40, 0x1, R2 ;  /* 0x0000000128097824 */ /* 0x000fe200078e0202 */
[----:B------:R-:W-:Y:S01]  /*7cf0*/  ISETP.GT.AND P1, PT, R4, 0xc00, PT ;  /* 0x00000c000400780c */ /* 0x000fe20003f24270 */
[----:B------:R-:W-:Y:S01]  /*7d00*/  VIADD R8, R8, 0x9020 ;  /* 0x0000902008087836 */ /* 0x000fe20000000000 */
[----:B------:R-:W-:Y:S01]  /*7d10*/  PLOP3.LUT P0, PT, PT, PT, PT, 0x80, 0x8 ;  /* 0x000000000008781c */ /* 0x000fe20003f0f070 */
[----:B-1----:R-:W-:Y:S02]  /*7d20*/  UIADD3 UR4, UP0, UPT, UR4, 0x1000, URZ ;  /* 0x0000100004047890 */ /* 0x002fe4000ff1e0ff */
[----:B------:R-:W-:-:S02]  /*7d30*/  UIADD3 UR6, UP1, UPT, UR6, 0x2000, URZ ;  /* 0x0000200006067890 */ /* 0x000fc4000ff3e0ff */
[----:B---3--:R-:W-:Y:S02]  /*7d40*/  UIADD3 UR8, UP2, UPT, UR8, 0x800, URZ ;  /* 0x0000080008087890 */ /* 0x008fe4000ff5e0ff */
[----:B------:R-:W-:Y:S01]  /*7d50*/  UIADD3.X UR5, UPT, UPT, URZ, UR5, URZ, UP0, !UPT ;  /* 0x00000005ff057290 */ /* 0x000fe200087fe4ff */
[----:B------:R-:W-:Y:S01]  /*7d60*/  IMAD.U32 R2, RZ, RZ, UR4 ;  /* 0x00000004ff027e24 */ /* 0x000fe2000f8e00ff */
[----:B------:R-:W-:Y:S01]  /*7d70*/  UIADD3.X UR7, UPT, UPT, URZ, UR7, URZ, UP1, !UPT ;  /* 0x00000007ff077290 */ /* 0x000fe20008ffe4ff */
[----:B------:R-:W-:Y:S01]  /*7d80*/  IMAD.U32 R4, RZ, RZ, UR6 ;  /* 0x00000006ff047e24 */ /* 0x000fe2000f8e00ff */
[----:B------:R-:W-:Y:S01]  /*7d90*/  UIADD3.X UR9, UPT, UPT, URZ, UR9, URZ, UP2, !UPT ;  /* 0x00000009ff097290 */ /* 0x000fe200097fe4ff */
[----:B------:R-:W-:Y:S02]  /*7da0*/  IMAD.U32 R6, RZ, RZ, UR8 ;  /* 0x00000008ff067e24 */ /* 0x000fe4000f8e00ff */
[----:B--2---:R-:W-:Y:S02]  /*7db0*/  IMAD.U32 R3, RZ, RZ, UR5 ;  /* 0x00000005ff037e24 */ /* 0x004fe4000f8e00ff */
[----:B------:R-:W-:-:S02]  /*7dc0*/  IMAD.U32 R5, RZ, RZ, UR7 ;  /* 0x00000007ff057e24 */ /* 0x000fc4000f8e00ff */
[----:B------:R-:W-:Y:S01]  /*7dd0*/  IMAD.U32 R7, RZ, RZ, UR9 ;  /* 0x00000009ff077e24 */ /* 0x000fe2000f8e00ff */
[----:B------:R-:W-:Y:S06]  /*7de0*/  @!P1 BRA `(.L_x_1373) ;  /* 0x0000000400d89947 */ /* 0x000fec0003800000 */
[----:B------:R-:W-:Y:S01]  /*7df0*/  PLOP3.LUT P0, PT, PT, PT, PT, 0x8, 0x80 ;  /* 0x000000000080781c */ /* 0x000fe20003f0e170 */
[----:B------:R-:W-:-:S12]  /*7e00*/  VIADD R11, R0, 0xfffff400 ;  /* 0xfffff400000b7836 */ /* 0x000fd80000000000 */
.L_x_1374:
[----:B0-2---:R-:W0:Y:S01]  /*7e10*/  LDS.64 R32, [R8+-0x9020] ;  /* 0xff6fe00008207984 */ /* 0x005e220000000a00 */
[----:B------:R-:W-:-:S03]  /*7e20*/  IMAD.WIDE R54, R9, 0x8, R2 ;  /* 0x0000000809367825 */ /* 0x000fc600078e0202 */
[----:B------:R-:W1:Y:S01]  /*7e30*/  LDS.128 R24, [R8+-0x9010] ;  /* 0xff6ff00008187984 */ /* 0x000e620000000c00 */
[----:B------:R-:W-:-:S03]  /*7e40*/  IMAD.WIDE R46, R9, 0x10, R4 ;  /* 0x00000010092e7825 */ /* 0x000fc600078e0204 */
[----:B------:R-:W2:Y:S01]  /*7e50*/  LDS R39, [R8+-0x9000] ;  /* 0xff70000008277984 */ /* 0x000ea20000000800 */
[----:B------:R-:W-:-:S03]  /*7e60*/  IMAD.WIDE R44, R9, 0x4, R6 ;  /* 0x00000004092c7825 */ /* 0x000fc600078e0206 */
[----:B------:R-:W3:Y:S01]  /*7e70*/  LDS.64 R36, [R8+-0x6020] ;  /* 0xff9fe00008247984 */ /* 0x000ee20000000a00 */
[----:B------:R-:W-:-:S03]  /*7e80*/  VIADD R40, R40, 0x1000 ;  /* 0x0000100028287836 */ /* 0x000fc60000000000 */
[----:B------:R-:W4:Y:S02]  /*7e90*/  LDS.128 R12, [R8+-0x6010] ;  /* 0xff9ff000080c7984 */ /* 0x000f240000000c00 */
[----:B------:R-:W-:Y:S02]  /*7ea0*/  ISETP.GE.AND P1, PT, R40, R11, PT ;  /* 0x0000000b2800720c */ /* 0x000fe40003f26270 */
[----:B------:R-:W5:Y:S04]  /*7eb0*/  LDS R41, [R8+-0x6000] ;  /* 0xffa0000008297984 */ /* 0x000f680000000800 */
[----:B------:R-:W5:Y:S04]  /*7ec0*/  LDS.64 R52, [R8+-0x3020] ;  /* 0xffcfe00008347984 */ /* 0x000f680000000a00 */
[----:B------:R-:W5:Y:S04]  /*7ed0*/  LDS.128 R20, [R8+-0x3010] ;  /* 0xffcff00008147984 */ /* 0x000f680000000c00 */
[----:B------:R-:W5:Y:S04]  /*7ee0*/  LDS R59, [R8+-0x3000] ;  /* 0xffd00000083b7984 */ /* 0x000f680000000800 */
[----:B------:R-:W5:Y:S04]  /*7ef0*/  LDS.64 R56, [R8+-0x20] ;  /* 0xffffe00008387984 */ /* 0x000f680000000a00 */
[----:B------:R-:W5:Y:S04]  /*7f00*/  LDS.128 R28, [R8+-0x10] ;  /* 0xfffff000081c7984 */ /* 0x000f680000000c00 */
[----:B------:R-:W5:Y:S04]  /*7f10*/  LDS R63, [R8] ;  /* 0x00000000083f7984 */ /* 0x000f680000000800 */
[----:B------:R-:W5:Y:S04]  /*7f20*/  LDS.64 R42, [R8+0x2fe0] ;  /* 0x002fe000082a7984 */ /* 0x000f680000000a00 */
[----:B------:R-:W5:Y:S04]  /*7f30*/  LDS.128 R16, [R8+0x2ff0] ;  /* 0x002ff00008107984 */ /* 0x000f680000000c00 */
[----:B0-----:R-:W-:Y:S04]  /*7f40*/  STG.E.64 desc[UR10][R54.64+-0x1000], R32 ;  /* 0xfff0002036007986 */ /* 0x001fe8000c101b0a */
[----:B------:R-:W0:Y:S04]  /*7f50*/  LDS R65, [R8+0x3000] ;  /* 0x0030000008417984 */ /* 0x000e280000000800 */
[----:B-1----:R-:W-:Y:S04]  /*7f60*/  STG.E.128 desc[UR10][R46.64+-0x2000], R24 ;  /* 0xffe000182e007986 */ /* 0x002fe8000c101d0a */
[----:B------:R-:W1:Y:S04]  /*7f70*/  LDS.64 R48, [R8+0x5fe0] ;  /* 0x005fe00008307984 */ /* 0x000e680000000a00 */
[----:B--2---:R-:W-:Y:S04]  /*7f80*/  STG.E desc[UR10][R44.64+-0x800], R39 ;  /* 0xfff800272c007986 */ /* 0x004fe8000c10190a */
[----:B------:R-:W2:Y:S04]  /*7f90*/  LDS.128 R32, [R8+0x5ff0] ;  /* 0x005ff00008207984 */ /* 0x000ea80000000c00 */
[----:B---3--:R-:W-:Y:S04]  /*7fa0*/  STG.E.64 desc[UR10][R54.64+-0x800], R36 ;  /* 0xfff8002436007986 */ /* 0x008fe8000c101b0a */
[----:B------:R-:W3:Y:S04]  /*7fb0*/  LDS R67, [R8+0x6000] ;  /* 0x0060000008437984 */ /* 0x000ee80000000800 */
[----:B----4-:R-:W-:Y:S04]  /*7fc0*/  STG.E.128 desc[UR10][R46.64+-0x1000], R12 ;  /* 0xfff0000c2e007986 */ /* 0x010fe8000c101d0a */
[----:B------:R-:W4:Y:S04]  /*7fd0*/  LDS.64 R50, [R8+0x8fe0] ;  /* 0x008fe00008327984 */ /* 0x000f280000000a00 */
[----:B-----5:R5:W-:Y:S04]  /*7fe0*/  STG.E desc[UR10][R44.64+-0x400], R41 ;  /* 0xfffc00292c007986 */ /* 0x020be8000c10190a */
[----:B------:R-:W4:Y:S04]  /*7ff0*/  LDS.128 R36, [R8+0x8ff0] ;  /* 0x008ff00008247984 */ /* 0x000f280000000c00 */
[----:B------:R-:W-:Y:S04]  /*8000*/  STG.E.64 desc[UR10][R54.64], R52 ;  /* 0x0000003436007986 */ /* 0x000fe8000c101b0a */
[----:B------:R-:W4:Y:S01]  /*8010*/  LDS R69, [R8+0x9000] ;  /* 0x0090000008457984 */ /* 0x000f220000000800 */
[----:B-----5:R-:W-:-:S03]  /*8020*/  VIADD R41, R9, 0x400 ;  /* 0x0000040009297836 */ /* 0x020fc60000000000 */
[----:B------:R-:W-:Y:S01]  /*8030*/  STG.E.128 desc[UR10][R46.64], R20 ;  /* 0x000000142e007986 */ /* 0x000fe2000c101d0a */
[----:B------:R-:W-:-:S03]  /*8040*/  IMAD.WIDE R60, R41, 0x8, R2 ;  /* 0x00000008293c7825 */ /* 0x000fc600078e0202 */
[----:B------:R-:W5:Y:S04]  /*8050*/  LDS.64 R52, [R8+0xbfe0] ;  /* 0x00bfe00008347984 */ /* 0x000f680000000a00 */
[----:B------:R-:W5:Y:S04]  /*8060*/  LDS.128 R20, [R8+0xbff0] ;  /* 0x00bff00008147984 */ /* 0x000f680000000c00 */
[----:B------:R-:W-:Y:S04]  /*8070*/  STG.E desc[UR10][R44.64], R59 ;  /* 0x0000003b2c007986 */ /* 0x000fe8000c10190a */
[----:B------:R-:W5:Y:S04]  /*8080*/  LDS R71, [R8+0xc000] ;  /* 0x00c0000008477984 */ /* 0x000f680000000800 */
[----:B------:R-:W5:Y:S04]  /*8090*/  LDS.64 R58, [R8+0xefe0] ;  /* 0x00efe000083a7984 */ /* 0x000f680000000a00 */
[----:B------:R-:W5:Y:S04]  /*80a0*/  LDS.128 R24, [R8+0xeff0] ;  /* 0x00eff00008187984 */ /* 0x000f680000000c00 */
[----:B------:R-:W-:Y:S04]  /*80b0*/  STG.E.64 desc[UR10][R54.64+0x800], R56 ;  /* 0x0008003836007986 */ /* 0x000fe8000c101b0a */
[----:B------:R-:W5:Y:S04]  /*80c0*/  LDS R73, [R8+0xf000] ;  /* 0x00f0000008497984 */ /* 0x000f680000000800 */
[----:B------:R-:W5:Y:S04]  /*80d0*/  LDS.64 R54, [R8+0x11fe0] ;  /* 0x011fe00008367984 */ /* 0x000f680000000a00 */
[----:B------:R-:W5:Y:S04]  /*80e0*/  LDS.128 R12, [R8+0x11ff0] ;  /* 0x011ff000080c7984 */ /* 0x000f680000000c00 */
[----:B------:R-:W5:Y:S04]  /*80f0*/  LDS R75, [R8+0x12000] ;  /* 0x01200000084b7984 */ /* 0x000f680000000800 */
[----:B------:R-:W5:Y:S04]  /*8100*/  LDS.64 R56, [R8+0x14fe0] ;  /* 0x014fe00008387984 */ /* 0x000f680000000a00 */
[----:B------:R-:W-:Y:S04]  /*8110*/  STG.E.128 desc[UR10][R46.64+0x1000], R28 ;  /* 0x0010001c2e007986 */ /* 0x000fe8000c101d0a */
[----:B------:R0:W-:Y:S04]  /*8120*/  STG.E desc[UR10][R44.64+0x400], R63 ;  /* 0x0004003f2c007986 */ /* 0x0001e8000c10190a */
[----:B------:R1:W-:Y:S04]  /*8130*/  STG.E.64 desc[UR10][R60.64+-0x1000], R42 ;  /* 0xfff0002a3c007986 */ /* 0x0003e8000c101b0a */
[----:B------:R-:W-:Y:S01]  /*8140*/  LDS R63, [R8+0x1b000] ;  /* 0x01b00000083f7984 */ /* 0x000fe20000000800 */
[----:B0-----:R-:W-:-:S02]  /*8150*/  VIADD R45, R9, 0x800 ;  /* 0x00000800092d7836 */ /* 0x001fc40000000000 */
[----:B------:R-:W-:-:S04]  /*8160*/  IMAD.WIDE R28, R41, 0x10, R4 ;  /* 0x00000010291c7825 */ /* 0x000fc800078e0204 */
[----:B------:R-:W-:Y:S01]  /*8170*/  IMAD.WIDE R30, R41, 0x4, R6 ;  /* 0x00000004291e7825 */ /* 0x000fe200078e0206 */
[----:B------:R-:W-:Y:S03]  /*8180*/  STG.E.128 desc[UR10][R28.64+-0x2000], R16 ;  /* 0xffe000101c007986 */ /* 0x000fe6000c101d0a */
[C---:B------:R-:W-:Y:S01]  /*8190*/  IMAD.WIDE R46, R45.reuse, 0x8, R2 ;  /* 0x000000082d2e7825 */ /* 0x040fe200078e0202 */
[----:B------:R-:W-:Y:S03]  /*81a0*/  STG.E desc[UR10][R30.64+-0x800], R65 ;  /* 0xfff800411e007986 */ /* 0x000fe6000c10190a */
[C---:B-1----:R-:W-:Y:S01]  /*81b0*/  IMAD.WIDE R42, R45.reuse, 0x10, R4 ;  /* 0x000000102d2a7825 */ /* 0x042fe200078e0204 */
[----:B------:R-:W-:Y:S03]  /*81c0*/  STG.E.64 desc[UR10][R60.64+-0x800], R48 ;  /* 0xfff800303c007986 */ /* 0x000fe6000c101b0a */
[----:B------:R-:W-:Y:S01]  /*81d0*/  IMAD.WIDE R44, R45, 0x4, R6 ;  /* 0x000000042d2c7825 */ /* 0x000fe200078e0206 */
[----:B--2---:R-:W-:Y:S04]  /*81e0*/  STG.E.128 desc[UR10][R28.64+-0x1000], R32 ;  /* 0xfff000201c007986 */ /* 0x004fe8000c101d0a */
[----:B---3--:R-:W-:Y:S04]  /*81f0*/  STG.E desc[UR10][R30.64+-0x400], R67 ;  /* 0xfffc00431e007986 */ /* 0x008fe8000c10190a */
[----:B----4-:R0:W-:Y:S04]  /*8200*/  STG.E.64 desc[UR10][R60.64], R50 ;  /* 0x000000323c007986 */ /* 0x0101e8000c101b0a */
[----:B------:R1:W-:Y:S04]  /*8210*/  STG.E.128 desc[UR10][R28.64], R36 ;  /* 0x000000241c007986 */ /* 0x0003e8000c101d0a */
[----:B------:R-:W-:Y:S04]  /*8220*/  STG.E desc[UR10][R30.64], R69 ;  /* 0x000000451e007986 */ /* 0x000fe8000c10190a */
[----:B------:R-:W2:Y:S01]  /*8230*/  LDS.128 R16, [R8+0x14ff0] ;  /* 0x014ff00008107984 */ /* 0x000ea20000000c00 */
[----:B0-----:R-:W-:-:S03]  /*8240*/  VIADD R51, R9, 0xc00 ;  /* 0x00000c0009337836 */ /* 0x001fc60000000000 */
[----:B-----5:R-:W-:Y:S01]  /*8250*/  STG.E.64 desc[UR10][R60.64+0x800], R52 ;  /* 0x000800343c007986 */ /* 0x020fe2000c101b0a */
[----:B------:R-:W-:Y:S02]  /*8260*/  VIADD R9, R9, 0x1000 ;  /* 0x0000100009097836 */ /* 0x000fe40000000000 */
[C---:B------:R-:W-:Y:S01]  /*8270*/  IMAD.WIDE R48, R51.reuse, 0x10, R4 ;  /* 0x0000001033307825 */ /* 0x040fe200078e0204 */
[----:B------:R-:W0:Y:S03]  /*8280*/  LDS R41, [R8+0x15000] ;  /* 0x0150000008297984 */ /* 0x000e260000000800 */
[C---:B-1----:R-:W-:Y:S01]  /*8290*/  IMAD.WIDE R38, R51.reuse, 0x8, R2 ;  /* 0x0000000833267825 */ /* 0x042fe200078e0202 */
[----:B------:R-:W-:Y:S03]  /*82a0*/  STG.E.128 desc[UR10][R28.64+0x1000], R20 ;  /* 0x001000141c007986 */ /* 0x000fe6000c101d0a */
[----:B------:R-:W-:Y:S01]  /*82b0*/  IMAD.WIDE R50, R51, 0x4, R6 ;  /* 0x0000000433327825 */ /* 0x000fe200078e0206 */
[----:B------:R-:W1:Y:S04]  /*82c0*/  LDS.64 R36, [R8+0x17fe0] ;  /* 0x017fe00008247984 */ /* 0x000e680000000a00 */
[----:B------:R-:W-:Y:S04]  /*82d0*/  STG.E desc[UR10][R30.64+0x400], R71 ;  /* 0x000400471e007986 */ /* 0x000fe8000c10190a */
[----:B------:R-:W3:Y:S04]  /*82e0*/  LDS.128 R32, [R8+0x17ff0] ;  /* 0x017ff00008207984 */ /* 0x000ee80000000c00 */
[----:B------:R-:W-:Y:S04]  /*82f0*/  STG.E.64 desc[UR10][R46.64+-0x1000], R58 ;  /* 0xfff0003a2e007986 */ /* 0x000fe8000c101b0a */
[----:B------:R-:W4:Y:S04]  /*8300*/  LDS R61, [R8+0x18000] ;  /* 0x01800000083d7984 */ /* 0x000f280000000800 */
[----:B------:R-:W-:Y:S04]  /*8310*/  STG.E.128 desc[UR10][R42.64+-0x2000], R24 ;  /* 0xffe000182a007986 */ /* 0x000fe8000c101d0a */
[----:B------:R-:W5:Y:S04]  /*8320*/  LDS.64 R52, [R8+0x1afe0] ;  /* 0x01afe00008347984 */ /* 0x000f680000000a00 */
[----:B------:R-:W-:Y:S04]  /*8330*/  STG.E desc[UR10][R44.64+-0x800], R73 ;  /* 0xfff800492c007986 */ /* 0x000fe8000c10190a */
[----:B------:R-:W5:Y:S04]  /*8340*/  LDS.128 R28, [R8+0x1aff0] ;  /* 0x01aff000081c7984 */ /* 0x000f680000000c00 */
[----:B------:R-:W-:Y:S04]  /*8350*/  STG.E.64 desc[UR10][R46.64+-0x800], R54 ;  /* 0xfff800362e007986 */ /* 0x000fe8000c101b0a */
[----:B------:R-:W5:Y:S04]  /*8360*/  LDS.64 R54, [R8+0x1dfe0] ;  /* 0x01dfe00008367984 */ /* 0x000f680000000a00 */
[----:B------:R-:W5:Y:S04]  /*8370*/  LDS.128 R24, [R8+0x1dff0] ;  /* 0x01dff00008187984 */ /* 0x000f680000000c00 */
        /* <DEDUP_REMOVED lines=9> */
[----:B------:R1:W5:Y:S04]  /*8410*/  LDS R69, [R8+0x24000] ;  /* 0x0240000008457984 */ /* 0x0003680000000800 */
[----:B--2---:R2:W-:Y:S04]  /*8420*/  STG.E.128 desc[UR10][R42.64], R16 ;  /* 0x000000102a007986 */ /* 0x0045e8000c101d0a */
[----:B0-----:R2:W-:Y:S01]  /*8430*/  STG.E desc[UR10][R44.64], R41 ;  /* 0x000000292c007986 */ /* 0x0015e2000c10190a */
[----:B-1----:R-:W-:-:S03]  /*8440*/  VIADD R8, R8, 0x30000 ;  /* 0x0003000008087836 */ /* 0x002fc60000000000 */
[----:B------:R2:W-:Y:S04]  /*8450*/  STG.E.64 desc[UR10][R46.64+0x800], R36 ;  /* 0x000800242e007986 */ /* 0x0005e8000c101b0a */
[----:B---3--:R2:W-:Y:S04]  /*8460*/  STG.E.128 desc[UR10][R42.64+0x1000], R32 ;  /* 0x001000202a007986 */ /* 0x0085e8000c101d0a */
[----:B----4-:R2:W-:Y:S04]  /*8470*/  STG.E desc[UR10][R44.64+0x400], R61 ;  /* 0x0004003d2c007986 */ /* 0x0105e8000c10190a */
[----:B-----5:R2:W-:Y:S04]  /*8480*/  STG.E.64 desc[UR10][R38.64+-0x1000], R52 ;  /* 0xfff0003426007986 */ /* 0x0205e8000c101b0a */
[----:B------:R2:W-:Y:S04]  /*8490*/  STG.E.128 desc[UR10][R48.64+-0x2000], R28 ;  /* 0xffe0001c30007986 */ /* 0x0005e8000c101d0a */
[----:B------:R2:W-:Y:S04]  /*84a0*/  STG.E desc[UR10][R50.64+-0x800], R63 ;  /* 0xfff8003f32007986 */ /* 0x0005e8000c10190a */
[----:B------:R2:W-:Y:S04]  /*84b0*/  STG.E.64 desc[UR10][R38.64+-0x800], R54 ;  /* 0xfff8003626007986 */ /* 0x0005e8000c101b0a */
[----:B------:R2:W-:Y:S04]  /*84c0*/  STG.E.128 desc[UR10][R48.64+-0x1000], R24 ;  /* 0xfff0001830007986 */ /* 0x0005e8000c101d0a */
[----:B------:R2:W-:Y:S04]  /*84d0*/  STG.E desc[UR10][R50.64+-0x400], R65 ;  /* 0xfffc004132007986 */ /* 0x0005e8000c10190a */
[----:B------:R2:W-:Y:S04]  /*84e0*/  STG.E.64 desc[UR10][R38.64], R58 ;  /* 0x0000003a26007986 */ /* 0x0005e8000c101b0a */
[----:B------:R2:W-:Y:S04]  /*84f0*/  STG.E.128 desc[UR10][R48.64], R20 ;  /* 0x0000001430007986 */ /* 0x0005e8000c101d0a */
[----:B------:R2:W-:Y:S04]  /*8500*/  STG.E desc[UR10][R50.64], R67 ;  /* 0x0000004332007986 */ /* 0x0005e8000c10190a */
[----:B------:R2:W-:Y:S04]  /*8510*/  STG.E.64 desc[UR10][R38.64+0x800], R56 ;  /* 0x0008003826007986 */ /* 0x0005e8000c101b0a */
[----:B------:R2:W-:Y:S04]  /*8520*/  STG.E.128 desc[UR10][R48.64+0x1000], R12 ;  /* 0x0010000c30007986 */ /* 0x0005e8000c101d0a */
[----:B------:R2:W-:Y:S01]  /*8530*/  STG.E desc[UR10][R50.64+0x400], R69 ;  /* 0x0004004532007986 */ /* 0x0005e2000c10190a */
[----:B------:R-:W-:Y:S05]  /*8540*/  @!P1 BRA `(.L_x_1374) ;  /* 0xfffffff800309947 */ /* 0x000fea000383ffff */
.L_x_1373:
[----:B------:R-:W-:Y:S05]  /*8550*/  BSYNC.RECONVERGENT B0 ;  /* 0x0000000000007941 */ /* 0x000fea0003800200 */
.L_x_1372:
[----:B------:R-:W-:Y:S01]  /*8560*/  IMAD.IADD R10, R0, 0x1, -R40 ;  /* 0x00000001000a7824 */ /* 0x000fe200078e0a28 */
[----:B------:R-:W-:Y:S04]  /*8570*/  BSSY.RECONVERGENT B0, `(.L_x_1375) ;  /* 0x000003e000007945 */ /* 0x000fe80003800200 */
[----:B------:R-:W-:-:S13]  /*8580*/  ISETP.GT.AND P1, PT, R10, 0x400, PT ;  /* 0x000004000a00780c */ /* 0x000fda0003f24270 */
[----:B------:R-:W-:Y:S05]  /*8590*/  @!P1 BRA `(.L_x_1376) ;  /* 0x0000000000ec9947 */ /* 0x000fea0003800000 */
[----:B--2---:R-:W1:Y:S01]  /*85a0*/  LDS.64 R20, [R8+-0x9020] ;  /* 0xff6fe00008147984 */ /* 0x004e620000000a00 */
[C---:B0-----:R-:W-:Y:S01]  /*85b0*/  IMAD.WIDE R38, R9.reuse, 0x8, R2 ;  /* 0x0000000809267825 */ /* 0x041fe200078e0202 */
[----:B------:R-:W-:Y:S02]  /*85c0*/  PLOP3.LUT P0, PT, PT, PT, PT, 0x8, 0x80 ;  /* 0x000000000080781c */ /* 0x000fe40003f0e170 */
[----:B------:R-:W0:Y:S01]  /*85d0*/  LDS.128 R24, [R8+-0x9010] ;  /* 0xff6ff00008187984 */ /* 0x000e220000000c00 */
[----:B------:R-:W-:-:S03]  /*85e0*/  IMAD.WIDE R10, R9, 0x10, R4 ;  /* 0x00000010090a7825 */ /* 0x000fc600078e0204 */
[----:B------:R-:W2:Y:S01]  /*85f0*/  LDS R41, [R8+-0x9000] ;  /* 0xff70000008297984 */ /* 0x000ea20000000800 */
[----:B------:R-:W-:-:S03]  /*8600*/  IMAD.WIDE R36, R9, 0x4, R6 ;  /* 0x0000000409247825 */ /* 0x000fc600078e0206 */
[----:B------:R-:W3:Y:S01]  /*8610*/  LDS.64 R22, [R8+-0x6020] ;  /* 0xff9fe00008167984 */ /* 0x000ee20000000a00 */
[----:B------:R-:W-:Y:S02]  /*8620*/  VIADD R51, R9, 0x400 ;  /* 0x0000040009337836 */ /* 0x000fe40000000000 */
[----:B------:R-:W-:Y:S01]  /*8630*/  VIADD R40, R40, 0x800 ;  /* 0x0000080028287836 */ /* 0x000fe20000000000 */
[----:B------:R-:W4:Y:S01]  /*8640*/  LDS.128 R16, [R8+-0x6010] ;  /* 0xff9ff00008107984 */ /* 0x000f220000000c00 */
[----:B------:R-:W-:-:S03]  /*8650*/  IMAD.WIDE R48, R51, 0x10, R4 ;  /* 0x0000001033307825 */ /* 0x000fc600078e0204 */
[----:B------:R-:W5:Y:S01]  /*8660*/  LDS R47, [R8+-0x6000] ;  /* 0xffa00000082f7984 */ /* 0x000f620000000800 */
[----:B------:R-:W-:-:S03]  /*8670*/  VIADD R9, R9, 0x800 ;  /* 0x0000080009097836 */ /* 0x000fc60000000000 */
        /* <DEDUP_REMOVED lines=8> */
[----:B-1----:R-:W-:Y:S04]  /*8700*/  STG.E.64 desc[UR10][R38.64+-0x1000], R20 ;  /* 0xfff0001426007986 */ /* 0x002fe8000c101b0a */
[----:B------:R-:W1:Y:S04]  /*8710*/  LDS R65, [R8+0x3000] ;  /* 0x0030000008417984 */ /* 0x000e680000000800 */
[----:B0-----:R-:W-:Y:S04]  /*8720*/  STG.E.128 desc[UR10][R10.64+-0x2000], R24 ;  /* 0xffe000180a007986 */ /* 0x001fe8000c101d0a */
[----:B------:R-:W0:Y:S04]  /*8730*/  LDS.64 R54, [R8+0x5fe0] ;  /* 0x005fe00008367984 */ /* 0x000e280000000a00 */
[----:B--2---:R-:W-:Y:S04]  /*8740*/  STG.E desc[UR10][R36.64+-0x800], R41 ;  /* 0xfff8002924007986 */ /* 0x004fe8000c10190a */
[----:B------:R-:W2:Y:S04]  /*8750*/  LDS.128 R24, [R8+0x5ff0] ;  /* 0x005ff00008187984 */ /* 0x000ea80000000c00 */
[----:B------:R-:W2:Y:S04]  /*8760*/  LDS R41, [R8+0x6000] ;  /* 0x0060000008297984 */ /* 0x000ea80000000800 */
[----:B---3--:R-:W-:Y:S04]  /*8770*/  STG.E.64 desc[UR10][R38.64+-0x800], R22 ;  /* 0xfff8001626007986 */ /* 0x008fe8000c101b0a */
[----:B------:R-:W3:Y:S04]  /*8780*/  LDS.64 R56, [R8+0x8fe0] ;  /* 0x008fe00008387984 */ /* 0x000ee80000000a00 */
[----:B------:R-:W3:Y:S04]  /*8790*/  LDS.128 R20, [R8+0x8ff0] ;  /* 0x008ff00008147984 */ /* 0x000ee80000000c00 */
[----:B------:R-:W3:Y:S04]  /*87a0*/  LDS R67, [R8+0x9000] ;  /* 0x0090000008437984 */ /* 0x000ee80000000800 */
[----:B----4-:R-:W-:Y:S04]  /*87b0*/  STG.E.128 desc[UR10][R10.64+-0x1000], R16 ;  /* 0xfff000100a007986 */ /* 0x010fe8000c101d0a */
[----:B------:R-:W4:Y:S04]  /*87c0*/  LDS.64 R58, [R8+0xbfe0] ;  /* 0x00bfe000083a7984 */ /* 0x000f280000000a00 */
[----:B------:R-:W4:Y:S04]  /*87d0*/  LDS.128 R16, [R8+0xbff0] ;  /* 0x00bff00008107984 */ /* 0x000f280000000c00 */
[----:B------:R1:W4:Y:S04]  /*87e0*/  LDS R69, [R8+0xc000] ;  /* 0x00c0000008457984 */ /* 0x0003280000000800 */
[----:B-----5:R5:W-:Y:S04]  /*87f0*/  STG.E desc[UR10][R36.64+-0x400], R47 ;  /* 0xfffc002f24007986 */ /* 0x020be8000c10190a */
[----:B------:R0:W-:Y:S01]  /*8800*/  STG.E.64 desc[UR10][R38.64], R42 ;  /* 0x0000002a26007986 */ /* 0x0001e2000c101b0a */
[----:B-1----:R-:W-:-:S03]  /*8810*/  VIADD R8, R8, 0x18000 ;  /* 0x0001800008087836 */ /* 0x002fc60000000000 */
[----:B------:R1:W-:Y:S01]  /*8820*/  STG.E.128 desc[UR10][R10.64], R12 ;  /* 0x0000000c0a007986 */ /* 0x0003e2000c101d0a */
[----:B-----5:R-:W-:-:S03]  /*8830*/  IMAD.WIDE R46, R51, 0x8, R2 ;  /* 0x00000008332e7825 */ /* 0x020fc600078e0202 */
[----:B------:R1:W-:Y:S01]  /*8840*/  STG.E desc[UR10][R36.64], R61 ;  /* 0x0000003d24007986 */ /* 0x0003e2000c10190a */
[----:B------:R-:W-:-:S03]  /*8850*/  IMAD.WIDE R50, R51, 0x4, R6 ;  /* 0x0000000433327825 */ /* 0x000fc600078e0206 */
[----:B------:R1:W-:Y:S04]  /*8860*/  STG.E.64 desc[UR10][R38.64+0x800], R44 ;  /* 0x0008002c26007986 */ /* 0x0003e8000c101b0a */
[----:B------:R1:W-:Y:S04]  /*8870*/  STG.E.128 desc[UR10][R10.64+0x1000], R32 ;  /* 0x001000200a007986 */ /* 0x0003e8000c101d0a */
[----:B------:R1:W-:Y:S04]  /*8880*/  STG.E desc[UR10][R36.64+0x400], R63 ;  /* 0x0004003f24007986 */ /* 0x0003e8000c10190a */
[----:B------:R1:W-:Y:S04]  /*8890*/  STG.E.64 desc[UR10][R46.64+-0x1000], R52 ;  /* 0xfff000342e007986 */ /* 0x0003e8000c101b0a */
[----:B------:R1:W-:Y:S04]  /*88a0*/  STG.E.128 desc[UR10][R48.64+-0x2000], R28 ;  /* 0xffe0001c30007986 */ /* 0x0003e8000c101d0a */
[----:B------:R1:W-:Y:S04]  /*88b0*/  STG.E desc[UR10][R50.64+-0x800], R65 ;  /* 0xfff8004132007986 */ /* 0x0003e8000c10190a */
[----:B0-----:R1:W-:Y:S04]  /*88c0*/  STG.E.64 desc[UR10][R46.64+-0x800], R54 ;  /* 0xfff800362e007986 */ /* 0x0013e8000c101b0a */
[----:B--2---:R1:W-:Y:S04]  /*88d0*/  STG.E.128 desc[UR10][R48.64+-0x1000], R24 ;  /* 0xfff0001830007986 */ /* 0x0043e8000c101d0a */
[----:B------:R1:W-:Y:S04]  /*88e0*/  STG.E desc[UR10][R50.64+-0x400], R41 ;  /* 0xfffc002932007986 */ /* 0x0003e8000c10190a */
[----:B---3--:R1:W-:Y:S04]  /*88f0*/  STG.E.64 desc[UR10][R46.64], R56 ;  /* 0x000000382e007986 */ /* 0x0083e8000c101b0a */
[----:B------:R1:W-:Y:S04]  /*8900*/  STG.E.128 desc[UR10][R48.64], R20 ;  /* 0x0000001430007986 */ /* 0x0003e8000c101d0a */
[----:B------:R1:W-:Y:S04]  /*8910*/  STG.E desc[UR10][R50.64], R67 ;  /* 0x0000004332007986 */ /* 0x0003e8000c10190a */
[----:B----4-:R1:W-:Y:S04]  /*8920*/  STG.E.64 desc[UR10][R46.64+0x800], R58 ;  /* 0x0008003a2e007986 */ /* 0x0103e8000c101b0a */
[----:B------:R1:W-:Y:S04]  /*8930*/  STG.E.128 desc[UR10][R48.64+0x1000], R16 ;  /* 0x0010001030007986 */ /* 0x0003e8000c101d0a */
[----:B------:R1:W-:Y:S02]  /*8940*/  STG.E desc[UR10][R50.64+0x400], R69 ;  /* 0x0004004532007986 */ /* 0x0003e4000c10190a */
.L_x_1376:
[----:B------:R-:W-:Y:S05]  /*8950*/  BSYNC.RECONVERGENT B0 ;  /* 0x0000000000007941 */ /* 0x000fea0003800200 */
.L_x_1375:
[----:B------:R-:W-:-:S13]  /*8960*/  ISETP.LT.OR P0, PT, R40, R0, P0 ;  /* 0x000000002800720c */ /* 0x000fda0000701670 */
[----:B------:R-:W-:Y:S05]  /*8970*/  @!P0 EXIT ;  /* 0x000000000000894d */ /* 0x000fea0003800000 */
[----:B-1----:R-:W1:Y:S01]  /*8980*/  LDS.64 R10, [R8+-0x9020] ;  /* 0xff6fe000080a7984 */ /* 0x002e620000000a00 */
[----:B------:R-:W-:-:S03]  /*8990*/  IMAD.WIDE R2, R9, 0x8, R2 ;  /* 0x0000000809027825 */ /* 0x000fc600078e0202 */
[----:B--2---:R-:W2:Y:S01]  /*89a0*/  LDS.128 R20, [R8+-0x9010] ;  /* 0xff6ff00008147984 */ /* 0x004ea20000000c00 */
[----:B------:R-:W-:-:S03]  /*89b0*/  IMAD.WIDE R4, R9, 0x10, R4 ;  /* 0x0000001009047825 */ /* 0x000fc600078e0204 */
[----:B0-----:R-:W0:Y:S01]  /*89c0*/  LDS R35, [R8+-0x9000] ;  /* 0xff70000008237984 */ /* 0x001e220000000800 */
[----:B------:R-:W-:-:S03]  /*89d0*/  IMAD.WIDE R6, R9, 0x4, R6 ;  /* 0x0000000409067825 */ /* 0x000fc600078e0206 */
        /* <DEDUP_REMOVED lines=10> */
[----:B--2---:R-:W-:Y:S04]  /*8a80*/  STG.E.128 desc[UR10][R4.64+-0x2000], R20 ;  /* 0xffe0001404007986 */ /* 0x004fe8000c101d0a */
[----:B0-----:R-:W-:Y:S04]  /*8a90*/  STG.E desc[UR10][R6.64+-0x800], R35 ;  /* 0xfff8002306007986 */ /* 0x001fe8000c10190a */
        /* <DEDUP_REMOVED lines=10> */
.L_x_1368:
[----:B------:R-:W-:Y:S01]  /*8b40*/  ISETP.NE.U32.AND P0, PT, R48, R16, PT ;  /* 0x000000103000720c */ /* 0x000fe20003f05070 */
[----:B------:R-:W-:Y:S01]  /*8b50*/  BSSY.RECONVERGENT B0, `(.L_x_1377) ;  /* 0x000000e000007945 */ /* 0x000fe20003800200 */
[----:B------:R-:W-:Y:S02]  /*8b60*/  ISETP.NE.U32.AND P1, PT, R16, R18, PT ;  /* 0x000000121000720c */ /* 0x000fe40003f25070 */
[----:B------:R-:W-:Y:S02]  /*8b70*/  ISETP.NE.AND.EX P0, PT, R49, R17, PT, P0 ;  /* 0x000000113100720c */ /* 0x000fe40003f05300 */
[----:B------:R-:W-:-:S11]  /*8b80*/  ISETP.NE.AND.EX P1, PT, R17, R19, PT, P1 ;  /* 0x000000131100720c */ /* 0x000fd60003f25310 */
[----:B------:R-:W-:Y:S05]  /*8b90*/  @!P0 BRA `(.L_x_1378) ;  /* 0x0000000000248947 */ /* 0x000fea0003800000 */
[----:B--2---:R-:W1:Y:S08]  /*8ba0*/  LDC.64 R2, c[0x0][0x3a0] ;  /* 0x0000e800ff027b82 */ /* 0x004e700000000a00 */
[----:B------:R-:W2:Y:S08]  /*8bb0*/  LDC.64 R6, c[0x0][0x3a8] ;  /* 0x0000ea00ff067b82 */ /* 0x000eb00000000a00 */
[----:B------:R-:W3:Y:S01]  /*8bc0*/  LDC.64 R12, c[0x0][0x3b0] ;  /* 0x0000ec00ff0c7b82 */ /* 0x000ee20000000a00 */
[----:B-1----:R-:W-:-:S05]  /*8bd0*/  IMAD.WIDE R2, R5, 0x8, R2 ;  /* 0x0000000805027825 */ /* 0x002fca00078e0202 */
[----:B------:R1:W-:Y:S01]  /*8be0*/  STG.E.64 desc[UR10][R2.64], R48 ;  /* 0x0000003002007986 */ /* 0x0003e2000c101b0a */
[----:B--2---:R-:W-:-:S05]  /*8bf0*/  IMAD.WIDE R6, R5, 0x10, R6 ;  /* 0x0000001005067825 */ /* 0x004fca00078e0206 */
[----:B------:R1:W-:Y:S01]  /*8c00*/  STG.E.128 desc[UR10][R6.64], R24 ;  /* 0x0000001806007986 */ /* 0x0003e2000c101d0a */
[----:B---3--:R-:W-:-:S05]  /*8c10*/  IMAD.WIDE R12, R5, 0x4, R12 ;  /* 0x00000004050c7825 */ /* 0x008fca00078e020c */
[----:B------:R1:W-:Y:S02]  /*8c20*/  STG.E desc[UR10][R12.64], R4 ;  /* 0x000000040c007986 */ /* 0x0003e4000c10190a */
.L_x_1378:
[----:B------:R-:W-:Y:S05]  /*8c30*/  BSYNC.RECONVERGENT B0 ;  /* 0x0000000000007941 */ /* 0x000fea0003800200 */
.L_x_1377:
[----:B------:R-:W-:Y:S05]  /*8c40*/  @!P1 EXIT ;  /* 0x000000000000994d */ /* 0x000fea0003800000 */
[----:B-12---:R-:W1:Y:S08]  /*8c50*/  LDC.64 R2, c[0x0][0x3a0] ;  /* 0x0000e800ff027b82 */ /* 0x006e700000000a00 */
[----:B------:R-:W2:Y:S08]  /*8c60*/  LDC.64 R4, c[0x0][0x3a8] ;  /* 0x0000ea00ff047b82 */ /* 0x000eb00000000a00 */
[----:B------:R-:W3:Y:S01]  /*8c70*/  LDC.64 R6, c[0x0][0x3b0] ;  /* 0x0000ec00ff067b82 */ /* 0x000ee20000000a00 */
[----:B-1----:R-:W-:-:S05]  /*8c80*/  IMAD.WIDE R2, R15, 0x8, R2 ;  /* 0x000000080f027825 */ /* 0x002fca00078e0202 */
[----:B------:R-:W-:Y:S01]  /*8c90*/  STG.E.64 desc[UR10][R2.64], R16 ;  /* 0x0000001002007986 */ /* 0x000fe2000c101b0a */
[----:B--2---:R-:W-:-:S05]  /*8ca0*/  IMAD.WIDE R4, R15, 0x10, R4 ;  /* 0x000000100f047825 */ /* 0x004fca00078e0204 */
[----:B------:R-:W-:Y:S01]  /*8cb0*/  STG.E.128 desc[UR10][R4.64], R8 ;  /* 0x0000000804007986 */ /* 0x000fe2000c101d0a */
[----:B---3--:R-:W-:-:S05]  /*8cc0*/  IMAD.WIDE R6, R15, 0x4, R6 ;  /* 0x000000040f067825 */ /* 0x008fca00078e0206 */
[----:B------:R-:W-:Y:S01]  /*8cd0*/  STG.E desc[UR10][R6.64], R14 ;  /* 0x0000000e06007986 */ /* 0x000fe2000c10190a */
[----:B------:R-:W-:Y:S05]  /*8ce0*/  EXIT ;  /* 0x000000000000794d */ /* 0x000fea0003800000 */
.L_x_1227:
[----:B------:R-:W-:-:S13]  /*8cf0*/  ISETP.GE.AND P0, PT, R0, 0x1, PT ;  /* 0x000000010000780c */ /* 0x000fda0003f06270 */
[----:B------:R-:W-:Y:S05]  /*8d00*/  @!P0 EXIT ;  /* 0x000000000000894d */ /* 0x000fea0003800000 */
[----:B------:R-:W-:-:S13]  /*8d10*/  ISETP.NE.AND P0, PT, R33, RZ, PT ;  /* 0x000000ff2100720c */ /* 0x000fda0003f05270 */
[----:B------:R-:W-:Y:S05]  /*8d20*/  @P0 BRA `(.L_x_1379) ;  /* 0x0000002c00400947 */ /* 0x000fea0003800000 */
[----:B------:R-:W0:Y:S08]  /*8d30*/  LDC.64 R2, c[0x0][0x380] ;  /* 0x0000e000ff027b82 */ /* 0x000e300000000a00 */
[----:B------:R-:W1:Y:S08]  /*8d40*/  LDC.64 R22, c[0x0][0x388] ;  /* 0x0000e200ff167b82 */ /* 0x000e700000000a00 */
[----:B------:R-:W2:Y:S01]  /*8d50*/  LDC R40, c[0x0][0x398] ;  /* 0x0000e600ff287b82 */ /* 0x000ea20000000800 */
[----:B0-----:R-:W-:-:S05]  /*8d60*/  IMAD.WIDE.U32 R8, R4, 0x8, R2 ;  /* 0x0000000804087825 */ /* 0x001fca00078e0002 */
[----:B------:R-:W3:Y:S01]  /*8d70*/  LDG.E.64.CONSTANT R18, desc[UR10][R8.64] ;  /* 0x0000000a08127981 */ /* 0x000ee2000c1e9b00 */
[----:B------:R-:W0:Y:S02]  /*8d80*/  S2R R2, SR_TID.X ;  /* 0x0000000000027919 */ /* 0x000e240000002100 */
[----:B0-----:R-:W-:-:S05]  /*8d90*/  IMAD.SHL.U32 R21, R2, 0x2, RZ ;  /* 0x0000000202157824 */ /* 0x001fca00078e00ff */
[----:B------:R-:W-:-:S04]  /*8da0*/  LOP3.LUT R5, R21, 0x7c0, RZ, 0xc0, !PT ;  /* 0x000007c015057812 */ /* 0x000fc800078ec0ff */
[----:B------:R-:W-:-:S04]  /*8db0*/  LOP3.LUT R25, R5, 0x1f, R2, 0xf8, !PT ;  /* 0x0000001f05197812 */ /* 0x000fc800078ef802 */
[C---:B------:R-:W-:Y:S01]  /*8dc0*/  ISETP.GE.U32.AND P0, PT, R25.reuse, R0, PT ;  /* 0x000000001900720c */ /* 0x040fe20003f06070 */
[----:B------:R-:W-:-:S05]  /*8dd0*/  VIADD R3, R25, 0x20 ;  /* 0x0000002019037836 */ /* 0x000fca0000000000 */
[----:B------:R-:W-:-:S07]  /*8de0*/  ISETP.GE.U32.AND P1, PT, R3, R0, PT ;  /* 0x000000000300720c */ /* 0x000fce0003f26070 */
[----:B------:R-:W-:-:S06]  /*8df0*/  @!P0 IMAD.WIDE.U32 R6, R25, 0x8, R8 ;  /* 0x0000000819068825 */ /* 0x000fcc00078e0008 */
[----:B------:R-:W-:-:S05]  /*8e00*/  @!P1 LEA R12, P2, R25, R8, 0x3 ;  /* 0x00000008190c9211 */ /* 0x000fca00078418ff */
[----:B------:R-:W-:Y:S02]  /*8e10*/  @!P1 IMAD.X R13, RZ, RZ, R9, P2 ;  /* 0x000000ffff0d9224 */ /* 0x000fe400010e0609 */
[----:B---3--:R-:W-:Y:S02]  /*8e20*/  IMAD.MOV.U32 R16, RZ, RZ, R18 ;  /* 0x000000ffff107224 */ /* 0x008fe400078e0012 */
[----:B------:R-:W-:Y:S02]  /*8e30*/  IMAD.MOV.U32 R17, RZ, RZ, R19 ;  /* 0x000000ffff117224 */ /* 0x000fe400078e0013 */
[----:B------:R-:W3:Y:S04]  /*8e40*/  @!P0 LDG.E.64.CONSTANT R18, desc[UR10][R6.64] ;  /* 0x0000000a06128981 */ /* 0x000ee8000c1e9b00 */
[----:B------:R-:W4:Y:S01]  /*8e50*/  @!P1 LDG.E.64.CONSTANT R16, desc[UR10][R12.64+0x100] ;  /* 0x0001000a0c109981 */ /* 0x000f22000c1e9b00 */
[----:B------:R-:W-:Y:S01]  /*8e60*/  MOV R9, 0x400 ;  /* 0x0000040000097802 */ /* 0x000fe20000000f00 */
[----:B-1----:R-:W-:Y:S01]  /*8e70*/  IMAD.WIDE.U32 R22, R4, 0x10, R22 ;  /* 0x0000001004167825 */ /* 0x002fe200078e0016 */
[----:B------:R-:W0:Y:S01]  /*8e80*/  S2R R8, SR_CgaCtaId ;  /* 0x0000000000087919 */ /* 0x000e220000008800 */
[----:B------:R-:W1:Y:S01]  /*8e90*/  S2R R3, SR_LANEID ;  /* 0x0000000000037919 */ /* 0x000e620000000000 */
[----:B0-----:R-:W-:Y:S01]  /*8ea0*/  LEA R9, R8, R9, 0x18 ;  /* 0x0000000908097211 */ /* 0x001fe200078ec0ff */
[----:B-1----:R-:W-:-:S04]  /*8eb0*/  IMAD.IADD R8, R5, 0x1, R3 ;  /* 0x0000000105087824 */ /* 0x002fc800078e0203 */
[----:B------:R-:W-:-:S04]  /*8ec0*/  IMAD R33, R8, 0x8, R9 ;  /* 0x0000000808217824 */ /* 0x000fc800078e0209 */
[----:B------:R-:W-:Y:S01]  /*8ed0*/  IMAD R35, R3, 0x8, R33 ;  /* 0x0000000803237824 */ /* 0x000fe200078e0221 */
[----:B---3--:R-:W-:Y:S04]  /*8ee0*/  STS.64 [R33], R18 ;  /* 0x0000001221007388 */ /* 0x008fe80000000a00 */
[----:B----4-:R0:W-:Y:S01]  /*8ef0*/  STS.64 [R33+0x100], R16 ;  /* 0x0001001021007388 */ /* 0x0101e20000000a00 */
[----:B------:R-:W-:-:S03]  /*8f00*/  NOP ;  /* 0x0000000000007918 */ /* 0x000fc60000000000 */
[----:B------:R-:W1:Y:S01]  /*8f10*/  LDS.128 R12, [R35] ;  /* 0x00000000230c7984 */ /* 0x000e620000000c00 */
[----:B------:R-:W-:Y:S06]  /*8f20*/  BAR.SYNC.DEFER_BLOCKING 0x0 ;  /* 0x0000000000007b1d */ /* 0x000fec0000010000 */
[----:B------:R-:W3:Y:S01]  /*8f30*/  LDG.E.128 R4, desc[UR10][R22.64] ;  /* 0x0000000a16047981 */ /* 0x000ee2000c1e1d00 */
[C---:B------:R-:W-:Y:S01]  /*8f40*/  @!P1 LEA R26, P2, R25.reuse, R22, 0x4 ;  /* 0x00000016191a9211 */ /* 0x040fe200078420ff */
[----:B------:R-:W-:-:S04]  /*8f50*/  @!P0 IMAD.WIDE.U32 R24, R25, 0x10, R22 ;  /* 0x0000001019188825 */ /* 0x000fc800078e0016 */
[----:B------:R-:W-:Y:S02]  /*8f60*/  @!P1 IMAD.X R27, RZ, RZ, R23, P2 ;  /* 0x000000ffff1b9224 */ /* 0x000fe400010e0617 */
[----:B---3--:R-:W-:Y:S02]  /*8f70*/  IMAD.MOV.U32 R28, RZ, RZ, R4 ;  /* 0x000000ffff1c7224 */ /* 0x008fe400078e0004 */
[----:B------:R-:W-:Y:S02]  /*8f80*/  IMAD.MOV.U32 R29, RZ, RZ, R5 ;  /* 0x000000ffff1d7224 */ /* 0x000fe400078e0005 */
[----:B------:R-:W-:Y:S02]  /*8f90*/  IMAD.MOV.U32 R30, RZ, RZ, R6 ;  /* 0x000000ffff1e7224 */ /* 0x000fe400078e0006 */
[----:B------:R-:W-:Y:S02]  /*8fa0*/  IMAD.MOV.U32 R31, RZ, RZ, R7 ;  /* 0x000000ffff1f7224 */ /* 0x000fe400078e0007 */
[----:B------:R-:W3:Y:S04]  /*8fb0*/  @!P0 LDG.E.128 R4, desc[UR10][R24.64] ;  /* 0x0000000a18048981 */ /* 0x000ee8000c1e1d00 */
[----:B------:R-:W4:Y:S01]  /*8fc0*/  @!P1 LDG.E.128 R28, desc[UR10][R26.64+0x200] ;  /* 0x0002000a1a1c9981 */ /* 0x000f22000c1e1d00 */
        /* <DEDUP_REMOVED lines=8> */
[----:B--2---:R-:W-:Y:S01]  /*9050*/  IMAD.MOV.U32 R44, RZ, RZ, R40 ;  /* 0x000000ffff2c7224 */ /* 0x004fe200078e0028 */
[----:B------:R-:W-:Y:S01]  /*9060*/  STS.128 [R33+0x10], R40 ;  /* 0x0000102821007388 */ /* 0x000fe20000000c00 */
[----:B------:R-:W-:Y:S01]  /*9070*/  IMAD R8, R8, 0x18, R35 ;  /* 0x0000001808087824 */ /* 0x000fe200078e0223 */
[----:B------:R-:W-:Y:S01]  /*9080*/  ISETP.NE.AND.EX P0, PT, R13, R15, PT, P0 ;  /* 0x0000000f0d00720c */ /* 0x000fe20003f05300 */
[----:B------:R-:W-:Y:S01]  /*9090*/  IMAD R35, R2, 0x8, R9 ;  /* 0x0000000802237824 */ /* 0x000fe200078e0209 */
[----:B------:R-:W-:Y:S01]  /*90a0*/  STS.128 [R33+0x410], R44 ;  /* 0x0004102c21007388 */ /* 0x000fe20000000c00 */
[C---:B------:R-:W-:Y:S01]  /*90b0*/  VIADD R23, R21.reuse, 0x1 ;  /* 0x0000000115177836 */ /* 0x040fe20000000000 */
[-C--:B------:R-:W-:Y:S01]  /*90c0*/  ISETP.NE.AND P3, PT, R21, R0.reuse, PT ;  /* 0x000000001500720c */ /* 0x080fe20003f65270 */
[----:B------:R-:W-:Y:S01]  /*90d0*/  IMAD.MOV.U32 R37, RZ, RZ, RZ ;  /* 0x000000ffff257224 */ /* 0x000fe200078e00ff */
[----:B------:R-:W-:Y:S01]  /*90e0*/  ISETP.NE.AND P4, PT, R3, 0x1f, PT ;  /* 0x0000001f0300780c */ /* 0x000fe20003f85270 */
[----:B------:R-:W-:Y:S01]  /*90f0*/  BSSY.RECONVERGENT B0, `(.L_x_1380) ;  /* 0x000012e000007945 */ /* 0x000fe20003800200 */
[----:B------:R-:W-:Y:S01]  /*9100*/  ISETP.EQ.OR P0, PT, R23, R0, P0 ;  /* 0x000000001700720c */ /* 0x000fe20000702670 */
[----:B---3--:R-:W-:Y:S04]  /*9110*/  STS.128 [R33], R4 ;  /* 0x0000000421007388 */ /* 0x008fe80000000c00 */
[----:B----4-:R-:W-:Y:S01]  /*9120*/  STS.128 [R33+0x400], R28 ;  /* 0x0004001c21007388 */ /* 0x010fe20000000c00 */
[----:B------:R-:W-:-:S03]  /*9130*/  NOP ;  /* 0x0000000000007918 */ /* 0x000fc60000000000 */
[----:B------:R-:W-:Y:S04]  /*9140*/  LDS.128 R16, [R8] ;  /* 0x0000000008107984 */ /* 0x000fe80000000c00 */
[----:B------:R-:W-:Y:S04]  /*9150*/  LDS.128 R24, [R8+0x20] ;  /* 0x0000200008187984 */ /* 0x000fe80000000c00 */
[----:B------:R-:W0:Y:S04]  /*9160*/  LDS R36, [R8+0x10] ;  /* 0x0000100008247984 */ /* 0x000e280000000800 */
[----:B------:R-:W1:Y:S01]  /*9170*/  LDS R20, [R8+0x30] ;  /* 0x0000300008147984 */ /* 0x000e620000000800 */
[----:B------:R-:W-:Y:S06]  /*9180*/  BAR.SYNC.DEFER_BLOCKING 0x0 ;  /* 0x0000000000007b1d */ /* 0x000fec0000010000 */
[----:B------:R-:W-:Y:S02]  /*9190*/  STS.64 [R35+0xa60], R14 ;  /* 0x000a600e23007388 */ /* 0x000fe40000000a00 */
[----:B------:R-:W-:Y:S01]  /*91a0*/  BAR.SYNC.DEFER_BLOCKING 0x0 ;  /* 0x0000000000007b1d */ /* 0x000fe20000010000 */
[----:B0-----:R-:W-:-:S05]  /*91b0*/  SEL R21, R36, RZ, !P0 ;  /* 0x000000ff24157207 */ /* 0x001fca0004000000 */
[----:B------:R-:W-:Y:S02]  /*91c0*/  DADD R4, R24, R16 ;  /* 0x0000000018047229 */ /* 0x000fe40000000010 */
[----:B------:R-:W-:Y:S01]  /*91d0*/  DADD R6, R26, R18 ;  /* 0x000000001a067229 */ /* 0x000fe20000000012 */
[----:B-1----:R-:W-:-:S05]  /*91e0*/  IMAD.IADD R20, R20, 0x1, R21 ;  /* 0x0000000114147824 */ /* 0x002fca00078e0215 */
[----:B------:R-:W-:Y:S02]  /*91f0*/  SHFL.UP PT, R22, R20, 0x1, RZ ;  /* 0x0420000014167989 */ /* 0x000fe400000e00ff */
[----:B------:R-:W-:Y:S02]  /*9200*/  FSEL R40, R24, R4, P0 ;  /* 0x0000000418287208 */ /* 0x000fe40000000000 */
[----:B------:R-:W-:Y:S02]  /*9210*/  FSEL R41, R25, R5, P0 ;  /* 0x0000000519297208 */ /* 0x000fe40000000000 */
[----:B------:R-:W-:Y:S01]  /*9220*/  FSEL R38, R26, R6, P0 ;  /* 0x000000061a267208 */ /* 0x000fe20000000000 */
[----:B------:R-:W-:Y:S01]  /*9230*/  SHFL.UP PT, R4, R40, 0x1, RZ ;  /* 0x0420000028047989 */ /* 0x000fe200000e00ff */
[----:B------:R-:W-:-:S03]  /*9240*/  FSEL R39, R27, R7, P0 ;  /* 0x000000071b277208 */ /* 0x000fc60000000000 */
[----:B------:R-:W-:Y:S04]  /*9250*/  @P2 LDS.64 R10, [R35+0xa58] ;  /* 0x000a5800230a2984 */ /* 0x000fe80000000a00 */
[----:B------:R-:W0:Y:S04]  /*9260*/  SHFL.UP PT, R5, R41, 0x1, RZ ;  /* 0x0420000029057989 */ /* 0x000e2800000e00ff */
[----:B------:R-:W-:Y:S04]  /*9270*/  SHFL.UP PT, R6, R38, 0x1, RZ ;  /* 0x0420000026067989 */ /* 0x000fe800000e00ff */
[----:B------:R-:W1:Y:S01]  /*9280*/  SHFL.UP PT, R7, R39, 0x1, RZ ;  /* 0x0420000027077989 */ /* 0x000e6200000e00ff */
[----:B0-----:R-:W-:-:S02]  /*9290*/  DADD R4, R4, R40 ;  /* 0x0000000004047229 */ /* 0x001fc40000000028 */
[----:B-1----:R-:W-:Y:S01]  /*92a0*/  DADD R6, R6, R38 ;  /* 0x0000000006067229 */ /* 0x002fe20000000026 */
[----:B------:R-:W-:-:S04]  /*92b0*/  @P2 ISETP.NE.U32.AND P1, PT, R10, R12, PT ;  /* 0x0000000c0a00220c */ /* 0x000fc80003f25070 */
[----:B------:R-:W-:-:S04]  /*92c0*/  @P2 ISETP.NE.AND.EX P1, PT, R11, R13, PT, P1 ;  /* 0x0000000d0b00220c */ /* 0x000fc80003f25310 */
[----:B------:R-:W-:-:S04]  /*92d0*/  @P2 SEL R37, RZ, 0x1, !P1 ;  /* 0x00000001ff252807 */ /* 0x000fc80004800000 */
[----:B------:R-:W-:Y:S02]  /*92e0*/  SEL R37, R37, 0x1, P3 ;  /* 0x0000000125257807 */ /* 0x000fe40001800000 */
[----:B------:R-:W-:-:S03]  /*92f0*/  ISETP.GE.AND P3, PT, R3, 0x1, PT ;  /* 0x000000010300780c */ /* 0x000fc60003f66270 */
[----:B------:R-:W-:Y:S02]  /*9300*/  VIADD R8, R37, 0x1 ;  /* 0x0000000125087836 */ /* 0x000fe40000000000 */
[----:B------:R-:W-:-:S05]  /*9310*/  @!P0 IMAD.MOV R8, RZ, RZ, R37 ;  /* 0x000000ffff088224 */ /* 0x000fca00078e0225 */
[----:B------:R-:W0:Y:S01]  /*9320*/  SHFL.UP PT, R21, R8, 0x1, RZ ;  /* 0x0420000008157989 */ /* 0x000e2200000e00ff */
[----:B------:R-:W-:-:S04]  /*9330*/  ISETP.NE.AND P1, PT, R8, RZ, PT ;  /* 0x000000ff0800720c */ /* 0x000fc80003f25270 */
[----:B------:R-:W-:Y:S02]  /*9340*/  @P3 FSEL R40, R4, R40, !P1 ;  /* 0x0000002804283208 */ /* 0x000fe40004800000 */
[----:B------:R-:W-:Y:S02]  /*9350*/  @P3 FSEL R41, R5, R41, !P1 ;  /* 0x0000002905293208 */ /* 0x000fe40004800000 */
[----:B------:R-:W-:Y:S01]  /*9360*/  SEL R22, R22, RZ, !P1 ;  /* 0x000000ff16167207 */ /* 0x000fe20004800000 */
        /* <DEDUP_REMOVED lines=9> */
[----:B------:R-:W0:Y:S01]  /*9400*/  SHFL.UP PT, R20, R23, 0x2, RZ ;  /* 0x0440000017147989 */ /* 0x000e2200000e00ff */
[----:B------:R-:W-:Y:S01]  /*9410*/  ISETP.GE.AND P3, PT, R3, 0x2, PT ;  /* 0x000000020300780c */ /* 0x000fe20003f66270 */
[----:B------:R-:W-:-:S05]  /*9420*/  IMAD.IADD R21, R21, 0x1, R8 ;  /* 0x0000000115157824 */ /* 0x000fca00078e0208 */
[----:B------:R-:W3:Y:S01]  /*9430*/  SHFL.UP PT, R8, R21, 0x2, RZ ;  /* 0x0440000015087989 */ /* 0x000ee200000e00ff */
[----:B------:R-:W-:Y:S01]  /*9440*/  ISETP.NE.AND P1, PT, R21, RZ, PT ;  /* 0x000000ff1500720c */ /* 0x000fe20003f25270 */
[----:B-1----:R-:W-:Y:S02]  /*9450*/  DADD R4, R4, R40 ;  /* 0x0000000004047229 */ /* 0x002fe40000000028 */
[----:B--2---:R-:W-:-:S08]  /*9460*/  DADD R6, R6, R38 ;  /* 0x0000000006067229 */ /* 0x004fd00000000026 */
[----:B------:R-:W-:Y:S02]  /*9470*/  @P3 FSEL R40, R4, R40, !P1 ;  /* 0x0000002804283208 */ /* 0x000fe40004800000 */
[----:B------:R-:W-:Y:S02]  /*9480*/  @P3 FSEL R41, R5, R41, !P1 ;  /* 0x0000002905293208 */ /* 0x000fe40004800000 */
[----:B0-----:R-:W-:Y:S01]  /*9490*/  SEL R20, R20, RZ, !P1 ;  /* 0x000000ff14147207 */ /* 0x001fe20004800000 */
        /* <DEDUP_REMOVED lines=39> */
[----:B---3--:R-:W-:-:S03]  /*9710*/  SEL R8, R8, RZ, P3 ;  /* 0x000000ff08087207 */ /* 0x008fc60001800000 */
[----:B------:R-:W0:Y:S01]  /*9720*/  SHFL.UP PT, R5, R41, 0x10, RZ ;  /* 0x0600000029057989 */ /* 0x000e2200000e00ff */
[----:B------:R-:W-:Y:S02]  /*9730*/  @P3 FSEL R38, R6, R38, !P1 ;  /* 0x0000002606263208 */ /* 0x000fe40004800000 */
[----:B------:R-:W-:Y:S02]  /*9740*/  @P3 FSEL R39, R7, R39, !P1 ;  /* 0x0000002707273208 */ /* 0x000fe40004800000 */
[----:B------:R-:W-:Y:S01]  /*9750*/  SEL R20, R20, RZ, P3 ;  /* 0x000000ff14147207 */ /* 0x000fe20001800000 */
[----:B------:R-:W-:Y:S01]  /*9760*/  SHFL.UP PT, R6, R38, 0x10, RZ ;  /* 0x0600000026067989 */ /* 0x000fe200000e00ff */
[----:B------:R-:W-:Y:S02]  /*9770*/  IADD3 R8, PT, PT, R21, R8, RZ ;  /* 0x0000000815087210 */ /* 0x000fe40007ffe0ff */
[----:B------:R-:W-:Y:S01]  /*9780*/  ISETP.GE.AND P3, PT, R3, 0x10, PT ;  /* 0x000000100300780c */ /* 0x000fe20003f66270 */
[----:B------:R-:W1:Y:S01]  /*9790*/  SHFL.UP PT, R7, R39, 0x10, RZ ;  /* 0x0600000027077989 */ /* 0x000e6200000e00ff */
[----:B------:R-:W-:Y:S01]  /*97a0*/  IMAD.IADD R20, R23, 0x1, R20 ;  /* 0x0000000117147824 */ /* 0x000fe200078e0214 */
[----:B------:R-:W-:-:S02]  /*97b0*/  ISETP.NE.AND P1, PT, R8, RZ, PT ;  /* 0x000000ff0800720c */ /* 0x000fc40003f25270 */
[----:B------:R-:W2:Y:S04]  /*97c0*/  SHFL.UP PT, R21, R8, 0x10, RZ ;  /* 0x0600000008157989 */ /* 0x000ea800000e00ff */
[----:B------:R-:W3:Y:S01]  /*97d0*/  SHFL.UP PT, R22, R20, 0x10, RZ ;  /* 0x0600000014167989 */ /* 0x000ee200000e00ff */
[----:B0-----:R-:W-:Y:S02]  /*97e0*/  DADD R4, R4, R40 ;  /* 0x0000000004047229 */ /* 0x001fe40000000028 */
[----:B-1----:R-:W-:-:S08]  /*97f0*/  DADD R6, R6, R38 ;  /* 0x0000000006067229 */ /* 0x002fd00000000026 */
[----:B------:R-:W-:Y:S02]  /*9800*/  @P3 FSEL R40, R4, R40, !P1 ;  /* 0x0000002804283208 */ /* 0x000fe40004800000 */
[----:B------:R-:W-:Y:S01]  /*9810*/  @P3 FSEL R41, R5, R41, !P1 ;  /* 0x0000002905293208 */ /* 0x000fe20004800000 */
[----:B------:R-:W-:Y:S01]  /*9820*/  IMAD.MOV.U32 R5, RZ, RZ, RZ ;  /* 0x000000ffff057224 */ /* 0x000fe200078e00ff */
[----:B--2---:R-:W-:Y:S02]  /*9830*/  SEL R21, R21, RZ, P3 ;  /* 0x000000ff15157207 */ /* 0x004fe40001800000 */
[----:B---3--:R-:W-:-:S03]  /*9840*/  SEL R22, R22, RZ, !P1 ;  /* 0x000000ff16167207 */ /* 0x008fc60004800000 */
[----:B------:R-:W-:Y:S01]  /*9850*/  IMAD.IADD R4, R8, 0x1, R21 ;  /* 0x0000000108047824 */ /* 0x000fe200078e0215 */
[----:B------:R-:W-:Y:S02]  /*9860*/  @P3 FSEL R38, R6, R38, !P1 ;  /* 0x0000002606263208 */ /* 0x000fe40004800000 */
[----:B------:R-:W-:Y:S02]  /*9870*/  SEL R21, R22, RZ, P3 ;  /* 0x000000ff16157207 */ /* 0x000fe40001800000 */
[----:B------:R-:W-:Y:S02]  /*9880*/  CS2R R22, SRZ ;  /* 0x0000000000167805 */ /* 0x000fe4000001ff00 */
[----:B------:R-:W-:Y:S02]  /*9890*/  @P3 FSEL R39, R7, R39, !P1 ;  /* 0x0000002707273208 */ /* 0x000fe40004800000 */
[----:B------:R-:W-:Y:S02]  /*98a0*/  CS2R R6, SRZ ;  /* 0x0000000000067805 */ /* 0x000fe4000001ff00 */
[----:B------:R-:W-:Y:S01]  /*98b0*/  SHF.R.U32.HI R8, RZ, 0x5, R2 ;  /* 0x00000005ff087819 */ /* 0x000fe20000011602 */
[----:B------:R-:W-:-:S02]  /*98c0*/  IMAD.IADD R20, R20, 0x1, R21 ;  /* 0x0000000114147824 */ /* 0x000fc400078e0215 */
[----:B------:R-:W-:Y:S01]  /*98d0*/  IMAD.MOV.U32 R21, RZ, RZ, RZ ;  /* 0x000000ffff157224 */ /* 0x000fe200078e00ff */
[C---:B------:R-:W-:Y:S01]  /*98e0*/  ISETP.NE.AND P3, PT, R8.reuse, 0x1, PT ;  /* 0x000000010800780c */ /* 0x040fe20003f65270 */
[C---:B------:R-:W-:Y:S01]  /*98f0*/  @!P4 IMAD R49, R8.reuse, 0x30, R9 ;  /* 0x000000300831c824 */ /* 0x040fe200078e0209 */
[C---:B------:R-:W-:Y:S01]  /*9900*/  ISETP.NE.AND P5, PT, R8.reuse, 0x4, PT ;  /* 0x000000040800780c */ /* 0x040fe20003fa5270 */
[----:B------:R-:W-:Y:S02]  /*9910*/  @!P4 IMAD.MOV.U32 R42, RZ, RZ, R38 ;  /* 0x000000ffff2ac224 */ /* 0x000fe400078e0026 */
[----:B------:R-:W-:Y:S01]  /*9920*/  @!P4 IMAD.MOV.U32 R43, RZ, RZ, R39 ;  /* 0x000000ffff2bc224 */ /* 0x000fe200078e0027 */
[----:B------:R-:W-:Y:S04]  /*9930*/  @!P4 STS.128 [R49], R4 ;  /* 0x000000043100c388 */ /* 0x000fe80000000c00 */
[----:B------:R-:W-:Y:S04]  /*9940*/  @!P4 STS.128 [R49+0x10], R40 ;  /* 0x000010283100c388 */ /* 0x000fe80000000c00 */
[----:B------:R-:W-:Y:S01]  /*9950*/  @!P4 STS.128 [R49+0x20], R20 ;  /* 0x000020143100c388 */ /* 0x000fe20000000c00 */
[----:B------:R-:W-:Y:S01]  /*9960*/  BAR.SYNC.DEFER_BLOCKING 0x0 ;  /* 0x0000000000007b1d */ /* 0x000fe20000010000 */
[----:B------:R-:W-:-:S05]  /*9970*/  ISETP.NE.AND P4, PT, R8, 0x2, PT ;  /* 0x000000020800780c */ /* 0x000fca0003f85270 */
[----:B------:R-:W-:Y:S04]  /*9980*/  SHFL.UP PT, R40, R40, 0x1, RZ ;  /* 0x0420000028287989 */ /* 0x000fe800000e00ff */
[----:B------:R-:W-:Y:S04]  /*9990*/  SHFL.UP PT, R41, R41, 0x1, RZ ;  /* 0x0420000029297989 */ /* 0x000fe800000e00ff */
[----:B------:R-:W-:Y:S04]  /*99a0*/  SHFL.UP PT, R38, R38, 0x1, RZ ;  /* 0x0420000026267989 */ /* 0x000fe800000e00ff */
[----:B------:R-:W-:Y:S04]  /*99b0*/  SHFL.UP PT, R39, R39, 0x1, RZ ;  /* 0x0420000027277989 */ /* 0x000fe800000e00ff */
[----:B------:R-:W0:Y:S04]  /*99c0*/  LDS.128 R28, [R9+0x10] ;  /* 0x00001000091c7984 */ /* 0x000e280000000c00 */
[----:B------:R-:W1:Y:S04]  /*99d0*/  LDS.128 R32, [R9+0x40] ;  /* 0x0000400009207984 */ /* 0x000e680000000c00 */
[----:B------:R-:W2:Y:S04]  /*99e0*/  LDS R47, [R9+0x30] ;  /* 0x00003000092f7984 */ /* 0x000ea80000000800 */
[----:B------:R-:W3:Y:S04]  /*99f0*/  LDS R45, [R9+0x20] ;  /* 0x00002000092d7984 */ /* 0x000ee80000000800 */
[----:B------:R-:W4:Y:S04]  /*9a00*/  LDS R46, [R9+0x50] ;  /* 0x00005000092e7984 */ /* 0x000f280000000800 */
[----:B------:R-:W5:Y:S04]  /*9a10*/  LDS R50, [R9+0x60] ;  /* 0x0000600009327984 */ /* 0x000f680000000800 */
[----:B------:R-:W5:Y:S04]  /*9a20*/  LDS.128 R24, [R9+0x70] ;  /* 0x0000700009187984 */ /* 0x000f680000000c00 */
[----:B------:R-:W5:Y:S04]  /*9a30*/  LDS R42, [R9+0x80] ;  /* 0x00008000092a7984 */ /* 0x000f680000000800 */
[----:B------:R-:W5:Y:S04]  /*9a40*/  LDS R44, [R9] ;  /* 0x00000000092c7984 */ /* 0x000f680000000800 */
[----:B------:R-:W5:Y:S01]  /*9a50*/  LDS R5, [R9+0x90] ;  /* 0x0000900009057984 */ /* 0x000f620000000800 */
[----:B0-----:R-:W-:-:S02]  /*9a60*/  FSEL R53, R28, RZ, !P3 ;  /* 0x000000ff1c357208 */ /* 0x001fc40005800000 */
[----:B------:R-:W-:Y:S01]  /*9a70*/  FSEL R55, R29, RZ, !P3 ;  /* 0x000000ff1d377208 */ /* 0x000fe20005800000 */
[----:B-1----:R-:W-:Y:S01]  /*9a80*/  DADD R6, R28, R32 ;  /* 0x000000001c067229 */ /* 0x002fe20000000020 */
[----:B------:R-:W-:Y:S01]  /*9a90*/  FSEL R51, R30, RZ, !P3 ;  /* 0x000000ff1e337208 */ /* 0x000fe20005800000 */
[----:B------:R-:W-:Y:S01]  /*9aa0*/  DADD R22, R30, R34 ;  /* 0x000000001e167229 */ /* 0x000fe20000000022 */
[----:B------:R-:W-:Y:S02]  /*9ab0*/  FSEL R57, R31, RZ, !P3 ;  /* 0x000000ff1f397208 */ /* 0x000fe40005800000 */
[----:B------:R-:W0:Y:S01]  /*9ac0*/  LDS.128 R28, [R9+0xa0] ;  /* 0x0000a000091c7984 */ /* 0x000e220000000c00 */
[----:B--2---:R-:W-:-:S04]  /*9ad0*/  ISETP.NE.AND P1, PT, R47, RZ, PT ;  /* 0x000000ff2f00720c */ /* 0x004fc80003f25270 */
[----:B---3--:R-:W-:Y:S02]  /*9ae0*/  SEL R21, R45, RZ, !P1 ;  /* 0x000000ff2d157207 */ /* 0x008fe40004800000 */
[----:B------:R-:W-:Y:S02]  /*9af0*/  FSEL R6, R6, R32, !P1 ;  /* 0x0000002006067208 */ /* 0x000fe40004800000 */
[----:B------:R-:W-:Y:S01]  /*9b00*/  FSEL R7, R7, R33, !P1 ;  /* 0x0000002107077208 */ /* 0x000fe20004800000 */
[----:B----4-:R-:W-:Y:S01]  /*9b10*/  IMAD.IADD R48, R46, 0x1, R21 ;  /* 0x000000012e307824 */ /* 0x010fe200078e0215 */
[----:B------:R-:W-:Y:S01]  /*9b20*/  FSEL R22, R22, R34, !P1 ;  /* 0x0000002216167208 */ /* 0x000fe20004800000 */
[----:B------:R-:W1:Y:S01]  /*9b30*/  LDS R21, [R9+0xb0] ;  /* 0x0000b00009157984 */ /* 0x000e620000000800 */
[----:B------:R-:W-:Y:S02]  /*9b40*/  FSEL R23, R23, R35, !P1 ;  /* 0x0000002317177208 */ /* 0x000fe40004800000 */
[----:B-----5:R-:W-:Y:S01]  /*9b50*/  ISETP.NE.AND P1, PT, R50, RZ, PT ;  /* 0x000000ff3200720c */ /* 0x020fe20003f25270 */
[----:B------:R-:W2:Y:S01]  /*9b60*/  LDS.128 R32, [R9+0xd0] ;  /* 0x0000d00009207984 */ /* 0x000ea20000000c00 */
[----:B------:R-:W-:-:S02]  /*9b70*/  FSEL R51, R22, R51, !P4 ;  /* 0x0000003316337208 */ /* 0x000fc40006000000 */
[----:B------:R-:W-:Y:S02]  /*9b80*/  SEL R43, R48, RZ, !P1 ;  /* 0x000000ff302b7207 */ /* 0x000fe40004800000 */
[----:B------:R-:W-:Y:S01]  /*9b90*/  FSEL R57, R23, R57, !P4 ;  /* 0x0000003917397208 */ /* 0x000fe20006000000 */
[----:B------:R-:W-:Y:S01]  /*9ba0*/  DADD R22, R26, R22 ;  /* 0x000000001a167229 */ /* 0x000fe20000000016 */
[----:B------:R-:W-:Y:S01]  /*9bb0*/  FSEL R53, R6, R53, !P4 ;  /* 0x0000003506357208 */ /* 0x000fe20006000000 */
[----:B------:R-:W-:Y:S01]  /*9bc0*/  IMAD.IADD R42, R42, 0x1, R43 ;  /* 0x000000012a2a7824 */ /* 0x000fe200078e022b */
[----:B------:R-:W-:Y:S01]  /*9bd0*/  FSEL R55, R7, R55, !P4 ;  /* 0x0000003707377208 */ /* 0x000fe20006000000 */
[----:B------:R-:W-:Y:S01]  /*9be0*/  DADD R6, R24, R6 ;  /* 0x0000000018067229 */ /* 0x000fe20000000006 */
[----:B------:R-:W3:Y:S01]  /*9bf0*/  LDS R43, [R9+0xc0] ;  /* 0x0000c000092b7984 */ /* 0x000ee20000000800 */
[----:B------:R-:W-:Y:S01]  /*9c00*/  IMAD.IADD R47, R44, 0x1, R47 ;  /* 0x000000012c2f7824 */ /* 0x000fe200078e022f */
[----:B------:R-:W-:-:S02]  /*9c10*/  SEL R45, R45, RZ, !P3 ;  /* 0x000000ff2d2d7207 */ /* 0x000fc40005800000 */
[----:B------:R-:W-:Y:S01]  /*9c20*/  ISETP.NE.AND P6, PT, R5, RZ, PT ;  /* 0x000000ff0500720c */ /* 0x000fe20003fc5270 */
[C---:B------:R-:W-:Y:S01]  /*9c30*/  IMAD.IADD R46, R47.reuse, 0x1, R50 ;  /* 0x000000012f2e7824 */ /* 0x040fe200078e0232 */
[----:B------:R-:W-:Y:S02]  /*9c40*/  SEL R49, R47, R44, !P4 ;  /* 0x0000002c2f317207 */ /* 0x000fe40006000000 */
[----:B------:R-:W-:Y:S02]  /*9c50*/  SEL R47, R48, R45, !P4 ;  /* 0x0000002d302f7207 */ /* 0x000fe40006000000 */
[----:B------:R-:W-:Y:S02]  /*9c60*/  FSEL R6, R6, R24, !P1 ;  /* 0x0000001806067208 */ /* 0x000fe40004800000 */
[----:B------:R-:W-:Y:S02]  /*9c70*/  FSEL R7, R7, R25, !P1 ;  /* 0x0000001907077208 */ /* 0x000fe40004800000 */
[----:B------:R-:W-:-:S02]  /*9c80*/  FSEL R44, R22, R26, !P1 ;  /* 0x0000001a162c7208 */ /* 0x000fc40004800000 */
[----:B------:R-:W-:Y:S01]  /*9c90*/  FSEL R45, R23, R27, !P1 ;  /* 0x0000001b172d7208 */ /* 0x000fe20004800000 */
[----:B------:R-:W-:Y:S01]  /*9ca0*/  LDS R22, [R9+0xf0] ;  /* 0x0000f00009167984 */ /* 0x000fe20000000800 */
[C---:B------:R-:W-:Y:S02]  /*9cb0*/  ISETP.NE.AND P1, PT, R8.reuse, 0x3, PT ;  /* 0x000000030800780c */ /* 0x040fe40003f25270 */
[----:B------:R-:W-:Y:S01]  /*9cc0*/  ISETP.NE.AND P4, PT, R8, 0x5, PT ;  /* 0x000000050800780c */ /* 0x000fe20003f85270 */
[----:B------:R-:W4:Y:S01]  /*9cd0*/  LDS.128 R24, [R9+0x100] ;  /* 0x0001000009187984 */ /* 0x000f220000000c00 */
[----:B------:R-:W-:Y:S02]  /*9ce0*/  FSEL R53, R6, R53, !P1 ;  /* 0x0000003506357208 */ /* 0x000fe40004800000 */
[----:B------:R-:W-:Y:S01]  /*9cf0*/  FSEL R55, R7, R55, !P1 ;  /* 0x0000003707377208 */ /* 0x000fe20004800000 */
[----:B------:R-:W5:Y:S01]  /*9d00*/  LDS R23, [R9+0xe0] ;  /* 0x0000e00009177984 */ /* 0x000f620000000800 */
[----:B------:R-:W-:Y:S01]  /*9d10*/  FSEL R51, R44, R51, !P1 ;  /* 0x000000332c337208 */ /* 0x000fe20004800000 */
[----:B0-----:R-:W-:Y:S01]  /*9d20*/  DADD R6, R28, R6 ;  /* 0x000000001c067229 */ /* 0x001fe20000000006 */
[----:B------:R-:W-:Y:S01]  /*9d30*/  FSEL R57, R45, R57, !P1 ;  /* 0x000000392d397208 */ /* 0x000fe20004800000 */
[----:B------:R-:W-:Y:S01]  /*9d40*/  DADD R44, R30, R44 ;  /* 0x000000001e2c7229 */ /* 0x000fe2000000002c */
[----:B------:R-:W-:-:S02]  /*9d50*/  SEL R49, R46, R49, !P1 ;  /* 0x000000312e317207 */ /* 0x000fc40004800000 */
[----:B------:R-:W-:Y:S02]  /*9d60*/  SEL R48, R42, R47, !P1 ;  /* 0x0000002f2a307207 */ /* 0x000fe40004800000 */
[C---:B------:R-:W-:Y:S02]  /*9d70*/  ISETP.NE.AND P3, PT, R8.reuse, 0x6, PT ;  /* 0x000000060800780c */ /* 0x040fe40003f65270 */
[----:B------:R-:W-:Y:S02]  /*9d80*/  ISETP.NE.AND P1, PT, R8, 0x7, PT ;  /* 0x000000070800780c */ /* 0x000fe40003f25270 */
[----:B------:R-:W-:Y:S01]  /*9d90*/  FSEL R6, R6, R28, !P6 ;  /* 0x0000001c06067208 */ /* 0x000fe20007000000 */
[----:B------:R0:W-:Y:S01]  /*9da0*/  SHFL.UP PT, R8, R4, 0x1, RZ ;  /* 0x0420000004087989 */ /* 0x0001e200000e00ff */
[----:B------:R-:W-:Y:S02]  /*9db0*/  FSEL R7, R7, R29, !P6 ;  /* 0x0000001d07077208 */ /* 0x000fe40007000000 */
[----:B------:R-:W-:Y:S01]  /*9dc0*/  FSEL R28, R44, R30, !P6 ;  /* 0x0000001e2c1c7208 */ /* 0x000fe20007000000 */
[----:B------:R-:W-:Y:S01]  /*9dd0*/  IMAD.IADD R44, R46, 0x1, R5 ;  /* 0x000000012e2c7824 */ /* 0x000fe200078e0205 */
[----:B------:R-:W-:-:S02]  /*9de0*/  SEL R30, R42, RZ, !P6 ;  /* 0x000000ff2a1e7207 */ /* 0x000fc40007000000 */
[----:B------:R-:W-:Y:S01]  /*9df0*/  FSEL R29, R45, R31, !P6 ;  /* 0x0000001f2d1d7208 */ /* 0x000fe20007000000 */
[----:B------:R4:W-:Y:S01]  /*9e00*/  SHFL.UP PT, R42, R20, 0x1, RZ ;  /* 0x04200000142a7989 */ /* 0x0009e200000e00ff */
[----:B------:R-:W-:Y:S01]  /*9e10*/  FSEL R53, R6, R53, !P5 ;  /* 0x0000003506357208 */ /* 0x000fe20006800000 */
[----:B-1----:R-:W-:Y:S01]  /*9e20*/  IMAD.IADD R21, R21, 0x1, R30 ;  /* 0x0000000115157824 */ /* 0x002fe200078e021e */
[----:B------:R-:W-:Y:S01]  /*9e30*/  FSEL R55, R7, R55, !P5 ;  /* 0x0000003707377208 */ /* 0x000fe20006800000 */
[----:B--2---:R-:W-:Y:S01]  /*9e40*/  DADD R6, R32, R6 ;  /* 0x0000000020067229 */ /* 0x004fe20000000006 */
[----:B------:R-:W-:Y:S01]  /*9e50*/  FSEL R51, R28, R51, !P5 ;  /* 0x000000331c337208 */ /* 0x000fe20006800000 */
[----:B------:R-:W-:Y:S01]  /*9e60*/  DADD R46, R34, R28 ;  /* 0x00000000222e7229 */ /* 0x000fe2000000001c */
[----:B------:R-:W-:Y:S02]  /*9e70*/  FSEL R57, R29, R57, !P5 ;  /* 0x000000391d397208 */ /* 0x000fe40006800000 */
[----:B------:R-:W1:Y:S01]  /*9e80*/  LDS.128 R28, [R9+0x130] ;  /* 0x00013000091c7984 */ /* 0x000e620000000c00 */
[----:B------:R-:W-:-:S02]  /*9e90*/  SEL R49, R44, R49, !P5 ;  /* 0x000000312c317207 */ /* 0x000fc40006800000 */
[----:B------:R-:W-:Y:S01]  /*9ea0*/  SEL R45, R21, R48, !P5 ;  /* 0x00000030152d7207 */ /* 0x000fe20006800000 */
[----:B---3--:R-:W-:Y:S01]  /*9eb0*/  IMAD.IADD R48, R44, 0x1, R43 ;  /* 0x000000012c307824 */ /* 0x008fe200078e022b */
[----:B------:R-:W-:Y:S01]  /*9ec0*/  ISETP.NE.AND P5, PT, R43, RZ, PT ;  /* 0x000000ff2b00720c */ /* 0x000fe20003fa5270 */
[----:B------:R-:W2:Y:S03]  /*9ed0*/  LDS R44, [R9+0x110] ;  /* 0x00011000092c7984 */ /* 0x000ea60000000800 */
[----:B0-----:R-:W-:Y:S01]  /*9ee0*/  FSEL R4, R6, R32, !P5 ;  /* 0x0000002006047208 */ /* 0x001fe20006800000 */
[----:B------:R-:W0:Y:S01]  /*9ef0*/  LDS R43, [R9+0x120] ;  /* 0x00012000092b7984 */ /* 0x000e220000000800 */
[----:B------:R-:W-:Y:S02]  /*9f00*/  FSEL R5, R7, R33, !P5 ;  /* 0x0000002107057208 */ /* 0x000fe40006800000 */
[----:B------:R-:W-:Y:S01]  /*9f10*/  SEL R6, R21, RZ, !P5 ;  /* 0x000000ff15067207 */ /* 0x000fe20006800000 */
[----:B------:R-:W3:Y:S01]  /*9f20*/  LDS R33, [R9+0x140] ;  /* 0x0001400009217984 */ /* 0x000ee20000000800 */
[----:B------:R-:W-:-:S02]  /*9f30*/  FSEL R34, R46, R34, !P5 ;  /* 0x000000222e227208 */ /* 0x000fc40006800000 */
[----:B----4-:R-:W-:Y:S01]  /*9f40*/  DADD R20, R24, R4 ;  /* 0x0000000018147229 */ /* 0x010fe20000000004 */
[----:B------:R-:W-:Y:S01]  /*9f50*/  FSEL R53, R4, R53, !P4 ;  /* 0x0000003504357208 */ /* 0x000fe20006000000 */
[----:B-----5:R-:W-:Y:S01]  /*9f60*/  IMAD.IADD R46, R23, 0x1, R6 ;  /* 0x00000001172e7824 */ /* 0x020fe200078e0206 */
[----:B------:R-:W-:Y:S01]  /*9f70*/  FSEL R55, R5, R55, !P4 ;  /* 0x0000003705377208 */ /* 0x000fe20006000000 */
[----:B------:R-:W-:Y:S01]  /*9f80*/  LDS R32, [R9+0x150] ;  /* 0x0001500009207984 */ /* 0x000fe20000000800 */
[----:B------:R-:W-:Y:S02]  /*9f90*/  FSEL R35, R47, R35, !P5 ;  /* 0x000000232f237208 */ /* 0x000fe40006800000 */
[----:B------:R-:W-:Y:S01]  /*9fa0*/  ISETP.NE.AND P5, PT, R22, RZ, PT ;  /* 0x000000ff1600720c */ /* 0x000fe20003fa5270 */
[----:B------:R-:W4:Y:S01]  /*9fb0*/  LDS.128 R4, [R9+0x160] ;  /* 0x0001600009047984 */ /* 0x000f220000000c00 */
[----:B------:R-:W-:Y:S02]  /*9fc0*/  FSEL R47, R34, R51, !P4 ;  /* 0x00000033222f7208 */ /* 0x000fe40006000000 */
[----:B------:R-:W-:-:S02]  /*9fd0*/  FSEL R20, R20, R24, !P5 ;  /* 0x0000001814147208 */ /* 0x000fc40006800000 */
[----:B------:R0:W4:Y:S01]  /*9fe0*/  LDS R24, [R9+0x170] ;  /* 0x0001700009187984 */ /* 0x0001220000000800 */
[----:B------:R-:W-:Y:S01]  /*9ff0*/  FSEL R51, R35, R57, !P4 ;  /* 0x0000003923337208 */ /* 0x000fe20006000000 */
[----:B------:R-:W-:Y:S01]  /*a000*/  DADD R34, R26, R34 ;  /* 0x000000001a227229 */ /* 0x000fe20000000022 */
[----:B------:R-:W-:Y:S02]  /*a010*/  FSEL R21, R21, R25, !P5 ;  /* 0x0000001915157208 */ /* 0x000fe40006800000 */
[----:B------:R-:W-:Y:S02]  /*a020*/  SEL R25, R46, RZ, !P5 ;  /* 0x000000ff2e197207 */ /* 0x000fe40006800000 */
[C---:B------:R-:W-:Y:S01]  /*a030*/  SEL R49, R48.reuse, R49, !P4 ;  /* 0x0000003130317207 */ /* 0x040fe20006000000 */
[----:B------:R-:W-:Y:S01]  /*a040*/  IMAD.IADD R48, R48, 0x1, R22 ;  /* 0x0000000130307824 */ /* 0x000fe200078e0216 */
[----:B------:R-:W-:Y:S01]  /*a050*/  SEL R45, R46, R45, !P4 ;  /* 0x0000002d2e2d7207 */ /* 0x000fe20006000000 */
[----:B-1----:R-:W-:-:S02]  /*a060*/  DADD R22, R28, R20 ;  /* 0x000000001c167229 */ /* 0x002fc40000000014 */
[----:B------:R-:W-:Y:S02]  /*a070*/  FSEL R26, R34, R26, !P5 ;  /* 0x0000001a221a7208 */ /* 0x000fe40006800000 */
[----:B------:R-:W-:Y:S02]  /*a080*/  FSEL R27, R35, R27, !P5 ;  /* 0x0000001b231b7208 */ /* 0x000fe40006800000 */
[----:B------:R-:W-:Y:S01]  /*a090*/  FSEL R47, R26, R47, !P3 ;  /* 0x0000002f1a2f7208 */ /* 0x000fe20005800000 */
[----:B--2---:R-:W-:Y:S01]  /*a0a0*/  IMAD.IADD R44, R44, 0x1, R25 ;  /* 0x000000012c2c7824 */ /* 0x004fe200078e0219 */
[----:B------:R-:W-:Y:S02]  /*a0b0*/  FSEL R51, R27, R51, !P3 ;  /* 0x000000331b337208 */ /* 0x000fe40005800000 */
[----:B------:R-:W-:Y:S01]  /*a0c0*/  DADD R26, R30, R26 ;  /* 0x000000001e1a7229 */ /* 0x000fe2000000001a */
[----:B------:R-:W-:Y:S02]  /*a0d0*/  ISETP.GE.U32.AND P5, PT, R2, 0x20, PT ;  /* 0x000000200200780c */ /* 0x000fe40003fa6070 */
[----:B0-----:R-:W-:Y:S01]  /*a0e0*/  ISETP.NE.AND P4, PT, R43, RZ, PT ;  /* 0x000000ff2b00720c */ /* 0x001fe20003f85270 */
[----:B------:R-:W-:Y:S01]  /*a0f0*/  IMAD.IADD R43, R48, 0x1, R43 ;  /* 0x00000001302b7824 */ /* 0x000fe200078e022b */
[----:B------:R-:W-:-:S02]  /*a100*/  SEL R45, R44, R45, !P3 ;  /* 0x0000002d2c2d7207 */ /* 0x000fc40005800000 */
[----:B------:R-:W-:Y:S02]  /*a110*/  SEL R44, R44, RZ, !P4 ;  /* 0x000000ff2c2c7207 */ /* 0x000fe40006000000 */
[----:B------:R-:W-:Y:S01]  /*a120*/  FSEL R28, R22, R28, !P4 ;  /* 0x0000001c161c7208 */ /* 0x000fe20006000000 */
[----:B------:R-:W-:Y:S01]  /*a130*/  IMAD.MOV.U32 R22, RZ, RZ, R38 ;  /* 0x000000ffff167224 */ /* 0x000fe200078e0026 */
[----:B------:R-:W-:Y:S01]  /*a140*/  FSEL R29, R23, R29, !P4 ;  /* 0x0000001d171d7208 */ /* 0x000fe20006000000 */
[----:B---3--:R-:W-:Y:S01]  /*a150*/  IMAD.IADD R44, R33, 0x1, R44 ;  /* 0x00000001212c7824 */ /* 0x008fe200078e022c */
[----:B------:R-:W-:Y:S01]  /*a160*/  FSEL R26, R26, R30, !P4 ;  /* 0x0000001e1a1a7208 */ /* 0x000fe20006000000 */
[----:B------:R-:W-:Y:S01]  /*a170*/  IMAD.MOV.U32 R23, RZ, RZ, R39 ;  /* 0x000000ffff177224 */ /* 0x000fe200078e0027 */
[----:B------:R-:W-:Y:S02]  /*a180*/  FSEL R27, R27, R31, !P4 ;  /* 0x0000001f1b1b7208 */ /* 0x000fe40006000000 */
[----:B------:R-:W-:Y:S01]  /*a190*/  FSEL R35, R20, R53, !P3 ;  /* 0x0000003514237208 */ /* 0x000fe20005800000 */
[----:B------:R-:W-:Y:S01]  /*a1a0*/  IMAD.MOV.U32 R20, RZ, RZ, R40 ;  /* 0x000000ffff147224 */ /* 0x000fe200078e0028 */
[----:B------:R-:W-:-:S02]  /*a1b0*/  FSEL R21, R21, R55, !P3 ;  /* 0x0000003715157208 */ /* 0x000fc40005800000 */
[----:B------:R-:W-:Y:S02]  /*a1c0*/  SEL R49, R48, R49, !P3 ;  /* 0x0000003130317207 */ /* 0x000fe40005800000 */
[----:B------:R-:W-:Y:S02]  /*a1d0*/  FSEL R25, R28, R35, !P1 ;  /* 0x000000231c197208 */ /* 0x000fe40004800000 */
[----:B------:R-:W-:Y:S02]  /*a1e0*/  FSEL R47, R26, R47, !P1 ;  /* 0x0000002f1a2f7208 */ /* 0x000fe40004800000 */
[----:B------:R-:W-:Y:S01]  /*a1f0*/  FSEL R48, R27, R51, !P1 ;  /* 0x000000331b307208 */ /* 0x000fe20004800000 */
[----:B----4-:R-:W-:Y:S01]  /*a200*/  DADD R26, R6, R26 ;  /* 0x00000000061a7229 */ /* 0x010fe2000000001a */
[----:B------:R-:W-:Y:S01]  /*a210*/  FSEL R46, R29, R21, !P1 ;  /* 0x000000151d2e7208 */ /* 0x000fe20004800000 */
[----:B------:R-:W-:Y:S01]  /*a220*/  DADD R28, R4, R28 ;  /* 0x00000000041c7229 */ /* 0x000fe2000000001c */
[----:B------:R-:W-:Y:S01]  /*a230*/  ISETP.NE.AND P3, PT, R32, RZ, PT ;  /* 0x000000ff2000720c */ /* 0x000fe20003f65270 */
[----:B------:R-:W-:Y:S01]  /*a240*/  IMAD.MOV.U32 R21, RZ, RZ, R41 ;  /* 0x000000ffff157224 */ /* 0x000fe200078e0029 */
[----:B------:R-:W-:-:S02]  /*a250*/  SEL R49, R43, R49, !P1 ;  /* 0x000000312b317207 */ /* 0x000fc40004800000 */
[----:B------:R-:W-:Y:S01]  /*a260*/  SEL R45, R44, R45, !P1 ;  /* 0x0000002d2c2d7207 */ /* 0x000fe20004800000 */
[----:B------:R-:W-:Y:S08]  /*a270*/  @!P5 BRA `(.L_x_1381) ;  /* 0x000000000054d947 */ /* 0x000ff00003800000 */
        /* <DEDUP_REMOVED lines=8> */
[----:B------:R-:W-:Y:S02]  /*a300*/  DADD R30, R20, R30 ;  /* 0x00000000141e7229 */ /* 0x000fe4000000001e */
[----:B------:R-:W-:-:S02]  /*a310*/  IMAD.IADD R8, R49, 0x1, R8 ;  /* 0x0000000131087824 */ /* 0x000fc400078e0208 */
[----:B------:R-:W-:Y:S02]  /*a320*/  DADD R34, R22, R34 ;  /* 0x0000000016227229 */ /* 0x000fe40000000022 */
[----:B------:R-:W-:-:S04]  /*a330*/  @P4 IMAD.IADD R45, R42, 0x1, R3 ;  /* 0x000000012a2d4824 */ /* 0x000fc800078e0203 */
[----:B------:R-:W-:Y:S01]  /*a340*/  @P4 FSEL R25, R30, R20, !P1 ;  /* 0x000000141e194208 */ /* 0x000fe20004800000 */
[----:B------:R-:W-:Y:S01]  /*a350*/  IMAD.MOV.U32 R42, RZ, RZ, R45 ;  /* 0x000000ffff2a7224 */ /* 0x000fe200078e002d */
[----:B------:R-:W-:Y:S02]  /*a360*/  @P4 FSEL R46, R31, R21, !P1 ;  /* 0x000000151f2e4208 */ /* 0x000fe40004800000 */
[----:B------:R-:W-:Y:S01]  /*a370*/  @P4 FSEL R47, R34, R22, !P1 ;  /* 0x00000016222f4208 */ /* 0x000fe20004800000 */
[----:B------:R-:W-:Y:S01]  /*a380*/  IMAD.MOV.U32 R20, RZ, RZ, R25 ;  /* 0x000000ffff147224 */ /* 0x000fe200078e0019 */
[----:B------:R-:W-:Y:S01]  /*a390*/  @P4 FSEL R48, R35, R23, !P1 ;  /* 0x0000001723304208 */ /* 0x000fe20004800000 */
[----:B------:R-:W-:Y:S02]  /*a3a0*/  IMAD.MOV.U32 R21, RZ, RZ, R46 ;  /* 0x000000ffff157224 */ /* 0x000fe400078e002e */
[----:B------:R-:W-:Y:S02]  /*a3b0*/  IMAD.MOV.U32 R22, RZ, RZ, R47 ;  /* 0x000000ffff167224 */ /* 0x000fe400078e002f */
[----:B------:R-:W-:-:S07]  /*a3c0*/  IMAD.MOV.U32 R23, RZ, RZ, R48 ;  /* 0x000000ffff177224 */ /* 0x000fce00078e0030 */
.L_x_1381:
[----:B------:R-:W-:Y:S05]  /*a3d0*/  BSYNC.RECONVERGENT B0 ;  /* 0x0000000000007941 */ /* 0x000fea0003800200 */
.L_x_1380:
[----:B------:R-:W-:Y:S01]  /*a3e0*/  BSSY.RECONVERGENT B0, `(.L_x_1382) ;  /* 0x0000010000007945 */ /* 0x000fe20003800200 */
[----:B------:R-:W-:Y:S02]  /*a3f0*/  IMAD.IADD R3, R43, 0x1, R32 ;  /* 0x000000012b037824 */ /* 0x000fe400078e0220 */
[----:B------:R-:W-:Y:S02]  /*a400*/  IMAD.MOV.U32 R39, RZ, RZ, RZ ;  /* 0x000000ffff277224 */ /* 0x000fe400078e00ff */
[----:B------:R-:W-:Y:S01]  /*a410*/  IMAD.MOV.U32 R41, RZ, RZ, R37 ;  /* 0x000000ffff297224 */ /* 0x000fe200078e0025 */
[----:B------:R-:W-:Y:S06]  /*a420*/  @!P2 BRA `(.L_x_1383) ;  /* 0x00000000002ca947 */ /* 0x000fec0003800000 */
[----:B------:R-:W-:Y:S01]  /*a430*/  DADD R30, R16, R20 ;  /* 0x00000000101e7229 */ /* 0x000fe20000000014 */
[C---:B------:R-:W-:Y:S01]  /*a440*/  ISETP.NE.AND P1, PT, R37.reuse, RZ, PT ;  /* 0x000000ff2500720c */ /* 0x040fe20003f25270 */
[----:B------:R-:W-:Y:S01]  /*a450*/  DADD R32, R18, R22 ;  /* 0x0000000012207229 */ /* 0x000fe20000000016 */
[--C-:B------:R-:W-:Y:S02]  /*a460*/  IMAD.IADD R41, R37, 0x1, R8.reuse ;  /* 0x0000000125297824 */ /* 0x100fe400078e0208 */
[----:B------:R-:W-:Y:S01]  /*a470*/  SEL R25, R42, RZ, !P1 ;  /* 0x000000ff2a197207 */ /* 0x000fe20004800000 */
[----:B------:R-:W-:-:S04]  /*a480*/  IMAD.MOV.U32 R39, RZ, RZ, R8 ;  /* 0x000000ffff277224 */ /* 0x000fc800078e0008 */
[----:B------:R-:W-:Y:S01]  /*a490*/  FSEL R16, R30, R16, !P1 ;  /* 0x000000101e107208 */ /* 0x000fe20004800000 */
[----:B------:R-:W-:Y:S01]  /*a4a0*/  IMAD.IADD R36, R36, 0x1, R25 ;  /* 0x0000000124247824 */ /* 0x000fe200078e0219 */
[----:B------:R-:W-:Y:S02]  /*a4b0*/  FSEL R17, R31, R17, !P1 ;  /* 0x000000111f117208 */ /* 0x000fe40004800000 */
[----:B------:R-:W-:Y:S02]  /*a4c0*/  FSEL R18, R32, R18, !P1 ;  /* 0x0000001220127208 */ /* 0x000fe40004800000 */
[----:B------:R-:W-:-:S07]  /*a4d0*/  FSEL R19, R33, R19, !P1 ;  /* 0x0000001321137208 */ /* 0x000fce0004800000 */
.L_x_1383:
[----:B------:R-:W-:Y:S05]  /*a4e0*/  BSYNC.RECONVERGENT B0 ;  /* 0x0000000000007941 */ /* 0x000fea0003800200 */
.L_x_1382:
[----:B------:R-:W-:Y:S01]  /*a4f0*/  ISETP.GE.AND P1, PT, R3, 0x101, PT ;  /* 0x000001010300780c */ /* 0x000fe20003f26270 */
        /* <DEDUP_REMOVED lines=9> */
[----:B------:R-:W-:Y:S01]  /*a590*/  ISETP.NE.AND P1, PT, R37, RZ, PT ;  /* 0x000000ff2500720c */ /* 0x000fe20003f25270 */
[----:B------:R-:W-:-:S12]  /*a5a0*/  @P0 IMAD R41, R41, 0x30, R9 ;  /* 0x0000003029290824 */ /* 0x000fd800078e0209 */
        /* <DEDUP_REMOVED lines=8> */
[----:B------:R-:W-:-:S13]  /*a630*/  ISETP.GE.U32.AND P0, PT, R2, R3, PT ;  /* 0x000000030200720c */ /* 0x000fda0003f06070 */
[----:B-1----:R-:W-:Y:S05]  /*a640*/  @P0 BRA `(.L_x_1386) ;  /* 0x0000001000b00947 */ /* 0x002fea0003800000 */
[----:B------:R-:W-:Y:S01]  /*a650*/  LOP3.LUT R18, RZ, R2, RZ, 0x33, !PT ;  /* 0x00000002ff127212 */ /* 0x000fe200078e33ff */
[----:B------:R-:W-:Y:S01]  /*a660*/  BSSY.RECONVERGENT B1, `(.L_x_1387) ;  /* 0x0000031000017945 */ /* 0x000fe20003800200 */
[----:B------:R-:W-:-:S03]  /*a670*/  IMAD.MOV.U32 R12, RZ, RZ, R2 ;  /* 0x000000ffff0c7224 */ /* 0x000fc600078e0002 */
[----:B------:R-:W-:-:S05]  /*a680*/  IMAD.IADD R18, R18, 0x1, R3 ;  /* 0x0000000112127824 */ /* 0x000fca00078e0203 */
[C---:B------:R-:W-:Y:S02]  /*a690*/  LOP3.LUT R10, R18.reuse, 0x300, RZ, 0xc0, !PT ;  /* 0x00000300120a7812 */ /* 0x040fe400078ec0ff */
[----:B------:R-:W-:Y:S02]  /*a6a0*/  ISETP.GE.U32.AND P1, PT, R18, 0x300, PT ;  /* 0x000003001200780c */ /* 0x000fe40003f26070 */
[----:B------:R-:W-:-:S13]  /*a6b0*/  ISETP.NE.AND P0, PT, R10, 0x300, PT ;  /* 0x000003000a00780c */ /* 0x000fda0003f05270 */
[----:B------:R-:W-:Y:S05]  /*a6c0*/  @!P0 BRA `(.L_x_1388) ;  /* 0x0000000000a88947 */ /* 0x000fea0003800000 */
[----:B------:R-:W0:Y:S01]  /*a6d0*/  LDC.64 R12, c[0x0][0x3a8] ;  /* 0x0000ea00ff0c7b82 */ /* 0x000e220000000a00 */
[----:B------:R-:W-:-:S05]  /*a6e0*/  LEA.HI R18, R18, 0x1, RZ, 0x18 ;  /* 0x0000000112127811 */ /* 0x000fca00078fc0ff */
[C---:B------:R-:W-:Y:S01]  /*a6f0*/  IMAD.SHL.U32 R19, R18.reuse, 0x100, RZ ;  /* 0x0000010012137824 */ /* 0x040fe200078e00ff */
[----:B------:R-:W-:Y:S01]  /*a700*/  LOP3.LUT R18, R18, 0x3, RZ, 0xc0, !PT ;  /* 0x0000000312127812 */ /* 0x000fe200078ec0ff */
[----:B------:R-:W1:Y:S03]  /*a710*/  LDC.64 R10, c[0x0][0x3b0] ;  /* 0x0000ec00ff0a7b82 */ /* 0x000e660000000a00 */
[----:B------:R-:W-:Y:S01]  /*a720*/  LOP3.LUT R19, R19, 0x300, RZ, 0xc0, !PT ;  /* 0x0000030013137812 */ /* 0x000fe200078ec0ff */
[----:B------:R-:W-:-:S04]  /*a730*/  IMAD.MOV R22, RZ, RZ, -R18 ;  /* 0x000000ffff167224 */ /* 0x000fc800078e0a12 */
[----:B------:R-:W2:Y:S01]  /*a740*/  LDC.64 R16, c[0x0][0x3a0] ;  /* 0x0000e800ff107b82 */ /* 0x000ea20000000a00 */
[----:B0-----:R-:W-:-:S04]  /*a750*/  IMAD.WIDE.U32 R12, R2, 0x10, R12 ;  /* 0x00000010020c7825 */ /* 0x001fc800078e000c */
[----:B------:R-:W-:Y:S02]  /*a760*/  IMAD.MOV.U32 R26, RZ, RZ, R12 ;  /* 0x000000ffff1a7224 */ /* 0x000fe400078e000c */
[C---:B------:R-:W-:Y:S02]  /*a770*/  IMAD R12, R2.reuse, 0x30, R9 ;  /* 0x00000030020c7824 */ /* 0x040fe400078e0209 */
[----:B-1----:R-:W-:-:S04]  /*a780*/  IMAD.WIDE.U32 R10, R2, 0x4, R10 ;  /* 0x00000004020a7825 */ /* 0x002fc800078e000a */
[----:B------:R-:W-:Y:S02]  /*a790*/  IMAD.MOV.U32 R28, RZ, RZ, R10 ;  /* 0x000000ffff1c7224 */ /* 0x000fe400078e000a */
[----:B------:R-:W-:Y:S02]  /*a7a0*/  IMAD.MOV.U32 R29, RZ, RZ, R11 ;  /* 0x000000ffff1d7224 */ /* 0x000fe400078e000b */
[----:B--2---:R-:W-:-:S04]  /*a7b0*/  IMAD.WIDE.U32 R10, R2, 0x8, R16 ;  /* 0x00000008020a7825 */ /* 0x004fc800078e0010 */
[----:B------:R-:W-:Y:S02]  /*a7c0*/  IMAD.MOV.U32 R27, RZ, RZ, R13 ;  /* 0x000000ffff1b7224 */ /* 0x000fe400078e000d */
[----:B------:R-:W-:Y:S02]  /*a7d0*/  VIADD R13, R12, 0x20 ;  /* 0x000000200c0d7836 */ /* 0x000fe40000000000 */
[----:B------:R-:W-:Y:S02]  /*a7e0*/  IMAD.MOV.U32 R24, RZ, RZ, R10 ;  /* 0x000000ffff187224 */ /* 0x000fe400078e000a */
[----:B------:R-:W-:Y:S02]  /*a7f0*/  IMAD.MOV.U32 R25, RZ, RZ, R11 ;  /* 0x000000ffff197224 */ /* 0x000fe400078e000b */
[----:B------:R-:W-:-:S07]  /*a800*/  IMAD.IADD R12, R19, 0x1, R2 ;  /* 0x00000001130c7824 */ /* 0x000fce00078e0202 */
.L_x_1389:
[----:B0-----:R-:W0:Y:S01]  /*a810*/  LDS.64 R10, [R13+-0x20] ;  /* 0xffffe0000d0a7984 */ /* 0x001e220000000a00 */
        /* <DEDUP_REMOVED lines=21> */
.L_x_1388:
[----:B------:R-:W-:Y:S05]  /*a970*/  BSYNC.RECONVERGENT B1 ;  /* 0x0000000000017941 */ /* 0x000fea0003800200 */
.L_x_1387:
[----:B------:R-:W-:Y:S05]  /*a980*/  @!P1 BRA `(.L_x_1386) ;  /* 0x0000000c00e09947 */ /* 0x000fea0003800000 */
[----:B0-----:R-:W0:Y:S01]  /*a990*/  LDC.64 R10, c[0x0][0x3a0] ;  /* 0x0000e800ff0a7b82 */ /* 0x001e220000000a00 */
[----:B------:R-:W-:Y:S01]  /*a9a0*/  IMAD.IADD R13, R3, 0x1, -R12 ;  /* 0x00000001030d7824 */ /* 0x000fe200078e0a0c */
[----:B------:R-:W-:Y:S01]  /*a9b0*/  BSSY.RECONVERGENT B1, `(.L_x_1390) ;  /* 0x0000083000017945 */ /* 0x000fe20003800200 */
[----:B------:R-:W-:-:S03]  /*a9c0*/  IMAD R9, R12, 0x30, R9 ;  /* 0x000000300c097824 */ /* 0x000fc600078e0209 */
[----:B------:R-:W-:Y:S01]  /*a9d0*/  ISETP.GT.AND P1, PT, R13, 0xc00, PT ;  /* 0x00000c000d00780c */ /* 0x000fe20003f24270 */
[----:B------:R-:W-:Y:S01]  /*a9e0*/  VIADD R9, R9, 0x9020 ;  /* 0x0000902009097836 */ /* 0x000fe20000000000 */
[----:B------:R-:W1:Y:S08]  /*a9f0*/  LDC.64 R16, c[0x0][0x3a8] ;  /* 0x0000ea00ff107b82 */ /* 0x000e700000000a00 */
[----:B------:R-:W2:Y:S01]  /*aa00*/  LDC.64 R18, c[0x0][0x3b0] ;  /* 0x0000ec00ff127b82 */ /* 0x000ea20000000a00 */
[----:B0-----:R-:W-:-:S03]  /*aa10*/  IMAD.WIDE.U32 R10, R12, 0x8, R10 ;  /* 0x000000080c0a7825 */ /* 0x001fc600078e000a */
[----:B------:R-:W-:Y:S01]  /*aa20*/  IADD3 R44, P0, PT, R10, 0x1000, RZ ;  /* 0x000010000a2c7810 */ /* 0x000fe20007f1e0ff */
[----:B-1----:R-:W-:-:S04]  /*aa30*/  IMAD.WIDE.U32 R16, R12, 0x10, R16 ;  /* 0x000000100c107825 */ /* 0x002fc800078e0010 */
[----:B------:R-:W-:Y:S01]  /*aa40*/  IMAD.X R45, RZ, RZ, R11, P0 ;  /* 0x000000ffff2d7224 */ /* 0x000fe200000e060b */
[----:B------:R-:W-:Y:S02]  /*aa50*/  IADD3 R42, P2, PT, R16, 0x2000, RZ ;  /* 0x00002000102a7810 */ /* 0x000fe40007f5e0ff */
[----:B------:R-:W-:Y:S01]  /*aa60*/  PLOP3.LUT P0, PT, PT, PT, PT, 0x80, 0x8 ;  /* 0x000000000008781c */ /* 0x000fe20003f0f070 */
[----:B--2---:R-:W-:-:S04]  /*aa70*/  IMAD.WIDE.U32 R18, R12, 0x4, R18 ;  /* 0x000000040c127825 */ /* 0x004fc800078e0012 */
[----:B------:R-:W-:Y:S01]  /*aa80*/  IMAD.X R43, RZ, RZ, R17, P2 ;  /* 0x000000ffff2b7224 */ /* 0x000fe200010e0611 */
[----:B------:R-:W-:-:S05]  /*aa90*/  IADD3 R40, P3, PT, R18, 0x800, RZ ;  /* 0x0000080012287810 */ /* 0x000fca0007f7e0ff */
[----:B------:R-:W-:Y:S01]  /*aaa0*/  IMAD.X R41, RZ, RZ, R19, P3 ;  /* 0x000000ffff297224 */ /* 0x000fe200018e0613 */
[----:B------:R-:W-:Y:S07]  /*aab0*/  @!P1 BRA `(.L_x_1391) ;  /* 0x0000000400c89947 */ /* 0x000fee0003800000 */
[----:B------:R-:W-:Y:S01]  /*aac0*/  PLOP3.LUT P0, PT, PT, PT, PT, 0x8, 0x80 ;  /* 0x000000000080781c */ /* 0x000fe20003f0e170 */
[----:B------:R-:W-:-:S12]  /*aad0*/  VIADD R10, R3, 0xfffff400 ;  /* 0xfffff400030a7836 */ /* 0x000fd80000000000 */
.L_x_1392:
[----:B------:R-:W0:Y:S01]  /*aae0*/  LDS.64 R36, [R9+-0x9020] ;  /* 0xff6fe00009247984 */ /* 0x000e220000000a00 */
[----:B------:R-:W-:-:S03]  /*aaf0*/  VIADD R12, R12, 0x1000 ;  /* 0x000010000c0c7836 */ /* 0x000fc60000000000 */
[----:B------:R-:W1:Y:S02]  /*ab00*/  LDS.128 R16, [R9+-0x9010] ;  /* 0xff6ff00009107984 */ /* 0x000e640000000c00 */
        /* <DEDUP_REMOVED lines=13> */
[----:B------:R-:W5:Y:S04]  /*abe0*/  LDS R59, [R9+0x3000] ;  /* 0x00300000093b7984 */ /* 0x000f680000000800 */
[----:B0-----:R-:W-:Y:S04]  /*abf0*/  STG.E.64 desc[UR10][R44.64+-0x1000], R36 ;  /* 0xfff000242c007986 */ /* 0x001fe8000c101b0a */
[----:B-1----:R-:W-:Y:S04]  /*ac00*/  STG.E.128 desc[UR10][R42.64+-0x2000], R16 ;  /* 0xffe000102a007986 */ /* 0x002fe8000c101d0a */
[----:B--2---:R-:W-:Y:S04]  /*ac10*/  STG.E desc[UR10][R40.64+-0x800], R11 ;  /* 0xfff8000b28007986 */ /* 0x004fe8000c10190a */
[----:B---3--:R-:W-:Y:S04]  /*ac20*/  STG.E.64 desc[UR10][R44.64+-0x800], R38 ;  /* 0xfff800262c007986 */ /* 0x008fe8000c101b0a */
[----:B------:R-:W0:Y:S04]  /*ac30*/  LDS.64 R46, [R9+0x5fe0] ;  /* 0x005fe000092e7984 */ /* 0x000e280000000a00 */
[----:B----4-:R-:W-:Y:S04]  /*ac40*/  STG.E.128 desc[UR10][R42.64+-0x1000], R20 ;  /* 0xfff000142a007986 */ /* 0x010fe8000c101d0a */
[----:B-----5:R-:W-:Y:S04]  /*ac50*/  STG.E desc[UR10][R40.64+-0x400], R13 ;  /* 0xfffc000d28007986 */ /* 0x020fe8000c10190a */
[----:B------:R-:W1:Y:S04]  /*ac60*/  LDS.128 R16, [R9+0x5ff0] ;  /* 0x005ff00009107984 */ /* 0x000e680000000c00 */
[----:B------:R-:W-:Y:S04]  /*ac70*/  STG.E.64 desc[UR10][R44.64], R48 ;  /* 0x000000302c007986 */ /* 0x000fe8000c101b0a */
[----:B------:R-:W2:Y:S04]  /*ac80*/  LDS R11, [R9+0x6000] ;  /* 0x00600000090b7984 */ /* 0x000ea80000000800 */
[----:B------:R-:W-:Y:S04]  /*ac90*/  STG.E.128 desc[UR10][R42.64], R24 ;  /* 0x000000182a007986 */ /* 0x000fe8000c101d0a */
[----:B------:R-:W3:Y:S04]  /*aca0*/  LDS.64 R48, [R9+0x8fe0] ;  /* 0x008fe00009307984 */ /* 0x000ee80000000a00 */
[----:B------:R-:W-:Y:S04]  /*acb0*/  STG.E desc[UR10][R40.64], R55 ;  /* 0x0000003728007986 */ /* 0x000fe8000c10190a */
[----:B------:R-:W4:Y:S04]  /*acc0*/  LDS.128 R20, [R9+0x8ff0] ;  /* 0x008ff00009147984 */ /* 0x000f280000000c00 */
        /* <DEDUP_REMOVED lines=13> */
[----:B------:R-:W-:Y:S04]  /*ada0*/  STG.E desc[UR10][R40.64+0x800], R59 ;  /* 0x0008003b28007986 */ /* 0x000fe8000c10190a */
[----:B------:R-:W5:Y:S04]  /*adb0*/  LDS.128 R32, [R9+0x11ff0] ;  /* 0x011ff00009207984 */ /* 0x000f680000000c00 */
[----:B------:R-:W5:Y:S04]  /*adc0*/  LDS R59, [R9+0x12000] ;  /* 0x01200000093b7984 */ /* 0x000f680000000800 */
[----:B------:R-:W5:Y:S04]  /*add0*/  LDS.64 R56, [R9+0x14fe0] ;  /* 0x014fe00009387984 */ /* 0x000f680000000a00 */
[----:B------:R-:W5:Y:S04]  /*ade0*/  LDS.128 R36, [R9+0x14ff0] ;  /* 0x014ff00009247984 */ /* 0x000f680000000c00 */
[----:B0-----:R-:W-:Y:S04]  /*adf0*/  STG.E.64 desc[UR10][R44.64+0x1800], R46 ;  /* 0x0018002e2c007986 */ /* 0x001fe8000c101b0a */
[----:B-1----:R-:W-:Y:S04]  /*ae00*/  STG.E.128 desc[UR10][R42.64+0x3000], R16 ;  /* 0x003000102a007986 */ /* 0x002fe8000c101d0a */
[----:B--2---:R-:W-:Y:S04]  /*ae10*/  STG.E desc[UR10][R40.64+0xc00], R11 ;  /* 0x000c000b28007986 */ /* 0x004fe8000c10190a */
[----:B---3--:R-:W-:Y:S04]  /*ae20*/  STG.E.64 desc[UR10][R44.64+0x2000], R48 ;  /* 0x002000302c007986 */ /* 0x008fe8000c101b0a */
[----:B----4-:R-:W-:Y:S04]  /*ae30*/  STG.E.128 desc[UR10][R42.64+0x4000], R20 ;  /* 0x004000142a007986 */ /* 0x010fe8000c101d0a */
[----:B-----5:R-:W-:Y:S04]  /*ae40*/  STG.E desc[UR10][R40.64+0x1000], R13 ;  /* 0x0010000d28007986 */ /* 0x020fe8000c10190a */
[----:B------:R-:W-:Y:S04]  /*ae50*/  STG.E.64 desc[UR10][R44.64+0x2800], R50 ;  /* 0x002800322c007986 */ /* 0x000fe8000c101b0a */
[----:B------:R-:W-:Y:S04]  /*ae60*/  STG.E.128 desc[UR10][R42.64+0x5000], R24 ;  /* 0x005000182a007986 */ /* 0x000fe8000c101d0a */
[----:B------:R-:W0:Y:S04]  /*ae70*/  LDS R11, [R9+0x15000] ;  /* 0x01500000090b7984 */ /* 0x000e280000000800 */
[----:B------:R-:W-:Y:S04]  /*ae80*/  STG.E desc[UR10][R40.64+0x1400], R61 ;  /* 0x0014003d28007986 */ /* 0x000fe8000c10190a */
[----:B------:R-:W1:Y:S04]  /*ae90*/  LDS.64 R46, [R9+0x17fe0] ;  /* 0x017fe000092e7984 */ /* 0x000e680000000a00 */
[----:B------:R-:W-:Y:S04]  /*aea0*/  STG.E.64 desc[UR10][R44.64+0x3000], R52 ;  /* 0x003000342c007986 */ /* 0x000fe8000c101b0a */
[----:B------:R-:W2:Y:S04]  /*aeb0*/  LDS.128 R16, [R9+0x17ff0] ;  /* 0x017ff00009107984 */ /* 0x000ea80000000c00 */
[----:B------:R-:W-:Y:S04]  /*aec0*/  STG.E.128 desc[UR10][R42.64+0x6000], R28 ;  /* 0x0060001c2a007986 */ /* 0x000fe8000c101d0a */
[----:B------:R-:W3:Y:S04]  /*aed0*/  LDS R13, [R9+0x18000] ;  /* 0x01800000090d7984 */ /* 0x000ee80000000800 */
[----:B------:R-:W-:Y:S04]  /*aee0*/  STG.E desc[UR10][R40.64+0x1800], R63 ;  /* 0x0018003f28007986 */ /* 0x000fe8000c10190a */
[----:B------:R-:W4:Y:S04]  /*aef0*/  LDS.64 R48, [R9+0x1afe0] ;  /* 0x01afe00009307984 */ /* 0x000f280000000a00 */
[----:B------:R-:W-:Y:S04]  /*af00*/  STG.E.64 desc[UR10][R44.64+0x3800], R54 ;  /* 0x003800362c007986 */ /* 0x000fe8000c101b0a */
[----:B------:R-:W5:Y:S04]  /*af10*/  LDS.128 R20, [R9+0x1aff0] ;  /* 0x01aff00009147984 */ /* 0x000f680000000c00 */
[----:B------:R-:W5:Y:S04]  /*af20*/  LDS R55, [R9+0x1b000] ;  /* 0x01b0000009377984 */ /* 0x000f680000000800 */
[----:B------:R-:W-:Y:S04]  /*af30*/  STG.E.128 desc[UR10][R42.64+0x7000], R32 ;  /* 0x007000202a007986 */ /* 0x000fe8000c101d0a */
[----:B------:R-:W5:Y:S04]  /*af40*/  LDS.64 R50, [R9+0x1dfe0] ;  /* 0x01dfe00009327984 */ /* 0x000f680000000a00 */
[----:B------:R-:W-:Y:S04]  /*af50*/  STG.E desc[UR10][R40.64+0x1c00], R59 ;  /* 0x001c003b28007986 */ /* 0x000fe8000c10190a */
[----:B------:R-:W5:Y:S04]  /*af60*/  LDS.128 R24, [R9+0x1dff0] ;  /* 0x01dff00009187984 */ /* 0x000f680000000c00 */
[----:B------:R-:W5:Y:S04]  /*af70*/  LDS R59, [R9+0x1e000] ;  /* 0x01e00000093b7984 */ /* 0x000f680000000800 */
[----:B------:R-:W-:Y:S04]  /*af80*/  STG.E.64 desc[UR10][R44.64+0x4000], R56 ;  /* 0x004000382c007986 */ /* 0x000fe8000c101b0a */
[----:B------:R-:W5:Y:S04]  /*af90*/  LDS.64 R52, [R9+0x20fe0] ;  /* 0x020fe00009347984 */ /* 0x000f680000000a00 */
[----:B------:R-:W-:Y:S04]  /*afa0*/  STG.E.128 desc[UR10][R42.64+0x8000], R36 ;  /* 0x008000242a007986 */ /* 0x000fe8000c101d0a */
[----:B------:R-:W5:Y:S04]  /*afb0*/  LDS.128 R28, [R9+0x20ff0] ;  /* 0x020ff000091c7984 */ /* 0x000f680000000c00 */
[----:B------:R-:W5:Y:S04]  /*afc0*/  LDS R39, [R9+0x21000] ;  /* 0x0210000009277984 */ /* 0x000f680000000800 */
[----:B------:R-:W5:Y:S04]  /*afd0*/  LDS.64 R36, [R9+0x23fe0] ;  /* 0x023fe00009247984 */ /* 0x000f680000000a00 */
[----:B------:R-:W5:Y:S04]  /*afe0*/  LDS.128 R32, [R9+0x23ff0] ;  /* 0x023ff00009207984 */ /* 0x000f680000000c00 */
[----:B------:R2:W5:Y:S04]  /*aff0*/  LDS R57, [R9+0x24000] ;  /* 0x0240000009397984 */ /* 0x0005680000000800 */
[----:B0-----:R0:W-:Y:S04]  /*b000*/  STG.E desc[UR10][R40.64+0x2000], R11 ;  /* 0x0020000b28007986 */ /* 0x0011e8000c10190a */
[----:B-1----:R-:W-:Y:S01]  /*b010*/  STG.E.64 desc[UR10][R44.64+0x4800], R46 ;  /* 0x0048002e2c007986 */ /* 0x002fe2000c101b0a */
[----:B--2---:R-:W-:-:S03]  /*b020*/  VIADD R9, R9, 0x30000 ;  /* 0x0003000009097836 */ /* 0x004fc60000000000 */
[----:B------:R-:W-:Y:S04]  /*b030*/  STG.E.128 desc[UR10][R42.64+0x9000], R16 ;  /* 0x009000102a007986 */ /* 0x000fe8000c101d0a */
[----:B---3--:R1:W-:Y:S01]  /*b040*/  STG.E desc[UR10][R40.64+0x2400], R13 ;  /* 0x0024000d28007986 */ /* 0x0083e2000c10190a */
[----:B0-----:R-:W-:-:S03]  /*b050*/  IADD3 R11, P4, PT, R40, 0x4000, RZ ;  /* 0x00004000280b7810 */ /* 0x001fc60007f9e0ff */
[----:B----4-:R-:W-:Y:S04]  /*b060*/  STG.E.64 desc[UR10][R44.64+0x5000], R48 ;  /* 0x005000302c007986 */ /* 0x010fe8000c101b0a */
[----:B-----5:R0:W-:Y:S04]  /*b070*/  STG.E.128 desc[UR10][R42.64+0xa000], R20 ;  /* 0x00a000142a007986 */ /* 0x0201e8000c101d0a */
[----:B------:R-:W-:Y:S01]  /*b080*/  STG.E desc[UR10][R40.64+0x2800], R55 ;  /* 0x0028003728007986 */ /* 0x000fe2000c10190a */
[----:B-1----:R-:W-:Y:S01]  /*b090*/  IADD3 R13, P3, PT, R42, 0x10000, RZ ;  /* 0x000100002a0d7810 */ /* 0x002fe20007f7e0ff */
[----:B------:R-:W-:Y:S01]  /*b0a0*/  IMAD.X R16, RZ, RZ, R41, P4 ;  /* 0x000000ffff107224 */ /* 0x000fe200020e0629 */
[----:B------:R-:W-:Y:S01]  /*b0b0*/  IADD3 R17, P2, PT, R44, 0x8000, RZ ;  /* 0x000080002c117810 */ /* 0x000fe20007f5e0ff */
[----:B------:R-:W-:Y:S02]  /*b0c0*/  STG.E.64 desc[UR10][R44.64+0x5800], R50 ;  /* 0x005800322c007986 */ /* 0x000fe4000c101b0a */
[----:B------:R-:W-:-:S02]  /*b0d0*/  IMAD.X R18, RZ, RZ, R43, P3 ;  /* 0x000000ffff127224 */ /* 0x000fc400018e062b */
[----:B------:R-:W-:Y:S04]  /*b0e0*/  STG.E.128 desc[UR10][R42.64+0xb000], R24 ;  /* 0x00b000182a007986 */ /* 0x000fe8000c101d0a */
[----:B------:R-:W-:Y:S01]  /*b0f0*/  STG.E desc[UR10][R40.64+0x2c00], R59 ;  /* 0x002c003b28007986 */ /* 0x000fe2000c10190a */
[----:B0-----:R-:W-:-:S03]  /*b100*/  IMAD.X R20, RZ, RZ, R45, P2 ;  /* 0x000000ffff147224 */ /* 0x001fc600010e062d */
        /* <DEDUP_REMOVED lines=13> */
.L_x_1391:
[----:B------:R-:W-:Y:S05]  /*b1e0*/  BSYNC.RECONVERGENT B1 ;  /* 0x0000000000017941 */ /* 0x000fea0003800200 */
.L_x_1390:
[----:B------:R-:W-:Y:S01]  /*b1f0*/  IMAD.IADD R10, R3, 0x1, -R12 ;  /* 0x00000001030a7824 */ /* 0x000fe200078e0a0c */
[----:B------:R-:W-:Y:S04]  /*b200*/  BSSY.RECONVERGENT B1, `(.L_x_1393) ;  /* 0x0000042000017945 */ /* 0x000fe80003800200 */
[----:B------:R-:W-:-:S13]  /*b210*/  ISETP.GT.AND P1, PT, R10, 0x400, PT ;  /* 0x000004000a00780c */ /* 0x000fda0003f24270 */
[----:B------:R-:W-:Y:S05]  /*b220*/  @!P1 BRA `(.L_x_1394) ;  /* 0x0000000000fc9947 */ /* 0x000fea0003800000 */
[----:B------:R-:W0:Y:S01]  /*b230*/  LDS.64 R10, [R9+-0x9020] ;  /* 0xff6fe000090a7984 */ /* 0x000e220000000a00 */
        /* <DEDUP_REMOVED lines=22> */
[----:B------:R-:W4:Y:S04]  /*b3a0*/  LDS.128 R28, [R9+0x5ff0] ;  /* 0x005ff000091c7984 */ /* 0x000f280000000c00 */
[----:B-----5:R-:W-:Y:S04]  /*b3b0*/  STG.E desc[UR10][R40.64+-0x400], R37 ;  /* 0xfffc002528007986 */ /* 0x020fe8000c10190a */
[----:B------:R-:W5:Y:S04]  /*b3c0*/  LDS R13, [R9+0x6000] ;  /* 0x00600000090d7984 */ /* 0x000f680000000800 */
[----:B------:R-:W-:Y:S04]  /*b3d0*/  STG.E.64 desc[UR10][R44.64], R34 ;  /* 0x000000222c007986 */ /* 0x000fe8000c101b0a */
[----:B------:R-:W5:Y:S04]  /*b3e0*/  LDS.64 R50, [R9+0x8fe0] ;  /* 0x008fe00009327984 */ /* 0x000f680000000a00 */
[----:B------:R-:W5:Y:S04]  /*b3f0*/  LDS.128 R32, [R9+0x8ff0] ;  /* 0x008ff00009207984 */ /* 0x000f680000000c00 */
[----:B------:R-:W5:Y:S04]  /*b400*/  LDS R61, [R9+0x9000] ;  /* 0x00900000093d7984 */ /* 0x000f680000000800 */
[----:B------:R-:W5:Y:S04]  /*b410*/  LDS.64 R52, [R9+0xbfe0] ;  /* 0x00bfe00009347984 */ /* 0x000f680000000a00 */
[----:B------:R-:W5:Y:S04]  /*b420*/  LDS.128 R36, [R9+0xbff0] ;  /* 0x00bff00009247984 */ /* 0x000f680000000c00 */
[----:B------:R0:W5:Y:S04]  /*b430*/  LDS R63, [R9+0xc000] ;  /* 0x00c00000093f7984 */ /* 0x0001680000000800 */
[----:B------:R1:W-:Y:S04]  /*b440*/  STG.E.128 desc[UR10][R42.64], R16 ;  /* 0x000000102a007986 */ /* 0x0003e8000c101d0a */
[----:B------:R-:W-:Y:S01]  /*b450*/  STG.E desc[UR10][R40.64], R55 ;  /* 0x0000003728007986 */ /* 0x000fe2000c10190a */
[----:B0-----:R-:W-:-:S03]  /*b460*/  VIADD R9, R9, 0x18000 ;  /* 0x0001800009097836 */ /* 0x001fc60000000000 */
[----:B------:R-:W-:Y:S04]  /*b470*/  STG.E.64 desc[UR10][R44.64+0x800], R46 ;  /* 0x0008002e2c007986 */ /* 0x000fe8000c101b0a */
[----:B------:R-:W-:Y:S04]  /*b480*/  STG.E.128 desc[UR10][R42.64+0x1000], R20 ;  /* 0x001000142a007986 */ /* 0x000fe8000c101d0a */
[----:B------:R-:W-:Y:S01]  /*b490*/  STG.E desc[UR10][R40.64+0x400], R57 ;  /* 0x0004003928007986 */ /* 0x000fe2000c10190a */
[----:B-1----:R-:W-:-:S03]  /*b4a0*/  IADD3 R18, P1, PT, R44, 0x4000, RZ ;  /* 0x000040002c127810 */ /* 0x002fc60007f3e0ff */
[----:B------:R0:W-:Y:S01]  /*b4b0*/  STG.E.64 desc[UR10][R44.64+0x1000], R10 ;  /* 0x0010000a2c007986 */ /* 0x0001e2000c101b0a */
[----:B------:R-:W-:Y:S01]  /*b4c0*/  IADD3 R16, P2, PT, R42, 0x8000, RZ ;  /* 0x000080002a107810 */ /* 0x000fe20007f5e0ff */
[----:B------:R-:W-:Y:S02]  /*b4d0*/  IMAD.X R19, RZ, RZ, R45, P1 ;  /* 0x000000ffff137224 */ /* 0x000fe400008e062d */
[----:B--2---:R-:W-:Y:S02]  /*b4e0*/  STG.E.128 desc[UR10][R42.64+0x2000], R24 ;  /* 0x002000182a007986 */ /* 0x004fe4000c101d0a */
[----:B------:R-:W-:Y:S02]  /*b4f0*/  IMAD.X R17, RZ, RZ, R43, P2 ;  /* 0x000000ffff117224 */ /* 0x000fe400010e062b */
[----:B---3--:R-:W-:Y:S04]  /*b500*/  STG.E desc[UR10][R40.64+0x800], R59 ;  /* 0x0008003b28007986 */ /* 0x008fe8000c10190a */
[----:B----4-:R-:W-:Y:S01]  /*b510*/  STG.E.64 desc[UR10][R44.64+0x1800], R48 ;  /* 0x001800302c007986 */ /* 0x010fe2000c101b0a */
[----:B0-----:R-:W-:-:S03]  /*b520*/  IADD3 R10, P3, PT, R40, 0x2000, RZ ;  /* 0x00002000280a7810 */ /* 0x001fc60007f7e0ff */
[----:B------:R-:W-:Y:S02]  /*b530*/  STG.E.128 desc[UR10][R42.64+0x3000], R28 ;  /* 0x0030001c2a007986 */ /* 0x000fe4000c101d0a */
[----:B------:R-:W-:Y:S02]  /*b540*/  IMAD.X R11, RZ, RZ, R41, P3 ;  /* 0x000000ffff0b7224 */ /* 0x000fe400018e0629 */
[----:B-----5:R-:W-:Y:S04]  /*b550*/  STG.E desc[UR10][R40.64+0xc00], R13 ;  /* 0x000c000d28007986 */ /* 0x020fe8000c10190a */
        /* <DEDUP_REMOVED lines=11> */
[----:B------:R-:W-:-:S07]  /*b610*/  IMAD.MOV.U32 R41, RZ, RZ, R11 ;  /* 0x000000ffff297224 */ /* 0x000fce00078e000b */
.L_x_1394:
[----:B------:R-:W-:Y:S05]  /*b620*/  BSYNC.RECONVERGENT B1 ;  /* 0x0000000000017941 */ /* 0x000fea0003800200 */
.L_x_1393:
[----:B------:R-:W-:-:S13]  /*b630*/  ISETP.LT.OR P0, PT, R12, R3, P0 ;  /* 0x000000030c00720c */ /* 0x000fda0000701670 */
[----:B------:R-:W-:Y:S05]  /*b640*/  @!P0 BRA `(.L_x_1386) ;  /* 0x0000000000b08947 */ /* 0x000fea0003800000 */
[----:B------:R-:W0:Y:S04]  /*b650*/  LDS.64 R10, [R9+-0x9020] ;  /* 0xff6fe000090a7984 */ /* 0x000e280000000a00 */
        /* <DEDUP_REMOVED lines=11> */
[----:B0-----:R0:W-:Y:S04]  /*b710*/  STG.E.64 desc[UR10][R44.64+-0x1000], R10 ;  /* 0xfff0000a2c007986 */ /* 0x0011e8000c101b0a */
[----:B-1----:R0:W-:Y:S04]  /*b720*/  STG.E.128 desc[UR10][R42.64+-0x2000], R16 ;  /* 0xffe000102a007986 */ /* 0x0021e8000c101d0a */
[----:B--2---:R0:W-:Y:S04]  /*b730*/  STG.E desc[UR10][R40.64+-0x800], R37 ;  /* 0xfff8002528007986 */ /* 0x0041e8000c10190a */
[----:B---3--:R0:W-:Y:S04]  /*b740*/  STG.E.64 desc[UR10][R44.64+-0x800], R12 ;  /* 0xfff8000c2c007986 */ /* 0x0081e8000c101b0a */
[----:B----4-:R0:W-:Y:S04]  /*b750*/  STG.E.128 desc[UR10][R42.64+-0x1000], R20 ;  /* 0xfff000142a007986 */ /* 0x0101e8000c101d0a */
[----:B-----5:R0:W-:Y:S04]  /*b760*/  STG.E desc[UR10][R40.64+-0x400], R39 ;  /* 0xfffc002728007986 */ /* 0x0201e8000c10190a */
[----:B------:R0:W-:Y:S04]  /*b770*/  STG.E.64 desc[UR10][R44.64], R32 ;  /* 0x000000202c007986 */ /* 0x0001e8000c101b0a */
[----:B------:R0:W-:Y:S04]  /*b780*/  STG.E.128 desc[UR10][R42.64], R24 ;  /* 0x000000182a007986 */ /* 0x0001e8000c101d0a */
[----:B------:R0:W-:Y:S04]  /*b790*/  STG.E desc[UR10][R40.64], R47 ;  /* 0x0000002f28007986 */ /* 0x0001e8000c10190a */
[----:B------:R0:W-:Y:S04]  /*b7a0*/  STG.E.64 desc[UR10][R44.64+0x800], R34 ;  /* 0x000800222c007986 */ /* 0x0001e8000c101b0a */
[----:B------:R0:W-:Y:S04]  /*b7b0*/  STG.E.128 desc[UR10][R42.64+0x1000], R28 ;  /* 0x0010001c2a007986 */ /* 0x0001e8000c101d0a */
[----:B------:R0:W-:Y:S01]  /*b7c0*/  STG.E desc[UR10][R40.64+0x400], R49 ;  /* 0x0004003128007986 */ /* 0x0001e2000c10190a */
[----:B------:R-:W-:Y:S05]  /*b7d0*/  BRA `(.L_x_1386) ;  /* 0x00000000004c7947 */ /* 0x000fea0003800000 */
.L_x_1385:
[----:B------:R-:W-:Y:S01]  /*b7e0*/  ISETP.NE.AND P1, PT, R37, RZ, PT ;  /* 0x000000ff2500720c */ /* 0x000fe20003f25270 */
[----:B------:R-:W0:Y:S08]  /*b7f0*/  LDC.64 R24, c[0x0][0x3a0] ;  /* 0x0000e800ff187b82 */ /* 0x000e300000000a00 */
[----:B------:R-:W1:Y:S08]  /*b800*/  LDC.64 R26, c[0x0][0x3a8] ;  /* 0x0000ea00ff1a7b82 */ /* 0x000e700000000a00 */
[----:B------:R-:W2:Y:S08]  /*b810*/  @P1 LDC.64 R28, c[0x0][0x3b0] ;  /* 0x0000ec00ff1c1b82 */ /* 0x000eb00000000a00 */
[----:B------:R-:W3:Y:S01]  /*b820*/  LDC.64 R30, c[0x0][0x3a0] ;  /* 0x0000e800ff1e7b82 */ /* 0x000ee20000000a00 */
[----:B0-----:R-:W-:-:S05]  /*b830*/  @P1 IMAD.WIDE R24, R39, 0x8, R24 ;  /* 0x0000000827181825 */ /* 0x001fca00078e0218 */
[----:B------:R0:W-:Y:S02]  /*b840*/  @P1 STG.E.64 desc[UR10][R24.64], R10 ;  /* 0x0000000a18001986 */ /* 0x0001e4000c101b0a */
[----:B------:R-:W4:Y:S01]  /*b850*/  LDC.64 R32, c[0x0][0x3a8] ;  /* 0x0000ea00ff207b82 */ /* 0x000f220000000a00 */
[----:B-1----:R-:W-:-:S05]  /*b860*/  @P1 IMAD.WIDE R26, R39, 0x10, R26 ;  /* 0x00000010271a1825 */ /* 0x002fca00078e021a */
[----:B------:R0:W-:Y:S02]  /*b870*/  @P1 STG.E.128 desc[UR10][R26.64], R20 ;  /* 0x000000141a001986 */ /* 0x0001e4000c101d0a */
[----:B------:R-:W1:Y:S01]  /*b880*/  @P0 LDC.64 R34, c[0x0][0x3b0] ;  /* 0x0000ec00ff220b82 */ /* 0x000e620000000a00 */
[----:B--2---:R-:W-:-:S05]  /*b890*/  @P1 IMAD.WIDE R28, R39, 0x4, R28 ;  /* 0x00000004271c1825 */ /* 0x004fca00078e021c */
[----:B------:R0:W-:Y:S01]  /*b8a0*/  @P1 STG.E desc[UR10][R28.64], R42 ;  /* 0x0000002a1c001986 */ /* 0x0001e2000c10190a */
[----:B---3--:R-:W-:-:S05]  /*b8b0*/  @P0 IMAD.WIDE R30, R41, 0x8, R30 ;  /* 0x00000008291e0825 */ /* 0x008fca00078e021e */
[----:B------:R0:W-:Y:S01]  /*b8c0*/  @P0 STG.E.64 desc[UR10][R30.64], R12 ;  /* 0x0000000c1e000986 */ /* 0x0001e2000c101b0a */
[----:B----4-:R-:W-:-:S05]  /*b8d0*/  @P0 IMAD.WIDE R32, R41, 0x10, R32 ;  /* 0x0000001029200825 */ /* 0x010fca00078e0220 */
[----:B------:R0:W-:Y:S01]  /*b8e0*/  @P0 STG.E.128 desc[UR10][R32.64], R16 ;  /* 0x0000001020000986 */ /* 0x0001e2000c101d0a */
[----:B-1----:R-:W-:-:S05]  /*b8f0*/  @P0 IMAD.WIDE R34, R41, 0x4, R34 ;  /* 0x0000000429220825 */ /* 0x002fca00078e0222 */
[----:B------:R0:W-:Y:S02]  /*b900*/  @P0 STG.E desc[UR10][R34.64], R36 ;  /* 0x0000002422000986 */ /* 0x0001e4000c10190a */
.L_x_1386:
[----:B------:R-:W-:Y:S05]  /*b910*/  BSYNC.RECONVERGENT B0 ;  /* 0x0000000000007941 */ /* 0x000fea0003800200 */
.L_x_1384:
[----:B------:R-:W-:-:S13]  /*b920*/  ISETP.NE.AND P0, PT, R2, 0xff, PT ;  /* 0x000000ff0200780c */ /* 0x000fda0003f05270 */
[----:B------:R-:W-:Y:S05]  /*b930*/  @P0 EXIT ;  /* 0x000000000000094d */ /* 0x000fea0003800000 */
[----:B0-----:R-:W0:Y:S01]  /*b940*/  LDC.64 R18, c[0x0][0x3b8] ;  /* 0x0000ee00ff127b82 */ /* 0x001e220000000a00 */
[----:B------:R-:W-:-:S13]  /*b950*/  ISETP.NE.AND P0, PT, R0, 0x200, PT ;  /* 0x000002000000780c */ /* 0x000fda0003f05270 */
[----:B------:R-:W-:Y:S05]  /*b960*/  @P0 BRA `(.L_x_1395) ;  /* 0x0000000000280947 */ /* 0x000fea0003800000 */
[----:B------:R-:W1:Y:S08]  /*b970*/  LDC.64 R10, c[0x0][0x3a0] ;  /* 0x0000e800ff0a7b82 */ /* 0x000e700000000a00 */
[----:B------:R-:W2:Y:S08]  /*b980*/  LDC.64 R12, c[0x0][0x3a8] ;  /* 0x0000ea00ff0c7b82 */ /* 0x000eb00000000a00 */
[----:B------:R-:W3:Y:S01]  /*b990*/  LDC.64 R16, c[0x0][0x3b0] ;  /* 0x0000ec00ff107b82 */ /* 0x000ee20000000a00 */
[----:B-1----:R-:W-:-:S05]  /*b9a0*/  IMAD.WIDE R10, R3, 0x8, R10 ;  /* 0x00000008030a7825 */ /* 0x002fca00078e020a */
[----:B------:R1:W-:Y:S01]  /*b9b0*/  STG.E.64 desc[UR10][R10.64], R14 ;  /* 0x0000000e0a007986 */ /* 0x0003e2000c101b0a */
[----:B--2---:R-:W-:-:S05]  /*b9c0*/  IMAD.WIDE R12, R3, 0x10, R12 ;  /* 0x00000010030c7825 */ /* 0x004fca00078e020c */
[----:B------:R1:W-:Y:S01]  /*b9d0*/  STG.E.128 desc[UR10][R12.64], R4 ;  /* 0x000000040c007986 */ /* 0x0003e2000c101d0a */
[----:B---3--:R-:W-:-:S04]  /*b9e0*/  IMAD.WIDE R16, R3, 0x4, R16 ;  /* 0x0000000403107825 */ /* 0x008fc800078e0210 */
[----:B------:R-:W-:Y:S01]  /*b9f0*/  VIADD R3, R3, 0x1 ;  /* 0x0000000103037836 */ /* 0x000fe20000000000 */
[----:B------:R1:W-:Y:S06]  /*ba00*/  STG.E desc[UR10][R16.64], R8 ;  /* 0x0000000810007986 */ /* 0x0003ec000c10190a */
.L_x_1395:
[----:B0-----:R-:W-:Y:S01]  /*ba10*/  STG.E desc[UR10][R18.64], R3 ;  /* 0x0000000312007986 */ /* 0x001fe2000c10190a */
[----:B------:R-:W-:Y:S05]  /*ba20*/  EXIT ;  /* 0x000000000000794d */ /* 0x000fea0003800000 */
.L_x_1379:
[----:B------:R-:W0:Y:S01]  /*ba30*/  LDC.64 R2, c[0x0][0x380] ;  /* 0x0000e000ff027b82 */ /* 0x000e220000000a00 */
[----:B------:R-:W1:Y:S01]  /*ba40*/  S2R R40, SR_TID.X ;  /* 0x0000000000287919 */ /* 0x000e620000002100 */
[----:B------:R-:W2:Y:S06]  /*ba50*/  S2R R16, SR_CgaCtaId ;  /* 0x0000000000107919 */ /* 0x000eac0000008800 */
[----:B------:R-:W3:Y:S01]  /*ba60*/  LDC.64 R14, c[0x0][0x388] ;  /* 0x0000e200ff0e7b82 */ /* 0x000ee20000000a00 */
[----:B------:R-:W4:Y:S01]  /*ba70*/  S2R R29, SR_LANEID ;  /* 0x00000000001d7919 */ /* 0x000f220000000000 */
[----:B------:R-:W-:-:S06]  /*ba80*/  CS2R R38, SRZ ;  /* 0x0000000000267805 */ /* 0x000fcc000001ff00 */
[----:B------:R-:W5:Y:S01]  /*ba90*/  LDC R44, c[0x0][0x398] ;  /* 0x0000e600ff2c7b82 */ /* 0x000f620000000800 */
[----:B0-----:R-:W-:-:S05]  /*baa0*/  IMAD.WIDE.U32 R20, R4, 0x8, R2 ;  /* 0x0000000804147825 */ /* 0x001fca00078e0002 */
[----:B------:R-:W2:Y:S01]  /*bab0*/  LDG.E.64.CONSTANT R10, desc[UR10][R20.64] ;  /* 0x0000000a140a7981 */ /* 0x000ea2000c1e9b00 */
[C---:B-1----:R-:W-:Y:S01]  /*bac0*/  IMAD.SHL.U32 R25, R40.reuse, 0x2, RZ ;  /* 0x0000000228197824 */ /* 0x042fe200078e00ff */
        /* <DEDUP_REMOVED lines=8> */
[----:B--2---:R-:W-:Y:S02]  /*bb50*/  IMAD.MOV.U32 R8, RZ, RZ, R10 ;  /* 0x000000ffff087224 */ /* 0x004fe400078e000a */
[----:B------:R-:W-:Y:S02]  /*bb60*/  IMAD.MOV.U32 R9, RZ, RZ, R11 ;  /* 0x000000ffff097224 */ /* 0x000fe400078e000b */
[----:B------:R-:W2:Y:S04]  /*bb70*/  @!P0 LDG.E.64.CONSTANT R10, desc[UR10][R6.64] ;  /* 0x0000000a060a8981 */ /* 0x000ea8000c1e9b00 */
[----:B------:R-:W5:Y:S01]  /*bb80*/  @!P1 LDG.E.64.CONSTANT R8, desc[UR10][R12.64+0x100] ;  /* 0x0001000a0c089981 */ /* 0x000f62000c1e9b00 */
[----:B------:R-:W-:Y:S01]  /*bb90*/  MOV R3, 0x400 ;  /* 0x0000040000037802 */ /* 0x000fe20000000f00 */
[----:B---3--:R-:W-:Y:S01]  /*bba0*/  IMAD.WIDE.U32 R22, R4, 0x10, R14 ;  /* 0x0000001004167825 */ /* 0x008fe200078e000e */
[----:B------:R-:W-:-:S02]  /*bbb0*/  LOP3.LUT R2, R25, 0x7c0, RZ, 0xc0, !PT ;  /* 0x000007c019027812 */ /* 0x000fc400078ec0ff */
[----:B------:R-:W-:-:S03]  /*bbc0*/  LEA R3, R16, R3, 0x18 ;  /* 0x0000000310037211 */ /* 0x000fc600078ec0ff */
[----:B----4-:R-:W-:-:S04]  /*bbd0*/  IMAD.IADD R2, R2, 0x1, R29 ;  /* 0x0000000102027824 */ /* 0x010fc800078e021d */
        /* <DEDUP_REMOVED lines=8> */
[C---:B------:R-:W-:Y:S01]  /*bc60*/  @!P1 LEA R30, P2, R27.reuse, R22, 0x4 ;  /* 0x000000161b1e9211 */ /* 0x040fe200078420ff */
[----:B------:R-:W-:-:S04]  /*bc70*/  @!P0 IMAD.WIDE.U32 R26, R27, 0x10, R22 ;  /* 0x000000101b1a8825 */ /* 0x000fc800078e0016 */
[----:B------:R-:W-:Y:S01]  /*bc80*/  @!P1 IMAD.X R31, RZ, RZ, R23, P2 ;  /* 0x000000ffff1f9224 */ /* 0x000fe200010e0617 */
[----:B------:R-:W-:-:S13]  /*bc90*/  ISETP.NE.AND P2, PT, R40, RZ, PT ;  /* 0x000000ff2800720c */ /* 0x000fda0003f45270 */
[----:B------:R-:W3:Y:S01]  /*bca0*/  @!P2 LDG.E.64.CONSTANT R38, desc[UR10][R20.64+-0x8] ;  /* 0xfffff80a1426a981 */ /* 0x000ee2000c1e9b00 */
[----:B--2---:R-:W-:Y:S02]  /*bcb0*/  IMAD.MOV.U32 R16, RZ, RZ, R4 ;  /* 0x000000ffff107224 */ /* 0x004fe400078e0004 */
[----:B------:R-:W-:Y:S02]  /*bcc0*/  IMAD.MOV.U32 R17, RZ, RZ, R5 ;  /* 0x000000ffff117224 */ /* 0x000fe400078e0005 */
[----:B------:R-:W-:Y:S02]  /*bcd0*/  IMAD.MOV.U32 R18, RZ, RZ, R6 ;  /* 0x000000ffff127224 */ /* 0x000fe400078e0006 */
[----:B------:R-:W-:Y:S02]  /*bce0*/  IMAD.MOV.U32 R19, RZ, RZ, R7 ;  /* 0x000000ffff137224 */ /* 0x000fe400078e0007 */
[----:B------:R2:W4:Y:S04]  /*bcf0*/  @!P0 LDG.E.128 R4, desc[UR10][R26.64] ;  /* 0x0000000a1a048981 */ /* 0x000528000c1e1d00 */
[----:B------:R-:W5:Y:S01]  /*bd00*/  @!P1 LDG.E.128 R16, desc[UR10][R30.64+0x200] ;  /* 0x0002000a1e109981 */ /* 0x000f62000c1e1d00 */
[----:B0-----:R-:W-:Y:S01]  /*bd10*/  IMAD.IADD R9, R2, 0x1, R29 ;  /* 0x0000000102097824 */ /* 0x001fe200078e021d */
[----:B------:R-:W-:Y:S01]  /*bd20*/  CS2R R46, SRZ ;  /* 0x00000000002e7805 */ /* 0x000fe2000001ff00 */
[----:B------:R-:W-:Y:S01]  /*bd30*/  IMAD.MOV.U32 R45, RZ, RZ, RZ ;  /* 0x000000ffff2d7224 */ /* 0x000fe200078e00ff */
[----:B------:R-:W-:Y:S01]  /*bd40*/  CS2R R50, SRZ ;  /* 0x0000000000327805 */ /* 0x000fe2000001ff00 */
[----:B------:R-:W-:-:S02]  /*bd50*/  IMAD.MOV.U32 R49, RZ, RZ, RZ ;  /* 0x000000ffff317224 */ /* 0x000fc400078e00ff */
[----:B------:R-:W-:Y:S02]  /*bd60*/  IMAD R35, R2, 0x18, R35 ;  /* 0x0000001802237824 */ /* 0x000fe400078e0223 */
[----:B------:R-:W-:Y:S02]  /*bd70*/  IMAD.MOV.U32 R48, RZ, RZ, R44 ;  /* 0x000000ffff307224 */ /* 0x000fe400078e002c */
[----:B--2---:R-:W-:Y:S01]  /*bd80*/  IMAD R26, R9, 0x18, R24 ;  /* 0x00000018091a7824 */ /* 0x004fe200078e0218 */
[----:B------:R-:W-:Y:S04]  /*bd90*/  STS.128 [R35+0x10], R44 ;  /* 0x0000102c23007388 */ /* 0x000fe80000000c00 */
[----:B------:R-:W-:Y:S01]  /*bda0*/  STS.128 [R35+0x410], R48 ;  /* 0x0004103023007388 */ /* 0x000fe20000000c00 */
[C---:B------:R-:W-:Y:S01]  /*bdb0*/  IMAD R27, R40.reuse, 0x8, R3 ;  /* 0x00000008281b7824 */ /* 0x040fe200078e0203 */
[----:B------:R-:W-:-:S02]  /*bdc0*/  ISETP.NE.AND P0, PT, R40, RZ, PT ;  /* 0x000000ff2800720c */ /* 0x000fc40003f05270 */
[----:B------:R-:W-:Y:S01]  /*bdd0*/  ISETP.GE.AND P4, PT, R29, 0x1, PT ;  /* 0x000000011d00780c */ /* 0x000fe20003f86270 */
[----:B----4-:R-:W-:Y:S04]  /*bde0*/  STS.128 [R35], R4 ;  /* 0x0000000423007388 */ /* 0x010fe80000000c00 */
[----:B-----5:R-:W-:Y:S01]  /*bdf0*/  STS.128 [R35+0x400], R16 ;  /* 0x0004001023007388 */ /* 0x020fe20000000c00 */
[----:B------:R-:W-:-:S03]  /*be00*/  NOP ;  /* 0x0000000000007918 */ /* 0x000fc60000000000 */
[----:B------:R-:W-:Y:S04]  /*be10*/  LDS.128 R8, [R26] ;  /* 0x000000001a087984 */ /* 0x000fe80000000c00 */
[----:B------:R-:W0:Y:S04]  /*be20*/  LDS.128 R20, [R26+0x20] ;  /* 0x000020001a147984 */ /* 0x000e280000000c00 */
[----:B------:R-:W2:Y:S04]  /*be30*/  LDS R2, [R26+0x10] ;  /* 0x000010001a027984 */ /* 0x000ea80000000800 */
[----:B------:R-:W-:Y:S01]  /*be40*/  LDS R24, [R26+0x30] ;  /* 0x000030001a187984 */ /* 0x000fe20000000800 */
[----:B------:R-:W-:Y:S06]  /*be50*/  BAR.SYNC.DEFER_BLOCKING 0x0 ;  /* 0x0000000000007b1d */ /* 0x000fec0000010000 */
[----:B-1----:R-:W-:Y:S02]  /*be60*/  STS.64 [R27+0xa60], R14 ;  /* 0x000a600e1b007388 */ /* 0x002fe40000000a00 */
[----:B------:R-:W-:Y:S06]  /*be70*/  BAR.SYNC.DEFER_BLOCKING 0x0 ;  /* 0x0000000000007b1d */ /* 0x000fec0000010000 */
[----:B---3--:R-:W1:Y:S01]  /*be80*/  @P0 LDS.64 R38, [R27+0xa58] ;  /* 0x000a58001b260984 */ /* 0x008e620000000a00 */
[----:B------:R-:W-:Y:S01]  /*be90*/  ISETP.NE.U32.AND P0, PT, R12, R14, PT ;  /* 0x0000000e0c00720c */ /* 0x000fe20003f05070 */
[----:B0-----:R-:W-:Y:S01]  /*bea0*/  DADD R4, R8, R20 ;  /* 0x0000000008047229 */ /* 0x001fe20000000014 */
[----:B------:R-:W-:-:S02]  /*beb0*/  VIADD R17, R25, 0x1 ;  /* 0x0000000119117836 */ /* 0x000fc40000000000 */
[----:B------:R-:W-:Y:S01]  /*bec0*/  ISETP.NE.AND.EX P0, PT, R13, R15, PT, P0 ;  /* 0x0000000f0d00720c */ /* 0x000fe20003f05300 */
[----:B------:R-:W-:-:S03]  /*bed0*/  DADD R6, R10, R22 ;  /* 0x000000000a067229 */ /* 0x000fc60000000016 */
[----:B------:R-:W-:-:S04]  /*bee0*/  ISETP.EQ.OR P0, PT, R17, R0, P0 ;  /* 0x000000001100720c */ /* 0x000fc80000702670 */
[----:B------:R-:W-:Y:S02]  /*bef0*/  FSEL R34, R20, R4, P0 ;  /* 0x0000000414227208 */ /* 0x000fe40000000000 */
[----:B------:R-:W-:-:S03]  /*bf00*/  FSEL R35, R21, R5, P0 ;  /* 0x0000000515237208 */ /* 0x000fc60000000000 */
[----:B------:R-:W-:Y:S01]  /*bf10*/  SHFL.UP PT, R4, R34, 0x1, RZ ;  /* 0x0420000022047989 */ /* 0x000fe200000e00ff */
[----:B------:R-:W-:-:S03]  /*bf20*/  FSEL R28, R22, R6, P0 ;  /* 0x00000006161c7208 */ /* 0x000fc60000000000 */
[----:B------:R-:W0:Y:S01]  /*bf30*/  SHFL.UP PT, R5, R35, 0x1, RZ ;  /* 0x0420000023057989 */ /* 0x000e2200000e00ff */
[----:B------:R-:W-:Y:S02]  /*bf40*/  FSEL R31, R23, R7, P0 ;  /* 0x00000007171f7208 */ /* 0x000fe40000000000 */
[----:B--2---:R-:W-:Y:S01]  /*bf50*/  SEL R17, R2, RZ, !P0 ;  /* 0x000000ff02117207 */ /* 0x004fe20004000000 */
[----:B------:R-:W-:Y:S04]  /*bf60*/  SHFL.UP PT, R6, R28, 0x1, RZ ;  /* 0x042000001c067989 */ /* 0x000fe800000e00ff */
[----:B------:R-:W2:Y:S01]  /*bf70*/  SHFL.UP PT, R7, R31, 0x1, RZ ;  /* 0x042000001f077989 */ /* 0x000ea200000e00ff */
[----:B-1----:R-:W-:-:S04]  /*bf80*/  ISETP.NE.U32.AND P1, PT, R38, R12, PT ;  /* 0x0000000c2600720c */ /* 0x002fc80003f25070 */
[----:B------:R-:W-:-:S04]  /*bf90*/  ISETP.NE.AND.EX P1, PT, R39, R13, PT, P1 ;  /* 0x0000000d2700720c */ /* 0x000fc80003f25310 */
[----:B------:R-:W-:Y:S02]  /*bfa0*/  ISETP.EQ.OR P1, PT, R25, R0, P1 ;  /* 0x000000001900720c */ /* 0x000fe40000f22670 */
[----:B------:R-:W-:Y:S02]  /*bfb0*/  IADD3 R17, PT, PT, R24, R17, RZ ;  /* 0x0000001118117210 */ /* 0x000fe40007ffe0ff */
[----:B------:R-:W-:Y:S01]  /*bfc0*/  SEL R0, RZ, 0x1, !P1 ;  /* 0x00000001ff007807 */ /* 0x000fe20004800000 */
[----:B------:R-:W-:Y:S02]  /*bfd0*/  IMAD.MOV.U32 R16, RZ, RZ, 0x2 ;  /* 0x00000002ff107424 */ /* 0x000fe400078e00ff */
[----:B------:R-:W1:Y:S01]  /*bfe0*/  SHFL.UP PT, R18, R17, 0x1, RZ ;  /* 0x0420000011127989 */ /* 0x000e6200000e00ff */
[----:B0-----:R-:W-:-:S05]  /*bff0*/  DADD R4, R4, R34 ;  /* 0x0000000004047229 */ /* 0x001fca0000000022 */
[----:B------:R-:W-:Y:S02]  /*c000*/  @!P1 IMAD.MOV R16, RZ, RZ, 0x1 ;  /* 0x00000001ff109424 */ /* 0x000fe400078e02ff */
[----:B------:R-:W-:Y:S02]  /*c010*/  @!P0 IMAD.MOV R16, RZ, RZ, R0 ;  /* 0x000000ffff108224 */ /* 0x000fe400078e0200 */
[----:B------:R-:W-:-:S03]  /*c020*/  IMAD.MOV.U32 R30, RZ, RZ, R28 ;  /* 0x000000ffff1e7224 */ /* 0x000fc600078e001c */
[----:B------:R-:W0:Y:S01]  /*c030*/  SHFL.UP PT, R0, R16, 0x1, RZ ;  /* 0x0420000010007989 */ /* 0x000e2200000e00ff */
[----:B------:R-:W-:Y:S02]  /*c040*/  ISETP.NE.AND P3, PT, R16, RZ, PT ;  /* 0x000000ff1000720c */ /* 0x000fe40003f65270 */
[----:B--2---:R-:W-:Y:S02]  /*c050*/  DADD R6, R6, R30 ;  /* 0x0000000006067229 */ /* 0x004fe4000000001e */
[----:B------:R-:W-:Y:S02]  /*c060*/  @P4 FSEL R34, R4, R34, !P3 ;  /* 0x0000002204224208 */ /* 0x000fe40005800000 */
[----:B------:R-:W-:-:S03]  /*c070*/  @P4 FSEL R35, R5, R35, !P3 ;  /* 0x0000002305234208 */ /* 0x000fc60005800000 */
[----:B------:R-:W-:Y:S01]  /*c080*/  SHFL.UP PT, R4, R34, 0x2, RZ ;  /* 0x0440000022047989 */ /* 0x000fe200000e00ff */
[----:B-1----:R-:W-:-:S03]  /*c090*/  SEL R18, R18, RZ, !P3 ;  /* 0x000000ff12127207 */ /* 0x002fc60005800000 */
[----:B------:R-:W1:Y:S01]  /*c0a0*/  SHFL.UP PT, R5, R35, 0x2, RZ ;  /* 0x0440000023057989 */ /* 0x000e6200000e00ff */
[----:B------:R-:W-:Y:S02]  /*c0b0*/  @P4 FSEL R28, R6, R28, !P3 ;  /* 0x0000001c061c4208 */ /* 0x000fe40005800000 */
[----:B------:R-:W-:Y:S02]  /*c0c0*/  @P4 FSEL R31, R7, R31, !P3 ;  /* 0x0000001f071f4208 */ /* 0x000fe40005800000 */
[----:B------:R-:W-:Y:S01]  /*c0d0*/  SEL R18, R18, RZ, P4 ;  /* 0x000000ff12127207 */ /* 0x000fe20002000000 */
[----:B------:R-:W-:Y:S04]  /*c0e0*/  SHFL.UP PT, R6, R28, 0x2, RZ ;  /* 0x044000001c067989 */ /* 0x000fe800000e00ff */
[----:B------:R-:W2:Y:S01]  /*c0f0*/  SHFL.UP PT, R7, R31, 0x2, RZ ;  /* 0x044000001f077989 */ /* 0x000ea200000e00ff */
[----:B0-----:R-:W-:Y:S01]  /*c100*/  SEL R19, R0, RZ, P4 ;  /* 0x000000ff00137207 */ /* 0x001fe20002000000 */
[----:B------:R-:W-:-:S04]  /*c110*/  IMAD.IADD R18, R17, 0x1, R18 ;  /* 0x0000000111127824 */ /* 0x000fc800078e0212 */
[----:B------:R-:W-:Y:S02]  /*c120*/  IMAD.IADD R19, R19, 0x1, R16 ;  /* 0x0000000113137824 */ /* 0x000fe400078e0210 */
[----:B------:R-:W0:Y:S01]  /*c130*/  SHFL.UP PT, R16, R18, 0x2, RZ ;  /* 0x0440000012107989 */ /* 0x000e2200000e00ff */
[----:B------:R-:W-:Y:S01]  /*c140*/  ISETP.GE.AND P4, PT, R29, 0x2, PT ;  /* 0x000000021d00780c */ /* 0x000fe20003f86270 */
[----:B------:R-:W-:Y:S02]  /*c150*/  IMAD.MOV.U32 R30, RZ, RZ, R28 ;  /* 0x000000ffff1e7224 */ /* 0x000fe400078e001c */
[----:B------:R-:W3:Y:S01]  /*c160*/  SHFL.UP PT, R0, R19, 0x2, RZ ;  /* 0x0440000013007989 */ /* 0x000ee200000e00ff */
[----:B-1----:R-:W-:Y:S01]  /*c170*/  DADD R4, R4, R34 ;  /* 0x0000000004047229 */ /* 0x002fe20000000022 */
[----:B------:R-:W-:Y:S02]  /*c180*/  ISETP.NE.AND P3, PT, R19, RZ, PT ;  /* 0x000000ff1300720c */ /* 0x000fe40003f65270 */
[----:B--2---:R-:W-:-:S07]  /*c190*/  DADD R6, R6, R30 ;  /* 0x0000000006067229 */ /* 0x004fce000000001e */
[----:B------:R-:W-:Y:S02]  /*c1a0*/  @P4 FSEL R34, R4, R34, !P3 ;  /* 0x0000002204224208 */ /* 0x000fe40005800000 */
[----:B------:R-:W-:-:S03]  /*c1b0*/  @P4 FSEL R35, R5, R35, !P3 ;  /* 0x0000002305234208 */ /* 0x000fc60005800000 */
[----:B------:R-:W-:Y:S01]  /*c1c0*/  SHFL.UP PT, R4, R34, 0x4, RZ ;  /* 0x0480000022047989 */ /* 0x000fe200000e00ff */
[----:B0-----:R-:W-:-:S03]  /*c1d0*/  SEL R16, R16, RZ, !P3 ;  /* 0x000000ff10107207 */ /* 0x001fc60005800000 */
[----:B------:R-:W0:Y:S01]  /*c1e0*/  SHFL.UP PT, R5, R35, 0x4, RZ ;  /* 0x0480000023057989 */ /* 0x000e2200000e00ff */
[----:B------:R-:W-:Y:S02]  /*c1f0*/  @P4 FSEL R28, R6, R28, !P3 ;  /* 0x0000001c061c4208 */ /* 0x000fe40005800000 */
[----:B------:R-:W-:Y:S02]  /*c200*/  @P4 FSEL R31, R7, R31, !P3 ;  /* 0x0000001f071f4208 */ /* 0x000fe40005800000 */
[----:B------:R-:W-:Y:S01]  /*c210*/  SEL R17, R16, RZ, P4 ;  /* 0x000000ff10117207 */ /* 0x000fe20002000000 */
[----:B------:R-:W-:Y:S01]  /*c220*/  SHFL.UP PT, R6, R28, 0x4, RZ ;  /* 0x048000001c067989 */ /* 0x000fe200000e00ff */
[----:B---3--:R-:W-:-:S03]  /*c230*/  SEL R0, R0, RZ, P4 ;  /* 0x000000ff00007207 */ /* 0x008fc60002000000 */
[----:B------:R-:W1:Y:S01]  /*c240*/  SHFL.UP PT, R7, R31, 0x4, RZ ;  /* 0x048000001f077989 */ /* 0x000e6200000e00ff */
[----:B------:R-:W-:Y:S02]  /*c250*/  IMAD.IADD R17, R18, 0x1, R17 ;  /* 0x0000000112117824 */ /* 0x000fe400078e0211 */
[----:B------:R-:W-:-:S03]  /*c260*/  IMAD.IADD R0, R19, 0x1, R0 ;  /* 0x0000000113007824 */ /* 0x000fc600078e0200 */
[----:B------:R-:W2:Y:S01]  /*c270*/  SHFL.UP PT, R18, R17, 0x4, RZ ;  /* 0x0480000011127989 */ /* 0x000ea200000e00ff */
[----:B------:R-:W-:-:S03]  /*c280*/  ISETP.GE.AND P4, PT, R29, 0x4, PT ;  /* 0x000000041d00780c */ /* 0x000fc60003f86270 */
[----:B------:R-:W3:Y:S01]  /*c290*/  SHFL.UP PT, R16, R0, 0x4, RZ ;  /* 0x0480000000107989 */ /* 0x000ee200000e00ff */
[----:B------:R-:W-:Y:S01]  /*c2a0*/  IMAD.MOV.U32 R30, RZ, RZ, R28 ;  /* 0x000000ffff1e7224 */ /* 0x000fe200078e001c */
[----:B0-----:R-:W-:Y:S01]  /*c2b0*/  DADD R4, R4, R34 ;  /* 0x0000000004047229 */ /* 0x001fe20000000022 */
[----:B------:R-:W-:-:S04]  /*c2c0*/  ISETP.NE.AND P3, PT, R0, RZ, PT ;  /* 0x000000ff0000720c */ /* 0x000fc80003f65270 */
[----:B-1----:R-:W-:-:S05]  /*c2d0*/  DADD R6, R6, R30 ;  /* 0x0000000006067229 */ /* 0x002fca000000001e */
[----:B------:R-:W-:Y:S02]  /*c2e0*/  @P4 FSEL R34, R4, R34, !P3 ;  /* 0x0000002204224208 */ /* 0x000fe40005800000 */
[----:B------:R-:W-:-:S03]  /*c2f0*/  @P4 FSEL R35, R5, R35, !P3 ;  /* 0x0000002305234208 */ /* 0x000fc60005800000 */
[----:B------:R-:W-:Y:S01]  /*c300*/  SHFL.UP PT, R4, R34, 0x8, RZ ;  /* 0x0500000022047989 */ /* 0x000fe200000e00ff */
[----:B--2---:R-:W-:-:S03]  /*c310*/  SEL R18, R18, RZ, !P3 ;  /* 0x000000ff12127207 */ /* 0x004fc60005800000 */
[----:B------:R-:W0:Y:S01]  /*c320*/  SHFL.UP PT, R5, R35, 0x8, RZ ;  /* 0x0500000023057989 */ /* 0x000e2200000e00ff */
[----:B------:R-:W-:Y:S02]  /*c330*/  @P4 FSEL R28, R6, R28, !P3 ;  /* 0x0000001c061c4208 */ /* 0x000fe40005800000 */
[----:B------:R-:W-:Y:S02]  /*c340*/  @P4 FSEL R31, R7, R31, !P3 ;  /* 0x0000001f071f4208 */ /* 0x000fe40005800000 */
[----:B------:R-:W-:Y:S02]  /*c350*/  SEL R18, R18, RZ, P4 ;  /* 0x000000ff12127207 */ /* 0x000fe40002000000 */
[----:B---3--:R-:W-:Y:S01]  /*c360*/  SEL R19, R16, RZ, P4 ;  /* 0x000000ff10137207 */ /* 0x008fe20002000000 */
[----:B------:R-:W-:Y:S02]  /*c370*/  SHFL.UP PT, R6, R28, 0x8, RZ ;  /* 0x050000001c067989 */ /* 0x000fe400000e00ff */
[----:B------:R-:W-:-:S02]  /*c380*/  IMAD.IADD R18, R17, 0x1, R18 ;  /* 0x0000000111127824 */ /* 0x000fc400078e0212 */
[----:B------:R-:W1:Y:S01]  /*c390*/  SHFL.UP PT, R7, R31, 0x8, RZ ;  /* 0x050000001f077989 */ /* 0x000e6200000e00ff */
[----:B------:R-:W-:-:S03]  /*c3a0*/  IMAD.IADD R19, R0, 0x1, R19 ;  /* 0x0000000100137824 */ /* 0x000fc600078e0213 */
[----:B------:R-:W2:Y:S04]  /*c3b0*/  SHFL.UP PT, R16, R18, 0x8, RZ ;  /* 0x0500000012107989 */ /* 0x000ea800000e00ff */
[----:B------:R-:W3:Y:S01]  /*c3c0*/  SHFL.UP PT, R0, R19, 0x8, RZ ;  /* 0x0500000013007989 */ /* 0x000ee200000e00ff */
[----:B------:R-:W-:Y:S01]  /*c3d0*/  ISETP.GE.AND P4, PT, R29, 0x8, PT ;  /* 0x000000081d00780c */ /* 0x000fe20003f86270 */
[----:B------:R-:W-:Y:S01]  /*c3e0*/  IMAD.MOV.U32 R30, RZ, RZ, R28 ;  /* 0x000000ffff1e7224 */ /* 0x000fe200078e001c */
[----:B0-----:R-:W-:Y:S01]  /*c3f0*/  DADD R4, R4, R34 ;  /* 0x0000000004047229 */ /* 0x001fe20000000022 */
[----:B------:R-:W-:-:S10]  /*c400*/  ISETP.NE.AND P3, PT, R19, RZ, PT ;  /* 0x000000ff1300720c */ /* 0x000fd40003f65270 */
[----:B------:R-:W-:Y:S01]  /*c410*/  @P4 FSEL R34, R4, R34, !P3 ;  /* 0x0000002204224208 */ /* 0x000fe20005800000 */
[----:B-1----:R-:W-:Y:S01]  /*c420*/  DADD R6, R6, R30 ;  /* 0x0000000006067229 */ /* 0x002fe2000000001e */
[----:B------:R-:W-:-:S03]  /*c430*/  @P4 FSEL R35, R5, R35, !P3 ;  /* 0x0000002305234208 */ /* 0x000fc60005800000 */
[----:B------:R-:W-:Y:S01]  /*c440*/  SHFL.UP PT, R4, R34, 0x10, RZ ;  /* 0x0600000022047989 */ /* 0x000fe200000e00ff */
[----:B--2---:R-:W-:-:S03]  /*c450*/  SEL R16, R16, RZ, !P3 ;  /* 0x000000ff10107207 */ /* 0x004fc60005800000 */
[----:B------:R-:W0:Y:S01]  /*c460*/  SHFL.UP PT, R5, R35, 0x10, RZ ;  /* 0x0600000023057989 */ /* 0x000e2200000e00ff */
[----:B---3--:R-:W-:Y:S02]  /*c470*/  SEL R0, R0, RZ, P4 ;  /* 0x000000ff00007207 */ /* 0x008fe40002000000 */
[----:B------:R-:W-:Y:S02]  /*c480*/  @P4 FSEL R28, R6, R28, !P3 ;  /* 0x0000001c061c4208 */ /* 0x000fe40005800000 */
[----:B------:R-:W-:Y:S02]  /*c490*/  @P4 FSEL R31, R7, R31, !P3 ;  /* 0x0000001f071f4208 */ /* 0x000fe40005800000 */
[----:B------:R-:W-:Y:S01]  /*c4a0*/  SEL R17, R16, RZ, P4 ;  /* 0x000000ff10117207 */ /* 0x000fe20002000000 */
[----:B------:R-:W-:Y:S01]  /*c4b0*/  IMAD.IADD R0, R19, 0x1, R0 ;  /* 0x0000000113007824 */ /* 0x000fe200078e0200 */
[----:B------:R-:W-:Y:S03]  /*c4c0*/  SHFL.UP PT, R6, R28, 0x10, RZ ;  /* 0x060000001c067989 */ /* 0x000fe600000e00ff */
[----:B------:R-:W-:Y:S01]  /*c4d0*/  IMAD.IADD R20, R18, 0x1, R17 ;  /* 0x0000000112147824 */ /* 0x000fe200078e0211 */
[----:B------:R-:W1:Y:S04]  /*c4e0*/  SHFL.UP PT, R7, R31, 0x10, RZ ;  /* 0x060000001f077989 */ /* 0x000e6800000e00ff */
[----:B------:R-:W2:Y:S04]  /*c4f0*/  SHFL.UP PT, R16, R0, 0x10, RZ ;  /* 0x0600000000107989 */ /* 0x000ea800000e00ff */
[----:B------:R-:W3:Y:S01]  /*c500*/  SHFL.UP PT, R17, R20, 0x10, RZ ;  /* 0x0600000014117989 */ /* 0x000ee200000e00ff */
[----:B------:R-:W-:Y:S01]  /*c510*/  ISETP.GE.AND P4, PT, R29, 0x10, PT ;  /* 0x000000101d00780c */ /* 0x000fe20003f86270 */
[----:B0-----:R-:W-:Y:S01]  /*c520*/  DADD R4, R4, R34 ;  /* 0x0000000004047229 */ /* 0x001fe20000000022 */
[----:B------:R-:W-:Y:S01]  /*c530*/  IMAD.MOV.U32 R30, RZ, RZ, R28 ;  /* 0x000000ffff1e7224 */ /* 0x000fe200078e001c */
[----:B------:R-:W-:-:S02]  /*c540*/  ISETP.NE.AND P3, PT, R0, RZ, PT ;  /* 0x000000ff0000720c */ /* 0x000fc40003f65270 */
[----:B------:R-:W-:-:S08]  /*c550*/  ISETP.NE.AND P5, PT, R29, 0x1f, PT ;  /* 0x0000001f1d00780c */ /* 0x000fd00003fa5270 */
[----:B------:R-:W-:Y:S01]  /*c560*/  @P4 FSEL R35, R5, R35, !P3 ;  /* 0x0000002305234208 */ /* 0x000fe20005800000 */
[----:B-1----:R-:W-:Y:S01]  /*c570*/  DADD R6, R6, R30 ;  /* 0x0000000006067229 */ /* 0x002fe2000000001e */
[----:B------:R-:W-:Y:S02]  /*c580*/  @P4 FSEL R34, R4, R34, !P3 ;  /* 0x0000002204224208 */ /* 0x000fe40005800000 */
[----:B--2---:R-:W-:Y:S02]  /*c590*/  SEL R5, R16, RZ, P4 ;  /* 0x000000ff10057207 */ /* 0x004fe40002000000 */
[----:B---3--:R-:W-:-:S03]  /*c5a0*/  SEL R4, R17, RZ, !P3 ;  /* 0x000000ff11047207 */ /* 0x008fc60005800000 */
[----:B------:R-:W-:Y:S02]  /*c5b0*/  IMAD.IADD R16, R0, 0x1, R5 ;  /* 0x0000000100107824 */ /* 0x000fe400078e0205 */
[----:B------:R-:W-:Y:S02]  /*c5c0*/  @P4 FSEL R28, R6, R28, !P3 ;  /* 0x0000001c061c4208 */ /* 0x000fe40005800000 */
[----:B------:R-:W-:Y:S02]  /*c5d0*/  SEL R5, R4, RZ, P4 ;  /* 0x000000ff04057207 */ /* 0x000fe40002000000 */
[----:B------:R-:W-:Y:S02]  /*c5e0*/  @P4 FSEL R31, R7, R31, !P3 ;  /* 0x0000001f071f4208 */ /* 0x000fe40005800000 */
[----:B------:R-:W-:Y:S01]  /*c5f0*/  SHF.R.U32.HI R0, RZ, 0x5, R40 ;  /* 0x00000005ff007819 */ /* 0x000fe20000011628 */
[----:B------:R-:W-:Y:S01]  /*c600*/  IMAD.IADD R4, R20, 0x1, R5 ;  /* 0x0000000114047824 */ /* 0x000fe200078e0205 */
[----:B------:R-:W-:Y:S01]  /*c610*/  CS2R R18, SRZ ;  /* 0x0000000000127805 */ /* 0x000fe2000001ff00 */
[----:B------:R-:W-:Y:S01]  /*c620*/  IMAD.MOV.U32 R17, RZ, RZ, RZ ;  /* 0x000000ffff117224 */ /* 0x000fe200078e00ff */
[----:B------:R-:W-:Y:S01]  /*c630*/  CS2R R6, SRZ ;  /* 0x0000000000067805 */ /* 0x000fe2000001ff00 */
[----:B------:R-:W-:-:S02]  /*c640*/  @!P5 IMAD R37, R0, 0x30, R3 ;  /* 0x000000300025d824 */ /* 0x000fc400078e0203 */
[----:B------:R-:W-:Y:S02]  /*c650*/  IMAD.MOV.U32 R5, RZ, RZ, RZ ;  /* 0x000000ffff057224 */ /* 0x000fe400078e00ff */
[----:B------:R-:W-:Y:S02]  /*c660*/  @!P5 IMAD.MOV.U32 R20, RZ, RZ, R34 ;  /* 0x000000ffff14d224 */ /* 0x000fe400078e0022 */
[----:B------:R-:W-:Y:S02]  /*c670*/  @!P5 IMAD.MOV.U32 R21, RZ, RZ, R35 ;  /* 0x000000ffff15d224 */ /* 0x000fe400078e0023 */
        /* <DEDUP_REMOVED lines=11> */
[----:B------:R-:W4:Y:S04]  /*c730*/  LDS.128 R48, [R3+0xa0] ;  /* 0x0000a00003307984 */ /* 0x000f280000000c00 */
[----:B------:R-:W5:Y:S04]  /*c740*/  LDS R32, [R3+0x90] ;  /* 0x0000900003207984 */ /* 0x000f680000000800 */
        /* <DEDUP_REMOVED lines=10> */
[----:B------:R-:W-:Y:S02]  /*c7f0*/  FSEL R57, R19, R55, !P3 ;  /* 0x0000003713397208 */ /* 0x000fe40005800000 */
[----:B------:R-:W0:Y:S01]  /*c800*/  LDS.128 R52, [R3+0xd0] ;  /* 0x0000d00003347984 */ /* 0x000e220000000c00 */
[----:B------:R-:W-:Y:S02]  /*c810*/  FSEL R18, R36, R44, !P4 ;  /* 0x0000002c24127208 */ /* 0x000fe40006000000 */
[----:B------:R-:W-:Y:S01]  /*c820*/  FSEL R19, R37, R45, !P4 ;  /* 0x0000002d25137208 */ /* 0x000fe20006000000 */
[----:B------:R-:W-:-:S05]  /*c830*/  DADD R36, R46, R56 ;  /* 0x000000002e247229 */ /* 0x000fca0000000038 */
[----:B----4-:R-:W-:Y:S01]  /*c840*/  DADD R44, R48, R18 ;  /* 0x00000000302c7229 */ /* 0x010fe20000000012 */
[----:B-----5:R-:W-:-:S04]  /*c850*/  ISETP.NE.AND P5, PT, R32, RZ, PT ;  /* 0x000000ff2000720c */ /* 0x020fc80003fa5270 */
[----:B------:R-:W-:-:S05]  /*c860*/  FSEL R42, R36, R46, !P4 ;  /* 0x0000002e242a7208 */ /* 0x000fca0006000000 */
[----:B------:R-:W-:Y:S02]  /*c870*/  FSEL R36, R44, R48, !P5 ;  /* 0x000000302c247208 */ /* 0x000fe40006800000 */
[----:B------:R-:W1:Y:S01]  /*c880*/  LDS R48, [R3+0x50] ;  /* 0x0000500003307984 */ /* 0x000e620000000800 */
[----:B------:R-:W-:-:S04]  /*c890*/  ISETP.NE.AND P6, PT, R0, 0x1, PT ;  /* 0x000000010000780c */ /* 0x000fc80003fc5270 */
[----:B------:R-:W-:Y:S02]  /*c8a0*/  FSEL R5, R26, RZ, !P6 ;  /* 0x000000ff1a057208 */ /* 0x000fe40007000000 */
[----:B------:R-:W-:Y:S02]  /*c8b0*/  FSEL R65, R27, RZ, !P6 ;  /* 0x000000ff1b417208 */ /* 0x000fe40007000000 */
[----:B------:R-:W-:Y:S02]  /*c8c0*/  FSEL R63, R24, RZ, !P6 ;  /* 0x000000ff183f7208 */ /* 0x000fe40007000000 */
[----:B------:R-:W-:Y:S02]  /*c8d0*/  FSEL R67, R25, RZ, !P6 ;  /* 0x000000ff19437208 */ /* 0x000fe40007000000 */
[----:B------:R-:W2:Y:S01]  /*c8e0*/  LDS.128 R24, [R3] ;  /* 0x0000000003187984 */ /* 0x000ea20000000c00 */
[----:B------:R-:W-:Y:S02]  /*c8f0*/  FSEL R43, R37, R47, !P4 ;  /* 0x0000002f252b7208 */ /* 0x000fe40006000000 */
[----:B------:R-:W-:-:S04]  /*c900*/  FSEL R37, R45, R49, !P5 ;  /* 0x000000312d257208 */ /* 0x000fc80006800000 */
[----:B------:R-:W-:Y:S02]  /*c910*/  DADD R44, R50, R42 ;  /* 0x00000000322c7229 */ /* 0x000fe4000000002a */
[----:B0-----:R-:W-:Y:S01]  /*c920*/  DADD R46, R52, R36 ;  /* 0x00000000342e7229 */ /* 0x001fe20000000024 */
[----:B------:R-:W-:Y:S02]  /*c930*/  SEL R62, R20, RZ, !P6 ;  /* 0x000000ff143e7207 */ /* 0x000fe40007000000 */
[----:B------:R-:W-:Y:S02]  /*c940*/  ISETP.NE.AND P6, PT, R0, 0x2, PT ;  /* 0x000000020000780c */ /* 0x000fe40003fc5270 */
[----:B------:R-:W-:Y:S02]  /*c950*/  SEL R49, R20, RZ, !P3 ;  /* 0x000000ff14317207 */ /* 0x000fe40005800000 */
[----:B------:R-:W-:Y:S01]  /*c960*/  ISETP.NE.AND P3, PT, R17, RZ, PT ;  /* 0x000000ff1100720c */ /* 0x000fe20003f65270 */
[----:B------:R-:W-:Y:S01]  /*c970*/  LDS R20, [R3+0xf0] ;  /* 0x0000f00003147984 */ /* 0x000fe20000000800 */
[----:B------:R-:W-:-:S02]  /*c980*/  FSEL R65, R57, R65, !P6 ;  /* 0x0000004139417208 */ /* 0x000fc40007000000 */
[----:B------:R-:W-:Y:S02]  /*c990*/  FSEL R58, R44, R50, !P5 ;  /* 0x000000322c3a7208 */ /* 0x000fe40006800000 */
[----:B------:R-:W-:Y:S02]  /*c9a0*/  FSEL R59, R45, R51, !P5 ;  /* 0x000000332d3b7208 */ /* 0x000fe40006800000 */
[----:B------:R-:W-:Y:S02]  /*c9b0*/  FSEL R63, R6, R63, !P6 ;  /* 0x0000003f063f7208 */ /* 0x000fe40007000000 */
[----:B------:R-:W-:Y:S01]  /*c9c0*/  FSEL R57, R47, R53, !P3 ;  /* 0x000000352f397208 */ /* 0x000fe20005800000 */
[----:B-1----:R-:W-:Y:S01]  /*c9d0*/  IMAD.IADD R47, R48, 0x1, R49 ;  /* 0x00000001302f7824 */ /* 0x002fe200078e0231 */
[----:B------:R-:W0:Y:S04]  /*c9e0*/  LDS R6, [R3+0x80] ;  /* 0x0000800003067984 */ /* 0x000e280000000800 */
[----:B------:R-:W1:Y:S01]  /*c9f0*/  LDS.128 R48, [R3+0x100] ;  /* 0x0001000003307984 */ /* 0x000e620000000c00 */
[----:B------:R-:W-:-:S10]  /*ca00*/  DADD R44, R54, R58 ;  /* 0x00000000362c7229 */ /* 0x000fd4000000003a */
[----:B------:R-:W-:Y:S01]  /*ca10*/  FSEL R61, R45, R55, !P3 ;  /* 0x000000372d3d7208 */ /* 0x000fe20005800000 */
[----:B--2---:R-:W-:Y:S02]  /*ca20*/  IMAD.IADD R45, R24, 0x1, R41 ;  /* 0x00000001182d7824 */ /* 0x004fe400078e0229 */
[----:B------:R-:W2:Y:S01]  /*ca30*/  LDS R41, [R3+0xb0] ;  /* 0x0000b00003297984 */ /* 0x000ea20000000800 */
[----:B------:R-:W-:Y:S02]  /*ca40*/  FSEL R60, R44, R54, !P3 ;  /* 0x000000362c3c7208 */ /* 0x000fe40005800000 */
[----:B------:R-:W-:Y:S02]  /*ca50*/  FSEL R5, R56, R5, !P6 ;  /* 0x0000000538057208 */ /* 0x000fe40007000000 */
[----:B------:R-:W-:Y:S02]  /*ca60*/  SEL R44, R45, R24, !P6 ;  /* 0x000000182d2c7207 */ /* 0x000fe40007000000 */
[----:B------:R-:W-:-:S02]  /*ca70*/  SEL R62, R47, R62, !P6 ;  /* 0x0000003e2f3e7207 */ /* 0x000fc40007000000 */
[----:B------:R-:W-:Y:S02]  /*ca80*/  FSEL R55, R7, R67, !P6 ;  /* 0x0000004307377208 */ /* 0x000fe40007000000 */
[----:B------:R-:W-:Y:S01]  /*ca90*/  FSEL R56, R46, R52, !P3 ;  /* 0x000000342e387208 */ /* 0x000fe20005800000 */
[----:B------:R-:W-:Y:S01]  /*caa0*/  IMAD.IADD R45, R45, 0x1, R30 ;  /* 0x000000012d2d7824 */ /* 0x000fe200078e021e */
[----:B------:R-:W-:Y:S01]  /*cab0*/  ISETP.NE.AND P6, PT, R0, 0x3, PT ;  /* 0x000000030000780c */ /* 0x000fe20003fc5270 */
[----:B------:R-:W3:Y:S01]  /*cac0*/  LDS R24, [R3+0xe0] ;  /* 0x0000e00003187984 */ /* 0x000ee20000000800 */
[----:B------:R-:W-:Y:S02]  /*cad0*/  SEL R47, R47, RZ, !P4 ;  /* 0x000000ff2f2f7207 */ /* 0x000fe40006000000 */
[----:B------:R-:W-:Y:S01]  /*cae0*/  FSEL R53, R42, R5, !P6 ;  /* 0x000000052a357208 */ /* 0x000fe20007000000 */
[----:B------:R-:W-:Y:S02]  /*caf0*/  LDS R30, [R3+0x120] ;  /* 0x00012000031e7984 */ /* 0x000fe40000000800 */
[----:B0-----:R-:W-:Y:S01]  /*cb00*/  IMAD.IADD R5, R6, 0x1, R47 ;  /* 0x0000000106057824 */ /* 0x001fe200078e022f */
[----:B-1----:R-:W-:Y:S01]  /*cb10*/  DADD R6, R48, R56 ;  /* 0x0000000030067229 */ /* 0x002fe20000000038 */
[----:B------:R-:W-:-:S02]  /*cb20*/  ISETP.NE.AND P4, PT, R20, RZ, PT ;  /* 0x000000ff1400720c */ /* 0x000fc40003f85270 */
[----:B------:R-:W-:Y:S01]  /*cb30*/  FSEL R65, R43, R65, !P6 ;  /* 0x000000412b417208 */ /* 0x000fe20007000000 */
[C---:B------:R-:W-:Y:S01]  /*cb40*/  IMAD.IADD R52, R45.reuse, 0x1, R32 ;  /* 0x000000012d347824 */ /* 0x040fe200078e0220 */
[----:B------:R-:W-:Y:S01]  /*cb50*/  FSEL R43, R18, R63, !P6 ;  /* 0x0000003f122b7208 */ /* 0x000fe20007000000 */
[----:B------:R-:W-:Y:S01]  /*cb60*/  LDS R32, [R3+0x110] ;  /* 0x0001100003207984 */ /* 0x000fe20000000800 */
[----:B------:R-:W-:-:S03]  /*cb70*/  SEL R42, R45, R44, !P6 ;  /* 0x0000002c2d2a7207 */ /* 0x000fc60007000000 */
[----:B------:R-:W-:Y:S01]  /*cb80*/  FSEL R18, R6, R48, !P4 ;  /* 0x0000003006127208 */ /* 0x000fe20006000000 */
[----:B------:R-:W0:Y:S01]  /*cb90*/  LDS.128 R44, [R3+0x130] ;  /* 0x00013000032c7984 */ /* 0x000e220000000c00 */
[----:B------:R-:W-:Y:S02]  /*cba0*/  SEL R6, R5, RZ, !P5 ;  /* 0x000000ff05067207 */ /* 0x000fe40006800000 */
[----:B------:R-:W-:Y:S02]  /*cbb0*/  FSEL R55, R19, R55, !P6 ;  /* 0x0000003713377208 */ /* 0x000fe40007000000 */
[----:B------:R-:W-:Y:S01]  /*cbc0*/  SEL R62, R5, R62, !P6 ;  /* 0x0000003e053e7207 */ /* 0x000fe20007000000 */
[----:B--2---:R-:W-:Y:S01]  /*cbd0*/  IMAD.IADD R41, R41, 0x1, R6 ;  /* 0x0000000129297824 */ /* 0x004fe200078e0206 */
[----:B------:R-:W-:Y:S01]  /*cbe0*/  ISETP.NE.AND P6, PT, R0, 0x4, PT ;  /* 0x000000040000780c */ /* 0x000fe20003fc5270 */
[----:B------:R-:W-:Y:S01]  /*cbf0*/  IMAD.IADD R17, R52, 0x1, R17 ;  /* 0x0000000134117824 */ /* 0x000fe200078e0211 */
[----:B------:R-:W-:Y:S01]  /*cc00*/  FSEL R19, R7, R49, !P4 ;  /* 0x0000003107137208 */ /* 0x000fe20006000000 */
[----:B------:R-:W-:Y:S01]  /*cc10*/  LDS R48, [R3+0x170] ;  /* 0x0001700003307984 */ /* 0x000fe20000000800 */
[----:B------:R-:W-:Y:S01]  /*cc20*/  FSEL R63, R59, R65, !P6 ;  /* 0x000000413b3f7208 */ /* 0x000fe20007000000 */
[----:B------:R-:W-:Y:S01]  /*cc30*/  DADD R6, R50, R60 ;  /* 0x0000000032067229 */ /* 0x000fe2000000003c */
[----:B------:R-:W-:-:S02]  /*cc40*/  FSEL R53, R58, R53, !P6 ;  /* 0x000000353a357208 */ /* 0x000fc40007000000 */
[----:B------:R-:W-:Y:S02]  /*cc50*/  FSEL R43, R36, R43, !P6 ;  /* 0x0000002b242b7208 */ /* 0x000fe40007000000 */
[----:B------:R-:W-:Y:S02]  /*cc60*/  FSEL R59, R37, R55, !P6 ;  /* 0x00000037253b7208 */ /* 0x000fe40007000000 */
[----:B------:R-:W-:Y:S02]  /*cc70*/  SEL R42, R52, R42, !P6 ;  /* 0x0000002a342a7207 */ /* 0x000fe40007000000 */
[----:B------:R-:W-:Y:S02]  /*cc80*/  SEL R62, R41, R62, !P6 ;  /* 0x0000003e293e7207 */ /* 0x000fe40007000000 */
[----:B------:R-:W-:-:S04]  /*cc90*/  ISETP.NE.AND P6, PT, R0, 0x5, PT ;  /* 0x000000050000780c */ /* 0x000fc80003fc5270 */
[----:B------:R-:W-:Y:S02]  /*cca0*/  FSEL R49, R60, R53, !P6 ;  /* 0x000000353c317208 */ /* 0x000fe40007000000 */
[----:B------:R-:W1:Y:S01]  /*ccb0*/  LDS.128 R52, [R3+0x160] ;  /* 0x0001600003347984 */ /* 0x000e620000000c00 */
[----:B------:R-:W-:Y:S02]  /*ccc0*/  SEL R41, R41, RZ, !P3 ;  /* 0x000000ff29297207 */ /* 0x000fe40005800000 */
[C---:B------:R-:W-:Y:S02]  /*ccd0*/  ISETP.NE.AND P5, PT, R0.reuse, 0x6, PT ;  /* 0x000000060000780c */ /* 0x040fe40003fa5270 */
[----:B------:R-:W-:Y:S02]  /*cce0*/  ISETP.NE.AND P3, PT, R0, 0x7, PT ;  /* 0x000000070000780c */ /* 0x000fe40003f65270 */
[----:B------:R-:W2:Y:S01]  /*ccf0*/  LDS R0, [R3+0x140] ;  /* 0x0001400003007984 */ /* 0x000ea20000000800 */
[----:B------:R-:W-:-:S03]  /*cd00*/  FSEL R36, R6, R50, !P4 ;  /* 0x0000003206247208 */ /* 0x000fc60006000000 */
[----:B------:R-:W4:Y:S01]  /*cd10*/  LDS R50, [R3+0x150] ;  /* 0x0001500003327984 */ /* 0x000f220000000800 */
[----:B------:R-:W-:Y:S01]  /*cd20*/  FSEL R37, R7, R51, !P4 ;  /* 0x0000003307257208 */ /* 0x000fe20006000000 */
[----:B---3--:R-:W-:Y:S01]  /*cd30*/  IMAD.IADD R41, R24, 0x1, R41 ;  /* 0x0000000118297824 */ /* 0x008fe200078e0229 */
[----:B------:R-:W-:Y:S01]  /*cd40*/  FSEL R63, R61, R63, !P6 ;  /* 0x0000003f3d3f7208 */ /* 0x000fe20007000000 */
[----:B------:R3:W-:Y:S01]  /*cd50*/  SHFL.UP PT, R5, R16, 0x1, RZ ;  /* 0x0420000010057989 */ /* 0x0007e200000e00ff */
[C---:B------:R-:W-:Y:S01]  /*cd60*/  SEL R42, R17.reuse, R42, !P6 ;  /* 0x0000002a112a7207 */ /* 0x040fe20007000000 */
[----:B------:R-:W-:Y:S01]  /*cd70*/  IMAD.IADD R7, R17, 0x1, R20 ;  /* 0x0000000111077824 */ /* 0x000fe200078e0214 */
[----:B------:R-:W-:Y:S02]  /*cd80*/  FSEL R61, R36, R49, !P5 ;  /* 0x00000031243d7208 */ /* 0x000fe40006800000 */
[----:B------:R-:W-:Y:S01]  /*cd90*/  FSEL R63, R37, R63, !P5 ;  /* 0x0000003f253f7208 */ /* 0x000fe20006800000 */
[----:B0-----:R-:W-:Y:S01]  /*cda0*/  DADD R36, R46, R36 ;  /* 0x000000002e247229 */ /* 0x001fe20000000024 */
[----:B------:R-:W-:Y:S01]  /*cdb0*/  SEL R62, R41, R62, !P6 ;  /* 0x0000003e293e7207 */ /* 0x000fe20007000000 */
[----:B---3--:R-:W-:Y:S01]  /*cdc0*/  DADD R16, R44, R18 ;  /* 0x000000002c107229 */ /* 0x008fe20000000012 */
[----:B------:R-:W-:-:S02]  /*cdd0*/  FSEL R43, R56, R43, !P6 ;  /* 0x0000002b382b7208 */ /* 0x000fc40007000000 */
[----:B------:R-:W-:Y:S02]  /*cde0*/  SEL R41, R41, RZ, !P4 ;  /* 0x000000ff29297207 */ /* 0x000fe40006000000 */
[----:B------:R-:W-:Y:S01]  /*cdf0*/  FSEL R59, R57, R59, !P6 ;  /* 0x0000003b393b7208 */ /* 0x000fe20007000000 */
[----:B------:R-:W0:Y:S01]  /*ce00*/  SHFL.UP PT, R20, R34, 0x1, RZ ;  /* 0x0420000022147989 */ /* 0x000e2200000e00ff */
[----:B------:R-:W-:Y:S01]  /*ce10*/  FSEL R57, R18, R43, !P5 ;  /* 0x0000002b12397208 */ /* 0x000fe20006800000 */
[----:B------:R-:W-:Y:S01]  /*ce20*/  IMAD.IADD R49, R32, 0x1, R41 ;  /* 0x0000000120317824 */ /* 0x000fe200078e0229 */
[----:B------:R-:W-:Y:S01]  /*ce30*/  ISETP.NE.AND P4, PT, R30, RZ, PT ;  /* 0x000000ff1e00720c */ /* 0x000fe20003f85270 */
[----:B------:R-:W3:Y:S01]  /*ce40*/  SHFL.UP PT, R41, R35, 0x1, RZ ;  /* 0x0420000023297989 */ /* 0x000ee200000e00ff */
[----:B------:R-:W-:-:S03]  /*ce50*/  FSEL R59, R19, R59, !P5 ;  /* 0x0000003b133b7208 */ /* 0x000fc60006800000 */
[----:B------:R-:W5:Y:S01]  /*ce60*/  SHFL.UP PT, R28, R28, 0x1, RZ ;  /* 0x042000001c1c7989 */ /* 0x000f6200000e00ff */
[----:B------:R-:W-:-:S03]  /*ce70*/  FSEL R16, R16, R44, !P4 ;  /* 0x0000002c10107208 */ /* 0x000fc60006000000 */
[----:B------:R-:W5:Y:S01]  /*ce80*/  SHFL.UP PT, R43, R31, 0x1, RZ ;  /* 0x042000001f2b7989 */ /* 0x000f6200000e00ff */
[----:B------:R-:W-:Y:S02]  /*ce90*/  FSEL R17, R17, R45, !P4 ;  /* 0x0000002d11117208 */ /* 0x000fe40006000000 */
[----:B------:R-:W-:Y:S02]  /*cea0*/  FSEL R18, R36, R46, !P4 ;  /* 0x0000002e24127208 */ /* 0x000fe40006000000 */
[----:B------:R-:W-:Y:S01]  /*ceb0*/  FSEL R19, R37, R47, !P4 ;  /* 0x0000002f25137208 */ /* 0x000fe20006000000 */
[----:B------:R1:W0:Y:S01]  /*cec0*/  SHFL.UP PT, R6, R4, 0x1, RZ ;  /* 0x0420000004067989 */ /* 0x00022200000e00ff */
[C---:B------:R-:W-:Y:S01]  /*ced0*/  SEL R42, R7.reuse, R42, !P5 ;  /* 0x0000002a072a7207 */ /* 0x040fe20006800000 */
[----:B------:R-:W-:Y:S01]  /*cee0*/  IMAD.IADD R51, R7, 0x1, R30 ;  /* 0x0000000107337824 */ /* 0x000fe200078e021e */
[C---:B------:R-:W-:Y:S02]  /*cef0*/  SEL R62, R49.reuse, R62, !P5 ;  /* 0x0000003e313e7207 */ /* 0x040fe40006800000 */
[----:B------:R-:W-:-:S02]  /*cf00*/  SEL R49, R49, RZ, !P4 ;  /* 0x000000ff31317207 */ /* 0x000fc40006000000 */
[----:B------:R-:W-:Y:S02]  /*cf10*/  FSEL R36, R16, R57, !P3 ;  /* 0x0000003910247208 */ /* 0x000fe40005800000 */
[----:B-1----:R-:W-:Y:S02]  /*cf20*/  FSEL R4, R18, R61, !P3 ;  /* 0x0000003d12047208 */ /* 0x002fe40005800000 */
[----:B------:R-:W-:Y:S01]  /*cf30*/  FSEL R7, R19, R63, !P3 ;  /* 0x0000003f13077208 */ /* 0x000fe20005800000 */
[----:B------:R-:W-:Y:S01]  /*cf40*/  DADD R18, R54, R18 ;  /* 0x0000000036127229 */ /* 0x000fe20000000012 */
[----:B------:R-:W-:Y:S01]  /*cf50*/  FSEL R37, R17, R59, !P3 ;  /* 0x0000003b11257208 */ /* 0x000fe20005800000 */
[----:B------:R-:W-:Y:S01]  /*cf60*/  DADD R16, R52, R16 ;  /* 0x0000000034107229 */ /* 0x000fe20000000010 */
[----:B------:R-:W-:Y:S01]  /*cf70*/  ISETP.GE.U32.AND P5, PT, R40, 0x20, PT ;  /* 0x000000202800780c */ /* 0x000fe20003fa6070 */
[----:B--2---:R-:W-:Y:S01]  /*cf80*/  IMAD.IADD R49, R0, 0x1, R49 ;  /* 0x0000000100317824 */ /* 0x004fe200078e0231 */
[----:B----4-:R-:W-:-:S04]  /*cf90*/  ISETP.NE.AND P4, PT, R50, RZ, PT ;  /* 0x000000ff3200720c */ /* 0x010fc80003f85270 */
[C---:B------:R-:W-:Y:S02]  /*cfa0*/  SEL R62, R49.reuse, R62, !P3 ;  /* 0x0000003e313e7207 */ /* 0x040fe40005800000 */
[----:B------:R-:W-:Y:S02]  /*cfb0*/  SEL R49, R49, RZ, !P4 ;  /* 0x000000ff31317207 */ /* 0x000fe40006000000 */
[----:B------:R-:W-:Y:S02]  /*cfc0*/  FSEL R34, R16, R52, !P4 ;  /* 0x0000003410227208 */ /* 0x000fe40006000000 */
[----:B------:R-:W-:Y:S02]  /*cfd0*/  FSEL R35, R17, R53, !P4 ;  /* 0x0000003511237208 */ /* 0x000fe40006000000 */
[----:B------:R-:W-:Y:S02]  /*cfe0*/  FSEL R30, R18, R54, !P4 ;  /* 0x00000036121e7208 */ /* 0x000fe40006000000 */
[----:B------:R-:W-:Y:S01]  /*cff0*/  FSEL R31, R19, R55, !P4 ;  /* 0x00000037131f7208 */ /* 0x000fe20006000000 */
[C---:B------:R-:W-:Y:S01]  /*d000*/  IMAD.IADD R50, R51.reuse, 0x1, R50 ;  /* 0x0000000133327824 */ /* 0x040fe200078e0232 */
[----:B------:R-:W-:Y:S01]  /*d010*/  SEL R42, R51, R42, !P3 ;  /* 0x0000002a332a7207 */ /* 0x000fe20005800000 */
[----:B------:R-:W-:-:S02]  /*d020*/  IMAD.IADD R48, R48, 0x1, R49 ;  /* 0x0000000130307824 */ /* 0x000fc400078e0231 */
[----:B0-----:R-:W-:Y:S02]  /*d030*/  IMAD.MOV.U32 R16, RZ, RZ, R20 ;  /* 0x000000ffff107224 */ /* 0x001fe400078e0014 */
[----:B---3--:R-:W-:Y:S02]  /*d040*/  IMAD.MOV.U32 R17, RZ, RZ, R41 ;  /* 0x000000ffff117224 */ /* 0x008fe400078e0029 */
[----:B-----5:R-:W-:Y:S02]  /*d050*/  IMAD.MOV.U32 R18, RZ, RZ, R28 ;  /* 0x000000ffff127224 */ /* 0x020fe400078e001c */
[----:B------:R-:W-:Y:S02]  /*d060*/  IMAD.MOV.U32 R19, RZ, RZ, R43 ;  /* 0x000000ffff137224 */ /* 0x000fe400078e002b */
[----:B------:R-:W-:Y:S02]  /*d070*/  IMAD.MOV.U32 R44, RZ, RZ, R34 ;  /* 0x000000ffff2c7224 */ /* 0x000fe400078e0022 */
[----:B------:R-:W-:-:S02]  /*d080*/  IMAD.MOV.U32 R45, RZ, RZ, R35 ;  /* 0x000000ffff2d7224 */ /* 0x000fc400078e0023 */
[----:B------:R-:W-:Y:S02]  /*d090*/  IMAD.MOV.U32 R46, RZ, RZ, R30 ;  /* 0x000000ffff2e7224 */ /* 0x000fe400078e001e */
[----:B------:R-:W-:Y:S01]  /*d0a0*/  IMAD.MOV.U32 R47, RZ, RZ, R31 ;  /* 0x000000ffff2f7224 */ /* 0x000fe200078e001f */
[----:B------:R-:W-:Y:S06]  /*d0b0*/  @!P5 BRA `(.L_x_1396) ;  /* 0x000000000050d947 */ /* 0x000fec0003800000 */
[----:B------:R-:W-:Y:S01]  /*d0c0*/  IMAD.MOV.U32 R22, RZ, RZ, R4 ;  /* 0x000000ffff167224 */ /* 0x000fe200078e0004 */
[----:B------:R-:W-:Y:S01]  /*d0d0*/  ISETP.NE.AND P3, PT, R29, RZ, PT ;  /* 0x000000ff1d00720c */ /* 0x000fe20003f65270 */
[----:B------:R-:W-:Y:S01]  /*d0e0*/  IMAD.MOV.U32 R23, RZ, RZ, R7 ;  /* 0x000000ffff177224 */ /* 0x000fe200078e0007 */
[----:B------:R-:W-:Y:S01]  /*d0f0*/  DADD R20, R16, R36 ;  /* 0x0000000010147229 */ /* 0x000fe20000000024 */
[C---:B------:R-:W-:Y:S02]  /*d100*/  ISETP.NE.AND P2, PT, R5.reuse, RZ, PT ;  /* 0x000000ff0500720c */ /* 0x040fe40003f45270 */
[----:B------:R-:W-:Y:S02]  /*d110*/  SEL R5, R5, RZ, P3 ;  /* 0x000000ff05057207 */ /* 0x000fe40001800000 */
[----:B------:R-:W-:Y:S01]  /*d120*/  DADD R22, R18, R22 ;  /* 0x0000000012167229 */ /* 0x000fe20000000016 */
[----:B------:R-:W-:Y:S02]  /*d130*/  SEL R3, R62, RZ, !P2 ;  /* 0x000000ff3e037207 */ /* 0x000fe40005000000 */
[----:B------:R-:W-:-:S03]  /*d140*/  IMAD.IADD R5, R42, 0x1, R5 ;  /* 0x000000012a057824 */ /* 0x000fc600078e0205 */
        /* <DEDUP_REMOVED lines=11> */
.L_x_1396:
[----:B------:R-:W-:Y:S04]  /*d200*/  BSSY.RECONVERGENT B0, `(.L_x_1398) ;  /* 0x0000015000007945 */ /* 0x000fe80003800200 */
[----:B------:R-:W-:Y:S05]  /*d210*/  @P2 BRA `(.L_x_1399) ;  /* 0x00000000004c2947 */ /* 0x000fea0003800000 */
[----:B------:R-:W0:Y:S01]  /*d220*/  LDC.64 R36, c[0x0][0x3c8] ;  /* 0x0000f200ff247b82 */ /* 0x000e220000000a00 */
        /* <DEDUP_REMOVED lines=18> */
.L_x_1399:
[----:B------:R-:W-:Y:S05]  /*d350*/  BSYNC.RECONVERGENT B0 ;  /* 0x0000000000007941 */ /* 0x000fea0003800200 */
.L_x_1398:
[----:B------:R-:W1:Y:S01]  /*d360*/  LDCU UR4, c[0x0][0x370] ;  /* 0x00006e00ff0477ac */ /* 0x000e620008000800 */
[----:B------:R-:W-:-:S05]  /*d370*/  LOP3.LUT R40, RZ, R40, RZ, 0x33, !PT ;  /* 0x00000028ff287212 */ /* 0x000fca00078e33ff */
[----:B------:R-:W-:Y:S01]  /*d380*/  IMAD.IADD R33, R40, 0x1, R33 ;  /* 0x0000000128217824 */ /* 0x000fe200078e0221 */
[----:B-1----:R-:W-:-:S09]  /*d390*/  UISETP.GT.U32.AND UP0, UPT, UR4, 0x1f3, UPT ;  /* 0x000001f30400788c */ /* 0x002fd2000bf04070 */
[----:B------:R-:W-:Y:S05]  /*d3a0*/  BRA.U UP0, `(.L_x_1400) ;  /* 0x0000000100087547 */ /* 0x000fea000b800000 */
[----:B------:R1:W-:Y:S06]  /*d3b0*/  MEMBAR.SC.CTA ;  /* 0x0000000000007992 */ /* 0x0003ec0000000000 */
[----:B-1----:R-:W-:Y:S05]  /*d3c0*/  BRA `(.L_x_1401) ;  /* 0x0000000000087947 */ /* 0x002fea0003800000 */
.L_x_1400:
[----:B------:R-:W-:Y:S05]  /*d3d0*/  NANOSLEEP 0x1c2 ;  /* 0x000001c20000795d */ /* 0x000fea0003800000 */
[----:B------:R-:W-:Y:S01]  /*d3e0*/  NOP ;  /* 0x0000000000007918 */ /* 0x000fe20000000000 */
.L_x_1401:
[----:B0-----:R-:W0:Y:S02]  /*d3f0*/  LDC.64 R20, c[0x0][0x3c0] ;  /* 0x0000f000ff147b82 */ /* 0x001e240000000a00 */
[----:B0-----:R-:W-:-:S07]  /*d400*/  IMAD.WIDE R20, R33, 0x4, R20 ;  /* 0x0000000421147825 */ /* 0x001fce00078e0214 */
.L_x_1403:
        /* <DEDUP_REMOVED lines=10> */
.L_x_1828:
        /* <DEDUP_REMOVED lines=14> */
[C-C-:B--2---:R-:W-:Y:S01]  /*d590*/  SHF.R.U64 R47, R42.reuse, 0x10, R43.reuse ;  /* 0x000000102a2f7819 */ /* 0x144fe2000000122b */
[----:B------:R-:W-:Y:S01]  /*d5a0*/  IMAD.MOV.U32 R28, RZ, RZ, R40 ;  /* 0x000000ffff1c7224 */ /* 0x000fe200078e0028 */
[----:B------:R-:W-:-:S02]  /*d5b0*/  SHF.R.U64 R4, R42, 0x18, R43 ;  /* 0x000000182a047819 */ /* 0x000fc4000000122b */
[C-C-:B------:R-:W-:Y:S02]  /*d5c0*/  SHF.R.U64 R3, R42.reuse, 0x8, R43.reuse ;  /* 0x000000082a037819 */ /* 0x140fe4000000122b */
[--C-:B------:R-:W-:Y:S02]  /*d5d0*/  SHF.R.U32.HI R45, RZ, 0x8, R43.reuse ;  /* 0x00000008ff2d7819 */ /* 0x100fe4000001162b */
[--C-:B------:R-:W-:Y:S02]  /*d5e0*/  SHF.R.U32.HI R7, RZ, 0x10, R43.reuse ;  /* 0x00000010ff077819 */ /* 0x100fe4000001162b */
[----:B------:R-:W-:Y:S02]  /*d5f0*/  SHF.R.U32.HI R32, RZ, 0x18, R43 ;  /* 0x00000018ff207819 */ /* 0x000fe4000001162b */
[----:B------:R-:W-:Y:S02]  /*d600*/  PRMT R3, R42, 0x3340, R3 ;  /* 0x000033402a037816 */ /* 0x000fe40000000003 */
[----:B------:R-:W-:-:S02]  /*d610*/  PRMT R43, R43, 0x3340, R45 ;  /* 0x000033402b2b7816 */ /* 0x000fc4000000002d */
[----:B------:R-:W-:Y:S02]  /*d620*/  PRMT R4, R47, 0x3340, R4 ;  /* 0x000033402f047816 */ /* 0x000fe40000000004 */
[--C-:B------:R-:W-:Y:S02]  /*d630*/  SHF.R.U32.HI R45, RZ, 0x10, R41.reuse ;  /* 0x00000010ff2d7819 */ /* 0x100fe40000011629 */
[--C-:B------:R-:W-:Y:S02]  /*d640*/  SHF.R.U32.HI R0, RZ, 0x18, R41.reuse ;  /* 0x00000018ff007819 */ /* 0x100fe40000011629 */
[----:B0-----:R-:W-:Y:S02]  /*d650*/  SHF.R.U32.HI R37, RZ, 0x8, R41 ;  /* 0x00000008ff257819 */ /* 0x001fe40000011629 */
[----:B------:R-:W-:Y:S02]  /*d660*/  PRMT R32, R7, 0x3340, R32 ;  /* 0x0000334007207816 */ /* 0x000fe40000000020 */
[----:B------:R-:W-:-:S02]  /*d670*/  PRMT R4, R3, 0x5410, R4 ;  /* 0x0000541003047816 */ /* 0x000fc40000000004 */
[----:B------:R-:W-:Y:S02]  /*d680*/  PRMT R0, R45, 0x3340, R0 ;  /* 0x000033402d007816 */ /* 0x000fe40000000000 */
[----:B------:R-:W-:Y:S02]  /*d690*/  PRMT R7, R41, 0x3340, R37 ;  /* 0x0000334029077816 */ /* 0x000fe40000000025 */
[----:B------:R-:W-:Y:S02]  /*d6a0*/  PRMT R3, R43, 0x5410, R32 ;  /* 0x000054102b037816 */ /* 0x000fe40000000020 */
[--C-:B---3--:R-:W-:Y:S02]  /*d6b0*/  SHF.R.U64 R43, R26, 0x8, R27.reuse ;  /* 0x000000081a2b7819 */ /* 0x108fe4000000121b */
[----:B------:R-:W-:Y:S02]  /*d6c0*/  PRMT R0, R7, 0x5410, R0 ;  /* 0x0000541007007816 */ /* 0x000fe40000000000 */
[----:B------:R-:W-:-:S02]  /*d6d0*/  SHF.R.U32.HI R37, RZ, 0x8, R27 ;  /* 0x00000008ff257819 */ /* 0x000fc4000001161b */
[C-C-:B------:R-:W-:Y:S02]  /*d6e0*/  SHF.R.U64 R42, R26.reuse, 0x10, R27.reuse ;  /* 0x000000101a2a7819 */ /* 0x140fe4000000121b */
[C-C-:B------:R-:W-:Y:S02]  /*d6f0*/  SHF.R.U64 R41, R26.reuse, 0x18, R27.reuse ;  /* 0x000000181a297819 */ /* 0x140fe4000000121b */
[--C-:B------:R-:W-:Y:S02]  /*d700*/  SHF.R.U32.HI R32, RZ, 0x10, R27.reuse ;  /* 0x00000010ff207819 */ /* 0x100fe4000001161b */
[----:B------:R-:W-:Y:S02]  /*d710*/  SHF.R.U32.HI R7, RZ, 0x18, R27 ;  /* 0x00000018ff077819 */ /* 0x000fe4000001161b */
[----:B------:R-:W-:Y:S02]  /*d720*/  PRMT R36, R26, 0x3340, R43 ;  /* 0x000033401a247816 */ /* 0x000fe4000000002b */
[----:B------:R-:W-:-:S02]  /*d730*/  SHF.R.U32.HI R43, RZ, 0x10, R25 ;  /* 0x00000010ff2b7819 */ /* 0x000fc40000011619 */
[--C-:B------:R-:W-:Y:S02]  /*d740*/  SHF.R.U32.HI R26, RZ, 0x18, R25.reuse ;  /* 0x00000018ff1a7819 */ /* 0x100fe40000011619 */
[----:B------:R-:W-:Y:S02]  /*d750*/  SHF.R.U32.HI R45, RZ, 0x8, R25 ;  /* 0x00000008ff2d7819 */ /* 0x000fe40000011619 */
[----:B------:R-:W-:Y:S02]  /*d760*/  PRMT R40, R27, 0x3340, R37 ;  /* 0x000033401b287816 */ /* 0x000fe40000000025 */
[----:B------:R-:W-:Y:S01]  /*d770*/  PRMT R27, R32, 0x3340, R7 ;  /* 0x00003340201b7816 */ /* 0x000fe20000000007 */
[----:B------:R-:W-:Y:S01]  /*d780*/  IMAD.MOV.U32 R32, RZ, RZ, R24 ;  /* 0x000000ffff207224 */ /* 0x000fe200078e0018 */
[----:B------:R-:W-:Y:S02]  /*d790*/  PRMT R37, R42, 0x3340, R41 ;  /* 0x000033402a257816 */ /* 0x000fe40000000029 */
[----:B------:R-:W-:-:S02]  /*d7a0*/  PRMT R7, R43, 0x3340, R26 ;  /* 0x000033402b077816 */ /* 0x000fc4000000001a */
[----:B------:R-:W-:Y:S02]  /*d7b0*/  PRMT R26, R25, 0x3340, R45 ;  /* 0x00003340191a7816 */ /* 0x000fe4000000002d */
[----:B------:R-:W-:Y:S02]  /*d7c0*/  PRMT R37, R36, 0x5410, R37 ;  /* 0x0000541024257816 */ /* 0x000fe40000000025 */
[----:B------:R-:W-:Y:S02]  /*d7d0*/  PRMT R36, R40, 0x5410, R27 ;  /* 0x0000541028247816 */ /* 0x000fe4000000001b */
[----:B------:R-:W-:Y:S01]  /*d7e0*/  PRMT R7, R26, 0x5410, R7 ;  /* 0x000054101a077816 */ /* 0x000fe20000000007 */
[----:B------:R-:W-:Y:S06]  /*d7f0*/  BRA `(.L_x_1406) ;  /* 0x0000000000ac7947 */ /* 0x000fec0003800000 */
.L_x_1405:
        /* <DEDUP_REMOVED lines=42> */
[----:B------:R-:W-:-:S07]  /*daa0*/  PRMT R7, R26, 0x5410, R7 ;  /* 0x000054101a077816 */ /* 0x000fce0000000007 */
.L_x_1406:
[----:B------:R-:W-:Y:S05]  /*dab0*/  BSYNC.RECONVERGENT B0 ;  /* 0x0000000000007941 */ /* 0x000fea0003800200 */
.L_x_1404:
        /* <DEDUP_REMOVED lines=8> */
[----:B0-----:R0:W1:Y:S02]  /*db40*/  SHFL.DOWN PT, R41, R28, 0x1, R57 ;  /* 0x082000001c297989 */ /* 0x00106400000e0039 */
.L_x_1832:
[----:B------:R-:W-:-:S03]  /*db50*/  UMOV UR4, 0xffffffff ;  /* 0xffffffff00047882 */ /* 0x000fc60000000000 */
[----:B------:R-:W-:Y:S05]  /*db60*/  BRA.DIV UR4, `(.L_x_1408) ;  /* 0x0000008204387947 */ /* 0x000fea000b800000 */
.L_x_1835:
[----:B------:R-:W-:-:S03]  /*db70*/  UMOV UR4, 0xffffffff ;  /* 0xffffffff00047882 */ /* 0x000fc60000000000 */
[----:B------:R-:W-:Y:S05]  /*db80*/  BRA.DIV UR4, `(.L_x_1409) ;  /* 0x0000008204547947 */ /* 0x000fea000b800000 */
.L_x_1838:
[----:B------:R-:W-:-:S03]  /*db90*/  UMOV UR4, 0xffffffff ;  /* 0xffffffff00047882 */ /* 0x000fc60000000000 */
[----:B------:R-:W-:Y:S05]  /*dba0*/  BRA.DIV UR4, `(.L_x_1410) ;  /* 0x0000008204707947 */ /* 0x000fea000b800000 */
.L_x_1841:
[----:B------:R-:W-:-:S03]  /*dbb0*/  UMOV UR4, 0xffffffff ;  /* 0xffffffff00047882 */ /* 0x000fc60000000000 */
[----:B------:R-:W-:Y:S05]  /*dbc0*/  BRA.DIV UR4, `(.L_x_1411) ;  /* 0x00000082048c7947 */ /* 0x000fea000b800000 */
[----:B-----5:R2:W3:Y:S04]  /*dbd0*/  SHFL.DOWN PT, R24, R20, 0x1, R57 ;  /* 0x0820000014187989 */ /* 0x0204e800000e0039 */
[----:B------:R2:W4:Y:S04]  /*dbe0*/  SHFL.DOWN PT, R25, R21, 0x1, R57 ;  /* 0x0820000015197989 */ /* 0x00052800000e0039 */
[----:B------:R2:W0:Y:S04]  /*dbf0*/  SHFL.DOWN PT, R26, R22, 0x1, R57 ;  /* 0x08200000161a7989 */ /* 0x00042800000e0039 */
[----:B------:R2:W0:Y:S04]  /*dc00*/  SHFL.DOWN PT, R27, R23, 0x1, R57 ;  /* 0x08200000171b7989 */ /* 0x00042800000e0039 */
[----:B------:R2:W0:Y:S02]  /*dc10*/  SHFL.DOWN PT, R40, R32, 0x1, R57 ;  /* 0x0820000020287989 */ /* 0x00042400000e0039 */
.L_x_1848:
[----:B------:R-:W-:Y:S01]  /*dc20*/  UMOV UR4, 0xffffffff ;  /* 0xffffffff00047882 */ /* 0x000fe20000000000 */
[----:B------:R-:W-:Y:S02]  /*dc30*/  ISETP.GE.AND P2, PT, R29, R57, PT ;  /* 0x000000391d00720c */ /* 0x000fe40003f46270 */
[----:B------:R-:W-:Y:S11]  /*dc40*/  BRA.DIV UR4, `(.L_x_1412) ;  /* 0x0000008204ec7947 */ /* 0x000ff6000b800000 */
.L_x_1851:
[----:B------:R-:W-:-:S03]  /*dc50*/  UMOV UR4, 0xffffffff ;  /* 0xffffffff00047882 */ /* 0x000fc60000000000 */
[----:B------:R-:W-:Y:S05]  /*dc60*/  BRA.DIV UR4, `(.L_x_1413) ;  /* 0x0000008604087947 */ /* 0x000fea000b800000 */
.L_x_1854:
[----:B------:R-:W-:-:S03]  /*dc70*/  UMOV UR4, 0xffffffff ;  /* 0xffffffff00047882 */ /* 0x000fc60000000000 */
[----:B------:R-:W-:Y:S05]  /*dc80*/  BRA.DIV UR4, `(.L_x_1414) ;  /* 0x0000008604247947 */ /* 0x000fea000b800000 */
.L_x_1857:
[----:B------:R-:W-:Y:S04]  /*dc90*/  BSSY.RECONVERGENT B0, `(.L_x_1415) ;  /* 0x000000c000007945 */ /* 0x000fe80003800200 */
[----:B------:R-:W-:Y:S05]  /*dca0*/  @P2 BRA `(.L_x_1416) ;  /* 0x0000000000282947 */ /* 0x000fea0003800000 */
[----:B---34-:R-:W-:Y:S01]  /*dcb0*/  DADD R24, R20, R24 ;  /* 0x0000000014187229 */ /* 0x018fe20000000018 */
[C---:B------:R-:W-:Y:S01]  /*dcc0*/  ISETP.NE.AND P2, PT, R28.reuse, RZ, PT ;  /* 0x000000ff1c00720c */ /* 0x040fe20003f45270 */
[----:B0-----:R-:W-:Y:S01]  /*dcd0*/  DADD R26, R22, R26 ;  /* 0x00000000161a7229 */ /* 0x001fe2000000001a */
[----:B-1----:R-:W-:Y:S02]  /*dce0*/  IMAD.IADD R28, R28, 0x1, R41 ;  /* 0x000000011c1c7824 */ /* 0x002fe400078e0229 */
[----:B------:R-:W-:-:S05]  /*dcf0*/  SEL R41, R40, RZ, !P2 ;  /* 0x000000ff28297207 */ /* 0x000fca0005000000 */
[----:B--2---:R-:W-:Y:S01]  /*dd00*/  FSEL R20, R24, R20, !P2 ;  /* 0x0000001418147208 */ /* 0x004fe20005000000 */
[----:B------:R-:W-:Y:S01]  /*dd10*/  IMAD.IADD R32, R32, 0x1, R41 ;  /* 0x0000000120207824 */ /* 0x000fe200078e0229 */
[----:B------:R-:W-:Y:S02]  /*dd20*/  FSEL R21, R25, R21, !P2 ;  /* 0x0000001519157208 */ /* 0x000fe40005000000 */
[----:B------:R-:W-:Y:S02]  /*dd30*/  FSEL R22, R26, R22, !P2 ;  /* 0x000000161a167208 */ /* 0x000fe40005000000 */
[----:B------:R-:W-:-:S07]  /*dd40*/  FSEL R23, R27, R23, !P2 ;  /* 0x000000171b177208 */ /* 0x000fce0005000000 */
.L_x_1416:
[----:B------:R-:W-:Y:S05]  /*dd50*/  BSYNC.RECONVERGENT B0 ;  /* 0x0000000000007941 */ /* 0x000fea0003800200 */
.L_x_1415:
[----:B------:R-:W-:-:S03]  /*dd60*/  UMOV UR4, 0xffffffff ;  /* 0xffffffff00047882 */ /* 0x000fc60000000000 */
[----:B------:R-:W-:Y:S05]  /*dd70*/  BRA.DIV UR4, `(.L_x_1417) ;  /* 0x00000086040c7947 */ /* 0x000fea000b800000 */
[----:B-1----:R1:W0:Y:S02]  /*dd80*/  SHFL.DOWN PT, R41, R28, 0x2, R57 ;  /* 0x084000001c297989 */ /* 0x00222400000e0039 */
.L_x_1860:
[----:B------:R-:W-:-:S03]  /*dd90*/  UMOV UR4, 0xffffffff ;  /* 0xffffffff00047882 */ /* 0x000fc60000000000 */
[----:B------:R-:W-:Y:S05]  /*dda0*/  BRA.DIV UR4, `(.L_x_1418) ;  /* 0x0000008604287947 */ /* 0x000fea000b800000 */
.L_x_1863:
[----:B------:R-:W-:-:S03]  /*ddb0*/  UMOV UR4, 0xffffffff ;  /* 0xffffffff00047882 */ /* 0x000fc60000000000 */
[----:B------:R-:W-:Y:S05]  /*ddc0*/  BRA.DIV UR4, `(.L_x_1419) ;  /* 0x0000008604447947 */ /* 0x000fea000b800000 */
.L_x_1866:
[----:B------:R-:W-:-:S03]  /*ddd0*/  UMOV UR4, 0xffffffff ;  /* 0xffffffff00047882 */ /* 0x000fc60000000000 */
[----:B------:R-:W-:Y:S05]  /*dde0*/  BRA.DIV UR4, `(.L_x_1420) ;  /* 0x0000008604607947 */ /* 0x000fea000b800000 */
.L_x_1869:
[----:B------:R-:W-:-:S03]  /*ddf0*/  UMOV UR4, 0xffffffff ;  /* 0xffffffff00047882 */ /* 0x000fc60000000000 */
[----:B------:R-:W-:Y:S05]  /*de00*/  BRA.DIV UR4, `(.L_x_1421) ;  /* 0x00000086047c7947 */ /* 0x000fea000b800000 */
[----:B---3--:R3:W1:Y:S04]  /*de10*/  SHFL.DOWN PT, R24, R20, 0x2, R57 ;  /* 0x0840000014187989 */ /* 0x00866800000e0039 */
[----:B----4-:R3:W4:Y:S04]  /*de20*/  SHFL.DOWN PT, R25, R21, 0x2, R57 ;  /* 0x0840000015197989 */ /* 0x01072800000e0039 */
[----:B0-----:R3:W0:Y:S04]  /*de30*/  SHFL.DOWN PT, R26, R22, 0x2, R57 ;  /* 0x08400000161a7989 */ /* 0x00162800000e0039 */
[----:B------:R3:W0:Y:S04]  /*de40*/  SHFL.DOWN PT, R27, R23, 0x2, R57 ;  /* 0x08400000171b7989 */ /* 0x00062800000e0039 */
[----:B------:R3:W0:Y:S02]  /*de50*/  SHFL.DOWN PT, R40, R32, 0x2, R57 ;  /* 0x0840000020287989 */ /* 0x00062400000e0039 */
.L_x_1876:
[----:B------:R-:W-:Y:S01]  /*de60*/  VIADD R42, R29, 0x2 ;  /* 0x000000021d2a7836 */ /* 0x000fe20000000000 */
[----:B------:R-:W-:-:S04]  /*de70*/  UMOV UR4, 0xffffffff ;  /* 0xffffffff00047882 */ /* 0x000fc80000000000 */
[----:B------:R-:W-:Y:S01]  /*de80*/  ISETP.GT.AND P2, PT, R42, R57, PT ;  /* 0x000000392a00720c */ /* 0x000fe20003f44270 */
[----:B------:R-:W-:-:S12]  /*de90*/  BRA.DIV UR4, `(.L_x_1422) ;  /* 0x0000008604d87947 */ /* 0x000fd8000b800000 */
.L_x_1879:
[----:B------:R-:W-:-:S03]  /*dea0*/  UMOV UR4, 0xffffffff ;  /* 0xffffffff00047882 */ /* 0x000fc60000000000 */
[----:B------:R-:W-:Y:S05]  /*deb0*/  BRA.DIV UR4, `(.L_x_1423) ;  /* 0x0000008604f47947 */ /* 0x000fea000b800000 */
.L_x_1882:
[----:B------:R-:W-:-:S03]  /*dec0*/  UMOV UR4, 0xffffffff ;  /* 0xffffffff00047882 */ /* 0x000fc60000000000 */
[----:B------:R-:W-:Y:S05]  /*ded0*/  BRA.DIV UR4, `(.L_x_1424) ;  /* 0x0000008a04107947 */ /* 0x000fea000b800000 */
.L_x_1885:
[----:B------:R-:W-:Y:S04]  /*dee0*/  BSSY.RECONVERGENT B0, `(.L_x_1425) ;  /* 0x000000c000007945 */ /* 0x000fe80003800200 */
[----:B------:R-:W-:Y:S05]  /*def0*/  @P2 BRA `(.L_x_1426) ;  /* 0x0000000000282947 */ /* 0x000fea0003800000 */
[----:B-1--4-:R-:W-:Y:S01]  /*df00*/  DADD R24, R20, R24 ;  /* 0x0000000014187229 */ /* 0x012fe20000000018 */
[C---:B------:R-:W-:Y:S01]  /*df10*/  ISETP.NE.AND P2, PT, R28.reuse, RZ, PT ;  /* 0x000000ff1c00720c */ /* 0x040fe20003f45270 */
[----:B0-----:R-:W-:Y:S01]  /*df20*/  DADD R26, R22, R26 ;  /* 0x00000000161a7229 */ /* 0x001fe2000000001a */
[----:B------:R-:W-:Y:S02]  /*df30*/  IMAD.IADD R28, R28, 0x1, R41 ;  /* 0x000000011c1c7824 */ /* 0x000fe400078e0229 */
[----:B------:R-:W-:-:S05]  /*df40*/  SEL R41, R40, RZ, !P2 ;  /* 0x000000ff28297207 */ /* 0x000fca0005000000 */
[----:B--23--:R-:W-:Y:S01]  /*df50*/  FSEL R20, R24, R20, !P2 ;  /* 0x0000001418147208 */ /* 0x00cfe20005000000 */
[----:B------:R-:W-:Y:S01]  /*df60*/  IMAD.IADD R32, R32, 0x1, R41 ;  /* 0x0000000120207824 */ /* 0x000fe200078e0229 */
[----:B------:R-:W-:Y:S02]  /*df70*/  FSEL R21, R25, R21, !P2 ;  /* 0x0000001519157208 */ /* 0x000fe40005000000 */
[----:B------:R-:W-:Y:S02]  /*df80*/  FSEL R22, R26, R22, !P2 ;  /* 0x000000161a167208 */ /* 0x000fe40005000000 */
[----:B------:R-:W-:-:S07]  /*df90*/  FSEL R23, R27, R23, !P2 ;  /* 0x000000171b177208 */ /* 0x000fce0005000000 */
.L_x_1426:
[----:B------:R-:W-:Y:S05]  /*dfa0*/  BSYNC.RECONVERGENT B0 ;  /* 0x0000000000007941 */ /* 0x000fea0003800200 */
.L_x_1425:
[----:B------:R-:W-:-:S03]  /*dfb0*/  UMOV UR4, 0xffffffff ;  /* 0xffffffff00047882 */ /* 0x000fc60000000000 */
[----:B------:R-:W-:Y:S05]  /*dfc0*/  BRA.DIV UR4, `(.L_x_1427) ;  /* 0x0000008604f87947 */ /* 0x000fea000b800000 */
[----:B------:R0:W0:Y:S02]  /*dfd0*/  SHFL.DOWN PT, R41, R28, 0x4, R57 ;  /* 0x088000001c297989 */ /* 0x00002400000e0039 */
.L_x_1888:
[----:B------:R-:W-:-:S03]  /*dfe0*/  UMOV UR4, 0xffffffff ;  /* 0xffffffff00047882 */ /* 0x000fc60000000000 */
[----:B------:R-:W-:Y:S05]  /*dff0*/  BRA.DIV UR4, `(.L_x_1428) ;  /* 0x0000008a04147947 */ /* 0x000fea000b800000 */
.L_x_1891:
[----:B------:R-:W-:-:S03]  /*e000*/  UMOV UR4, 0xffffffff ;  /* 0xffffffff00047882 */ /* 0x000fc60000000000 */
[----:B------:R-:W-:Y:S05]  /*e010*/  BRA.DIV UR4, `(.L_x_1429) ;  /* 0x0000008a04307947 */ /* 0x000fea000b800000 */
.L_x_1894:
[----:B------:R-:W-:-:S03]  /*e020*/  UMOV UR4, 0xffffffff ;  /* 0xffffffff00047882 */ /* 0x000fc60000000000 */
[----:B------:R-:W-:Y:S05]  /*e030*/  BRA.DIV UR4, `(.L_x_1430) ;  /* 0x0000008a044c7947 */ /* 0x000fea000b800000 */
.L_x_1897:
[----:B------:R-:W-:-:S03]  /*e040*/  UMOV UR4, 0xffffffff ;  /* 0xffffffff00047882 */ /* 0x000fc60000000000 */
[----:B------:R-:W-:Y:S05]  /*e050*/  BRA.DIV UR4, `(.L_x_1431) ;  /* 0x0000008a04687947 */ /* 0x000fea000b800000 */
[----:B-1----:R1:W1:Y:S04]  /*e060*/  SHFL.DOWN PT, R24, R20, 0x4, R57 ;  /* 0x0880000014187989 */ /* 0x00226800000e0039 */
[----:B----4-:R4:W1:Y:S04]  /*e070*/  SHFL.DOWN PT, R25, R21, 0x4, R57 ;  /* 0x0880000015197989 */ /* 0x01086800000e0039 */
[----:B0-----:R4:W0:Y:S04]  /*e080*/  SHFL.DOWN PT, R26, R22, 0x4, R57 ;  /* 0x08800000161a7989 */ /* 0x00182800000e0039 */
[----:B------:R4:W0:Y:S04]  /*e090*/  SHFL.DOWN PT, R27, R23, 0x4, R57 ;  /* 0x08800000171b7989 */ /* 0x00082800000e0039 */
[----:B------:R4:W0:Y:S02]  /*e0a0*/  SHFL.DOWN PT, R40, R32, 0x4, R57 ;  /* 0x0880000020287989 */ /* 0x00082400000e0039 */
.L_x_1904:
[----:B------:R-:W-:Y:S01]  /*e0b0*/  VIADD R42, R29, 0x4 ;  /* 0x000000041d2a7836 */ /* 0x000fe20000000000 */
[----:B------:R-:W-:-:S04]  /*e0c0*/  UMOV UR4, 0xffffffff ;  /* 0xffffffff00047882 */ /* 0x000fc80000000000 */
[----:B------:R-:W-:Y:S01]  /*e0d0*/  ISETP.GT.AND P2, PT, R42, R57, PT ;  /* 0x000000392a00720c */ /* 0x000fe20003f44270 */
[----:B------:R-:W-:-:S12]  /*e0e0*/  BRA.DIV UR4, `(.L_x_1432) ;  /* 0x0000008a04c47947 */ /* 0x000fd8000b800000 */
.L_x_1907:
[----:B------:R-:W-:-:S03]  /*e0f0*/  UMOV UR4, 0xffffffff ;  /* 0xffffffff00047882 */ /* 0x000fc60000000000 */
[----:B------:R-:W-:Y:S05]  /*e100*/  BRA.DIV UR4, `(.L_x_1433) ;  /* 0x0000008a04e07947 */ /* 0x000fea000b800000 */
.L_x_1910:
[----:B------:R-:W-:-:S03]  /*e110*/  UMOV UR4, 0xffffffff ;  /* 0xffffffff00047882 */ /* 0x000fc60000000000 */
[----:B------:R-:W-:Y:S05]  /*e120*/  BRA.DIV UR4, `(.L_x_1434) ;  /* 0x0000008a04fc7947 */ /* 0x000fea000b800000 */
.L_x_1913:
[----:B------:R-:W-:Y:S04]  /*e130*/  BSSY.RECONVERGENT B0, `(.L_x_1435) ;  /* 0x000000c000007945 */ /* 0x000fe80003800200 */
[----:B------:R-:W-:Y:S05]  /*e140*/  @P2 BRA `(.L_x_1436) ;  /* 0x0000000000282947 */ /* 0x000fea0003800000 */
[----:B-1----:R-:W-:Y:S01]  /*e150*/  DADD R24, R20, R24 ;  /* 0x0000000014187229 */ /* 0x002fe20000000018 */
[C---:B------:R-:W-:Y:S01]  /*e160*/  ISETP.NE.AND P2, PT, R28.reuse, RZ, PT ;  /* 0x000000ff1c00720c */ /* 0x040fe20003f45270 */
[----:B0-----:R-:W-:Y:S01]  /*e170*/  DADD R26, R22, R26 ;  /* 0x00000000161a7229 */ /* 0x001fe2000000001a */
[----:B------:R-:W-:Y:S02]  /*e180*/  IMAD.IADD R28, R28, 0x1, R41 ;  /* 0x000000011c1c7824 */ /* 0x000fe400078e0229 */
[----:B------:R-:W-:-:S05]  /*e190*/  SEL R41, R40, RZ, !P2 ;  /* 0x000000ff28297207 */ /* 0x000fca0005000000 */
[----:B--23--:R-:W-:Y:S01]  /*e1a0*/  FSEL R20, R24, R20, !P2 ;  /* 0x0000001418147208 */ /* 0x00cfe20005000000 */
[----:B----4-:R-:W-:Y:S01]  /*e1b0*/  IMAD.IADD R32, R32, 0x1, R41 ;  /* 0x0000000120207824 */ /* 0x010fe200078e0229 */
[----:B------:R-:W-:Y:S02]  /*e1c0*/  FSEL R21, R25, R21, !P2 ;  /* 0x0000001519157208 */ /* 0x000fe40005000000 */
[----:B------:R-:W-:Y:S02]  /*e1d0*/  FSEL R22, R26, R22, !P2 ;  /* 0x000000161a167208 */ /* 0x000fe40005000000 */
[----:B------:R-:W-:-:S07]  /*e1e0*/  FSEL R23, R27, R23, !P2 ;  /* 0x000000171b177208 */ /* 0x000fce0005000000 */
.L_x_1436:
[----:B------:R-:W-:Y:S05]  /*e1f0*/  BSYNC.RECONVERGENT B0 ;  /* 0x0000000000007941 */ /* 0x000fea0003800200 */
.L_x_1435:
[----:B------:R-:W-:-:S03]  /*e200*/  UMOV UR4, 0xffffffff ;  /* 0xffffffff00047882 */ /* 0x000fc60000000000 */
[----:B------:R-:W-:Y:S05]  /*e210*/  BRA.DIV UR4, `(.L_x_1437) ;  /* 0x0000008a04e47947 */ /* 0x000fea000b800000 */
[----:B------:R0:W0:Y:S02]  /*e220*/  SHFL.DOWN PT, R41, R28, 0x8, R57 ;  /* 0x090000001c297989 */ /* 0x00002400000e0039 */
.L_x_1916:
[----:B------:R-:W-:-:S03]  /*e230*/  UMOV UR4, 0xffffffff ;  /* 0xffffffff00047882 */ /* 0x000fc60000000000 */
[----:B------:R-:W-:Y:S05]  /*e240*/  BRA.DIV UR4, `(.L_x_1438) ;  /* 0x0000008e04007947 */ /* 0x000fea000b800000 */
.L_x_1919:
[----:B------:R-:W-:-:S03]  /*e250*/  UMOV UR4, 0xffffffff ;  /* 0xffffffff00047882 */ /* 0x000fc60000000000 */
[----:B------:R-:W-:Y:S05]  /*e260*/  BRA.DIV UR4, `(.L_x_1439) ;  /* 0x0000008e041c7947 */ /* 0x000fea000b800000 */
.L_x_1922:
[----:B------:R-:W-:-:S03]  /*e270*/  UMOV UR4, 0xffffffff ;  /* 0xffffffff00047882 */ /* 0x000fc60000000000 */
[----:B------:R-:W-:Y:S05]  /*e280*/  BRA.DIV UR4, `(.L_x_1440) ;  /* 0x0000008e04387947 */ /* 0x000fea000b800000 */
.L_x_1925:
[----:B------:R-:W-:-:S03]  /*e290*/  UMOV UR4, 0xffffffff ;  /* 0xffffffff00047882 */ /* 0x000fc60000000000 */
[----:B------:R-:W-:Y:S05]  /*e2a0*/  BRA.DIV UR4, `(.L_x_1441) ;  /* 0x0000008e04547947 */ /* 0x000fea000b800000 */
[----:B-1----:R1:W1:Y:S04]  /*e2b0*/  SHFL.DOWN PT, R24, R20, 0x8, R57 ;  /* 0x0900000014187989 */ /* 0x00226800000e0039 */
[----:B------:R1:W1:Y:S04]  /*e2c0*/  SHFL.DOWN PT, R25, R21, 0x8, R57 ;  /* 0x0900000015197989 */ /* 0x00026800000e0039 */
[----:B0-----:R0:W0:Y:S04]  /*e2d0*/  SHFL.DOWN PT, R26, R22, 0x8, R57 ;  /* 0x09000000161a7989 */ /* 0x00102800000e0039 */
[----:B------:R0:W0:Y:S04]  /*e2e0*/  SHFL.DOWN PT, R27, R23, 0x8, R57 ;  /* 0x09000000171b7989 */ /* 0x00002800000e0039 */
[----:B------:R0:W0:Y:S02]  /*e2f0*/  SHFL.DOWN PT, R40, R32, 0x8, R57 ;  /* 0x0900000020287989 */ /* 0x00002400000e0039 */
.L_x_1932:
[----:B------:R-:W-:Y:S01]  /*e300*/  VIADD R42, R29, 0x8 ;  /* 0x000000081d2a7836 */ /* 0x000fe20000000000 */
[----:B------:R-:W-:-:S04]  /*e310*/  UMOV UR4, 0xffffffff ;  /* 0xffffffff00047882 */ /* 0x000fc80000000000 */
[----:B------:R-:W-:Y:S01]  /*e320*/  ISETP.GT.AND P2, PT, R42, R57, PT ;  /* 0x000000392a00720c */ /* 0x000fe20003f44270 */
[----:B------:R-:W-:-:S12]  /*e330*/  BRA.DIV UR4, `(.L_x_1442) ;  /* 0x0000008e04b07947 */ /* 0x000fd8000b800000 */
.L_x_1935:
[----:B------:R-:W-:-:S03]  /*e340*/  UMOV UR4, 0xffffffff ;  /* 0xffffffff00047882 */ /* 0x000fc60000000000 */
[----:B------:R-:W-:Y:S05]  /*e350*/  BRA.DIV UR4, `(.L_x_1443) ;  /* 0x0000008e04cc7947 */ /* 0x000fea000b800000 */
.L_x_1938:
[----:B------:R-:W-:-:S03]  /*e360*/  UMOV UR4, 0xffffffff ;  /* 0xffffffff00047882 */ /* 0x000fc60000000000 */
[----:B------:R-:W-:Y:S05]  /*e370*/  BRA.DIV UR4, `(.L_x_1444) ;  /* 0x0000008e04e87947 */ /* 0x000fea000b800000 */
.L_x_1941:
        /* <DEDUP_REMOVED lines=12> */
.L_x_1446:
[----:B------:R-:W-:Y:S05]  /*e440*/  BSYNC.RECONVERGENT B0 ;  /* 0x0000000000007941 */ /* 0x000fea0003800200 */
.L_x_1445:
[----:B------:R-:W-:-:S03]  /*e450*/  UMOV UR4, 0xffffffff ;  /* 0xffffffff00047882 */ /* 0x000fc60000000000 */
[----:B------:R-:W-:Y:S05]  /*e460*/  BRA.DIV UR4, `(.L_x_1447) ;  /* 0x0000008e04d07947 */ /* 0x000fea000b800000 */
[----:B------:R0:W0:Y:S02]  /*e470*/  SHFL.DOWN PT, R41, R28, 0x10, R57 ;  /* 0x0a0000001c297989 */ /* 0x00002400000e0039 */
.L_x_1944:
[----:B------:R-:W-:-:S03]  /*e480*/  UMOV UR4, 0xffffffff ;  /* 0xffffffff00047882 */ /* 0x000fc60000000000 */
[----:B------:R-:W-:Y:S05]  /*e490*/  BRA.DIV UR4, `(.L_x_1448) ;  /* 0x0000008e04ec7947 */ /* 0x000fea000b800000 */
.L_x_1947:
[----:B------:R-:W-:-:S03]  /*e4a0*/  UMOV UR4, 0xffffffff ;  /* 0xffffffff00047882 */ /* 0x000fc60000000000 */
[----:B------:R-:W-:Y:S05]  /*e4b0*/  BRA.DIV UR4, `(.L_x_1449) ;  /* 0x0000009204087947 */ /* 0x000fea000b800000 */
.L_x_1950:
[----:B------:R-:W-:-:S03]  /*e4c0*/  UMOV UR4, 0xffffffff ;  /* 0xffffffff00047882 */ /* 0x000fc60000000000 */
[----:B------:R-:W-:Y:S05]  /*e4d0*/  BRA.DIV UR4, `(.L_x_1450) ;  /* 0x0000009204247947 */ /* 0x000fea000b800000 */
.L_x_1953:
[----:B------:R-:W-:-:S03]  /*e4e0*/  UMOV UR4, 0xffffffff ;  /* 0xffffffff00047882 */ /* 0x000fc60000000000 */
[----:B------:R-:W-:Y:S05]  /*e4f0*/  BRA.DIV UR4, `(.L_x_1451) ;  /* 0x0000009204407947 */ /* 0x000fea000b800000 */
[----:B-1----:R1:W1:Y:S04]  /*e500*/  SHFL.DOWN PT, R24, R20, 0x10, R57 ;  /* 0x0a00000014187989 */ /* 0x00226800000e0039 */
[----:B------:R1:W1:Y:S04]  /*e510*/  SHFL.DOWN PT, R25, R21, 0x10, R57 ;  /* 0x0a00000015197989 */ /* 0x00026800000e0039 */
[----:B0-----:R0:W0:Y:S04]  /*e520*/  SHFL.DOWN PT, R40, R22, 0x10, R57 ;  /* 0x0a00000016287989 */ /* 0x00102800000e0039 */
[----:B------:R0:W0:Y:S04]  /*e530*/  SHFL.DOWN PT, R43, R23, 0x10, R57 ;  /* 0x0a000000172b7989 */ /* 0x00002800000e0039 */
[----:B------:R0:W0:Y:S02]  /*e540*/  SHFL.DOWN PT, R42, R32, 0x10, R57 ;  /* 0x0a000000202a7989 */ /* 0x00002400000e0039 */
.L_x_1960:
[----:B------:R-:W-:Y:S01]  /*e550*/  VIADD R26, R29, 0x10 ;  /* 0x000000101d1a7836 */ /* 0x000fe20000000000 */
[----:B------:R-:W-:Y:S01]  /*e560*/  UMOV UR4, 0xffffffff ;  /* 0xffffffff00047882 */ /* 0x000fe20000000000 */
[----:B------:R-:W-:-:S03]  /*e570*/  ISETP.NE.AND P2, PT, R44, 0x65, PT ;  /* 0x000000652c00780c */ /* 0x000fc60003f45270 */
[----:B------:R-:W-:Y:S01]  /*e580*/  ISETP.GT.AND P4, PT, R26, R57, PT ;  /* 0x000000391a00720c */ /* 0x000fe20003f84270 */
[----:B------:R-:W-:-:S12]  /*e590*/  BRA.DIV UR4, `(.L_x_1452) ;  /* 0x0000009204987947 */ /* 0x000fd8000b800000 */
.L_x_1963:
[----:B------:R-:W-:-:S03]  /*e5a0*/  UMOV UR4, 0xffffffff ;  /* 0xffffffff00047882 */ /* 0x000fc60000000000 */
[----:B------:R-:W-:Y:S05]  /*e5b0*/  BRA.DIV UR4, `(.L_x_1453) ;  /* 0x0000009204b47947 */ /* 0x000fea000b800000 */
.L_x_1966:
[----:B------:R-:W-:-:S03]  /*e5c0*/  UMOV UR4, 0xffffffff ;  /* 0xffffffff00047882 */ /* 0x000fc60000000000 */
[----:B------:R-:W-:Y:S05]  /*e5d0*/  BRA.DIV UR4, `(.L_x_1454) ;  /* 0x0000009204d07947 */ /* 0x000fea000b800000 */
.L_x_1969:
[----:B------:R-:W-:Y:S04]  /*e5e0*/  BSSY.RECONVERGENT B0, `(.L_x_1455) ;  /* 0x000000e000007945 */ /* 0x000fe80003800200 */
[----:B------:R-:W-:Y:S05]  /*e5f0*/  @P4 BRA `(.L_x_1456) ;  /* 0x0000000000304947 */ /* 0x000fea0003800000 */
[----:B-1----:R-:W-:Y:S01]  /*e600*/  DADD R26, R20, R24 ;  /* 0x00000000141a7229 */ /* 0x002fe20000000018 */
[C---:B------:R-:W-:Y:S01]  /*e610*/  ISETP.NE.AND P3, PT, R28.reuse, RZ, PT ;  /* 0x000000ff1c00720c */ /* 0x040fe20003f65270 */
[----:B0-----:R-:W-:Y:S02]  /*e620*/  IMAD.MOV.U32 R24, RZ, RZ, R40 ;  /* 0x000000ffff187224 */ /* 0x001fe400078e0028 */
[----:B------:R-:W-:Y:S02]  /*e630*/  IMAD.MOV.U32 R25, RZ, RZ, R43 ;  /* 0x000000ffff197224 */ /* 0x000fe400078e002b */
[----:B------:R-:W-:Y:S01]  /*e640*/  IMAD.IADD R28, R28, 0x1, R41 ;  /* 0x000000011c1c7824 */ /* 0x000fe200078e0229 */
[----:B------:R-:W-:-:S03]  /*e650*/  SEL R41, R42, RZ, !P3 ;  /* 0x000000ff2a297207 */ /* 0x000fc60005800000 */
[----:B------:R-:W-:Y:S01]  /*e660*/  DADD R24, R22, R24 ;  /* 0x0000000016187229 */ /* 0x000fe20000000018 */
[----:B--23--:R-:W-:Y:S01]  /*e670*/  FSEL R20, R26, R20, !P3 ;  /* 0x000000141a147208 */ /* 0x00cfe20005800000 */
[----:B----4-:R-:W-:Y:S01]  /*e680*/  IMAD.IADD R32, R32, 0x1, R41 ;  /* 0x0000000120207824 */ /* 0x010fe200078e0229 */
[----:B------:R-:W-:-:S07]  /*e690*/  FSEL R21, R27, R21, !P3 ;  /* 0x000000151b157208 */ /* 0x000fce0005800000 */
[----:B------:R-:W-:Y:S02]  /*e6a0*/  FSEL R22, R24, R22, !P3 ;  /* 0x0000001618167208 */ /* 0x000fe40005800000 */
[----:B------:R-:W-:-:S07]  /*e6b0*/  FSEL R23, R25, R23, !P3 ;  /* 0x0000001719177208 */ /* 0x000fce0005800000 */
.L_x_1456:
[----:B------:R-:W-:Y:S05]  /*e6c0*/  BSYNC.RECONVERGENT B0 ;  /* 0x0000000000007941 */ /* 0x000fea0003800200 */
.L_x_1455:
[----:B------:R-:W-:-:S03]  /*e6d0*/  UMOV UR4, 0xffffffff ;  /* 0xffffffff00047882 */ /* 0x000fc60000000000 */
[----:B------:R-:W-:Y:S05]  /*e6e0*/  BRA.DIV UR4, `(.L_x_1457) ;  /* 0x0000009204b07947 */ /* 0x000fea000b800000 */
[----:B------:R-:W-:-:S13]  /*e6f0*/  VOTE.ALL P2, P2 ;  /* 0x0000000000ff7806 */ /* 0x000fda0001040000 */
.L_x_1972:
[----:B------:R-:W-:Y:S05]  /*e700*/  @!P2 BRA `(.L_x_1458) ;  /* 0x000000140034a947 */ /* 0x000fea0003800000 */
.L_x_1515:
[----:B-1----:R-:W1:Y:S01]  /*e710*/  LDC.64 R24, c[0x0][0x3c0] ;  /* 0x0000f000ff187b82 */ /* 0x002e620000000a00 */
[----:B------:R-:W-:Y:S05]  /*e720*/  YIELD ;  /* 0x0000000000007946 */ /* 0x000fea0003800000 */
[----:B01--4-:R-:W-:-:S07]  /*e730*/  IMAD.WIDE R24, R33, 0x4, R24 ;  /* 0x0000000421187825 */ /* 0x013fce00078e0218 */
.L_x_1460:
        /* <DEDUP_REMOVED lines=10> */
.L_x_1975:
        /* <DEDUP_REMOVED lines=9> */
[----:B------:R-:W1:Y:S02]  /*e870*/  LDC.64 R52, c[0x0][0x3c8] ;  /* 0x0000f200ff347b82 */ /* 0x000e640000000a00 */
[----:B-1----:R-:W-:-:S05]  /*e880*/  IMAD.WIDE R52, R33, 0x30, R52 ;  /* 0x0000003021347825 */ /* 0x002fca00078e0234 */
[----:B0-----:R-:W2:Y:S04]  /*e890*/  LD.E.128.STRONG.GPU R40, desc[UR10][R52.64] ;  /* 0x0000000a34287980 */ /* 0x001ea8000c10fd00 */
[----:B------:R-:W3:Y:S04]  /*e8a0*/  LD.E.128.STRONG.GPU R44, desc[UR10][R52.64+0x20] ;  /* 0x0000200a342c7980 */ /* 0x000ee8000c10fd00 */
[----:B------:R0:W5:Y:S01]  /*e8b0*/  LD.E.128.STRONG.GPU R24, desc[UR10][R52.64+0x10] ;  /* 0x0000100a34187980 */ /* 0x000162000c10fd00 */
[C-C-:B--2---:R-:W-:Y:S02]  /*e8c0*/  SHF.R.U64 R55, R42.reuse, 0x10, R43.reuse ;  /* 0x000000102a377819 */ /* 0x144fe4000000122b */
[----:B------:R-:W-:-:S02]  /*e8d0*/  SHF.R.U64 R54, R42, 0x18, R43 ;  /* 0x000000182a367819 */ /* 0x000fc4000000122b */
[C-C-:B------:R-:W-:Y:S01]  /*e8e0*/  SHF.R.U64 R59, R42.reuse, 0x8, R43.reuse ;  /* 0x000000082a3b7819 */ /* 0x140fe2000000122b */
[----:B---3--:R-:W-:Y:S01]  /*e8f0*/  IMAD.MOV.U32 R58, RZ, RZ, R44 ;  /* 0x000000ffff3a7224 */ /* 0x008fe200078e002c */
[----:B------:R-:W-:Y:S02]  /*e900*/  PRMT R54, R55, 0x3340, R54 ;  /* 0x0000334037367816 */ /* 0x000fe40000000036 */
[----:B----4-:R-:W-:Y:S02]  /*e910*/  SHF.R.U32.HI R57, RZ, 0x8, R43 ;  /* 0x00000008ff397819 */ /* 0x010fe4000001162b */
[----:B------:R-:W-:Y:S02]  /*e920*/  PRMT R55, R42, 0x3340, R59 ;  /* 0x000033402a377816 */ /* 0x000fe4000000003b */
[----:B------:R-:W-:Y:S02]  /*e930*/  SHF.R.U32.HI R59, RZ, 0x8, R41 ;  /* 0x00000008ff3b7819 */ /* 0x000fe40000011629 */
[----:B------:R-:W-:-:S02]  /*e940*/  PRMT R56, R43, 0x3340, R57 ;  /* 0x000033402b387816 */ /* 0x000fc40000000039 */
[--C-:B------:R-:W-:Y:S02]  /*e950*/  SHF.R.U32.HI R42, RZ, 0x10, R43.reuse ;  /* 0x00000010ff2a7819 */ /* 0x100fe4000001162b */
[----:B------:R-:W-:Y:S02]  /*e960*/  SHF.R.U32.HI R43, RZ, 0x18, R43 ;  /* 0x00000018ff2b7819 */ /* 0x000fe4000001162b */
[----:B0-----:R-:W-:Y:S02]  /*e970*/  PRMT R53, R41, 0x3340, R59 ;  /* 0x0000334029357816 */ /* 0x001fe4000000003b */
[--C-:B------:R-:W-:Y:S02]  /*e980*/  SHF.R.U32.HI R52, RZ, 0x10, R41.reuse ;  /* 0x00000010ff347819 */ /* 0x100fe40000011629 */
[----:B------:R-:W-:Y:S02]  /*e990*/  SHF.R.U32.HI R41, RZ, 0x18, R41 ;  /* 0x00000018ff297819 */ /* 0x000fe40000011629 */
[----:B------:R-:W-:-:S02]  /*e9a0*/  PRMT R43, R42, 0x3340, R43 ;  /* 0x000033402a2b7816 */ /* 0x000fc4000000002b */
[----:B------:R-:W-:Y:S02]  /*e9b0*/  PRMT R42, R52, 0x3340, R41 ;  /* 0x00003340342a7816 */ /* 0x000fe40000000029 */
[----:B------:R-:W-:Y:S02]  /*e9c0*/  PRMT R41, R55, 0x5410, R54 ;  /* 0x0000541037297816 */ /* 0x000fe40000000036 */
[C-C-:B------:R-:W-:Y:S02]  /*e9d0*/  SHF.R.U64 R55, R46.reuse, 0x8, R47.reuse ;  /* 0x000000082e377819 */ /* 0x140fe4000000122f */
[C---:B------:R-:W-:Y:S02]  /*e9e0*/  SHF.R.U64 R61, R46.reuse, 0x10, R47 ;  /* 0x000000102e3d7819 */ /* 0x040fe4000000122f */
[----:B------:R-:W-:Y:S02]  /*e9f0*/  PRMT R55, R46, 0x3340, R55 ;  /* 0x000033402e377816 */ /* 0x000fe40000000037 */
[----:B------:R-:W-:-:S02]  /*ea00*/  SHF.R.U32.HI R57, RZ, 0x8, R47 ;  /* 0x00000008ff397819 */ /* 0x000fc4000001162f */
[----:B------:R-:W-:Y:S02]  /*ea10*/  SHF.R.U64 R46, R46, 0x18, R47 ;  /* 0x000000182e2e7819 */ /* 0x000fe4000000122f */
        /* <DEDUP_REMOVED lines=16> */
.L_x_1462:
        /* <DEDUP_REMOVED lines=41> */
[----:B------:R-:W-:-:S07]  /*edb0*/  PRMT R44, R47, 0x5410, R46 ;  /* 0x000054102f2c7816 */ /* 0x000fce000000002e */
.L_x_1463:
[----:B------:R-:W-:Y:S05]  /*edc0*/  BSYNC.RECONVERGENT B0 ;  /* 0x0000000000007941 */ /* 0x000fea0003800200 */
.L_x_1461:
[----:B------:R-:W-:-:S03]  /*edd0*/  UMOV UR4, 0xffffffff ;  /* 0xffffffff00047882 */ /* 0x000fc60000000000 */
[----:B------:R-:W-:Y:S05]  /*ede0*/  BRA.DIV UR4, `(.L_x_1464) ;  /* 0x0000008e042c7947 */ /* 0x000fea000b800000 */
[----:B------:R-:W-:-:S04]  /*edf0*/  VOTE.ANY R54, PT, !P2 ;  /* 0x0000000000367806 */ /* 0x000fc800050e0100 */
[----:B------:R-:W-:-:S05]  /*ee00*/  LOP3.LUT R54, R54, 0x80000000, R49, 0xec, !PT ;  /* 0x8000000036367812 */ /* 0x000fca00078eec31 */
[----:B------:R-:W-:-:S05]  /*ee10*/  VIADD R47, R54, 0xffffffff ;  /* 0xffffffff362f7836 */ /* 0x000fca0000000000 */
[----:B------:R-:W-:-:S04]  /*ee20*/  LOP3.LUT R47, R54, R47, RZ, 0xc, !PT ;  /* 0x0000002f362f7212 */ /* 0x000fc800078e0cff */
[----:B0-234-:R-:W0:Y:S02]  /*ee30*/  POPC R57, R47 ;  /* 0x0000002f00397309 */ /* 0x01de240000000000 */
[----:B0-----:R0:W1:Y:S02]  /*ee40*/  SHFL.DOWN PT, R59, R40, 0x1, R57 ;  /* 0x08200000283b7989 */ /* 0x00106400000e0039 */
.L_x_1979:
[----:B------:R-:W-:-:S03]  /*ee50*/  UMOV UR4, 0xffffffff ;  /* 0xffffffff00047882 */ /* 0x000fc60000000000 */
[----:B------:R-:W-:Y:S05]  /*ee60*/  BRA.DIV UR4, `(.L_x_1465) ;  /* 0x0000008e04587947 */ /* 0x000fea000b800000 */
.L_x_1982:
[----:B------:R-:W-:-:S03]  /*ee70*/  UMOV UR4, 0xffffffff ;  /* 0xffffffff00047882 */ /* 0x000fc60000000000 */
[----:B------:R-:W-:Y:S05]  /*ee80*/  BRA.DIV UR4, `(.L_x_1466) ;  /* 0x0000008e04747947 */ /* 0x000fea000b800000 */
.L_x_1985:
[----:B------:R-:W-:-:S03]  /*ee90*/  UMOV UR4, 0xffffffff ;  /* 0xffffffff00047882 */ /* 0x000fc60000000000 */
[----:B------:R-:W-:Y:S05]  /*eea0*/  BRA.DIV UR4, `(.L_x_1467) ;  /* 0x0000008e04907947 */ /* 0x000fea000b800000 */
.L_x_1988:
[----:B------:R-:W-:-:S03]  /*eeb0*/  UMOV UR4, 0xffffffff ;  /* 0xffffffff00047882 */ /* 0x000fc60000000000 */
[----:B------:R-:W-:Y:S05]  /*eec0*/  BRA.DIV UR4, `(.L_x_1468) ;  /* 0x0000008e04ac7947 */ /* 0x000fea000b800000 */
[----:B-----5:R2:W3:Y:S04]  /*eed0*/  SHFL.DOWN PT, R52, R24, 0x1, R57 ;  /* 0x0820000018347989 */ /* 0x0204e800000e0039 */
[----:B------:R2:W4:Y:S04]  /*eee0*/  SHFL.DOWN PT, R53, R25, 0x1, R57 ;  /* 0x0820000019357989 */ /* 0x00052800000e0039 */
[----:B------:R2:W0:Y:S04]  /*eef0*/  SHFL.DOWN PT, R61, R26, 0x1, R57 ;  /* 0x082000001a3d7989 */ /* 0x00042800000e0039 */
[----:B------:R2:W0:Y:S04]  /*ef00*/  SHFL.DOWN PT, R62, R27, 0x1, R57 ;  /* 0x082000001b3e7989 */ /* 0x00042800000e0039 */
[----:B------:R2:W0:Y:S02]  /*ef10*/  SHFL.DOWN PT, R63, R58, 0x1, R57 ;  /* 0x082000003a3f7989 */ /* 0x00042400000e0039 */
.L_x_1995:
[----:B------:R-:W-:Y:S01]  /*ef20*/  UMOV UR4, 0xffffffff ;  /* 0xffffffff00047882 */ /* 0x000fe20000000000 */
[----:B------:R-:W-:Y:S02]  /*ef30*/  ISETP.GE.AND P2, PT, R29, R57, PT ;  /* 0x000000391d00720c */ /* 0x000fe40003f46270 */
[----:B------:R-:W-:Y:S11]  /*ef40*/  BRA.DIV UR4, `(.L_x_1469) ;  /* 0x00000092040c7947 */ /* 0x000ff6000b800000 */
.L_x_1998:
[----:B------:R-:W-:-:S03]  /*ef50*/  UMOV UR4, 0xffffffff ;  /* 0xffffffff00047882 */ /* 0x000fc60000000000 */
[----:B------:R-:W-:Y:S05]  /*ef60*/  BRA.DIV UR4, `(.L_x_1470) ;  /* 0x0000009204287947 */ /* 0x000fea000b800000 */
.L_x_2001:
[----:B------:R-:W-:-:S03]  /*ef70*/  UMOV UR4, 0xffffffff ;  /* 0xffffffff00047882 */ /* 0x000fc60000000000 */
[----:B------:R-:W-:Y:S05]  /*ef80*/  BRA.DIV UR4, `(.L_x_1471) ;  /* 0x0000009204447947 */ /* 0x000fea000b800000 */
.L_x_2004:
[----:B------:R-:W-:Y:S01]  /*ef90*/  BSSY.RECONVERGENT B0, `(.L_x_1472) ;  /* 0x000000f000007945 */ /* 0x000fe20003800200 */
[----:B------:R-:W-:-:S03]  /*efa0*/  IMAD.MOV.U32 R60, RZ, RZ, R40 ;  /* 0x000000ffff3c7224 */ /* 0x000fc600078e0028 */
[----:B------:R-:W-:Y:S05]  /*efb0*/  @P2 BRA `(.L_x_1473) ;  /* 0x0000000000302947 */ /* 0x000fea0003800000 */
[----:B0-----:R-:W-:Y:S01]  /*efc0*/  IMAD.MOV.U32 R46, RZ, RZ, R61 ;  /* 0x000000ffff2e7224 */ /* 0x001fe200078e003d */
[----:B---34-:R-:W-:Y:S01]  /*efd0*/  DADD R52, R24, R52 ;  /* 0x0000000018347229 */ /* 0x018fe20000000034 */
[----:B------:R-:W-:Y:S01]  /*efe0*/  IMAD.MOV.U32 R47, RZ, RZ, R62 ;  /* 0x000000ffff2f7224 */ /* 0x000fe200078e003e */
[C---:B------:R-:W-:Y:S01]  /*eff0*/  ISETP.NE.AND P2, PT, R40.reuse, RZ, PT ;  /* 0x000000ff2800720c */ /* 0x040fe20003f45270 */
[----:B-1----:R-:W-:-:S03]  /*f000*/  IMAD.IADD R60, R40, 0x1, R59 ;  /* 0x00000001283c7824 */ /* 0x002fc600078e023b */
[----:B------:R-:W-:Y:S01]  /*f010*/  SEL R63, R63, RZ, !P2 ;  /* 0x000000ff3f3f7207 */ /* 0x000fe20005000000 */
[----:B------:R-:W-:-:S03]  /*f020*/  DADD R46, R26, R46 ;  /* 0x000000001a2e7229 */ /* 0x000fc6000000002e */
[----:B--2---:R-:W-:Y:S01]  /*f030*/  FSEL R24, R52, R24, !P2 ;  /* 0x0000001834187208 */ /* 0x004fe20005000000 */
[----:B------:R-:W-:Y:S01]  /*f040*/  IMAD.IADD R58, R58, 0x1, R63 ;  /* 0x000000013a3a7824 */ /* 0x000fe200078e023f */
[----:B------:R-:W-:-:S05]  /*f050*/  FSEL R25, R53, R25, !P2 ;  /* 0x0000001935197208 */ /* 0x000fca0005000000 */
[----:B------:R-:W-:Y:S02]  /*f060*/  FSEL R26, R46, R26, !P2 ;  /* 0x0000001a2e1a7208 */ /* 0x000fe40005000000 */
[----:B------:R-:W-:-:S07]  /*f070*/  FSEL R27, R47, R27, !P2 ;  /* 0x0000001b2f1b7208 */ /* 0x000fce0005000000 */
.L_x_1473:
[----:B------:R-:W-:Y:S05]  /*f080*/  BSYNC.RECONVERGENT B0 ;  /* 0x0000000000007941 */ /* 0x000fea0003800200 */
.L_x_1472:
[----:B------:R-:W-:-:S03]  /*f090*/  UMOV UR4, 0xffffffff ;  /* 0xffffffff00047882 */ /* 0x000fc60000000000 */
[----:B------:R-:W-:Y:S05]  /*f0a0*/  BRA.DIV UR4, `(.L_x_1474) ;  /* 0x0000009204207947 */ /* 0x000fea000b800000 */
[----:B----4-:R4:W0:Y:S02]  /*f0b0*/  SHFL.DOWN PT, R53, R60, 0x2, R57 ;  /* 0x084000003c357989 */ /* 0x01082400000e0039 */
.L_x_2007:
[----:B------:R-:W-:-:S03]  /*f0c0*/  UMOV UR4, 0xffffffff ;  /* 0xffffffff00047882 */ /* 0x000fc60000000000 */
[----:B------:R-:W-:Y:S05]  /*f0d0*/  BRA.DIV UR4, `(.L_x_1475) ;  /* 0x00000092043c7947 */ /* 0x000fea000b800000 */
.L_x_2010:
[----:B------:R-:W-:-:S03]  /*f0e0*/  UMOV UR4, 0xffffffff ;  /* 0xffffffff00047882 */ /* 0x000fc60000000000 */
[----:B------:R-:W-:Y:S05]  /*f0f0*/  BRA.DIV UR4, `(.L_x_1476) ;  /* 0x0000009204587947 */ /* 0x000fea000b800000 */
.L_x_2013:
[----:B------:R-:W-:-:S03]  /*f100*/  UMOV UR4, 0xffffffff ;  /* 0xffffffff00047882 */ /* 0x000fc60000000000 */
[----:B------:R-:W-:Y:S05]  /*f110*/  BRA.DIV UR4, `(.L_x_1477) ;  /* 0x0000009204747947 */ /* 0x000fea000b800000 */
.L_x_2016:
[----:B------:R-:W-:-:S03]  /*f120*/  UMOV UR4, 0xffffffff ;  /* 0xffffffff00047882 */ /* 0x000fc60000000000 */
[----:B------:R-:W-:Y:S05]  /*f130*/  BRA.DIV UR4, `(.L_x_1478) ;  /* 0x0000009204907947 */ /* 0x000fea000b800000 */
[----:B---3--:R3:W2:Y:S04]  /*f140*/  SHFL.DOWN PT, R52, R24, 0x2, R57 ;  /* 0x0840000018347989 */ /* 0x0086a800000e0039 */
[----:B0-----:R3:W0:Y:S04]  /*f150*/  SHFL.DOWN PT, R61, R25, 0x2, R57 ;  /* 0x08400000193d7989 */ /* 0x00162800000e0039 */
[----:B------:R3:W0:Y:S04]  /*f160*/  SHFL.DOWN PT, R62, R26, 0x2, R57 ;  /* 0x084000001a3e7989 */ /* 0x00062800000e0039 */
[----:B------:R3:W0:Y:S04]  /*f170*/  SHFL.DOWN PT, R63, R27, 0x2, R57 ;  /* 0x084000001b3f7989 */ /* 0x00062800000e0039 */
[----:B-1----:R3:W1:Y:S02]  /*f180*/  SHFL.DOWN PT, R59, R58, 0x2, R57 ;  /* 0x084000003a3b7989 */ /* 0x00266400000e0039 */
.L_x_2023:
[----:B------:R-:W-:Y:S01]  /*f190*/  VIADD R46, R29, 0x2 ;  /* 0x000000021d2e7836 */ /* 0x000fe20000000000 */
[----:B------:R-:W-:-:S04]  /*f1a0*/  UMOV UR4, 0xffffffff ;  /* 0xffffffff00047882 */ /* 0x000fc80000000000 */
[----:B------:R-:W-:Y:S01]  /*f1b0*/  ISETP.GT.AND P2, PT, R46, R57, PT ;  /* 0x000000392e00720c */ /* 0x000fe20003f44270 */
[----:B------:R-:W-:-:S12]  /*f1c0*/  BRA.DIV UR4, `(.L_x_1479) ;  /* 0x0000009204ec7947 */ /* 0x000fd8000b800000 */
.L_x_2026:
[----:B------:R-:W-:-:S03]  /*f1d0*/  UMOV UR4, 0xffffffff ;  /* 0xffffffff00047882 */ /* 0x000fc60000000000 */
[----:B------:R-:W-:Y:S05]  /*f1e0*/  BRA.DIV UR4, `(.L_x_1480) ;  /* 0x0000009604087947 */ /* 0x000fea000b800000 */
.L_x_2029:
[----:B------:R-:W-:-:S03]  /*f1f0*/  UMOV UR4, 0xffffffff ;  /* 0xffffffff00047882 */ /* 0x000fc60000000000 */
[----:B------:R-:W-:Y:S05]  /*f200*/  BRA.DIV UR4, `(.L_x_1481) ;  /* 0x0000009604247947 */ /* 0x000fea000b800000 */
.L_x_2032:
[----:B------:R-:W-:Y:S04]  /*f210*/  BSSY.RECONVERGENT B0, `(.L_x_1482) ;  /* 0x0000011000007945 */ /* 0x000fe80003800200 */
[----:B------:R-:W-:Y:S05]  /*f220*/  @P2 BRA `(.L_x_1483) ;  /* 0x00000000003c2947 */ /* 0x000fea0003800000 */
[C---:B------:R-:W-:Y:S01]  /*f230*/  IMAD.IADD R54, R60.reuse, 0x1, R53 ;  /* 0x000000013c367824 */ /* 0x040fe200078e0235 */
[----:B------:R-:W-:Y:S01]  /*f240*/  ISETP.NE.AND P2, PT, R60, RZ, PT ;  /* 0x000000ff3c00720c */ /* 0x000fe20003f45270 */
[----:B--2---:R-:W-:Y:S02]  /*f250*/  IMAD.MOV.U32 R46, RZ, RZ, R52 ;  /* 0x000000ffff2e7224 */ /* 0x004fe400078e0034 */
[----:B0-----:R-:W-:Y:S01]  /*f260*/  IMAD.MOV.U32 R47, RZ, RZ, R61 ;  /* 0x000000ffff2f7224 */ /* 0x001fe200078e003d */
[----:B-1----:R-:W-:Y:S01]  /*f270*/  SEL R59, R59, RZ, !P2 ;  /* 0x000000ff3b3b7207 */ /* 0x002fe20005000000 */
[----:B------:R-:W-:Y:S02]  /*f280*/  IMAD.MOV.U32 R52, RZ, RZ, R62 ;  /* 0x000000ffff347224 */ /* 0x000fe400078e003e */
[----:B------:R-:W-:Y:S02]  /*f290*/  IMAD.MOV.U32 R53, RZ, RZ, R63 ;  /* 0x000000ffff357224 */ /* 0x000fe400078e003f */
[----:B------:R-:W-:Y:S01]  /*f2a0*/  DADD R46, R24, R46 ;  /* 0x00000000182e7229 */ /* 0x000fe2000000002e */
[----:B---3--:R-:W-:-:S02]  /*f2b0*/  IMAD.IADD R58, R58, 0x1, R59 ;  /* 0x000000013a3a7824 */ /* 0x008fc400078e023b */
[----:B----4-:R-:W-:Y:S01]  /*f2c0*/  IMAD.MOV.U32 R60, RZ, RZ, R54 ;  /* 0x000000ffff3c7224 */ /* 0x010fe200078e0036 */
[----:B------:R-:W-:-:S06]  /*f2d0*/  DADD R52, R26, R52 ;  /* 0x000000001a347229 */ /* 0x000fcc0000000034 */
[----:B------:R-:W-:Y:S02]  /*f2e0*/  FSEL R24, R46, R24, !P2 ;  /* 0x000000182e187208 */ /* 0x000fe40005000000 */
[----:B------:R-:W-:Y:S02]  /*f2f0*/  FSEL R25, R47, R25, !P2 ;  /* 0x000000192f197208 */ /* 0x000fe40005000000 */
[----:B------:R-:W-:Y:S02]  /*f300*/  FSEL R26, R52, R26, !P2 ;  /* 0x0000001a341a7208 */ /* 0x000fe40005000000 */
[----:B------:R-:W-:-:S07]  /*f310*/  FSEL R27, R53, R27, !P2 ;  /* 0x0000001b351b7208 */ /* 0x000fce0005000000 */
.L_x_1483:
[----:B------:R-:W-:Y:S05]  /*f320*/  BSYNC.RECONVERGENT B0 ;  /* 0x0000000000007941 */ /* 0x000fea0003800200 */
.L_x_1482:
[----:B------:R-:W-:-:S03]  /*f330*/  UMOV UR4, 0xffffffff ;  /* 0xffffffff00047882 */ /* 0x000fc60000000000 */
[----:B------:R-:W-:Y:S05]  /*f340*/  BRA.DIV UR4, `(.L_x_1484) ;  /* 0x0000009204f87947 */ /* 0x000fea000b800000 */
[----:B------:R0:W0:Y:S02]  /*f350*/  SHFL.DOWN PT, R53, R60, 0x4, R57 ;  /* 0x088000003c357989 */ /* 0x00002400000e0039 */
.L_x_2035:
[----:B------:R-:W-:-:S03]  /*f360*/  UMOV UR4, 0xffffffff ;  /* 0xffffffff00047882 */ /* 0x000fc60000000000 */
[----:B------:R-:W-:Y:S05]  /*f370*/  BRA.DIV UR4, `(.L_x_1485) ;  /* 0x0000009604147947 */ /* 0x000fea000b800000 */
.L_x_2038:
[----:B------:R-:W-:-:S03]  /*f380*/  UMOV UR4, 0xffffffff ;  /* 0xffffffff00047882 */ /* 0x000fc60000000000 */
[----:B------:R-:W-:Y:S05]  /*f390*/  BRA.DIV UR4, `(.L_x_1486) ;  /* 0x0000009604307947 */ /* 0x000fea000b800000 */
.L_x_2041:
[----:B------:R-:W-:-:S03]  /*f3a0*/  UMOV UR4, 0xffffffff ;  /* 0xffffffff00047882 */ /* 0x000fc60000000000 */
[----:B------:R-:W-:Y:S05]  /*f3b0*/  BRA.DIV UR4, `(.L_x_1487) ;  /* 0x00000096044c7947 */ /* 0x000fea000b800000 */
.L_x_2044:
[----:B------:R-:W-:-:S03]  /*f3c0*/  UMOV UR4, 0xffffffff ;  /* 0xffffffff00047882 */ /* 0x000fc60000000000 */
[----:B------:R-:W-:Y:S05]  /*f3d0*/  BRA.DIV UR4, `(.L_x_1488) ;  /* 0x0000009604687947 */ /* 0x000fea000b800000 */
[----:B--2---:R2:W2:Y:S04]  /*f3e0*/  SHFL.DOWN PT, R52, R24, 0x4, R57 ;  /* 0x0880000018347989 */ /* 0x0044a800000e0039 */
[----:B0-----:R0:W0:Y:S04]  /*f3f0*/  SHFL.DOWN PT, R61, R25, 0x4, R57 ;  /* 0x08800000193d7989 */ /* 0x00102800000e0039 */
[----:B------:R0:W0:Y:S04]  /*f400*/  SHFL.DOWN PT, R62, R26, 0x4, R57 ;  /* 0x088000001a3e7989 */ /* 0x00002800000e0039 */
[----:B------:R0:W0:Y:S04]  /*f410*/  SHFL.DOWN PT, R63, R27, 0x4, R57 ;  /* 0x088000001b3f7989 */ /* 0x00002800000e0039 */
[----:B-1----:R1:W0:Y:S02]  /*f420*/  SHFL.DOWN PT, R59, R58, 0x4, R57 ;  /* 0x088000003a3b7989 */ /* 0x00222400000e0039 */
.L_x_2051:
[----:B------:R-:W-:Y:S01]  /*f430*/  VIADD R46, R29, 0x4 ;  /* 0x000000041d2e7836 */ /* 0x000fe20000000000 */
[----:B------:R-:W-:-:S04]  /*f440*/  UMOV UR4, 0xffffffff ;  /* 0xffffffff00047882 */ /* 0x000fc80000000000 */
[----:B------:R-:W-:Y:S01]  /*f450*/  ISETP.GT.AND P2, PT, R46, R57, PT ;  /* 0x000000392e00720c */ /* 0x000fe20003f44270 */
[----:B------:R-:W-:-:S12]  /*f460*/  BRA.DIV UR4, `(.L_x_1489) ;  /* 0x0000009604c47947 */ /* 0x000fd8000b800000 */
.L_x_2054:
[----:B------:R-:W-:-:S03]  /*f470*/  UMOV UR4, 0xffffffff ;  /* 0xffffffff00047882 */ /* 0x000fc60000000000 */
[----:B------:R-:W-:Y:S05]  /*f480*/  BRA.DIV UR4, `(.L_x_1490) ;  /* 0x0000009604e07947 */ /* 0x000fea000b800000 */
.L_x_2057:
[----:B------:R-:W-:-:S03]  /*f490*/  UMOV UR4, 0xffffffff ;  /* 0xffffffff00047882 */ /* 0x000fc60000000000 */
[----:B------:R-:W-:Y:S05]  /*f4a0*/  BRA.DIV UR4, `(.L_x_1491) ;  /* 0x0000009604fc7947 */ /* 0x000fea000b800000 */
.L_x_2060:
[----:B------:R-:W-:Y:S04]  /*f4b0*/  BSSY.RECONVERGENT B0, `(.L_x_1492) ;  /* 0x0000011000007945 */ /* 0x000fe80003800200 */
[----:B------:R-:W-:Y:S05]  /*f4c0*/  @P2 BRA `(.L_x_1493) ;  /* 0x00000000003c2947 */ /* 0x000fea0003800000 */
[C---:B------:R-:W-:Y:S01]  /*f4d0*/  IMAD.IADD R54, R60.reuse, 0x1, R53 ;  /* 0x000000013c367824 */ /* 0x040fe200078e0235 */
[----:B------:R-:W-:Y:S01]  /*f4e0*/  ISETP.NE.AND P2, PT, R60, RZ, PT ;  /* 0x000000ff3c00720c */ /* 0x000fe20003f45270 */
[----:B--2---:R-:W-:Y:S02]  /*f4f0*/  IMAD.MOV.U32 R46, RZ, RZ, R52 ;  /* 0x000000ffff2e7224 */ /* 0x004fe400078e0034 */
[----:B0-----:R-:W-:Y:S01]  /*f500*/  IMAD.MOV.U32 R47, RZ, RZ, R61 ;  /* 0x000000ffff2f7224 */ /* 0x001fe200078e003d */
[----:B------:R-:W-:Y:S01]  /*f510*/  SEL R59, R59, RZ, !P2 ;  /* 0x000000ff3b3b7207 */ /* 0x000fe20005000000 */
[----:B------:R-:W-:Y:S02]  /*f520*/  IMAD.MOV.U32 R52, RZ, RZ, R62 ;  /* 0x000000ffff347224 */ /* 0x000fe400078e003e */
[----:B------:R-:W-:Y:S02]  /*f530*/  IMAD.MOV.U32 R53, RZ, RZ, R63 ;  /* 0x000000ffff357224 */ /* 0x000fe400078e003f */
[----:B------:R-:W-:Y:S01]  /*f540*/  DADD R46, R24, R46 ;  /* 0x00000000182e7229 */ /* 0x000fe2000000002e */
[----:B-1-3--:R-:W-:-:S02]  /*f550*/  IMAD.IADD R58, R58, 0x1, R59 ;  /* 0x000000013a3a7824 */ /* 0x00afc400078e023b */
[----:B----4-:R-:W-:Y:S01]  /*f560*/  IMAD.MOV.U32 R60, RZ, RZ, R54 ;  /* 0x000000ffff3c7224 */ /* 0x010fe200078e0036 */
[----:B------:R-:W-:-:S06]  /*f570*/  DADD R52, R26, R52 ;  /* 0x000000001a347229 */ /* 0x000fcc0000000034 */
[----:B------:R-:W-:Y:S02]  /*f580*/  FSEL R24, R46, R24, !P2 ;  /* 0x000000182e187208 */ /* 0x000fe40005000000 */
[----:B------:R-:W-:Y:S02]  /*f590*/  FSEL R25, R47, R25, !P2 ;  /* 0x000000192f197208 */ /* 0x000fe40005000000 */
[----:B------:R-:W-:Y:S02]  /*f5a0*/  FSEL R26, R52, R26, !P2 ;  /* 0x0000001a341a7208 */ /* 0x000fe40005000000 */
[----:B------:R-:W-:-:S07]  /*f5b0*/  FSEL R27, R53, R27, !P2 ;  /* 0x0000001b351b7208 */ /* 0x000fce0005000000 */
.L_x_1493:
[----:B------:R-:W-:Y:S05]  /*f5c0*/  BSYNC.RECONVERGENT B0 ;  /* 0x0000000000007941 */ /* 0x000fea0003800200 */
.L_x_1492:
[----:B------:R-:W-:-:S03]  /*f5d0*/  UMOV UR4, 0xffffffff ;  /* 0xffffffff00047882 */ /* 0x000fc60000000000 */
[----:B------:R-:W-:Y:S05]  /*f5e0*/  BRA.DIV UR4, `(.L_x_1494) ;  /* 0x0000009604d07947 */ /* 0x000fea000b800000 */
[----:B------:R0:W0:Y:S02]  /*f5f0*/  SHFL.DOWN PT, R53, R60, 0x8, R57 ;  /* 0x090000003c357989 */ /* 0x00002400000e0039 */
.L_x_2063:
[----:B------:R-:W-:-:S03]  /*f600*/  UMOV UR4, 0xffffffff ;  /* 0xffffffff00047882 */ /* 0x000fc60000000000 */
[----:B------:R-:W-:Y:S05]  /*f610*/  BRA.DIV UR4, `(.L_x_1495) ;  /* 0x0000009604ec7947 */ /* 0x000fea000b800000 */
.L_x_2066:
[----:B------:R-:W-:-:S03]  /*f620*/  UMOV UR4, 0xffffffff ;  /* 0xffffffff00047882 */ /* 0x000fc60000000000 */
[----:B------:R-:W-:Y:S05]  /*f630*/  BRA.DIV UR4, `(.L_x_1496) ;  /* 0x0000009a04087947 */ /* 0x000fea000b800000 */
.L_x_2069:
[----:B------:R-:W-:-:S03]  /*f640*/  UMOV UR4, 0xffffffff ;  /* 0xffffffff00047882 */ /* 0x000fc60000000000 */
[----:B------:R-:W-:Y:S05]  /*f650*/  BRA.DIV UR4, `(.L_x_1497) ;  /* 0x0000009a04247947 */ /* 0x000fea000b800000 */
.L_x_2072:
[----:B------:R-:W-:-:S03]  /*f660*/  UMOV UR4, 0xffffffff ;  /* 0xffffffff00047882 */ /* 0x000fc60000000000 */
[----:B------:R-:W-:Y:S05]  /*f670*/  BRA.DIV UR4, `(.L_x_1498) ;  /* 0x0000009a04407947 */ /* 0x000fea000b800000 */
[----:B--2---:R2:W1:Y:S04]  /*f680*/  SHFL.DOWN PT, R52, R24, 0x8, R57 ;  /* 0x0900000018347989 */ /* 0x00446800000e0039 */
[----:B0-----:R2:W0:Y:S04]  /*f690*/  SHFL.DOWN PT, R61, R25, 0x8, R57 ;  /* 0x09000000193d7989 */ /* 0x00142800000e0039 */
[----:B------:R2:W0:Y:S04]  /*f6a0*/  SHFL.DOWN PT, R62, R26, 0x8, R57 ;  /* 0x090000001a3e7989 */ /* 0x00042800000e0039 */
[----:B------:R2:W0:Y:S04]  /*f6b0*/  SHFL.DOWN PT, R63, R27, 0x8, R57 ;  /* 0x090000001b3f7989 */ /* 0x00042800000e0039 */
[----:B------:R2:W0:Y:S02]  /*f6c0*/  SHFL.DOWN PT, R59, R58, 0x8, R57 ;  /* 0x090000003a3b7989 */ /* 0x00042400000e0039 */
.L_x_2079:
[----:B------:R-:W-:Y:S01]  /*f6d0*/  VIADD R46, R29, 0x8 ;  /* 0x000000081d2e7836 */ /* 0x000fe20000000000 */
[----:B------:R-:W-:-:S04]  /*f6e0*/  UMOV UR4, 0xffffffff ;  /* 0xffffffff00047882 */ /* 0x000fc80000000000 */
[----:B------:R-:W-:Y:S01]  /*f6f0*/  ISETP.GT.AND P2, PT, R46, R57, PT ;  /* 0x000000392e00720c */ /* 0x000fe20003f44270 */
[----:B------:R-:W-:-:S12]  /*f700*/  BRA.DIV UR4, `(.L_x_1499) ;  /* 0x0000009a049c7947 */ /* 0x000fd8000b800000 */
.L_x_2082:
[----:B------:R-:W-:-:S03]  /*f710*/  UMOV UR4, 0xffffffff ;  /* 0xffffffff00047882 */ /* 0x000fc60000000000 */
[----:B------:R-:W-:Y:S05]  /*f720*/  BRA.DIV UR4, `(.L_x_1500) ;  /* 0x0000009a04b87947 */ /* 0x000fea000b800000 */
.L_x_2085:
[----:B------:R-:W-:-:S03]  /*f730*/  UMOV UR4, 0xffffffff ;  /* 0xffffffff00047882 */ /* 0x000fc60000000000 */
[----:B------:R-:W-:Y:S05]  /*f740*/  BRA.DIV UR4, `(.L_x_1501) ;  /* 0x0000009a04d47947 */ /* 0x000fea000b800000 */
.L_x_2088:
[----:B------:R-:W-:Y:S04]  /*f750*/  BSSY.RECONVERGENT B0, `(.L_x_1502) ;  /* 0x0000011000007945 */ /* 0x000fe80003800200 */
[----:B------:R-:W-:Y:S05]  /*f760*/  @P2 BRA `(.L_x_1503) ;  /* 0x00000000003c2947 */ /* 0x000fea0003800000 */
[C---:B------:R-:W-:Y:S01]  /*f770*/  IMAD.IADD R54, R60.reuse, 0x1, R53 ;  /* 0x000000013c367824 */ /* 0x040fe200078e0235 */
[----:B------:R-:W-:Y:S01]  /*f780*/  ISETP.NE.AND P2, PT, R60, RZ, PT ;  /* 0x000000ff3c00720c */ /* 0x000fe20003f45270 */
[----:B-1----:R-:W-:Y:S02]  /*f790*/  IMAD.MOV.U32 R46, RZ, RZ, R52 ;  /* 0x000000ffff2e7224 */ /* 0x002fe400078e0034 */
[----:B0-----:R-:W-:Y:S01]  /*f7a0*/  IMAD.MOV.U32 R47, RZ, RZ, R61 ;  /* 0x000000ffff2f7224 */ /* 0x001fe200078e003d */
[----:B------:R-:W-:Y:S01]  /*f7b0*/  SEL R59, R59, RZ, !P2 ;  /* 0x000000ff3b3b7207 */ /* 0x000fe20005000000 */
[----:B------:R-:W-:Y:S01]  /*f7c0*/  IMAD.MOV.U32 R52, RZ, RZ, R62 ;  /* 0x000000ffff347224 */ /* 0x000fe200078e003e */
[----:B----4-:R-:W-:Y:S01]  /*f7d0*/  MOV R60, R54 ;  /* 0x00000036003c7202 */ /* 0x010fe20000000f00 */
[----:B------:R-:W-:Y:S02]  /*f7e0*/  IMAD.MOV.U32 R53, RZ, RZ, R63 ;  /* 0x000000ffff357224 */ /* 0x000fe400078e003f */
[----:B------:R-:W-:Y:S01]  /*f7f0*/  DADD R46, R24, R46 ;  /* 0x00000000182e7229 */ /* 0x000fe2000000002e */
[----:B--23--:R-:W-:-:S03]  /*f800*/  IMAD.IADD R58, R58, 0x1, R59 ;  /* 0x000000013a3a7824 */ /* 0x00cfc600078e023b */
[----:B------:R-:W-:-:S06]  /*f810*/  DADD R52, R26, R52 ;  /* 0x000000001a347229 */ /* 0x000fcc0000000034 */
[----:B------:R-:W-:Y:S02]  /*f820*/  FSEL R24, R46, R24, !P2 ;  /* 0x000000182e187208 */ /* 0x000fe40005000000 */
[----:B------:R-:W-:Y:S02]  /*f830*/  FSEL R25, R47, R25, !P2 ;  /* 0x000000192f197208 */ /* 0x000fe40005000000 */
[----:B------:R-:W-:Y:S02]  /*f840*/  FSEL R26, R52, R26, !P2 ;  /* 0x0000001a341a7208 */ /* 0x000fe40005000000 */
[----:B------:R-:W-:-:S07]  /*f850*/  FSEL R27, R53, R27, !P2 ;  /* 0x0000001b351b7208 */ /* 0x000fce0005000000 */
.L_x_1503:
[----:B------:R-:W-:Y:S05]  /*f860*/  BSYNC.RECONVERGENT B0 ;  /* 0x0000000000007941 */ /* 0x000fea0003800200 */
.L_x_1502:
[----:B------:R-:W-:-:S03]  /*f870*/  UMOV UR4, 0xffffffff ;  /* 0xffffffff00047882 */ /* 0x000fc60000000000 */
[----:B------:R-:W-:Y:S05]  /*f880*/  BRA.DIV UR4, `(.L_x_1504) ;  /* 0x0000009a04a87947 */ /* 0x000fea000b800000 */
[----:B0-----:R0:W0:Y:S02]  /*f890*/  SHFL.DOWN PT, R61, R60, 0x10, R57 ;  /* 0x0a0000003c3d7989 */ /* 0x00102400000e0039 */
.L_x_2091:
[----:B------:R-:W-:-:S03]  /*f8a0*/  UMOV UR4, 0xffffffff ;  /* 0xffffffff00047882 */ /* 0x000fc60000000000 */
[----:B------:R-:W-:Y:S05]  /*f8b0*/  BRA.DIV UR4, `(.L_x_1505) ;  /* 0x0000009a04c47947 */ /* 0x000fea000b800000 */
.L_x_2094:
[----:B------:R-:W-:-:S03]  /*f8c0*/  UMOV UR4, 0xffffffff ;  /* 0xffffffff00047882 */ /* 0x000fc60000000000 */
[----:B------:R-:W-:Y:S05]  /*f8d0*/  BRA.DIV UR4, `(.L_x_1506) ;  /* 0x0000009a04e07947 */ /* 0x000fea000b800000 */
.L_x_2097:
[----:B------:R-:W-:-:S03]  /*f8e0*/  UMOV UR4, 0xffffffff ;  /* 0xffffffff00047882 */ /* 0x000fc60000000000 */
[----:B------:R-:W-:Y:S05]  /*f8f0*/  BRA.DIV UR4, `(.L_x_1507) ;  /* 0x0000009a04fc7947 */ /* 0x000fea000b800000 */
.L_x_2100:
[----:B------:R-:W-:-:S03]  /*f900*/  UMOV UR4, 0xffffffff ;  /* 0xffffffff00047882 */ /* 0x000fc60000000000 */
[----:B------:R-:W-:Y:S05]  /*f910*/  BRA.DIV UR4, `(.L_x_1508) ;  /* 0x0000009e04187947 */ /* 0x000fea000b800000 */
[----:B-1----:R1:W0:Y:S04]  /*f920*/  SHFL.DOWN PT, R52, R24, 0x10, R57 ;  /* 0x0a00000018347989 */ /* 0x00222800000e0039 */
[----:B------:R1:W0:Y:S04]  /*f930*/  SHFL.DOWN PT, R53, R25, 0x10, R57 ;  /* 0x0a00000019357989 */ /* 0x00022800000e0039 */
[----:B------:R1:W0:Y:S04]  /*f940*/  SHFL.DOWN PT, R62, R26, 0x10, R57 ;  /* 0x0a0000001a3e7989 */ /* 0x00022800000e0039 */
[----:B------:R1:W0:Y:S04]  /*f950*/  SHFL.DOWN PT, R63, R27, 0x10, R57 ;  /* 0x0a0000001b3f7989 */ /* 0x00022800000e0039 */
[----:B------:R1:W0:Y:S02]  /*f960*/  SHFL.DOWN PT, R59, R58, 0x10, R57 ;  /* 0x0a0000003a3b7989 */ /* 0x00022400000e0039 */
.L_x_2107:
[----:B------:R-:W-:-:S03]  /*f970*/  UMOV UR4, 0xffffffff ;  /* 0xffffffff00047882 */ /* 0x000fc60000000000 */
[----:B------:R-:W-:Y:S05]  /*f980*/  BRA.DIV UR4, `(.L_x_1509) ;  /* 0x0000009e047c7947 */ /* 0x000fea000b800000 */
.L_x_2110:
[----:B------:R-:W-:-:S03]  /*f990*/  UMOV UR4, 0xffffffff ;  /* 0xffffffff00047882 */ /* 0x000fc60000000000 */
[----:B------:R-:W-:Y:S05]  /*f9a0*/  BRA.DIV UR4, `(.L_x_1510) ;  /* 0x0000009e04987947 */ /* 0x000fea000b800000 */
.L_x_2113:
[----:B------:R-:W-:-:S03]  /*f9b0*/  UMOV UR4, 0xffffffff ;  /* 0xffffffff00047882 */ /* 0x000fc60000000000 */
[----:B------:R-:W-:Y:S05]  /*f9c0*/  BRA.DIV UR4, `(.L_x_1511) ;  /* 0x0000009e04b47947 */ /* 0x000fea000b800000 */
.L_x_2116:
[----:B------:R-:W-:Y:S01]  /*f9d0*/  VIADD R46, R29, 0x10 ;  /* 0x000000101d2e7836 */ /* 0x000fe20000000000 */
[----:B------:R-:W-:Y:S04]  /*f9e0*/  BSSY.RECONVERGENT B0, `(.L_x_1512) ;  /* 0x000000f000007945 */ /* 0x000fe80003800200 */
[----:B------:R-:W-:-:S13]  /*f9f0*/  ISETP.GT.AND P2, PT, R46, R57, PT ;  /* 0x000000392e00720c */ /* 0x000fda0003f44270 */
[----:B------:R-:W-:Y:S05]  /*fa00*/  @P2 BRA `(.L_x_1513) ;  /* 0x0000000000302947 */ /* 0x000fea0003800000 */
[----:B0-----:R-:W-:Y:S01]  /*fa10*/  IMAD.MOV.U32 R46, RZ, RZ, R62 ;  /* 0x000000ffff2e7224 */ /* 0x001fe200078e003e */
[----:B------:R-:W-:Y:S01]  /*fa20*/  DADD R52, R24, R52 ;  /* 0x0000000018347229 */ /* 0x000fe20000000034 */
[----:B------:R-:W-:Y:S01]  /*fa30*/  IMAD.MOV.U32 R47, RZ, RZ, R63 ;  /* 0x000000ffff2f7224 */ /* 0x000fe200078e003f */
[C---:B------:R-:W-:Y:S01]  /*fa40*/  ISETP.NE.AND P2, PT, R60.reuse, RZ, PT ;  /* 0x000000ff3c00720c */ /* 0x040fe20003f45270 */
[----:B----4-:R-:W-:-:S03]  /*fa50*/  IMAD.IADD R60, R60, 0x1, R61 ;  /* 0x000000013c3c7824 */ /* 0x010fc600078e023d */
[----:B------:R-:W-:Y:S01]  /*fa60*/  SEL R59, R59, RZ, !P2 ;  /* 0x000000ff3b3b7207 */ /* 0x000fe20005000000 */
[----:B------:R-:W-:-:S03]  /*fa70*/  DADD R46, R26, R46 ;  /* 0x000000001a2e7229 */ /* 0x000fc6000000002e */
[----:B-123--:R-:W-:Y:S01]  /*fa80*/  FSEL R24, R52, R24, !P2 ;  /* 0x0000001834187208 */ /* 0x00efe20005000000 */
[----:B------:R-:W-:Y:S01]  /*fa90*/  IMAD.IADD R58, R58, 0x1, R59 ;  /* 0x000000013a3a7824 */ /* 0x000fe200078e023b */
[----:B------:R-:W-:-:S05]  /*faa0*/  FSEL R25, R53, R25, !P2 ;  /* 0x0000001935197208 */ /* 0x000fca0005000000 */
[----:B------:R-:W-:Y:S02]  /*fab0*/  FSEL R26, R46, R26, !P2 ;  /* 0x0000001a2e1a7208 */ /* 0x000fe40005000000 */
[----:B------:R-:W-:-:S07]  /*fac0*/  FSEL R27, R47, R27, !P2 ;  /* 0x0000001b2f1b7208 */ /* 0x000fce0005000000 */
.L_x_1513:
[----:B------:R-:W-:Y:S05]  /*fad0*/  BSYNC.RECONVERGENT B0 ;  /* 0x0000000000007941 */ /* 0x000fea0003800200 */
.L_x_1512:
[----:B-123--:R-:W-:Y:S01]  /*fae0*/  DADD R24, R24, R20 ;  /* 0x0000000018187229 */ /* 0x00efe20000000014 */
[----:B------:R-:W-:Y:S01]  /*faf0*/  ISETP.NE.AND P3, PT, R28, RZ, PT ;  /* 0x000000ff1c00720c */ /* 0x000fe20003f65270 */
[----:B------:R-:W-:Y:S01]  /*fb00*/  DADD R26, R26, R22 ;  /* 0x000000001a1a7229 */ /* 0x000fe20000000016 */
[----:B------:R-:W-:Y:S01]  /*fb10*/  UMOV UR4, 0xffffffff ;  /* 0xffffffff00047882 */ /* 0x000fe20000000000 */
[----:B------:R-:W-:Y:S01]  /*fb20*/  ISETP.NE.AND P2, PT, R51, 0x65, PT ;  /* 0x000000653300780c */ /* 0x000fe20003f45270 */
[----:B------:R-:W-:Y:S01]  /*fb30*/  IMAD.IADD R28, R60, 0x1, R28 ;  /* 0x000000013c1c7824 */ /* 0x000fe200078e021c */
[----:B------:R-:W-:Y:S01]  /*fb40*/  SEL R47, R58, RZ, !P3 ;  /* 0x000000ff3a2f7207 */ /* 0x000fe20005800000 */
[----:B------:R-:W-:-:S03]  /*fb50*/  VIADD R33, R33, 0xffffffe0 ;  /* 0xffffffe021217836 */ /* 0x000fc60000000000 */
[----:B------:R-:W-:Y:S01]  /*fb60*/  FSEL R20, R24, R20, !P3 ;  /* 0x0000001418147208 */ /* 0x000fe20005800000 */
[----:B------:R-:W-:Y:S01]  /*fb70*/  IMAD.IADD R32, R47, 0x1, R32 ;  /* 0x000000012f207824 */ /* 0x000fe200078e0220 */
[----:B------:R-:W-:Y:S02]  /*fb80*/  FSEL R21, R25, R21, !P3 ;  /* 0x0000001519157208 */ /* 0x000fe40005800000 */
[----:B------:R-:W-:Y:S02]  /*fb90*/  FSEL R22, R26, R22, !P3 ;  /* 0x000000161a167208 */ /* 0x000fe40005800000 */
[----:B------:R-:W-:Y:S01]  /*fba0*/  FSEL R23, R27, R23, !P3 ;  /* 0x000000171b177208 */ /* 0x000fe20005800000 */
[----:B------:R-:W-:Y:S06]  /*fbb0*/  BRA.DIV UR4, `(.L_x_1514) ;  /* 0x0000009e045c7947 */ /* 0x000fec000b800000 */
[----:B------:R-:W-:-:S13]  /*fbc0*/  VOTE.ALL P2, P2 ;  /* 0x0000000000ff7806 */ /* 0x000fda0001040000 */
.L_x_2119:
[----:B------:R-:W-:Y:S05]  /*fbd0*/  @P2 BRA `(.L_x_1515) ;  /* 0xffffffe800cc2947 */ /* 0x000fea000383ffff */
.L_x_1458:
[----:B0-----:R-:W0:Y:S01]  /*fbe0*/  S2R R40, SR_TID.X ;  /* 0x0000000000287919 */ /* 0x001e220000002100 */
[----:B------:R-:W-:Y:S01]  /*fbf0*/  BSSY.RECONVERGENT B0, `(.L_x_1516) ;  /* 0x0000056000007945 */ /* 0x000fe20003800200 */
[----:B------:R-:W-:Y:S02]  /*fc00*/  ISETP.NE.AND P3, PT, R29, RZ, PT ;  /* 0x000000ff1d00720c */ /* 0x000fe40003f65270 */
[--C-:B------:R-:W-:Y:S02]  /*fc10*/  SHF.R.U32.HI R41, RZ, 0x8, R0.reuse ;  /* 0x00000008ff297819 */ /* 0x100fe40000011600 */
[----:B------:R-:W-:Y:S02]  /*fc20*/  SHF.R.U32.HI R49, RZ, 0x18, R0 ;  /* 0x00000018ff317819 */ /* 0x000fe40000011600 */
[--C-:B------:R-:W-:Y:S02]  /*fc30*/  SHF.R.U32.HI R51, RZ, 0x8, R4.reuse ;  /* 0x00000008ff337819 */ /* 0x100fe40000011604 */
[----:B------:R-:W-:-:S02]  /*fc40*/  SHF.R.U32.HI R52, RZ, 0x18, R4 ;  /* 0x00000018ff347819 */ /* 0x000fc40000011604 */
[--C-:B------:R-:W-:Y:S02]  /*fc50*/  SHF.R.U32.HI R53, RZ, 0x8, R3.reuse ;  /* 0x00000008ff357819 */ /* 0x100fe40000011603 */
[----:B------:R-:W-:Y:S02]  /*fc60*/  SHF.R.U32.HI R54, RZ, 0x18, R3 ;  /* 0x00000018ff367819 */ /* 0x000fe40000011603 */
[--C-:B------:R-:W-:Y:S02]  /*fc70*/  SHF.R.U32.HI R55, RZ, 0x8, R7.reuse ;  /* 0x00000008ff377819 */ /* 0x100fe40000011607 */
[----:B------:R-:W-:Y:S02]  /*fc80*/  SHF.R.U32.HI R56, RZ, 0x18, R7 ;  /* 0x00000018ff387819 */ /* 0x000fe40000011607 */
[--C-:B-1234-:R-:W-:Y:S02]  /*fc90*/  SHF.R.U32.HI R57, RZ, 0x8, R37.reuse ;  /* 0x00000008ff397819 */ /* 0x11efe40000011625 */
[----:B------:R-:W-:-:S02]  /*fca0*/  SHF.R.U32.HI R58, RZ, 0x18, R37 ;  /* 0x00000018ff3a7819 */ /* 0x000fc40000011625 */
[--C-:B------:R-:W-:Y:S02]  /*fcb0*/  SHF.R.U32.HI R59, RZ, 0x8, R36.reuse ;  /* 0x00000008ff3b7819 */ /* 0x100fe40000011624 */
[----:B------:R-:W-:Y:S02]  /*fcc0*/  SHF.R.U32.HI R60, RZ, 0x18, R36 ;  /* 0x00000018ff3c7819 */ /* 0x000fe40000011624 */
[----:B0-----:R-:W-:-:S13]  /*fcd0*/  ISETP.NE.AND P2, PT, R40, RZ, PT ;  /* 0x000000ff2800720c */ /* 0x001fda0003f45270 */
[----:B------:R-:W-:Y:S05]  /*fce0*/  @P2 BRA `(.L_x_1517) ;  /* 0x0000000400182947 */ /* 0x000fea0003800000 */
[----:B------:R-:W0:Y:S01]  /*fcf0*/  S2R R29, SR_CTAID.X ;  /* 0x00000000001d7919 */ /* 0x000e220000002500 */
[----:B------:R-:W0:Y:S01]  /*fd00*/  LDC.64 R42, c[0x0][0x3d0] ;  /* 0x0000f400ff2a7b82 */ /* 0x000e220000000a00 */
[C---:B------:R-:W-:Y:S01]  /*fd10*/  ISETP.NE.AND P2, PT, R50.reuse, RZ, PT ;  /* 0x000000ff3200720c */ /* 0x040fe20003f45270 */
[----:B------:R-:W-:Y:S01]  /*fd20*/  DADD R44, R34, R20 ;  /* 0x00000000222c7229 */ /* 0x000fe20000000014 */
[----:B------:R-:W-:Y:S01]  /*fd30*/  IMAD.IADD R50, R50, 0x1, R28 ;  /* 0x0000000132327824 */ /* 0x000fe200078e021c */
[----:B------:R-:W-:Y:S01]  /*fd40*/  UMOV UR4, 0x400 ;  /* 0x0000040000047882 */ /* 0x000fe20000000000 */
[----:B------:R-:W-:Y:S01]  /*fd50*/  SEL R33, R32, RZ, !P2 ;  /* 0x000000ff20217207 */ /* 0x000fe20005000000 */
[----:B------:R-:W-:Y:S02]  /*fd60*/  IMAD.MOV.U32 R61, RZ, RZ, 0x65 ;  /* 0x00000065ff3d7424 */ /* 0x000fe400078e00ff */
[----:B------:R-:W1:Y:S01]  /*fd70*/  LDC.64 R46, c[0x0][0x3c0] ;  /* 0x0000f000ff2e7b82 */ /* 0x000e620000000a00 */
[----:B------:R-:W-:-:S02]  /*fd80*/  IMAD.MOV.U32 R24, RZ, RZ, R50 ;  /* 0x000000ffff187224 */ /* 0x000fc400078e0032 */
[----:B------:R-:W-:Y:S01]  /*fd90*/  IMAD.IADD R48, R48, 0x1, R33 ;  /* 0x0000000130307824 */ /* 0x000fe200078e0221 */
[----:B------:R-:W-:Y:S02]  /*fda0*/  FSEL R33, R44, R34, !P2 ;  /* 0x000000222c217208 */ /* 0x000fe40005000000 */
[----:B------:R-:W-:Y:S01]  /*fdb0*/  FSEL R44, R45, R35, !P2 ;  /* 0x000000232d2c7208 */ /* 0x000fe20005000000 */
[----:B------:R-:W-:Y:S01]  /*fdc0*/  DADD R34, R30, R22 ;  /* 0x000000001e227229 */ /* 0x000fe20000000016 */
[----:B------:R-:W2:Y:S09]  /*fdd0*/  S2UR UR5, SR_CgaCtaId ;  /* 0x00000000000579c3 */ /* 0x000eb20000008800 */
[----:B------:R-:W-:-:S02]  /*fde0*/  FSEL R45, R34, R30, !P2 ;  /* 0x0000001e222d7208 */ /* 0x000fc40005000000 */
[----:B------:R-:W-:Y:S02]  /*fdf0*/  FSEL R62, R35, R31, !P2 ;  /* 0x0000001f233e7208 */ /* 0x000fe40005000000 */
[C---:B------:R-:W-:Y:S01]  /*fe00*/  PRMT R30, R0.reuse, 0x7732, RZ ;  /* 0x00007732001e7816 */ /* 0x040fe200000000ff */
[----:B0-----:R-:W-:Y:S01]  /*fe10*/  IMAD.WIDE.U32 R42, R29, 0x30, R42 ;  /* 0x000000301d2a7825 */ /* 0x001fe200078e002a */
[----:B------:R-:W-:Y:S02]  /*fe20*/  LOP3.LUT R31, R41, 0xffff, RZ, 0xc0, !PT ;  /* 0x0000ffff291f7812 */ /* 0x000fe400078ec0ff */
[----:B------:R-:W-:Y:S01]  /*fe30*/  PRMT R35, R3, 0x7732, RZ ;  /* 0x0000773203237816 */ /* 0x000fe200000000ff */
[----:B-1----:R-:W-:Y:S01]  /*fe40*/  IMAD.WIDE.U32 R46, R29, 0x4, R46 ;  /* 0x000000041d2e7825 */ /* 0x002fe200078e002e */
[----:B------:R0:W-:Y:S01]  /*fe50*/  ST.E.128.STRONG.GPU desc[UR10][R42.64+0x600], R24 ;  /* 0x000600182a007985 */ /* 0x0001e2000c10fd0a */
[----:B------:R-:W-:Y:S02]  /*fe60*/  PRMT R34, R0, 0x3340, R31 ;  /* 0x0000334000227816 */ /* 0x000fe4000000001f */
[----:B------:R-:W-:Y:S01]  /*fe70*/  PRMT R29, R30, 0x3340, R49 ;  /* 0x000033401e1d7816 */ /* 0x000fe20000000031 */
[----:B--2---:R-:W-:Y:S01]  /*fe80*/  ULEA UR4, UR5, UR4, 0x18 ;  /* 0x0000000405047291 */ /* 0x004fe2000f8ec0ff */
[----:B------:R-:W-:-:S02]  /*fe90*/  LOP3.LUT R30, R53, 0xffff, RZ, 0xc0, !PT ;  /* 0x0000ffff351e7812 */ /* 0x000fc400078ec0ff */
[----:B------:R-:W-:Y:S02]  /*fea0*/  PRMT R31, R4, 0x7732, RZ ;  /* 0x00007732041f7816 */ /* 0x000fe400000000ff */
[----:B------:R-:W-:Y:S02]  /*feb0*/  PRMT R29, R34, 0x5410, R29 ;  /* 0x00005410221d7816 */ /* 0x000fe4000000001d */
[----:B------:R-:W-:Y:S02]  /*fec0*/  PRMT R34, R3, 0x3340, R30 ;  /* 0x0000334003227816 */ /* 0x000fe4000000001e */
[----:B------:R-:W-:Y:S02]  /*fed0*/  PRMT R30, R31, 0x3340, R52 ;  /* 0x000033401f1e7816 */ /* 0x000fe40000000034 */
[----:B------:R-:W-:Y:S02]  /*fee0*/  PRMT R31, R35, 0x3340, R54 ;  /* 0x00003340231f7816 */ /* 0x000fe40000000036 */
[----:B------:R-:W-:Y:S01]  /*fef0*/  PRMT R35, R37, 0x7732, RZ ;  /* 0x0000773225237816 */ /* 0x000fe200000000ff */
[----:B0-----:R-:W-:Y:S01]  /*ff00*/  IMAD.MOV.U32 R24, RZ, RZ, R48 ;  /* 0x000000ffff187224 */ /* 0x001fe200078e0030 */
[----:B------:R-:W-:Y:S01]  /*ff10*/  PRMT R31, R34, 0x5410, R31 ;  /* 0x00005410221f7816 */ /* 0x000fe2000000001f */
[----:B------:R-:W-:Y:S01]  /*ff20*/  IMAD.MOV.U32 R25, RZ, RZ, R49 ;  /* 0x000000ffff197224 */ /* 0x000fe200078e0031 */
[----:B------:R-:W-:-:S04]  /*ff30*/  LOP3.LUT R34, R57, 0xffff, RZ, 0xc0, !PT ;  /* 0x0000ffff39227812 */ /* 0x000fc800078ec0ff */
[----:B------:R0:W-:Y:S02]  /*ff40*/  ST.E.128.STRONG.GPU desc[UR10][R42.64+0x620], R24 ;  /* 0x000620182a007985 */ /* 0x0001e4000c10fd0a */
[----:B0-----:R-:W-:Y:S01]  /*ff50*/  IMAD.MOV.U32 R24, RZ, RZ, R33 ;  /* 0x000000ffff187224 */ /* 0x001fe200078e0021 */
[----:B------:R-:W-:Y:S01]  /*ff60*/  LOP3.LUT R33, R51, 0xffff, RZ, 0xc0, !PT ;  /* 0x0000ffff33217812 */ /* 0x000fe200078ec0ff */
[----:B------:R-:W-:Y:S01]  /*ff70*/  IMAD.MOV.U32 R25, RZ, RZ, R44 ;  /* 0x000000ffff197224 */ /* 0x000fe200078e002c */
[----:B------:R-:W-:Y:S01]  /*ff80*/  PRMT R44, R7, 0x7732, RZ ;  /* 0x00007732072c7816 */ /* 0x000fe200000000ff */
[----:B------:R-:W-:Y:S01]  /*ff90*/  IMAD.MOV.U32 R26, RZ, RZ, R45 ;  /* 0x000000ffff1a7224 */ /* 0x000fe200078e002d */
[----:B------:R-:W-:Y:S01]  /*ffa0*/  PRMT R33, R4, 0x3340, R33 ;  /* 0x0000334004217816 */ /* 0x000fe20000000021 */
[----:B------:R-:W-:Y:S01]  /*ffb0*/  IMAD.MOV.U32 R27, RZ, RZ, R62 ;  /* 0x000000ffff1b7224 */ /* 0x000fe200078e003e */
[----:B------:R-:W-:Y:S02]  /*ffc0*/  PRMT R45, R36, 0x7732, RZ ;  /* 0x00007732242d7816 */ /* 0x000fe400000000ff */
[----:B------:R-:W-:-:S02]  /*ffd0*/  PRMT R30, R33, 0x5410, R30 ;  /* 0x00005410211e7816 */ /* 0x000fc4000000001e */
[----:B------:R-:W-:Y:S01]  /*ffe0*/  ST.E.128.STRONG.GPU desc[UR10][R42.64+0x610], R24 ;  /* 0x000610182a007985 */ /* 0x000fe2000c10fd0a */
[----:B------:R-:W-:Y:S06]  /*fff0*/  MEMBAR.ALL.GPU ;  /* 0x0000000000007992 */ /* 0x000fec000000a000 */
[----:B------:R-:W-:-:S00]  /*10000*/  ERRBAR ;  /* 0x00000000000079ab */ /* 0x000fc00000000000 */
[----:B------:R-:W-:Y:S06]  /*10010*/  CGAERRBAR ;  /* 0x00000000000075ab */ /* 0x000fec0000000000 */
[----:B------:R0:W-:Y:S04]  /*10020*/  ST.E.STRONG.GPU desc[UR10][R46.64+0x80], R61 ;  /* 0x0000803d2e007985 */ /* 0x0001e8000c10f90a */
[----:B------:R1:W-:Y:S04]  /*10030*/  STS.128 [UR4+0x210], R24 ;  /* 0x00021018ff007988 */ /* 0x0003e80008000c04 */
[----:B------:R1:W-:Y:S01]  /*10040*/  STS.128 [UR4+0x1d0], R28 ;  /* 0x0001d01cff007988 */ /* 0x0003e20008000c04 */
[----:B0-----:R-:W-:-:S03]  /*10050*/  LOP3.LUT R47, R59, 0xffff, RZ, 0xc0, !PT ;  /* 0x0000ffff3b2f7812 */ /* 0x001fc600078ec0ff */
[----:B------:R1:W-:Y:S01]  /*10060*/  STS [UR4+0x200], R50 ;  /* 0x00020032ff007988 */ /* 0x0003e20008000804 */
[----:B------:R-:W-:Y:S01]  /*10070*/  IMAD.MOV.U32 R43, RZ, RZ, R44 ;  /* 0x000000ffff2b7224 */ /* 0x000fe200078e002c */
[----:B------:R-:W-:Y:S02]  /*10080*/  LOP3.LUT R42, R55, 0xffff, RZ, 0xc0, !PT ;  /* 0x0000ffff372a7812 */ /* 0x000fe400078ec0ff */
[----:B------:R1:W-:Y:S02]  /*10090*/  STS [UR4+0x220], R48 ;  /* 0x00022030ff007988 */ /* 0x0003e40008000804 */
[----:B------:R-:W-:Y:S02]  /*100a0*/  PRMT R42, R7, 0x3340, R42 ;  /* 0x00003340072a7816 */ /* 0x000fe4000000002a */
[----:B------:R-:W-:Y:S01]  /*100b0*/  PRMT R43, R43, 0x3340, R56 ;  /* 0x000033402b2b7816 */ /* 0x000fe20000000038 */
[----:B------:R1:W-:Y:S03]  /*100c0*/  STS.128 [UR4+0x1e0], R20 ;  /* 0x0001e014ff007988 */ /* 0x0003e60008000c04 */
[----:B------:R-:W-:-:S02]  /*100d0*/  PRMT R33, R42, 0x5410, R43 ;  /* 0x000054102a217816 */ /* 0x000fc4000000002b */
[----:B------:R-:W-:Y:S02]  /*100e0*/  PRMT R43, R37, 0x3340, R34 ;  /* 0x00003340252b7816 */ /* 0x000fe40000000022 */
[----:B------:R-:W-:Y:S02]  /*100f0*/  PRMT R34, R35, 0x3340, R58 ;  /* 0x0000334023227816 */ /* 0x000fe4000000003a */
[----:B------:R-:W-:Y:S02]  /*10100*/  PRMT R42, R36, 0x3340, R47 ;  /* 0x00003340242a7816 */ /* 0x000fe4000000002f */
[----:B------:R-:W-:Y:S02]  /*10110*/  PRMT R35, R45, 0x3340, R60 ;  /* 0x000033402d237816 */ /* 0x000fe4000000003c */
[----:B------:R-:W-:Y:S02]  /*10120*/  PRMT R34, R43, 0x5410, R34 ;  /* 0x000054102b227816 */ /* 0x000fe40000000022 */
[----:B------:R-:W-:-:S05]  /*10130*/  PRMT R35, R42, 0x5410, R35 ;  /* 0x000054102a237816 */ /* 0x000fca0000000023 */
[----:B------:R1:W-:Y:S02]  /*10140*/  STS.128 [UR4+0x1f0], R32 ;  /* 0x0001f020ff007988 */ /* 0x0003e40008000c04 */
.L_x_1517:
[----:B------:R-:W-:Y:S05]  /*10150*/  BSYNC.RECONVERGENT B0 ;  /* 0x0000000000007941 */ /* 0x000fea0003800200 */
.L_x_1516:
[----:B------:R-:W-:Y:S05]  /*10160*/  @P3 BRA `(.L_x_1397) ;  /* 0x0000000000a83947 */ /* 0x000fea0003800000 */
[----:B------:R-:W0:Y:S01]  /*10170*/  S2UR UR5, SR_CgaCtaId ;  /* 0x00000000000579c3 */ /* 0x000e220000008800 */
[----:B------:R-:W-:Y:S01]  /*10180*/  LOP3.LUT R41, R41, 0xffff, RZ, 0xc0, !PT ;  /* 0x0000ffff29297812 */ /* 0x000fe200078ec0ff */
[----:B------:R-:W-:Y:S01]  /*10190*/  UMOV UR4, 0x400 ;  /* 0x0000040000047882 */ /* 0x000fe20000000000 */
[----:B------:R-:W-:Y:S02]  /*101a0*/  LOP3.LUT R51, R51, 0xffff, RZ, 0xc0, !PT ;  /* 0x0000ffff33337812 */ /* 0x000fe400078ec0ff */
[----:B------:R-:W-:Y:S02]  /*101b0*/  PRMT R6, R0, 0x7732, RZ ;  /* 0x0000773200067816 */ /* 0x000fe400000000ff */
[----:B------:R-:W-:Y:S02]  /*101c0*/  PRMT R5, R4, 0x7732, RZ ;  /* 0x0000773204057816 */ /* 0x000fe400000000ff */
[----:B-1----:R-:W-:Y:S02]  /*101d0*/  PRMT R29, R0, 0x3340, R41 ;  /* 0x00003340001d7816 */ /* 0x002fe40000000029 */
[----:B------:R-:W-:-:S02]  /*101e0*/  PRMT R30, R4, 0x3340, R51 ;  /* 0x00003340041e7816 */ /* 0x000fc40000000033 */
[----:B------:R-:W-:Y:S02]  /*101f0*/  LOP3.LUT R0, R53, 0xffff, RZ, 0xc0, !PT ;  /* 0x0000ffff35007812 */ /* 0x000fe400078ec0ff */
[----:B------:R-:W-:Y:S02]  /*10200*/  LOP3.LUT R4, R55, 0xffff, RZ, 0xc0, !PT ;  /* 0x0000ffff37047812 */ /* 0x000fe400078ec0ff */
[----:B------:R-:W-:Y:S02]  /*10210*/  PRMT R0, R3, 0x3340, R0 ;  /* 0x0000334003007816 */ /* 0x000fe40000000000 */
[----:B------:R-:W-:Y:S02]  /*10220*/  PRMT R4, R7, 0x3340, R4 ;  /* 0x0000334007047816 */ /* 0x000fe40000000004 */
[----:B------:R-:W-:Y:S02]  /*10230*/  PRMT R3, R3, 0x7732, RZ ;  /* 0x0000773203037816 */ /* 0x000fe400000000ff */
[----:B------:R-:W-:Y:S01]  /*10240*/  LOP3.LUT R16, R57, 0xffff, RZ, 0xc0, !PT ;  /* 0x0000ffff39107812 */ /* 0x000fe200078ec0ff */
[----:B0-----:R-:W-:Y:S01]  /*10250*/  ULEA UR4, UR5, UR4, 0x18 ;  /* 0x0000000405047291 */ /* 0x001fe2000f8ec0ff */
[----:B------:R-:W-:-:S02]  /*10260*/  LOP3.LUT R59, R59, 0xffff, RZ, 0xc0, !PT ;  /* 0x0000ffff3b3b7812 */ /* 0x000fc400078ec0ff */
[----:B------:R-:W-:Y:S02]  /*10270*/  PRMT R7, R7, 0x7732, RZ ;  /* 0x0000773207077816 */ /* 0x000fe400000000ff */
[----:B------:R-:W-:Y:S02]  /*10280*/  PRMT R17, R37, 0x7732, RZ ;  /* 0x0000773225117816 */ /* 0x000fe400000000ff */
[----:B------:R-:W-:Y:S02]  /*10290*/  PRMT R19, R36, 0x7732, RZ ;  /* 0x0000773224137816 */ /* 0x000fe400000000ff */
[----:B------:R-:W-:Y:S01]  /*102a0*/  PRMT R6, R6, 0x3340, R49 ;  /* 0x0000334006067816 */ /* 0x000fe20000000031 */
        /* <DEDUP_REMOVED lines=17> */
[----:B------:R-:W-:Y:S02]  /*103c0*/  IMAD.MOV.U32 R16, RZ, RZ, R20 ;  /* 0x000000ffff107224 */ /* 0x000fe400078e0014 */
[----:B------:R-:W-:Y:S02]  /*103d0*/  IMAD.MOV.U32 R17, RZ, RZ, R21 ;  /* 0x000000ffff117224 */ /* 0x000fe400078e0015 */
[----:B------:R0:W-:Y:S01]  /*103e0*/  STS.128 [UR4+0x1b0], R32 ;  /* 0x0001b020ff007988 */ /* 0x0001e20008000c04 */
[----:B------:R-:W-:-:S02]  /*103f0*/  IMAD.MOV.U32 R18, RZ, RZ, R22 ;  /* 0x000000ffff127224 */ /* 0x000fc400078e0016 */
[----:B------:R-:W-:-:S07]  /*10400*/  IMAD.MOV.U32 R19, RZ, RZ, R23 ;  /* 0x000000ffff137224 */ /* 0x000fce00078e0017 */
.L_x_1397:
        /* <DEDUP_REMOVED lines=8> */
[----:B------:R2:W4:Y:S04]  /*10490*/  LDS R0, [R7+0x200] ;  /* 0x0002000007007984 */ /* 0x0005280000000800 */
[----:B01----:R2:W0:Y:S04]  /*104a0*/  LDS R32, [R7+0x220] ;  /* 0x0002200007207984 */ /* 0x0034280000000800 */
[----:B------:R2:W1:Y:S01]  /*104b0*/  LDS.128 R20, [R7+0x210] ;  /* 0x0002100007147984 */ /* 0x0004620000000c00 */
[----:B------:R-:W-:Y:S05]  /*104c0*/  @!P2 BRA `(.L_x_1519) ;  /* 0x000000000044a947 */ /* 0x000fea0003800000 */
[----:B------:R-:W5:Y:S01]  /*104d0*/  S2UR UR5, SR_CgaCtaId ;  /* 0x00000000000579c3 */ /* 0x000f620000008800 */
[----:B------:R-:W-:Y:S01]  /*104e0*/  UMOV UR4, 0x400 ;  /* 0x0000040000047882 */ /* 0x000fe20000000000 */
[----:B------:R-:W-:Y:S01]  /*104f0*/  ISETP.NE.AND P2, PT, R5, RZ, PT ;  /* 0x000000ff0500720c */ /* 0x000fe20003f45270 */
[----:B-----5:R-:W-:-:S09]  /*10500*/  ULEA UR4, UR5, UR4, 0x18 ;  /* 0x0000000405047291 */ /* 0x020fd2000f8ec0ff */
[----:B------:R-:W5:Y:S04]  /*10510*/  LDS.128 R24, [UR4+0x1a0] ;  /* 0x0001a004ff187984 */ /* 0x000f680008000c00 */
[----:B------:R-:W-:Y:S04]  /*10520*/  LDS R4, [UR4+0x1b0] ;  /* 0x0001b004ff047984 */ /* 0x000fe80008000800 */
[----:B------:R-:W2:Y:S01]  /*10530*/  LDS R28, [UR4+0x190] ;  /* 0x00019004ff1c7984 */ /* 0x000ea20008000800 */
[----:B-----5:R-:W-:Y:S02]  /*10540*/  DADD R24, R16, R24 ;  /* 0x0000000010187229 */ /* 0x020fe40000000018 */
[----:B------:R-:W-:Y:S01]  /*10550*/  DADD R26, R18, R26 ;  /* 0x00000000121a7229 */ /* 0x000fe2000000001a */
[----:B--2---:R-:W-:-:S07]  /*10560*/  IMAD.IADD R5, R5, 0x1, R28 ;  /* 0x0000000105057824 */ /* 0x004fce00078e021c */
[----:B------:R-:W-:Y:S02]  /*10570*/  FSEL R25, R25, R17, !P2 ;  /* 0x0000001119197208 */ /* 0x000fe40005000000 */
[----:B------:R-:W-:Y:S02]  /*10580*/  SEL R17, R4, RZ, !P2 ;  /* 0x000000ff04117207 */ /* 0x000fe40005000000 */
[----:B------:R-:W-:Y:S02]  /*10590*/  FSEL R16, R24, R16, !P2 ;  /* 0x0000001018107208 */ /* 0x000fe40005000000 */
[----:B------:R-:W-:Y:S01]  /*105a0*/  FSEL R18, R26, R18, !P2 ;  /* 0x000000121a127208 */ /* 0x000fe20005000000 */
[----:B------:R-:W-:Y:S01]  /*105b0*/  IMAD.IADD R6, R6, 0x1, R17 ;  /* 0x0000000106067824 */ /* 0x000fe200078e0211 */
[----:B------:R-:W-:Y:S01]  /*105c0*/  FSEL R19, R27, R19, !P2 ;  /* 0x000000131b137208 */ /* 0x000fe20005000000 */
[----:B------:R-:W-:-:S07]  /*105d0*/  IMAD.MOV.U32 R17, RZ, RZ, R25 ;  /* 0x000000ffff117224 */ /* 0x000fce00078e0019 */
.L_x_1519:
[----:B------:R-:W-:Y:S05]  /*105e0*/  BSYNC.RECONVERGENT B0 ;  /* 0x0000000000007941 */ /* 0x000fea0003800200 */
.L_x_1518:
[----:B------:R-:W-:Y:S01]  /*105f0*/  DADD R24, R8, R16 ;  /* 0x0000000008187229 */ /* 0x000fe20000000010 */
[----:B---3--:R-:W-:Y:S01]  /*10600*/  ISETP.GE.AND P2, PT, R3, 0x101, PT ;  /* 0x000001010300780c */ /* 0x008fe20003f46270 */
[----:B------:R-:W-:Y:S01]  /*10610*/  DADD R26, R10, R18 ;  /* 0x000000000a1a7229 */ /* 0x000fe20000000012 */
[----:B------:R-:W-:Y:S01]  /*10620*/  BSSY.RECONVERGENT B0, `(.L_x_1520) ;  /* 0x000013b000007945 */ /* 0x000fe20003800200 */
[----:B------:R-:W-:Y:S02]  /*10630*/  VIADD R33, R5, 0x1 ;  /* 0x0000000105217836 */ /* 0x000fe40000000000 */
[----:B------:R-:W-:-:S04]  /*10640*/  @!P1 IMAD.MOV R33, RZ, RZ, R5 ;  /* 0x000000ffff219224 */ /* 0x000fc800078e0205 */
[----:B------:R-:W-:Y:S02]  /*10650*/  FSEL R25, R9, R25, P1 ;  /* 0x0000001909197208 */ /* 0x000fe40000800000 */
[----:B------:R-:W-:Y:S02]  /*10660*/  SEL R9, R6, RZ, !P1 ;  /* 0x000000ff06097207 */ /* 0x000fe40004800000 */
[----:B------:R-:W-:Y:S02]  /*10670*/  FSEL R8, R8, R24, P1 ;  /* 0x0000001808087208 */ /* 0x000fe40000800000 */
[----:B------:R-:W-:Y:S01]  /*10680*/  FSEL R10, R10, R26, P1 ;  /* 0x0000001a0a0a7208 */ /* 0x000fe20000800000 */
[----:B------:R-:W-:Y:S01]  /*10690*/  IMAD.IADD R36, R2, 0x1, R9 ;  /* 0x0000000102247824 */ /* 0x000fe200078e0209 */
[----:B------:R-:W-:Y:S01]  /*106a0*/  FSEL R11, R11, R27, P1 ;  /* 0x0000001b0b0b7208 */ /* 0x000fe20000800000 */
[----:B------:R-:W-:Y:S01]  /*106b0*/  IMAD.MOV.U32 R9, RZ, RZ, R25 ;  /* 0x000000ffff097224 */ /* 0x000fe200078e0019 */
[----:B------:R-:W-:Y:S06]  /*106c0*/  @!P2 BRA `(.L_x_1521) ;  /* 0x000000100078a947 */ /* 0x000fec0003800000 */
[----:B------:R-:W3:Y:S02]  /*106d0*/  LDS R2, [R7+0x1d0] ;  /* 0x0001d00007027984 */ /* 0x000ee40000000800 */
[--C-:B---3--:R-:W-:Y:S02]  /*106e0*/  @P1 IMAD.IADD R4, R5, 0x1, -R2.reuse ;  /* 0x0000000105041824 */ /* 0x108fe400078e0a02 */
        /* <DEDUP_REMOVED lines=11> */
[----:B------:R-:W-:-:S13]  /*107a0*/  ISETP.GE.AND P0, PT, R40, R3, PT ;  /* 0x000000032800720c */ /* 0x000fda0003f06270 */
[----:B---3--:R-:W-:Y:S05]  /*107b0*/  @P0 BRA `(.L_x_1522) ;  /* 0x0000001000840947 */ /* 0x008fea0003800000 */
        /* <DEDUP_REMOVED lines=8> */
[----:B------:R-:W-:Y:S01]  /*10840*/  LEA.HI R4, R4, 0x1, RZ, 0x18 ;  /* 0x0000000104047811 */ /* 0x000fe200078fc0ff */
[----:B------:R-:W-:Y:S02]  /*10850*/  IMAD R6, R40, 0x30, R7 ;  /* 0x0000003028067824 */ /* 0x000fe400078e0207 */
[----:B------:R-:W-:Y:S02]  /*10860*/  IMAD.IADD R25, R2, 0x1, R40 ;  /* 0x0000000102197824 */ /* 0x000fe400078e0228 */
[C---:B------:R-:W-:Y:S01]  /*10870*/  IMAD.SHL.U32 R5, R4.reuse, 0x100, RZ ;  /* 0x0000010004057824 */ /* 0x040fe200078e00ff */
[----:B------:R-:W-:Y:S01]  /*10880*/  LOP3.LUT R4, R4, 0x3, RZ, 0xc0, !PT ;  /* 0x0000000304047812 */ /* 0x000fe200078ec0ff */
[----:B------:R-:W-:-:S03]  /*10890*/  VIADD R6, R6, 0x20 ;  /* 0x0000002006067836 */ /* 0x000fc60000000000 */
[----:B------:R-:W-:Y:S01]  /*108a0*/  LOP3.LUT R5, R5, 0x300, RZ, 0xc0, !PT ;  /* 0x0000030005057812 */ /* 0x000fe200078ec0ff */
[----:B------:R-:W-:-:S04]  /*108b0*/  IMAD.MOV R24, RZ, RZ, -R4 ;  /* 0x000000ffff187224 */ /* 0x000fc800078e0a04 */
[----:B------:R-:W-:-:S07]  /*108c0*/  IMAD.IADD R44, R5, 0x1, R40 ;  /* 0x00000001052c7824 */ /* 0x000fce00078e0228 */
.L_x_1525:
[----:B---3--:R-:W3:Y:S01]  /*108d0*/  LDS.64 R18, [R6+-0x20] ;  /* 0xffffe00006127984 */ /* 0x008ee20000000a00 */
[----:B------:R-:W5:Y:S01]  /*108e0*/  LDC.64 R16, c[0x0][0x3a0] ;  /* 0x0000e800ff107b82 */ /* 0x000f620000000a00 */
[----:B------:R-:W-:Y:S02]  /*108f0*/  VIADD R24, R24, 0x1 ;  /* 0x0000000118187836 */ /* 0x000fe40000000000 */
[----:B------:R-:W0:Y:S03]  /*10900*/  LDS.128 R8, [R6+-0x10] ;  /* 0xfffff00006087984 */ /* 0x000e260000000c00 */
[----:B------:R-:W-:Y:S01]  /*10910*/  ISETP.NE.AND P0, PT, R24, RZ, PT ;  /* 0x000000ff1800720c */ /* 0x000fe20003f05270 */
[----:B------:R1:W2:Y:S01]  /*10920*/  LDS R27, [R6] ;  /* 0x00000000061b7984 */ /* 0x0002a20000000800 */
[----:B------:R-:W4:Y:S01]  /*10930*/  LDC.64 R12, c[0x0][0x3a8] ;  /* 0x0000ea00ff0c7b82 */ /* 0x000f220000000a00 */
[----:B-1----:R-:W-:-:S07]  /*10940*/  VIADD R6, R6, 0x3000 ;  /* 0x0000300006067836 */ /* 0x002fce0000000000 */
[----:B------:R-:W1:Y:S01]  /*10950*/  LDC.64 R4, c[0x0][0x3b0] ;  /* 0x0000ec00ff047b82 */ /* 0x000e620000000a00 */
[----:B-----5:R-:W-:-:S04]  /*10960*/  IMAD.WIDE R16, R25, 0x8, R16 ;  /* 0x0000000819107825 */ /* 0x020fc800078e0210 */
[C---:B----4-:R-:W-:Y:S01]  /*10970*/  IMAD.WIDE R12, R25.reuse, 0x10, R12 ;  /* 0x00000010190c7825 */ /* 0x050fe200078e020c */
[----:B---3--:R3:W-:Y:S03]  /*10980*/  STG.E.64 desc[UR10][R16.64], R18 ;  /* 0x0000001210007986 */ /* 0x0087e6000c101b0a */
[C---:B-1----:R-:W-:Y:S01]  /*10990*/  IMAD.WIDE R4, R25.reuse, 0x4, R4 ;  /* 0x0000000419047825 */ /* 0x042fe200078e0204 */
[----:B0-----:R3:W-:Y:S03]  /*109a0*/  STG.E.128 desc[UR10][R12.64], R8 ;  /* 0x000000080c007986 */ /* 0x0017e6000c101d0a */
[----:B------:R-:W-:Y:S01]  /*109b0*/  VIADD R25, R25, 0x100 ;  /* 0x0000010019197836 */ /* 0x000fe20000000000 */
[----:B--2---:R3:W-:Y:S01]  /*109c0*/  STG.E desc[UR10][R4.64], R27 ;  /* 0x0000001b04007986 */ /* 0x0047e2000c10190a */
[----:B------:R-:W-:Y:S05]  /*109d0*/  @P0 BRA `(.L_x_1525) ;  /* 0xfffffffc00bc0947 */ /* 0x000fea000383ffff */
.L_x_1524:
[----:B------:R-:W-:Y:S05]  /*109e0*/  BSYNC.RECONVERGENT B1 ;  /* 0x0000000000017941 */ /* 0x000fea0003800200 */
.L_x_1523:
[----:B------:R-:W-:Y:S05]  /*109f0*/  @!P1 BRA `(.L_x_1522) ;  /* 0x0000000c00f49947 */ /* 0x000fea0003800000 */
[----:B------:R-:W5:Y:S01]  /*10a00*/  LDCU.128 UR4, c[0x0][0x3a0] ;  /* 0x00007400ff0477ac */ /* 0x000f620008000c00 */
[--C-:B---3--:R-:W-:Y:S01]  /*10a10*/  IMAD.IADD R4, R3, 0x1, -R44.reuse ;  /* 0x0000000103047824 */ /* 0x108fe200078e0a2c */
[----:B------:R-:W-:Y:S01]  /*10a20*/  BSSY.RECONVERGENT B1, `(.L_x_1526) ;  /* 0x000008a000017945 */ /* 0x000fe20003800200 */
[----:B--2---:R-:W-:Y:S01]  /*10a30*/  IMAD R7, R44, 0x30, R7 ;  /* 0x000000302c077824 */ /* 0x004fe200078e0207 */
[----:B------:R-:W2:Y:S01]  /*10a40*/  LDCU.64 UR8, c[0x0][0x3b0] ;  /* 0x00007600ff0877ac */ /* 0x000ea20008000a00 */
[----:B------:R-:W-:Y:S01]  /*10a50*/  IMAD.IADD R33, R2, 0x1, R44 ;  /* 0x0000000102217824 */ /* 0x000fe200078e022c */
[----:B------:R-:W-:Y:S01]  /*10a60*/  ISETP.GT.AND P1, PT, R4, 0xc00, PT ;  /* 0x00000c000400780c */ /* 0x000fe20003f24270 */
[----:B------:R-:W-:Y:S01]  /*10a70*/  VIADD R2, R7, 0x9020 ;  /* 0x0000902007027836 */ /* 0x000fe20000000000 */
[----:B------:R-:W-:Y:S01]  /*10a80*/  PLOP3.LUT P0, PT, PT, PT, PT, 0x80, 0x8 ;  /* 0x000000000008781c */ /* 0x000fe20003f0f070 */
[----:B-----5:R-:W-:Y:S02]  /*10a90*/  UIADD3 UR4, UP0, UPT, UR4, 0x1000, URZ ;  /* 0x0000100004047890 */ /* 0x020fe4000ff1e0ff */
[----:B------:R-:W-:-:S02]  /*10aa0*/  UIADD3 UR6, UP1, UPT, UR6, 0x2000, URZ ;  /* 0x0000200006067890 */ /* 0x000fc4000ff3e0ff */
[----:B--2---:R-:W-:Y:S02]  /*10ab0*/  UIADD3 UR8, UP2, UPT, UR8, 0x800, URZ ;  /* 0x0000080008087890 */ /* 0x004fe4000ff5e0ff */
[----:B------:R-:W-:Y:S01]  /*10ac0*/  UIADD3.X UR5, UPT, UPT, URZ, UR5, URZ, UP0, !UPT ;  /* 0x00000005ff057290 */ /* 0x000fe200087fe4ff */
[----:B------:R-:W-:Y:S01]  /*10ad0*/  IMAD.U32 R12, RZ, RZ, UR4 ;  /* 0x00000004ff0c7e24 */ /* 0x000fe2000f8e00ff */
[----:B------:R-:W-:Y:S01]  /*10ae0*/  UIADD3.X UR7, UPT, UPT, URZ, UR7, URZ, UP1, !UPT ;  /* 0x00000007ff077290 */ /* 0x000fe20008ffe4ff */
[----:B------:R-:W-:Y:S01]  /*10af0*/  IMAD.U32 R34, RZ, RZ, UR6 ;  /* 0x00000006ff227e24 */ /* 0x000fe2000f8e00ff */
[----:B------:R-:W-:Y:S01]  /*10b00*/  UIADD3.X UR9, UPT, UPT, URZ, UR9, URZ, UP2, !UPT ;  /* 0x00000009ff097290 */ /* 0x000fe200097fe4ff */
[----:B------:R-:W-:Y:S02]  /*10b10*/  IMAD.U32 R42, RZ, RZ, UR8 ;  /* 0x00000008ff2a7e24 */ /* 0x000fe4000f8e00ff */
[----:B------:R-:W-:Y:S02]  /*10b20*/  IMAD.U32 R13, RZ, RZ, UR5 ;  /* 0x00000005ff0d7e24 */ /* 0x000fe4000f8e00ff */
[----:B------:R-:W-:-:S02]  /*10b30*/  IMAD.U32 R35, RZ, RZ, UR7 ;  /* 0x00000007ff237e24 */ /* 0x000fc4000f8e00ff */
[----:B------:R-:W-:Y:S01]  /*10b40*/  IMAD.U32 R43, RZ, RZ, UR9 ;  /* 0x00000009ff2b7e24 */ /* 0x000fe2000f8e00ff */
[----:B------:R-:W-:Y:S06]  /*10b50*/  @!P1 BRA `(.L_x_1527) ;  /* 0x0000000400d89947 */ /* 0x000fec0003800000 */
[----:B------:R-:W-:Y:S01]  /*10b60*/  PLOP3.LUT P0, PT, PT, PT, PT, 0x8, 0x80 ;  /* 0x000000000080781c */ /* 0x000fe20003f0e170 */
[----:B------:R-:W-:-:S12]  /*10b70*/  VIADD R41, R3, 0xfffff400 ;  /* 0xfffff40003297836 */ /* 0x000fd80000000000 */
.L_x_1528:
[----:B--2---:R-:W2:Y:S01]  /*10b80*/  LDS.64 R48, [R2+-0x9020] ;  /* 0xff6fe00002307984 */ /* 0x004ea20000000a00 */
[----:B------:R-:W-:-:S03]  /*10b90*/  IMAD.WIDE R62, R33, 0x8, R12 ;  /* 0x00000008213e7825 */ /* 0x000fc600078e020c */
[----:B------:R-:W3:Y:S01]  /*10ba0*/  LDS.128 R4, [R2+-0x9010] ;  /* 0xff6ff00002047984 */ /* 0x000ee20000000c00 */
[----:B------:R-:W-:-:S03]  /*10bb0*/  IMAD.WIDE R64, R33, 0x10, R34 ;  /* 0x0000001021407825 */ /* 0x000fc600078e0222 */
[----:B------:R-:W5:Y:S01]  /*10bc0*/  LDS R45, [R2+-0x9000] ;  /* 0xff700000022d7984 */ /* 0x000f620000000800 */
[----:B------:R-:W-:-:S03]  /*10bd0*/  IMAD.WIDE R46, R33, 0x4, R42 ;  /* 0x00000004212e7825 */ /* 0x000fc600078e022a */
[----:B------:R-:W0:Y:S01]  /*10be0*/  LDS.64 R56, [R2+-0x6020] ;  /* 0xff9fe00002387984 */ /* 0x000e220000000a00 */
[----:B------:R-:W-:Y:S02]  /*10bf0*/  VIADD R73, R33, 0x400 ;  /* 0x0000040021497836 */ /* 0x000fe40000000000 */
[----:B------:R-:W-:Y:S01]  /*10c00*/  VIADD R44, R44, 0x1000 ;  /* 0x000010002c2c7836 */ /* 0x000fe20000000000 */
[----:B------:R-:W1:Y:S01]  /*10c10*/  LDS.128 R36, [R2+-0x6010] ;  /* 0xff9ff00002247984 */ /* 0x000e620000000c00 */
[----:B------:R-:W-:-:S03]  /*10c20*/  IMAD.WIDE R58, R73, 0x8, R12 ;  /* 0x00000008493a7825 */ /* 0x000fc600078e020c */
[----:B------:R-:W4:Y:S01]  /*10c30*/  LDS R61, [R2+-0x6000] ;  /* 0xffa00000023d7984 */ /* 0x000f220000000800 */
[----:B------:R-:W-:-:S03]  /*10c40*/  ISETP.GE.AND P1, PT, R44, R41, PT ;  /* 0x000000292c00720c */ /* 0x000fc60003f26270 */
[----:B------:R-:W4:Y:S04]  /*10c50*/  LDS.64 R54, [R2+-0x3020] ;  /* 0xffcfe00002367984 */ /* 0x000f280000000a00 */
[----:B------:R-:W4:Y:S04]  /*10c60*/  LDS.128 R16, [R2+-0x3010] ;  /* 0xffcff00002107984 */ /* 0x000f280000000c00 */
[----:B------:R-:W4:Y:S04]  /*10c70*/  LDS R69, [R2+-0x3000] ;  /* 0xffd0000002457984 */ /* 0x000f280000000800 */
[----:B------:R-:W4:Y:S04]  /*10c80*/  LDS.64 R66, [R2+-0x20] ;  /* 0xffffe00002427984 */ /* 0x000f280000000a00 */
[----:B------:R-:W4:Y:S04]  /*10c90*/  LDS.128 R24, [R2+-0x10] ;  /* 0xfffff00002187984 */ /* 0x000f280000000c00 */
[----:B------:R-:W4:Y:S04]  /*10ca0*/  LDS R71, [R2] ;  /* 0x0000000002477984 */ /* 0x000f280000000800 */
[----:B------:R-:W4:Y:S04]  /*10cb0*/  LDS.64 R50, [R2+0x2fe0] ;  /* 0x002fe00002327984 */ /* 0x000f280000000a00 */
[----:B------:R-:W4:Y:S04]  /*10cc0*/  LDS.128 R28, [R2+0x2ff0] ;  /* 0x002ff000021c7984 */ /* 0x000f280000000c00 */
[----:B------:R-:W4:Y:S04]  /*10cd0*/  LDS R75, [R2+0x3000] ;  /* 0x00300000024b7984 */ /* 0x000f280000000800 */
[----:B------:R-:W4:Y:S04]  /*10ce0*/  LDS.64 R52, [R2+0x5fe0] ;  /* 0x005fe00002347984 */ /* 0x000f280000000a00 */
[----:B------:R-:W4:Y:S04]  /*10cf0*/  LDS.128 R8, [R2+0x5ff0] ;  /* 0x005ff00002087984 */ /* 0x000f280000000c00 */
[----:B--2---:R-:W-:Y:S04]  /*10d00*/  STG.E.64 desc[UR10][R62.64+-0x1000], R48 ;  /* 0xfff000303e007986 */ /* 0x004fe8000c101b0a */
[----:B------:R-:W2:Y:S04]  /*10d10*/  LDS R77, [R2+0x6000] ;  /* 0x00600000024d7984 */ /* 0x000ea80000000800 */
[----:B---3--:R-:W-:Y:S04]  /*10d20*/  STG.E.128 desc[UR10][R64.64+-0x2000], R4 ;  /* 0xffe0000440007986 */ /* 0x008fe8000c101d0a */
[----:B------:R-:W3:Y:S04]  /*10d30*/  LDS.64 R48, [R2+0x8fe0] ;  /* 0x008fe00002307984 */ /* 0x000ee80000000a00 */
[----:B-----5:R-:W-:Y:S04]  /*10d40*/  STG.E desc[UR10][R46.64+-0x800], R45 ;  /* 0xfff8002d2e007986 */ /* 0x020fe8000c10190a */
[----:B0-----:R0:W-:Y:S04]  /*10d50*/  STG.E.64 desc[UR10][R62.64+-0x800], R56 ;  /* 0xfff800383e007986 */ /* 0x0011e8000c101b0a */
[----:B-1----:R-:W-:Y:S04]  /*10d60*/  STG.E.128 desc[UR10][R64.64+-0x1000], R36 ;  /* 0xfff0002440007986 */ /* 0x002fe8000c101d0a */
[----:B----4-:R-:W-:Y:S04]  /*10d70*/  STG.E desc[UR10][R46.64+-0x400], R61 ;  /* 0xfffc003d2e007986 */ /* 0x010fe8000c10190a */
[----:B------:R1:W-:Y:S01]  /*10d80*/  STG.E.64 desc[UR10][R62.64], R54 ;  /* 0x000000363e007986 */ /* 0x0003e2000c101b0a */
[----:B0-----:R-:W-:-:S03]  /*10d90*/  IMAD.WIDE R56, R73, 0x10, R34 ;  /* 0x0000001049387825 */ /* 0x001fc600078e0222 */
[----:B------:R-:W0:Y:S04]  /*10da0*/  LDS.128 R4, [R2+0x8ff0] ;  /* 0x008ff00002047984 */ /* 0x000e280000000c00 */
[----:B------:R-:W-:Y:S04]  /*10db0*/  STG.E.128 desc[UR10][R64.64], R16 ;  /* 0x0000001040007986 */ /* 0x000fe8000c101d0a */
[----:B------:R-:W4:Y:S01]  /*10dc0*/  LDS R45, [R2+0x9000] ;  /* 0x00900000022d7984 */ /* 0x000f220000000800 */
[----:B-1----:R-:W-:-:S03]  /*10dd0*/  IMAD.WIDE R54, R73, 0x4, R42 ;  /* 0x0000000449367825 */ /* 0x002fc600078e022a */
[----:B------:R-:W-:Y:S04]  /*10de0*/  STG.E desc[UR10][R46.64], R69 ;  /* 0x000000452e007986 */ /* 0x000fe8000c10190a */
[----:B------:R-:W1:Y:S04]  /*10df0*/  LDS.64 R60, [R2+0xbfe0] ;  /* 0x00bfe000023c7984 */ /* 0x000e680000000a00 */
[----:B------:R-:W-:Y:S04]  /*10e00*/  STG.E.64 desc[UR10][R62.64+0x800], R66 ;  /* 0x000800423e007986 */ /* 0x000fe8000c101b0a */
[----:B------:R-:W5:Y:S04]  /*10e10*/  LDS.128 R36, [R2+0xbff0] ;  /* 0x00bff00002247984 */ /* 0x000f680000000c00 */
[----:B------:R-:W-:Y:S04]  /*10e20*/  STG.E.128 desc[UR10][R64.64+0x1000], R24 ;  /* 0x0010001840007986 */ /* 0x000fe8000c101d0a */
[----:B------:R-:W5:Y:S04]  /*10e30*/  LDS R67, [R2+0xc000] ;  /* 0x00c0000002437984 */ /* 0x000f680000000800 */
[----:B------:R-:W-:Y:S04]  /*10e40*/  STG.E desc[UR10][R46.64+0x400], R71 ;  /* 0x000400472e007986 */ /* 0x000fe8000c10190a */
[----:B------:R-:W5:Y:S04]  /*10e50*/  LDS.64 R62, [R2+0xefe0] ;  /* 0x00efe000023e7984 */ /* 0x000f680000000a00 */
[----:B------:R-:W-:Y:S04]  /*10e60*/  STG.E.64 desc[UR10][R58.64+-0x1000], R50 ;  /* 0xfff000323a007986 */ /* 0x000fe8000c101b0a */
[----:B------:R-:W5:Y:S04]  /*10e70*/  LDS.128 R24, [R2+0xeff0] ;  /* 0x00eff00002187984 */ /* 0x000f680000000c00 */
[----:B------:R-:W-:Y:S04]  /*10e80*/  STG.E.128 desc[UR10][R56.64+-0x2000], R28 ;  /* 0xffe0001c38007986 */ /* 0x000fe8000c101d0a */
[----:B------:R-:W5:Y:S04]  /*10e90*/  LDS R69, [R2+0xf000] ;  /* 0x00f0000002457984 */ /* 0x000f680000000800 */
[----:B------:R-:W5:Y:S04]  /*10ea0*/  LDS.64 R28, [R2+0x11fe0] ;  /* 0x011fe000021c7984 */ /* 0x000f680000000a00 */
[----:B------:R-:W-:Y:S04]  /*10eb0*/  STG.E desc[UR10][R54.64+-0x800], R75 ;  /* 0xfff8004b36007986 */ /* 0x000fe8000c10190a */
[----:B------:R-:W5:Y:S04]  /*10ec0*/  LDS.128 R16, [R2+0x11ff0] ;  /* 0x011ff00002107984 */ /* 0x000f680000000c00 */
[----:B------:R-:W-:Y:S04]  /*10ed0*/  STG.E.64 desc[UR10][R58.64+-0x800], R52 ;  /* 0xfff800343a007986 */ /* 0x000fe8000c101b0a */
[----:B------:R-:W5:Y:S04]  /*10ee0*/  LDS R71, [R2+0x12000] ;  /* 0x0120000002477984 */ /* 0x000f680000000800 */
[----:B------:R-:W-:Y:S04]  /*10ef0*/  STG.E.128 desc[UR10][R56.64+-0x1000], R8 ;  /* 0xfff0000838007986 */ /* 0x000fe8000c101d0a */
[----:B------:R-:W5:Y:S04]  /*10f00*/  LDS.64 R30, [R2+0x14fe0] ;  /* 0x014fe000021e7984 */ /* 0x000f680000000a00 */
[----:B------:R-:W5:Y:S04]  /*10f10*/  LDS.128 R8, [R2+0x14ff0] ;  /* 0x014ff00002087984 */ /* 0x000f680000000c00 */
[----:B------:R-:W5:Y:S04]  /*10f20*/  LDS R73, [R2+0x15000] ;  /* 0x0150000002497984 */ /* 0x000f680000000800 */
[----:B------:R-:W5:Y:S04]  /*10f30*/  LDS.64 R50, [R2+0x17fe0] ;  /* 0x017fe00002327984 */ /* 0x000f680000000a00 */
[----:B--2---:R-:W-:Y:S04]  /*10f40*/  STG.E desc[UR10][R54.64+-0x400], R77 ;  /* 0xfffc004d36007986 */ /* 0x004fe8000c10190a */
[----:B---3--:R2:W-:Y:S04]  /*10f50*/  STG.E.64 desc[UR10][R58.64], R48 ;  /* 0x000000303a007986 */ /* 0x0085e8000c101b0a */
[----:B0-----:R-:W-:Y:S04]  /*10f60*/  STG.E.128 desc[UR10][R56.64], R4 ;  /* 0x0000000438007986 */ /* 0x001fe8000c101d0a */
[----:B----4-:R-:W-:Y:S04]  /*10f70*/  STG.E desc[UR10][R54.64], R45 ;  /* 0x0000002d36007986 */ /* 0x010fe8000c10190a */
[----:B-1----:R0:W-:Y:S01]  /*10f80*/  STG.E.64 desc[UR10][R58.64+0x800], R60 ;  /* 0x0008003c3a007986 */ /* 0x0021e2000c101b0a */
[----:B--2---:R-:W-:-:S03]  /*10f90*/  VIADD R49, R33, 0x800 ;  /* 0x0000080021317836 */ /* 0x004fc60000000000 */
[----:B-----5:R-:W-:Y:S01]  /*10fa0*/  STG.E.128 desc[UR10][R56.64+0x1000], R36 ;  /* 0x0010002438007986 */ /* 0x020fe2000c101d0a */
[----:B------:R-:W-:-:S03]  /*10fb0*/  IMAD.WIDE R64, R49, 0x8, R12 ;  /* 0x0000000831407825 */ /* 0x000fc600078e020c */
[----:B------:R1:W-:Y:S01]  /*10fc0*/  STG.E desc[UR10][R54.64+0x400], R67 ;  /* 0x0004004336007986 */ /* 0x0003e2000c10190a */
[----:B------:R-:W-:-:S03]  /*10fd0*/  IMAD.WIDE R46, R49, 0x10, R34 ;  /* 0x00000010312e7825 */ /* 0x000fc600078e0222 */
[----:B------:R-:W2:Y:S01]  /*10fe0*/  LDS.128 R4, [R2+0x17ff0] ;  /* 0x017ff00002047984 */ /* 0x000ea20000000c00 */
[----:B------:R-:W-:-:S03]  /*10ff0*/  IMAD.WIDE R48, R49, 0x4, R42 ;  /* 0x0000000431307825 */ /* 0x000fc600078e022a */
[----:B------:R-:W-:Y:S01]  /*11000*/  STG.E.64 desc[UR10][R64.64+-0x1000], R62 ;  /* 0xfff0003e40007986 */ /* 0x000fe2000c101b0a */
[----:B0-----:R-:W-:-:S03]  /*11010*/  VIADD R59, R33, 0xc00 ;  /* 0x00000c00213b7836 */ /* 0x001fc60000000000 */
[----:B------:R-:W0:Y:S01]  /*11020*/  LDS R45, [R2+0x18000] ;  /* 0x01800000022d7984 */ /* 0x000e220000000800 */
[----:B------:R-:W-:Y:S02]  /*11030*/  VIADD R33, R33, 0x1000 ;  /* 0x0000100021217836 */ /* 0x000fe40000000000 */
[C---:B-1----:R-:W-:Y:S01]  /*11040*/  IMAD.WIDE R54, R59.reuse, 0x8, R12 ;  /* 0x000000083b367825 */ /* 0x042fe200078e020c */
[----:B------:R-:W-:Y:S03]  /*11050*/  STG.E.128 desc[UR10][R46.64+-0x2000], R24 ;  /* 0xffe000182e007986 */ /* 0x000fe6000c101d0a */
[C---:B------:R-:W-:Y:S01]  /*11060*/  IMAD.WIDE R56, R59.reuse, 0x10, R34 ;  /* 0x000000103b387825 */ /* 0x040fe200078e0222 */
[----:B------:R-:W1:Y:S03]  /*11070*/  LDS.64 R36, [R2+0x1afe0] ;  /* 0x01afe00002247984 */ /* 0x000e660000000a00 */
[----:B------:R-:W-:Y:S01]  /*11080*/  IMAD.WIDE R58, R59, 0x4, R42 ;  /* 0x000000043b3a7825 */ /* 0x000fe200078e022a */
        /* <DEDUP_REMOVED lines=35> */
.L_x_1527:
[----:B------:R-:W-:Y:S05]  /*112c0*/  BSYNC.RECONVERGENT B1 ;  /* 0x0000000000017941 */ /* 0x000fea0003800200 */
.L_x_1526:
[----:B--2---:R-:W-:Y:S01]  /*112d0*/  IMAD.IADD R4, R3, 0x1, -R44 ;  /* 0x0000000103047824 */ /* 0x004fe200078e0a2c */
[----:B------:R-:W-:Y:S04]  /*112e0*/  BSSY.RECONVERGENT B1, `(.L_x_1529) ;  /* 0x000003e000017945 */ /* 0x000fe80003800200 */
[----:B------:R-:W-:-:S13]  /*112f0*/  ISETP.GT.AND P1, PT, R4, 0x400, PT ;  /* 0x000004000400780c */ /* 0x000fda0003f24270 */
[----:B------:R-:W-:Y:S05]  /*11300*/  @!P1 BRA `(.L_x_1530) ;  /* 0x0000000000ec9947 */ /* 0x000fea0003800000 */
[----:B------:R-:W2:Y:S01]  /*11310*/  LDS.64 R24, [R2+-0x9020] ;  /* 0xff6fe00002187984 */ /* 0x000ea20000000a00 */
[C---:B------:R-:W-:Y:S01]  /*11320*/  IMAD.WIDE R46, R33.reuse, 0x8, R12 ;  /* 0x00000008212e7825 */ /* 0x040fe200078e020c */
[----:B------:R-:W-:Y:S02]  /*11330*/  PLOP3.LUT P0, PT, PT, PT, PT, 0x8, 0x80 ;  /* 0x000000000080781c */ /* 0x000fe40003f0e170 */
[----:B------:R-:W3:Y:S01]  /*11340*/  LDS.128 R8, [R2+-0x9010] ;  /* 0xff6ff00002087984 */ /* 0x000ee20000000c00 */
[----:B------:R-:W-:-:S03]  /*11350*/  IMAD.WIDE R36, R33, 0x10, R34 ;  /* 0x0000001021247825 */ /* 0x000fc600078e0222 */
[----:B------:R-:W5:Y:S01]  /*11360*/  LDS R41, [R2+-0x9000] ;  /* 0xff70000002297984 */ /* 0x000f620000000800 */
[----:B------:R-:W-:-:S03]  /*11370*/  IMAD.WIDE R38, R33, 0x4, R42 ;  /* 0x0000000421267825 */ /* 0x000fc600078e022a */
[----:B------:R-:W0:Y:S01]  /*11380*/  LDS.64 R26, [R2+-0x6020] ;  /* 0xff9fe000021a7984 */ /* 0x000e220000000a00 */
[----:B------:R-:W-:-:S03]  /*11390*/  VIADD R44, R44, 0x800 ;  /* 0x000008002c2c7836 */ /* 0x000fc60000000000 */
[----:B------:R-:W1:Y:S04]  /*113a0*/  LDS.128 R16, [R2+-0x6010] ;  /* 0xff9ff00002107984 */ /* 0x000e680000000c00 */
[----:B------:R-:W4:Y:S04]  /*113b0*/  LDS R45, [R2+-0x6000] ;  /* 0xffa00000022d7984 */ /* 0x000f280000000800 */
[----:B------:R-:W4:Y:S04]  /*113c0*/  LDS.64 R48, [R2+-0x3020] ;  /* 0xffcfe00002307984 */ /* 0x000f280000000a00 */
[----:B------:R-:W4:Y:S04]  /*113d0*/  LDS.128 R28, [R2+-0x3010] ;  /* 0xffcff000021c7984 */ /* 0x000f280000000c00 */
[----:B------:R-:W4:Y:S04]  /*113e0*/  LDS R59, [R2+-0x3000] ;  /* 0xffd00000023b7984 */ /* 0x000f280000000800 */
[----:B------:R-:W4:Y:S04]  /*113f0*/  LDS.64 R50, [R2+-0x20] ;  /* 0xffffe00002327984 */ /* 0x000f280000000a00 */
[----:B------:R-:W4:Y:S04]  /*11400*/  LDS.128 R4, [R2+-0x10] ;  /* 0xfffff00002047984 */ /* 0x000f280000000c00 */
[----:B--2---:R-:W-:Y:S04]  /*11410*/  STG.E.64 desc[UR10][R46.64+-0x1000], R24 ;  /* 0xfff000182e007986 */ /* 0x004fe8000c101b0a */
[----:B------:R-:W2:Y:S04]  /*11420*/  LDS R61, [R2] ;  /* 0x00000000023d7984 */ /* 0x000ea80000000800 */
[----:B---3--:R-:W-:Y:S04]  /*11430*/  STG.E.128 desc[UR10][R36.64+-0x2000], R8 ;  /* 0xffe0000824007986 */ /* 0x008fe8000c101d0a */
[----:B------:R-:W3:Y:S04]  /*11440*/  LDS.64 R52, [R2+0x2fe0] ;  /* 0x002fe00002347984 */ /* 0x000ee80000000a00 */
[----:B-----5:R-:W-:Y:S04]  /*11450*/  STG.E desc[UR10][R38.64+-0x800], R41 ;  /* 0xfff8002926007986 */ /* 0x020fe8000c10190a */
[----:B------:R-:W5:Y:S04]  /*11460*/  LDS.128 R8, [R2+0x2ff0] ;  /* 0x002ff00002087984 */ /* 0x000f680000000c00 */
[----:B0-----:R-:W-:Y:S04]  /*11470*/  STG.E.64 desc[UR10][R46.64+-0x800], R26 ;  /* 0xfff8001a2e007986 */ /* 0x001fe8000c101b0a */
[----:B------:R-:W0:Y:S04]  /*11480*/  LDS R41, [R2+0x3000] ;  /* 0x0030000002297984 */ /* 0x000e280000000800 */
[----:B-1----:R-:W-:Y:S04]  /*11490*/  STG.E.128 desc[UR10][R36.64+-0x1000], R16 ;  /* 0xfff0001024007986 */ /* 0x002fe8000c101d0a */
[----:B------:R-:W1:Y:S04]  /*114a0*/  LDS.64 R54, [R2+0x5fe0] ;  /* 0x005fe00002367984 */ /* 0x000e680000000a00 */
[----:B------:R-:W1:Y:S04]  /*114b0*/  LDS.128 R16, [R2+0x5ff0] ;  /* 0x005ff00002107984 */ /* 0x000e680000000c00 */
[----:B----4-:R-:W-:Y:S04]  /*114c0*/  STG.E desc[UR10][R38.64+-0x400], R45 ;  /* 0xfffc002d26007986 */ /* 0x010fe8000c10190a */
[----:B------:R-:W4:Y:S04]  /*114d0*/  LDS R63, [R2+0x6000] ;  /* 0x00600000023f7984 */ /* 0x000f280000000800 */
[----:B------:R-:W-:Y:S04]  /*114e0*/  STG.E.64 desc[UR10][R46.64], R48 ;  /* 0x000000302e007986 */ /* 0x000fe8000c101b0a */
[----:B------:R-:W4:Y:S04]  /*114f0*/  LDS.64 R56, [R2+0x8fe0] ;  /* 0x008fe00002387984 */ /* 0x000f280000000a00 */
[----:B------:R-:W-:Y:S04]  /*11500*/  STG.E.128 desc[UR10][R36.64], R28 ;  /* 0x0000001c24007986 */ /* 0x000fe8000c101d0a */
[----:B------:R-:W4:Y:S04]  /*11510*/  LDS.128 R24, [R2+0x8ff0] ;  /* 0x008ff00002187984 */ /* 0x000f280000000c00 */
[----:B------:R-:W-:Y:S04]  /*11520*/  STG.E desc[UR10][R38.64], R59 ;  /* 0x0000003b26007986 */ /* 0x000fe8000c10190a */
[----:B------:R-:W4:Y:S04]  /*11530*/  LDS R45, [R2+0x9000] ;  /* 0x00900000022d7984 */ /* 0x000f280000000800 */
[----:B------:R-:W4:Y:S04]  /*11540*/  LDS.64 R58, [R2+0xbfe0] ;  /* 0x00bfe000023a7984 */ /* 0x000f280000000a00 */
[----:B------:R-:W4:Y:S04]  /*11550*/  LDS.128 R28, [R2+0xbff0] ;  /* 0x00bff000021c7984 */ /* 0x000f280000000c00 */
[----:B------:R2:W4:Y:S04]  /*11560*/  LDS R65, [R2+0xc000] ;  /* 0x00c0000002417984 */ /* 0x0005280000000800 */
[----:B------:R3:W-:Y:S04]  /*11570*/  STG.E.64 desc[UR10][R46.64+0x800], R50 ;  /* 0x000800322e007986 */ /* 0x0007e8000c101b0a */
[----:B------:R0:W-:Y:S01]  /*11580*/  STG.E.128 desc[UR10][R36.64+0x1000], R4 ;  /* 0x0010000424007986 */ /* 0x0001e2000c101d0a */
[----:B--2---:R-:W-:-:S03]  /*11590*/  VIADD R2, R2, 0x18000 ;  /* 0x0001800002027836 */ /* 0x004fc60000000000 */
[----:B------:R2:W-:Y:S01]  /*115a0*/  STG.E desc[UR10][R38.64+0x400], R61 ;  /* 0x0004003d26007986 */ /* 0x0005e2000c10190a */
[C---:B---3--:R-:W-:Y:S02]  /*115b0*/  VIADD R51, R33.reuse, 0x400 ;  /* 0x0000040021337836 */ /* 0x048fe40000000000 */
[----:B------:R-:W-:Y:S02]  /*115c0*/  VIADD R33, R33, 0x800 ;  /* 0x0000080021217836 */ /* 0x000fe40000000000 */
[----:B------:R-:W-:-:S04]  /*115d0*/  IMAD.WIDE R46, R51, 0x8, R12 ;  /* 0x00000008332e7825 */ /* 0x000fc800078e020c */
[C---:B------:R-:W-:Y:S01]  /*115e0*/  IMAD.WIDE R48, R51.reuse, 0x10, R34 ;  /* 0x0000001033307825 */ /* 0x040fe200078e0222 */
[----:B------:R2:W-:Y:S03]  /*115f0*/  STG.E.64 desc[UR10][R46.64+-0x1000], R52 ;  /* 0xfff000342e007986 */ /* 0x0005e6000c101b0a */
[----:B------:R-:W-:Y:S01]  /*11600*/  IMAD.WIDE R50, R51, 0x4, R42 ;  /* 0x0000000433327825 */ /* 0x000fe200078e022a */
[----:B-----5:R2:W-:Y:S04]  /*11610*/  STG.E.128 desc[UR10][R48.64+-0x2000], R8 ;  /* 0xffe0000830007986 */ /* 0x0205e8000c101d0a */
[----:B0-----:R2:W-:Y:S04]  /*11620*/  STG.E desc[UR10][R50.64+-0x800], R41 ;  /* 0xfff8002932007986 */ /* 0x0015e8000c10190a */
[----:B-1----:R2:W-:Y:S04]  /*11630*/  STG.E.64 desc[UR10][R46.64+-0x800], R54 ;  /* 0xfff800362e007986 */ /* 0x0025e8000c101b0a */
[----:B------:R2:W-:Y:S04]  /*11640*/  STG.E.128 desc[UR10][R48.64+-0x1000], R16 ;  /* 0xfff0001030007986 */ /* 0x0005e8000c101d0a */
[----:B----4-:R2:W-:Y:S04]  /*11650*/  STG.E desc[UR10][R50.64+-0x400], R63 ;  /* 0xfffc003f32007986 */ /* 0x0105e8000c10190a */
[----:B------:R2:W-:Y:S04]  /*11660*/  STG.E.64 desc[UR10][R46.64], R56 ;  /* 0x000000382e007986 */ /* 0x0005e8000c101b0a */
[----:B------:R2:W-:Y:S04]  /*11670*/  STG.E.128 desc[UR10][R48.64], R24 ;  /* 0x0000001830007986 */ /* 0x0005e8000c101d0a */
[----:B------:R2:W-:Y:S04]  /*11680*/  STG.E desc[UR10][R50.64], R45 ;  /* 0x0000002d32007986 */ /* 0x0005e8000c10190a */
[----:B------:R2:W-:Y:S04]  /*11690*/  STG.E.64 desc[UR10][R46.64+0x800], R58 ;  /* 0x0008003a2e007986 */ /* 0x0005e8000c101b0a */
[----:B------:R2:W-:Y:S04]  /*116a0*/  STG.E.128 desc[UR10][R48.64+0x1000], R28 ;  /* 0x0010001c30007986 */ /* 0x0005e8000c101d0a */
[----:B------:R2:W-:Y:S02]  /*116b0*/  STG.E desc[UR10][R50.64+0x400], R65 ;  /* 0x0004004132007986 */ /* 0x0005e4000c10190a */
.L_x_1530:
[----:B------:R-:W-:Y:S05]  /*116c0*/  BSYNC.RECONVERGENT B1 ;  /* 0x0000000000017941 */ /* 0x000fea0003800200 */
.L_x_1529:
[----:B------:R-:W-:-:S13]  /*116d0*/  ISETP.LT.OR P0, PT, R44, R3, P0 ;  /* 0x000000032c00720c */ /* 0x000fda0000701670 */
[----:B------:R-:W-:Y:S05]  /*116e0*/  @!P0 BRA `(.L_x_1522) ;  /* 0x0000000000b88947 */ /* 0x000fea0003800000 */
[----:B--2---:R-:W2:Y:S01]  /*116f0*/  LDS.64 R28, [R2+-0x9020] ;  /* 0xff6fe000021c7984 */ /* 0x004ea20000000a00 */
[----:B------:R-:W-:-:S03]  /*11700*/  IMAD.WIDE R12, R33, 0x8, R12 ;  /* 0x00000008210c7825 */ /* 0x000fc600078e020c */
[----:B------:R-:W3:Y:S01]  /*11710*/  LDS.128 R4, [R2+-0x9010] ;  /* 0xff6ff00002047984 */ /* 0x000ee20000000c00 */
[----:B------:R-:W-:-:S03]  /*11720*/  IMAD.WIDE R34, R33, 0x10, R34 ;  /* 0x0000001021227825 */ /* 0x000fc600078e0222 */
[----:B------:R-:W5:Y:S01]  /*11730*/  LDS R3, [R2+-0x9000] ;  /* 0xff70000002037984 */ /* 0x000f620000000800 */
[----:B------:R-:W-:-:S03]  /*11740*/  IMAD.WIDE R42, R33, 0x4, R42 ;  /* 0x00000004212a7825 */ /* 0x000fc600078e022a */
[----:B------:R-:W0:Y:S04]  /*11750*/  LDS.64 R30, [R2+-0x6020] ;  /* 0xff9fe000021e7984 */ /* 0x000e280000000a00 */
[----:B------:R-:W1:Y:S04]  /*11760*/  LDS.128 R8, [R2+-0x6010] ;  /* 0xff9ff00002087984 */ /* 0x000e680000000c00 */
[----:B------:R-:W4:Y:S04]  /*11770*/  LDS R41, [R2+-0x6000] ;  /* 0xffa0000002297984 */ /* 0x000f280000000800 */
[----:B------:R-:W4:Y:S04]  /*11780*/  LDS.64 R36, [R2+-0x3020] ;  /* 0xffcfe00002247984 */ /* 0x000f280000000a00 */
[----:B------:R-:W4:Y:S04]  /*11790*/  LDS.128 R16, [R2+-0x3010] ;  /* 0xffcff00002107984 */ /* 0x000f280000000c00 */
[----:B------:R-:W4:Y:S04]  /*117a0*/  LDS R45, [R2+-0x3000] ;  /* 0xffd00000022d7984 */ /* 0x000f280000000800 */
[----:B------:R-:W4:Y:S04]  /*117b0*/  LDS.64 R38, [R2+-0x20] ;  /* 0xffffe00002267984 */ /* 0x000f280000000a00 */
[----:B------:R-:W4:Y:S04]  /*117c0*/  LDS.128 R24, [R2+-0x10] ;  /* 0xfffff00002187984 */ /* 0x000f280000000c00 */
[----:B------:R-:W4:Y:S04]  /*117d0*/  LDS R47, [R2] ;  /* 0x00000000022f7984 */ /* 0x000f280000000800 */
[----:B--2---:R2:W-:Y:S04]  /*117e0*/  STG.E.64 desc[UR10][R12.64+-0x1000], R28 ;  /* 0xfff0001c0c007986 */ /* 0x0045e8000c101b0a */
[----:B---3--:R2:W-:Y:S04]  /*117f0*/  STG.E.128 desc[UR10][R34.64+-0x2000], R4 ;  /* 0xffe0000422007986 */ /* 0x0085e8000c101d0a */
[----:B-----5:R2:W-:Y:S04]  /*11800*/  STG.E desc[UR10][R42.64+-0x800], R3 ;  /* 0xfff800032a007986 */ /* 0x0205e8000c10190a */
[----:B0-----:R2:W-:Y:S04]  /*11810*/  STG.E.64 desc[UR10][R12.64+-0x800], R30 ;  /* 0xfff8001e0c007986 */ /* 0x0015e8000c101b0a */
[----:B-1----:R2:W-:Y:S04]  /*11820*/  STG.E.128 desc[UR10][R34.64+-0x1000], R8 ;  /* 0xfff0000822007986 */ /* 0x0025e8000c101d0a */
[----:B----4-:R2:W-:Y:S04]  /*11830*/  STG.E desc[UR10][R42.64+-0x400], R41 ;  /* 0xfffc00292a007986 */ /* 0x0105e8000c10190a */
[----:B------:R2:W-:Y:S04]  /*11840*/  STG.E.64 desc[UR10][R12.64], R36 ;  /* 0x000000240c007986 */ /* 0x0005e8000c101b0a */
[----:B------:R2:W-:Y:S04]  /*11850*/  STG.E.128 desc[UR10][R34.64], R16 ;  /* 0x0000001022007986 */ /* 0x0005e8000c101d0a */
[----:B------:R2:W-:Y:S04]  /*11860*/  STG.E desc[UR10][R42.64], R45 ;  /* 0x0000002d2a007986 */ /* 0x0005e8000c10190a */
[----:B------:R2:W-:Y:S04]  /*11870*/  STG.E.64 desc[UR10][R12.64+0x800], R38 ;  /* 0x000800260c007986 */ /* 0x0005e8000c101b0a */
[----:B------:R2:W-:Y:S04]  /*11880*/  STG.E.128 desc[UR10][R34.64+0x1000], R24 ;  /* 0x0010001822007986 */ /* 0x0005e8000c101d0a */
[----:B------:R2:W-:Y:S01]  /*11890*/  STG.E desc[UR10][R42.64+0x400], R47 ;  /* 0x0004002f2a007986 */ /* 0x0005e2000c10190a */
[----:B------:R-:W-:Y:S05]  /*118a0*/  BRA `(.L_x_1522) ;  /* 0x0000000000487947 */ /* 0x000fea0003800000 */
.L_x_1521:
[----:B------:R-:W3:Y:S08]  /*118b0*/  LDC.64 R2, c[0x0][0x3a0] ;  /* 0x0000e800ff027b82 */ /* 0x000ef00000000a00 */
[----:B------:R-:W5:Y:S08]  /*118c0*/  LDC.64 R24, c[0x0][0x3a8] ;  /* 0x0000ea00ff187b82 */ /* 0x000f700000000a00 */
[----:B------:R-:W0:Y:S08]  /*118d0*/  @P1 LDC.64 R26, c[0x0][0x3b0] ;  /* 0x0000ec00ff1a1b82 */ /* 0x000e300000000a00 */
[----:B------:R-:W2:Y:S01]  /*118e0*/  LDC.64 R28, c[0x0][0x3a0] ;  /* 0x0000e800ff1c7b82 */ /* 0x000ea20000000a00 */
[----:B---3--:R-:W-:-:S05]  /*118f0*/  @P1 IMAD.WIDE R2, R5, 0x8, R2 ;  /* 0x0000000805021825 */ /* 0x008fca00078e0202 */
[----:B------:R3:W-:Y:S02]  /*11900*/  @P1 STG.E.64 desc[UR10][R2.64], R38 ;  /* 0x0000002602001986 */ /* 0x0007e4000c101b0a */
[----:B------:R-:W4:Y:S01]  /*11910*/  LDC.64 R30, c[0x0][0x3a8] ;  /* 0x0000ea00ff1e7b82 */ /* 0x000f220000000a00 */
[----:B-----5:R-:W-:-:S05]  /*11920*/  @P1 IMAD.WIDE R24, R5, 0x10, R24 ;  /* 0x0000001005181825 */ /* 0x020fca00078e0218 */
[----:B------:R3:W-:Y:S02]  /*11930*/  @P1 STG.E.128 desc[UR10][R24.64], R16 ;  /* 0x0000001018001986 */ /* 0x0007e4000c101d0a */
[----:B------:R-:W5:Y:S01]  /*11940*/  @P0 LDC.64 R34, c[0x0][0x3b0] ;  /* 0x0000ec00ff220b82 */ /* 0x000f620000000a00 */
[----:B0-----:R-:W-:-:S05]  /*11950*/  @P1 IMAD.WIDE R4, R5, 0x4, R26 ;  /* 0x0000000405041825 */ /* 0x001fca00078e021a */
[----:B------:R3:W-:Y:S01]  /*11960*/  @P1 STG.E desc[UR10][R4.64], R6 ;  /* 0x0000000604001986 */ /* 0x0007e2000c10190a */
[----:B--2---:R-:W-:-:S05]  /*11970*/  @P0 IMAD.WIDE R26, R33, 0x8, R28 ;  /* 0x00000008211a0825 */ /* 0x004fca00078e021c */
[----:B------:R3:W-:Y:S01]  /*11980*/  @P0 STG.E.64 desc[UR10][R26.64], R12 ;  /* 0x0000000c1a000986 */ /* 0x0007e2000c101b0a */
[----:B----4-:R-:W-:-:S05]  /*11990*/  @P0 IMAD.WIDE R28, R33, 0x10, R30 ;  /* 0x00000010211c0825 */ /* 0x010fca00078e021e */
[----:B------:R3:W-:Y:S01]  /*119a0*/  @P0 STG.E.128 desc[UR10][R28.64], R8 ;  /* 0x000000081c000986 */ /* 0x0007e2000c101d0a */
[----:B-----5:R-:W-:-:S05]  /*119b0*/  @P0 IMAD.WIDE R30, R33, 0x4, R34 ;  /* 0x00000004211e0825 */ /* 0x020fca00078e0222 */
[----:B------:R3:W-:Y:S02]  /*119c0*/  @P0 STG.E desc[UR10][R30.64], R36 ;  /* 0x000000241e000986 */ /* 0x0007e4000c10190a */
.L_x_1522:
[----:B------:R-:W-:Y:S05]  /*119d0*/  BSYNC.RECONVERGENT B0 ;  /* 0x0000000000007941 */ /* 0x000fea0003800200 */
.L_x_1520:
[----:B------:R-:W-:-:S13]  /*119e0*/  ISETP.NE.AND P0, PT, R40, 0xff, PT ;  /* 0x000000ff2800780c */ /* 0x000fda0003f05270 */
[----:B------:R-:W-:Y:S05]  /*119f0*/  @P0 EXIT ;  /* 0x000000000000094d */ /* 0x000fea0003800000 */
[----:B------:R-:W5:Y:S01]  /*11a00*/  S2UR UR4, SR_CTAID.X ;  /* 0x00000000000479c3 */ /* 0x000f620000002500 */
[----:B------:R-:W5:Y:S07]  /*11a10*/  LDCU UR5, c[0x0][0x3dc] ;  /* 0x00007b80ff0577ac */ /* 0x000f6e0008000800 */
[----:B--23--:R-:W2:Y:S01]  /*11a20*/  LDC.64 R8, c[0x0][0x3b8] ;  /* 0x0000ee00ff087b82 */ /* 0x00cea20000000a00 */
[----:B-----5:R-:W-:-:S04]  /*11a30*/  UIMAD UR4, UR4, -0x200, UR5 ;  /* 0xfffffe00040478a4 */ /* 0x020fc8000f8e0205 */
[----:B------:R-:W-:-:S09]  /*11a40*/  UISETP.NE.AND UP0, UPT, UR4, 0x200, UPT ;  /* 0x000002000400788c */ /* 0x000fd2000bf05270 */
[----:B------:R-:W-:Y:S05]  /*11a50*/  BRA.U UP0, `(.L_x_1531) ;  /* 0x0000000100287547 */ /* 0x000fea000b800000 */
[----:B------:R-:W4:Y:S08]  /*11a60*/  LDC.64 R2, c[0x0][0x3a0] ;  /* 0x0000e800ff027b82 */ /* 0x000f300000000a00 */
[----:B------:R-:W3:Y:S08]  /*11a70*/  LDC.64 R4, c[0x0][0x3a8] ;  /* 0x0000ea00ff047b82 */ /* 0x000ef00000000a00 */
[----:B------:R-:W5:Y:S01]  /*11a80*/  LDC.64 R6, c[0x0][0x3b0] ;  /* 0x0000ec00ff067b82 */ /* 0x000f620000000a00 */
[----:B----4-:R-:W-:-:S05]  /*11a90*/  IMAD.WIDE R2, R0, 0x8, R2 ;  /* 0x0000000800027825 */ /* 0x010fca00078e0202 */
[----:B------:R4:W-:Y:S01]  /*11aa0*/  STG.E.64 desc[UR10][R2.64], R14 ;  /* 0x0000000e02007986 */ /* 0x0009e2000c101b0a */
[----:B---3--:R-:W-:-:S05]  /*11ab0*/  IMAD.WIDE R4, R0, 0x10, R4 ;  /* 0x0000001000047825 */ /* 0x008fca00078e0204 */
[----:B-1----:R4:W-:Y:S01]  /*11ac0*/  STG.E.128 desc[UR10][R4.64], R20 ;  /* 0x0000001404007986 */ /* 0x0029e2000c101d0a */
[----:B-----5:R-:W-:-:S04]  /*11ad0*/  IMAD.WIDE R6, R0, 0x4, R6 ;  /* 0x0000000400067825 */ /* 0x020fc800078e0206 */
[----:B------:R-:W-:Y:S01]  /*11ae0*/  VIADD R0, R0, 0x1 ;  /* 0x0000000100007836 */ /* 0x000fe20000000000 */
[----:B0-----:R4:W-:Y:S06]  /*11af0*/  STG.E desc[UR10][R6.64], R32 ;  /* 0x0000002006007986 */ /* 0x0019ec000c10190a */
.L_x_1531:
[----:B--2-4-:R-:W-:Y:S01]  /*11b00*/  STG.E desc[UR10][R8.64], R0 ;  /* 0x0000000008007986 */ /* 0x014fe2000c10190a */
[----:B------:R-:W-:Y:S05]  /*11b10*/  EXIT ;  /* 0x000000000000794d */ /* 0x000fea0003800000 */
.L_x_1250:
[----:B------:R-:W-:Y:S01]  /*11b20*/  BSSY B0, `(.L_x_1532) ;  /* 0x0000006000007945 */ /* 0x000fe20003800000 */
[----:B------:R-:W-:Y:S01]  /*11b30*/  PLOP3.LUT P2, PT, P0, PT, PT, 0x8, 0x80 ;  /* 0x000000000080781c */ /* 0x000fe2000074e170 */
[----:B------:R-:W-:-:S12]  /*11b40*/  IMAD.MOV.U32 R54, RZ, RZ, -0x1 ;  /* 0xffffffffff367424 */ /* 0x000fd800078e00ff */
[----:B01----:R-:W-:Y:S05]  /*11b50*/  WARPSYNC.COLLECTIVE R54, `(.L_x_1533) ;  /* 0x0000000036087348 */ /* 0x003fea0003c00000 */
[----:B------:R-:W-:Y:S01]  /*11b60*/  VOTE.ANY P2, P2 ;  /* 0x0000000000ff7806 */ /* 0x000fe20001040100 */
[----:B01----:R-:W-:-:S12]  /*11b70*/  ENDCOLLECTIVE ;  /* 0x000000000000791b */ /* 0x003fd80003800000 */
.L_x_1533:
[----:B------:R-:W-:Y:S05]  /*11b80*/  BSYNC B0 ;  /* 0x0000000000007941 */ /* 0x000fea0003800000 */
.L_x_1532:
[----:B------:R-:W-:Y:S01]  /*11b90*/  PLOP3.LUT P0, PT, P2, PT, PT, 0x80, 0x8 ;  /* 0x000000000008781c */ /* 0x000fe2000170f070 */
[----:B------:R-:W-:-:S12]  /*11ba0*/  BRA `(.L_x_1534) ;  /* 0xffffff2800c47947 */ /* 0x000fd8000383ffff */
.L_x_1255:
[----:B------:R-:W1:Y:S01]  /*11bb0*/  S2R R35, SR_GEMASK ;  /* 0x0000000000237919 */ /* 0x000e620000003c00 */
[----:B------:R-:W-:Y:S01]  /*11bc0*/  BSSY B0, `(.L_x_1535) ;  /* 0x0000006000007945 */ /* 0x000fe20003800000 */
[----:B------:R-:W-:Y:S01]  /*11bd0*/  PLOP3.LUT P2, PT, P0, PT, PT, 0x8, 0x80 ;  /* 0x000000000080781c */ /* 0x000fe2000074e170 */
[----:B------:R-:W-:-:S12]  /*11be0*/  IMAD.MOV.U32 R54, RZ, RZ, -0x1 ;  /* 0xffffffffff367424 */ /* 0x000fd800078e00ff */
[----:B01---5:R-:W-:Y:S05]  /*11bf0*/  WARPSYNC.COLLECTIVE R54, `(.L_x_1536) ;  /* 0x0000000036087348 */ /* 0x023fea0003c00000 */
[----:B------:R-:W-:Y:S01]  /*11c00*/  VOTE.ANY R54, PT, P2 ;  /* 0x0000000000367806 */ /* 0x000fe200010e0100 */
[----:B01---5:R-:W-:Y:S06]  /*11c10*/  ENDCOLLECTIVE ;  /* 0x000000000000791b */ /* 0x023fec0003800000 */
.L_x_1536:
[----:B------:R-:W-:Y:S05]  /*11c20*/  BSYNC B0 ;  /* 0x0000000000007941 */ /* 0x000fea0003800000 */
.L_x_1535:
        /* <DEDUP_REMOVED lines=10> */
.L_x_1537:
[----:B------:R-:W-:Y:S01]  /*11cd0*/  IMAD.MOV.U32 R37, RZ, RZ, R55 ;  /* 0x000000ffff257224 */ /* 0x000fe200078e0037 */
[----:B------:R-:W-:Y:S06]  /*11ce0*/  BRA `(.L_x_1538) ;  /* 0xffffff30001c7947 */ /* 0x000fec000383ffff */
.L_x_1256:
[----:B------:R-:W-:Y:S01]  /*11cf0*/  BSSY B0, `(.L_x_1539) ;  /* 0x0000007000007945 */ /* 0x000fe20003800000 */
[----:B------:R-:W-:Y:S02]  /*11d00*/  IMAD.MOV.U32 R47, RZ, RZ, R0 ;  /* 0x000000ffff2f7224 */ /* 0x000fe400078e0000 */
[----:B------:R-:W-:Y:S02]  /*11d10*/  IMAD.MOV.U32 R46, RZ, RZ, 0x1 ;  /* 0x00000001ff2e7424 */ /* 0x000fe400078e00ff */
[----:B------:R-:W-:-:S07]  /*11d20*/  IMAD.MOV.U32 R54, RZ, RZ, -0x1 ;  /* 0xffffffffff367424 */ /* 0x000fce00078e00ff */
[----:B012--5:R-:W-:Y:S05]  /*11d30*/  WARPSYNC.COLLECTIVE R54, `(.L_x_1540) ;  /* 0x0000000036087348 */ /* 0x027fea0003c00000 */
[----:B------:R3:W4:Y:S02]  /*11d40*/  SHFL.DOWN P3, R55, R47, R46, R57 ;  /* 0x0800002e2f377389 */ /* 0x0007240000060039 */
[----:B012345:R-:W-:Y:S05]  /*11d50*/  ENDCOLLECTIVE ;  /* 0x000000000000791b */ /* 0x03ffea0003800000 */
.L_x_1540:
[----:B------:R-:W-:Y:S05]  /*11d60*/  BSYNC B0 ;  /* 0x0000000000007941 */ /* 0x000fea0003800000 */
.L_x_1539:
[----:B------:R-:W-:Y:S05]  /*11d70*/  BRA `(.L_x_1541) ;  /* 0xffffff3000007947 */ /* 0x000fea000383ffff */
.L_x_1257:
[----:B------:R-:W-:Y:S01]  /*11d80*/  BSSY B0, `(.L_x_1542) ;  /* 0x0000007000007945 */ /* 0x000fe20003800000 */
[----:B------:R-:W-:Y:S02]  /*11d90*/  IMAD.MOV.U32 R47, RZ, RZ, R3 ;  /* 0x000000ffff2f7224 */ /* 0x000fe400078e0003 */
[----:B------:R-:W-:Y:S02]  /*11da0*/  IMAD.MOV.U32 R46, RZ, RZ, 0x1 ;  /* 0x00000001ff2e7424 */ /* 0x000fe400078e00ff */
[----:B------:R-:W-:-:S07]  /*11db0*/  IMAD.MOV.U32 R54, RZ, RZ, -0x1 ;  /* 0xffffffffff367424 */ /* 0x000fce00078e00ff */
[----:B012--5:R-:W-:Y:S05]  /*11dc0*/  WARPSYNC.COLLECTIVE R54, `(.L_x_1543) ;  /* 0x0000000036087348 */ /* 0x027fea0003c00000 */
[----:B------:R3:W4:Y:S02]  /*11dd0*/  SHFL.DOWN P3, R55, R47, R46, R57 ;  /* 0x0800002e2f377389 */ /* 0x0007240000060039 */
[----:B012345:R-:W-:Y:S05]  /*11de0*/  ENDCOLLECTIVE ;  /* 0x000000000000791b */ /* 0x03ffea0003800000 */
.L_x_1543:
[----:B------:R-:W-:Y:S05]  /*11df0*/  BSYNC B0 ;  /* 0x0000000000007941 */ /* 0x000fea0003800000 */
.L_x_1542:
[----:B------:R-:W-:Y:S05]  /*11e00*/  BRA `(.L_x_1544) ;  /* 0xffffff2c00e47947 */ /* 0x000fea000383ffff */
.L_x_1258:
[----:B------:R-:W-:Y:S01]  /*11e10*/  BSSY B0, `(.L_x_1545) ;  /* 0x0000007000007945 */ /* 0x000fe20003800000 */
[----:B------:R-:W-:Y:S02]  /*11e20*/  IMAD.MOV.U32 R47, RZ, RZ, R2 ;  /* 0x000000ffff2f7224 */ /* 0x000fe400078e0002 */
[----:B------:R-:W-:Y:S02]  /*11e30*/  IMAD.MOV.U32 R46, RZ, RZ, 0x1 ;  /* 0x00000001ff2e7424 */ /* 0x000fe400078e00ff */
[----:B------:R-:W-:-:S07]  /*11e40*/  IMAD.MOV.U32 R54, RZ, RZ, -0x1 ;  /* 0xffffffffff367424 */ /* 0x000fce00078e00ff */
[----:B012--5:R-:W-:Y:S05]  /*11e50*/  WARPSYNC.COLLECTIVE R54, `(.L_x_1546) ;  /* 0x0000000036087348 */ /* 0x027fea0003c00000 */
[----:B------:R3:W4:Y:S02]  /*11e60*/  SHFL.DOWN P3, R55, R47, R46, R57 ;  /* 0x0800002e2f377389 */ /* 0x0007240000060039 */
[----:B012345:R-:W-:Y:S05]  /*11e70*/  ENDCOLLECTIVE ;  /* 0x000000000000791b */ /* 0x03ffea0003800000 */
.L_x_1546:
[----:B------:R-:W-:Y:S05]  /*11e80*/  BSYNC B0 ;  /* 0x0000000000007941 */ /* 0x000fea0003800000 */
.L_x_1545:
[----:B------:R-:W-:Y:S05]  /*11e90*/  BRA `(.L_x_1547) ;  /* 0xffffff2c00c87947 */ /* 0x000fea000383ffff */
.L_x_1259:
[----:B------:R-:W-:Y:S01]  /*11ea0*/  BSSY B0, `(.L_x_1548) ;  /* 0x0000007000007945 */ /* 0x000fe20003800000 */
[----:B-----5:R-:W-:Y:S02]  /*11eb0*/  IMAD.MOV.U32 R47, RZ, RZ, R28 ;  /* 0x000000ffff2f7224 */ /* 0x020fe400078e001c */
[----:B------:R-:W-:Y:S02]  /*11ec0*/  IMAD.MOV.U32 R46, RZ, RZ, 0x1 ;  /* 0x00000001ff2e7424 */ /* 0x000fe400078e00ff */
[----:B------:R-:W-:-:S07]  /*11ed0*/  IMAD.MOV.U32 R54, RZ, RZ, -0x1 ;  /* 0xffffffffff367424 */ /* 0x000fce00078e00ff */
[----:B012---:R-:W-:Y:S05]  /*11ee0*/  WARPSYNC.COLLECTIVE R54, `(.L_x_1549) ;  /* 0x0000000036087348 */ /* 0x007fea0003c00000 */
[----:B------:R3:W4:Y:S02]  /*11ef0*/  SHFL.DOWN P3, R55, R47, R46, R57 ;  /* 0x0800002e2f377389 */ /* 0x0007240000060039 */
[----:B01234-:R-:W-:Y:S05]  /*11f00*/  ENDCOLLECTIVE ;  /* 0x000000000000791b */ /* 0x01ffea0003800000 */
.L_x_1549:
[----:B------:R-:W-:Y:S05]  /*11f10*/  BSYNC B0 ;  /* 0x0000000000007941 */ /* 0x000fea0003800000 */
.L_x_1548:
[----:B------:R-:W-:Y:S02]  /*11f20*/  IMAD.MOV.U32 R47, RZ, RZ, R29 ;  /* 0x000000ffff2f7224 */ /* 0x000fe400078e001d */
[----:B------:R-:W-:Y:S02]  /*11f30*/  IMAD.MOV.U32 R46, RZ, RZ, 0x1 ;  /* 0x00000001ff2e7424 */ /* 0x000fe400078e00ff */
[----:B------:R-:W-:Y:S02]  /*11f40*/  IMAD.MOV.U32 R54, RZ, RZ, -0x1 ;  /* 0xffffffffff367424 */ /* 0x000fe400078e00ff */
[----:B------:R-:W-:-:S07]  /*11f50*/  IMAD.MOV.U32 R12, RZ, RZ, R55 ;  /* 0x000000ffff0c7224 */ /* 0x000fce00078e0037 */
[----:B------:R-:W-:Y:S05]  /*11f60*/  WARPSYNC.COLLECTIVE R54, `(.L_x_1550) ;  /* 0x0000000036087348 */ /* 0x000fea0003c00000 */
[----:B------:R0:W1:Y:S02]  /*11f70*/  SHFL.DOWN P3, R55, R47, R46, R57 ;  /* 0x0800002e2f377389 */ /* 0x0000640000060039 */
[----:B01----:R-:W-:Y:S05]  /*11f80*/  ENDCOLLECTIVE ;  /* 0x000000000000791b */ /* 0x003fea0003800000 */
.L_x_1550:
[----:B------:R-:W-:Y:S02]  /*11f90*/  IMAD.MOV.U32 R47, RZ, RZ, R30 ;  /* 0x000000ffff2f7224 */ /* 0x000fe400078e001e */
[----:B------:R-:W-:-:S07]  /*11fa0*/  IMAD.MOV.U32 R13, RZ, RZ, R55 ;  /* 0x000000ffff0d7224 */ /* 0x000fce00078e0037 */
[----:B------:R-:W-:Y:S05]  /*11fb0*/  WARPSYNC.COLLECTIVE R54, `(.L_x_1551) ;  /* 0x0000000036087348 */ /* 0x000fea0003c00000 */
[----:B------:R0:W1:Y:S02]  /*11fc0*/  SHFL.DOWN P3, R55, R47, R46, R57 ;  /* 0x0800002e2f377389 */ /* 0x0000640000060039 */
[----:B01----:R-:W-:Y:S05]  /*11fd0*/  ENDCOLLECTIVE ;  /* 0x000000000000791b */ /* 0x003fea0003800000 */
.L_x_1551:
[----:B------:R-:W-:Y:S02]  /*11fe0*/  IMAD.MOV.U32 R47, RZ, RZ, R31 ;  /* 0x000000ffff2f7224 */ /* 0x000fe400078e001f */
[----:B------:R-:W-:-:S07]  /*11ff0*/  IMAD.MOV.U32 R14, RZ, RZ, R55 ;  /* 0x000000ffff0e7224 */ /* 0x000fce00078e0037 */
[----:B------:R-:W-:Y:S05]  /*12000*/  WARPSYNC.COLLECTIVE R54, `(.L_x_1552) ;  /* 0x0000000036087348 */ /* 0x000fea0003c00000 */
[----:B------:R0:W1:Y:S02]  /*12010*/  SHFL.DOWN P3, R55, R47, R46, R57 ;  /* 0x0800002e2f377389 */ /* 0x0000640000060039 */
[----:B01----:R-:W-:Y:S05]  /*12020*/  ENDCOLLECTIVE ;  /* 0x000000000000791b */ /* 0x003fea0003800000 */
.L_x_1552:
[----:B------:R-:W-:Y:S02]  /*12030*/  IMAD.MOV.U32 R47, RZ, RZ, R32 ;  /* 0x000000ffff2f7224 */ /* 0x000fe400078e0020 */
[----:B------:R-:W-:-:S07]  /*12040*/  IMAD.MOV.U32 R15, RZ, RZ, R55 ;  /* 0x000000ffff0f7224 */ /* 0x000fce00078e0037 */
[----:B------:R-:W-:Y:S05]  /*12050*/  WARPSYNC.COLLECTIVE R54, `(.L_x_1553) ;  /* 0x0000000036087348 */ /* 0x000fea0003c00000 */
[----:B------:R0:W1:Y:S02]  /*12060*/  SHFL.DOWN P3, R55, R47, R46, R57 ;  /* 0x0800002e2f377389 */ /* 0x0000640000060039 */
[----:B01----:R-:W-:Y:S05]  /*12070*/  ENDCOLLECTIVE ;  /* 0x000000000000791b */ /* 0x003fea0003800000 */
.L_x_1553:
[----:B------:R-:W-:Y:S01]  /*12080*/  IMAD.MOV.U32 R39, RZ, RZ, R55 ;  /* 0x000000ffff277224 */ /* 0x000fe200078e0037 */
[----:B------:R-:W-:Y:S06]  /*12090*/  BRA `(.L_x_1554) ;  /* 0xffffff2c00647947 */ /* 0x000fec000383ffff */
.L_x_1260:
[----:B------:R-:W-:Y:S01]  /*120a0*/  BSSY B0, `(.L_x_1555) ;  /* 0x0000007000007945 */ /* 0x000fe20003800000 */
[----:B------:R-:W-:Y:S02]  /*120b0*/  IMAD.MOV.U32 R47, RZ, RZ, R9 ;  /* 0x000000ffff2f7224 */ /* 0x000fe400078e0009 */
[----:B------:R-:W-:Y:S02]  /*120c0*/  IMAD.MOV.U32 R46, RZ, RZ, 0x1 ;  /* 0x00000001ff2e7424 */ /* 0x000fe400078e00ff */
[----:B------:R-:W-:-:S07]  /*120d0*/  IMAD.MOV.U32 R54, RZ, RZ, -0x1 ;  /* 0xffffffffff367424 */ /* 0x000fce00078e00ff */
[----:B01234-:R-:W-:Y:S05]  /*120e0*/  WARPSYNC.COLLECTIVE R54, `(.L_x_1556) ;  /* 0x0000000036087348 */ /* 0x01ffea0003c00000 */
[----:B------:R0:W0:Y:S02]  /*120f0*/  SHFL.DOWN P3, R55, R47, R46, R57 ;  /* 0x0800002e2f377389 */ /* 0x0000240000060039 */
[----:B01234-:R-:W-:Y:S05]  /*12100*/  ENDCOLLECTIVE ;  /* 0x000000000000791b */ /* 0x01ffea0003800000 */
.L_x_1556:
[----:B------:R-:W-:Y:S05]  /*12110*/  BSYNC B0 ;  /* 0x0000000000007941 */ /* 0x000fea0003800000 */
.L_x_1555:
[----:B------:R-:W-:Y:S05]  /*12120*/  BRA `(.L_x_1557) ;  /* 0xffffff2c004c7947 */ /* 0x000fea000383ffff */
.L_x_1261:
[----:B------:R-:W-:Y:S01]  /*12130*/  BSSY B0, `(.L_x_1558) ;  /* 0x0000007000007945 */ /* 0x000fe20003800000 */
[----:B------:R-:W-:Y:S02]  /*12140*/  IMAD.MOV.U32 R47, RZ, RZ, R7 ;  /* 0x000000ffff2f7224 */ /* 0x000fe400078e0007 */
[----:B------:R-:W-:Y:S02]  /*12150*/  IMAD.MOV.U32 R46, RZ, RZ, 0x1 ;  /* 0x00000001ff2e7424 */ /* 0x000fe400078e00ff */
[----:B------:R-:W-:-:S07]  /*12160*/  IMAD.MOV.U32 R54, RZ, RZ, -0x1 ;  /* 0xffffffffff367424 */ /* 0x000fce00078e00ff */
[----:B01234-:R-:W-:Y:S05]  /*12170*/  WARPSYNC.COLLECTIVE R54, `(.L_x_1559) ;  /* 0x0000000036087348 */ /* 0x01ffea0003c00000 */
[----:B------:R0:W0:Y:S02]  /*12180*/  SHFL.DOWN P3, R55, R47, R46, R57 ;  /* 0x0800002e2f377389 */ /* 0x0000240000060039 */
[----:B01234-:R-:W-:Y:S05]  /*12190*/  ENDCOLLECTIVE ;  /* 0x000000000000791b */ /* 0x01ffea0003800000 */
.L_x_1559:
[----:B------:R-:W-:Y:S05]  /*121a0*/  BSYNC B0 ;  /* 0x0000000000007941 */ /* 0x000fea0003800000 */
.L_x_1558:
[----:B------:R-:W-:Y:S05]  /*121b0*/  BRA `(.L_x_1560) ;  /* 0xffffff2c00307947 */ /* 0x000fea000383ffff */
.L_x_1262:
[----:B------:R-:W-:Y:S01]  /*121c0*/  BSSY B0, `(.L_x_1561) ;  /* 0x0000007000007945 */ /* 0x000fe20003800000 */
[----:B------:R-:W-:Y:S02]  /*121d0*/  IMAD.MOV.U32 R47, RZ, RZ, R8 ;  /* 0x000000ffff2f7224 */ /* 0x000fe400078e0008 */
[----:B------:R-:W-:Y:S02]  /*121e0*/  IMAD.MOV.U32 R46, RZ, RZ, 0x1 ;  /* 0x00000001ff2e7424 */ /* 0x000fe400078e00ff */
[----:B------:R-:W-:-:S07]  /*121f0*/  IMAD.MOV.U32 R54, RZ, RZ, -0x1 ;  /* 0xffffffffff367424 */ /* 0x000fce00078e00ff */
[----:B01234-:R-:W-:Y:S05]  /*12200*/  WARPSYNC.COLLECTIVE R54, `(.L_x_1562) ;  /* 0x0000000036087348 */ /* 0x01ffea0003c00000 */
[----:B------:R0:W0:Y:S02]  /*12210*/  SHFL.DOWN P3, R55, R47, R46, R57 ;  /* 0x0800002e2f377389 */ /* 0x0000240000060039 */
[----:B01234-:R-:W-:Y:S05]  /*12220*/  ENDCOLLECTIVE ;  /* 0x000000000000791b */ /* 0x01ffea0003800000 */
.L_x_1562:
[----:B------:R-:W-:Y:S05]  /*12230*/  BSYNC B0 ;  /* 0x0000000000007941 */ /* 0x000fea0003800000 */
.L_x_1561:
[----:B------:R-:W-:Y:S05]  /*12240*/  BRA `(.L_x_1563) ;  /* 0xffffff2c00147947 */ /* 0x000fea000383ffff */
.L_x_1265:
[----:B------:R-:W-:Y:S01]  /*12250*/  BSSY B0, `(.L_x_1564) ;  /* 0x0000007000007945 */ /* 0x000fe20003800000 */
[----:B------:R-:W-:Y:S02]  /*12260*/  IMAD.MOV.U32 R47, RZ, RZ, R36 ;  /* 0x000000ffff2f7224 */ /* 0x000fe400078e0024 */
[----:B------:R-:W-:Y:S02]  /*12270*/  IMAD.MOV.U32 R46, RZ, RZ, 0x2 ;  /* 0x00000002ff2e7424 */ /* 0x000fe400078e00ff */
[----:B------:R-:W-:-:S07]  /*12280*/  IMAD.MOV.U32 R54, RZ, RZ, -0x1 ;  /* 0xffffffffff367424 */ /* 0x000fce00078e00ff */
[----:B01234-:R-:W-:Y:S05]  /*12290*/  WARPSYNC.COLLECTIVE R54, `(.L_x_1565) ;  /* 0x0000000036087348 */ /* 0x01ffea0003c00000 */
[----:B------:R0:W0:Y:S02]  /*122a0*/  SHFL.DOWN P3, R55, R47, R46, R57 ;  /* 0x0800002e2f377389 */ /* 0x0000240000060039 */
[----:B01234-:R-:W-:Y:S05]  /*122b0*/  ENDCOLLECTIVE ;  /* 0x000000000000791b */ /* 0x01ffea0003800000 */
.L_x_1565:
[----:B------:R-:W-:Y:S05]  /*122c0*/  BSYNC B0 ;  /* 0x0000000000007941 */ /* 0x000fea0003800000 */
.L_x_1564:
[----:B------:R-:W-:Y:S01]  /*122d0*/  IMAD.MOV.U32 R37, RZ, RZ, R55 ;  /* 0x000000ffff257224 */ /* 0x000fe200078e0037 */
[----:B------:R-:W-:Y:S06]  /*122e0*/  BRA `(.L_x_1566) ;  /* 0xffffff2c002c7947 */ /* 0x000fec000383ffff */
.L_x_1266:
[----:B------:R-:W-:Y:S01]  /*122f0*/  BSSY B0, `(.L_x_1567) ;  /* 0x0000007000007945 */ /* 0x000fe20003800000 */
[----:B------:R-:W-:Y:S02]  /*12300*/  IMAD.MOV.U32 R47, RZ, RZ, R0 ;  /* 0x000000ffff2f7224 */ /* 0x000fe400078e0000 */
[----:B------:R-:W-:Y:S02]  /*12310*/  IMAD.MOV.U32 R46, RZ, RZ, 0x2 ;  /* 0x00000002ff2e7424 */ /* 0x000fe400078e00ff */
[----:B------:R-:W-:-:S07]  /*12320*/  IMAD.MOV.U32 R54, RZ, RZ, -0x1 ;  /* 0xffffffffff367424 */ /* 0x000fce00078e00ff */
[----:B01234-:R-:W-:Y:S05]  /*12330*/  WARPSYNC.COLLECTIVE R54, `(.L_x_1568) ;  /* 0x0000000036087348 */ /* 0x01ffea0003c00000 */
[----:B------:R0:W0:Y:S02]  /*12340*/  SHFL.DOWN P3, R55, R47, R46, R57 ;  /* 0x0800002e2f377389 */ /* 0x0000240000060039 */
[----:B01234-:R-:W-:Y:S05]  /*12350*/  ENDCOLLECTIVE ;  /* 0x000000000000791b */ /* 0x01ffea0003800000 */
.L_x_1568:
[----:B------:R-:W-:Y:S05]  /*12360*/  BSYNC B0 ;  /* 0x0000000000007941 */ /* 0x000fea0003800000 */
.L_x_1567:
[----:B------:R-:W-:Y:S05]  /*12370*/  BRA `(.L_x_1569) ;  /* 0xffffff2c00107947 */ /* 0x000fea000383ffff */
.L_x_1267:
[----:B------:R-:W-:Y:S01]  /*12380*/  BSSY B0, `(.L_x_1570) ;  /* 0x0000007000007945 */ /* 0x000fe20003800000 */
[----:B------:R-:W-:Y:S01]  /*12390*/  IMAD.MOV.U32 R47, RZ, RZ, R3 ;  /* 0x000000ffff2f7224 */ /* 0x000fe200078e0003 */
[----:B------:R-:W-:Y:S01]  /*123a0*/  MOV R54, 0xffffffff ;  /* 0xffffffff00367802 */ /* 0x000fe20000000f00 */
[----:B------:R-:W-:-:S07]  /*123b0*/  IMAD.MOV.U32 R46, RZ, RZ, 0x2 ;  /* 0x00000002ff2e7424 */ /* 0x000fce00078e00ff */
[----:B01234-:R-:W-:Y:S05]  /*123c0*/  WARPSYNC.COLLECTIVE R54, `(.L_x_1571) ;  /* 0x0000000036087348 */ /* 0x01ffea0003c00000 */
[----:B------:R0:W0:Y:S02]  /*123d0*/  SHFL.DOWN P3, R55, R47, R46, R57 ;  /* 0x0800002e2f377389 */ /* 0x0000240000060039 */
[----:B01234-:R-:W-:Y:S05]  /*123e0*/  ENDCOLLECTIVE ;  /* 0x000000000000791b */ /* 0x01ffea0003800000 */
.L_x_1571:
[----:B------:R-:W-:Y:S05]  /*123f0*/  BSYNC B0 ;  /* 0x0000000000007941 */ /* 0x000fea0003800000 */
.L_x_1570:
[----:B------:R-:W-:Y:S05]  /*12400*/  BRA `(.L_x_1572) ;  /* 0xffffff2800f47947 */ /* 0x000fea000383ffff */
.L_x_1268:
[----:B------:R-:W-:Y:S01]  /*12410*/  BSSY B0, `(.L_x_1573) ;  /* 0x0000007000007945 */ /* 0x000fe20003800000 */
[----:B------:R-:W-:Y:S02]  /*12420*/  IMAD.MOV.U32 R47, RZ, RZ, R2 ;  /* 0x000000ffff2f7224 */ /* 0x000fe400078e0002 */
[----:B------:R-:W-:Y:S02]  /*12430*/  IMAD.MOV.U32 R46, RZ, RZ, 0x2 ;  /* 0x00000002ff2e7424 */ /* 0x000fe400078e00ff */
[----:B------:R-:W-:-:S07]  /*12440*/  IMAD.MOV.U32 R54, RZ, RZ, -0x1 ;  /* 0xffffffffff367424 */ /* 0x000fce00078e00ff */
[----:B01234-:R-:W-:Y:S05]  /*12450*/  WARPSYNC.COLLECTIVE R54, `(.L_x_1574) ;  /* 0x0000000036087348 */ /* 0x01ffea0003c00000 */
[----:B------:R0:W0:Y:S02]  /*12460*/  SHFL.DOWN P3, R55, R47, R46, R57 ;  /* 0x0800002e2f377389 */ /* 0x0000240000060039 */
[----:B01234-:R-:W-:Y:S05]  /*12470*/  ENDCOLLECTIVE ;  /* 0x000000000000791b */ /* 0x01ffea0003800000 */
.L_x_1574:
[----:B------:R-:W-:Y:S05]  /*12480*/  BSYNC B0 ;  /* 0x0000000000007941 */ /* 0x000fea0003800000 */
.L_x_1573:
[----:B------:R-:W-:Y:S05]  /*12490*/  BRA `(.L_x_1575) ;  /* 0xffffff2800d87947 */ /* 0x000fea000383ffff */
.L_x_1269:
[----:B------:R-:W-:Y:S01]  /*124a0*/  BSSY B0, `(.L_x_1576) ;  /* 0x0000007000007945 */ /* 0x000fe20003800000 */
[----:B------:R-:W-:Y:S02]  /*124b0*/  IMAD.MOV.U32 R47, RZ, RZ, R28 ;  /* 0x000000ffff2f7224 */ /* 0x000fe400078e001c */
[----:B------:R-:W-:Y:S02]  /*124c0*/  IMAD.MOV.U32 R46, RZ, RZ, 0x2 ;  /* 0x00000002ff2e7424 */ /* 0x000fe400078e00ff */
[----:B------:R-:W-:-:S07]  /*124d0*/  IMAD.MOV.U32 R54, RZ, RZ, -0x1 ;  /* 0xffffffffff367424 */ /* 0x000fce00078e00ff */
[----:B01234-:R-:W-:Y:S05]  /*124e0*/  WARPSYNC.COLLECTIVE R54, `(.L_x_1577) ;  /* 0x0000000036087348 */ /* 0x01ffea0003c00000 */
[----:B------:R0:W0:Y:S02]  /*124f0*/  SHFL.DOWN P3, R55, R47, R46, R57 ;  /* 0x0800002e2f377389 */ /* 0x0000240000060039 */
[----:B01234-:R-:W-:Y:S05]  /*12500*/  ENDCOLLECTIVE ;  /* 0x000000000000791b */ /* 0x01ffea0003800000 */
.L_x_1577:
[----:B------:R-:W-:Y:S05]  /*12510*/  BSYNC B0 ;  /* 0x0000000000007941 */ /* 0x000fea0003800000 */
.L_x_1576:
[----:B------:R-:W-:Y:S02]  /*12520*/  IMAD.MOV.U32 R47, RZ, RZ, R29 ;  /* 0x000000ffff2f7224 */ /* 0x000fe400078e001d */
[----:B------:R-:W-:Y:S02]  /*12530*/  IMAD.MOV.U32 R46, RZ, RZ, 0x2 ;  /* 0x00000002ff2e7424 */ /* 0x000fe400078e00ff */
[----:B------:R-:W-:Y:S02]  /*12540*/  IMAD.MOV.U32 R54, RZ, RZ, -0x1 ;  /* 0xffffffffff367424 */ /* 0x000fe400078e00ff */
[----:B------:R-:W-:-:S07]  /*12550*/  IMAD.MOV.U32 R12, RZ, RZ, R55 ;  /* 0x000000ffff0c7224 */ /* 0x000fce00078e0037 */
[----:B------:R-:W-:Y:S05]  /*12560*/  WARPSYNC.COLLECTIVE R54, `(.L_x_1578) ;  /* 0x0000000036087348 */ /* 0x000fea0003c00000 */
[----:B------:R0:W1:Y:S02]  /*12570*/  SHFL.DOWN P3, R55, R47, R46, R57 ;  /* 0x0800002e2f377389 */ /* 0x0000640000060039 */
[----:B01----:R-:W-:Y:S05]  /*12580*/  ENDCOLLECTIVE ;  /* 0x000000000000791b */ /* 0x003fea0003800000 */
.L_x_1578:
[----:B------:R-:W-:Y:S02]  /*12590*/  IMAD.MOV.U32 R47, RZ, RZ, R30 ;  /* 0x000000ffff2f7224 */ /* 0x000fe400078e001e */
[----:B------:R-:W-:-:S07]  /*125a0*/  IMAD.MOV.U32 R13, RZ, RZ, R55 ;  /* 0x000000ffff0d7224 */ /* 0x000fce00078e0037 */
[----:B------:R-:W-:Y:S05]  /*125b0*/  WARPSYNC.COLLECTIVE R54, `(.L_x_1579) ;  /* 0x0000000036087348 */ /* 0x000fea0003c00000 */
[----:B------:R0:W1:Y:S02]  /*125c0*/  SHFL.DOWN P3, R55, R47, R46, R57 ;  /* 0x0800002e2f377389 */ /* 0x0000640000060039 */
[----:B01----:R-:W-:Y:S05]  /*125d0*/  ENDCOLLECTIVE ;  /* 0x000000000000791b */ /* 0x003fea0003800000 */
.L_x_1579:
[----:B------:R-:W-:Y:S02]  /*125e0*/  IMAD.MOV.U32 R47, RZ, RZ, R31 ;  /* 0x000000ffff2f7224 */ /* 0x000fe400078e001f */
[----:B------:R-:W-:-:S07]  /*125f0*/  IMAD.MOV.U32 R14, RZ, RZ, R55 ;  /* 0x000000ffff0e7224 */ /* 0x000fce00078e0037 */
[----:B------:R-:W-:Y:S05]  /*12600*/  WARPSYNC.COLLECTIVE R54, `(.L_x_1580) ;  /* 0x0000000036087348 */ /* 0x000fea0003c00000 */
[----:B------:R0:W1:Y:S02]  /*12610*/  SHFL.DOWN P3, R55, R47, R46, R57 ;  /* 0x0800002e2f377389 */ /* 0x0000640000060039 */
[----:B01----:R-:W-:Y:S05]  /*12620*/  ENDCOLLECTIVE ;  /* 0x000000000000791b */ /* 0x003fea0003800000 */
.L_x_1580:
[----:B------:R-:W-:Y:S02]  /*12630*/  IMAD.MOV.U32 R47, RZ, RZ, R32 ;  /* 0x000000ffff2f7224 */ /* 0x000fe400078e0020 */
[----:B------:R-:W-:-:S07]  /*12640*/  IMAD.MOV.U32 R15, RZ, RZ, R55 ;  /* 0x000000ffff0f7224 */ /* 0x000fce00078e0037 */
[----:B------:R-:W-:Y:S05]  /*12650*/  WARPSYNC.COLLECTIVE R54, `(.L_x_1581) ;  /* 0x0000000036087348 */ /* 0x000fea0003c00000 */
[----:B------:R0:W1:Y:S02]  /*12660*/  SHFL.DOWN P3, R55, R47, R46, R57 ;  /* 0x0800002e2f377389 */ /* 0x0000640000060039 */
[----:B01----:R-:W-:Y:S05]  /*12670*/  ENDCOLLECTIVE ;  /* 0x000000000000791b */ /* 0x003fea0003800000 */
.L_x_1581:
[----:B------:R-:W-:Y:S01]  /*12680*/  IMAD.MOV.U32 R39, RZ, RZ, R55 ;  /* 0x000000ffff277224 */ /* 0x000fe200078e0037 */
[----:B------:R-:W-:Y:S06]  /*12690*/  BRA `(.L_x_1582) ;  /* 0xffffff2800747947 */ /* 0x000fec000383ffff */
.L_x_1270:
[----:B------:R-:W-:Y:S01]  /*126a0*/  BSSY B0, `(.L_x_1583) ;  /* 0x0000007000007945 */ /* 0x000fe20003800000 */
[----:B------:R-:W-:Y:S02]  /*126b0*/  IMAD.MOV.U32 R47, RZ, RZ, R9 ;  /* 0x000000ffff2f7224 */ /* 0x000fe400078e0009 */
[----:B------:R-:W-:Y:S02]  /*126c0*/  IMAD.MOV.U32 R46, RZ, RZ, 0x2 ;  /* 0x00000002ff2e7424 */ /* 0x000fe400078e00ff */
[----:B------:R-:W-:-:S07]  /*126d0*/  IMAD.MOV.U32 R54, RZ, RZ, -0x1 ;  /* 0xffffffffff367424 */ /* 0x000fce00078e00ff */
[----:B01234-:R-:W-:Y:S05]  /*126e0*/  WARPSYNC.COLLECTIVE R54, `(.L_x_1584) ;  /* 0x0000000036087348 */ /* 0x01ffea0003c00000 */
[----:B------:R0:W0:Y:S02]  /*126f0*/  SHFL.DOWN P3, R55, R47, R46, R57 ;  /* 0x0800002e2f377389 */ /* 0x0000240000060039 */
[----:B01234-:R-:W-:Y:S05]  /*12700*/  ENDCOLLECTIVE ;  /* 0x000000000000791b */ /* 0x01ffea0003800000 */
.L_x_1584:
[----:B------:R-:W-:Y:S05]  /*12710*/  BSYNC B0 ;  /* 0x0000000000007941 */ /* 0x000fea0003800000 */
.L_x_1583:
[----:B------:R-:W-:Y:S05]  /*12720*/  BRA `(.L_x_1585) ;  /* 0xffffff2800607947 */ /* 0x000fea000383ffff */
.L_x_1271:
[----:B------:R-:W-:Y:S01]  /*12730*/  BSSY B0, `(.L_x_1586) ;  /* 0x0000007000007945 */ /* 0x000fe20003800000 */
[----:B------:R-:W-:Y:S02]  /*12740*/  IMAD.MOV.U32 R47, RZ, RZ, R7 ;  /* 0x000000ffff2f7224 */ /* 0x000fe400078e0007 */
[----:B------:R-:W-:Y:S02]  /*12750*/  IMAD.MOV.U32 R46, RZ, RZ, 0x2 ;  /* 0x00000002ff2e7424 */ /* 0x000fe400078e00ff */
[----:B------:R-:W-:-:S07]  /*12760*/  IMAD.MOV.U32 R54, RZ, RZ, -0x1 ;  /* 0xffffffffff367424 */ /* 0x000fce00078e00ff */
[----:B01234-:R-:W-:Y:S05]  /*12770*/  WARPSYNC.COLLECTIVE R54, `(.L_x_1587) ;  /* 0x0000000036087348 */ /* 0x01ffea0003c00000 */
[----:B------:R0:W0:Y:S02]  /*12780*/  SHFL.DOWN P3, R55, R47, R46, R57 ;  /* 0x0800002e2f377389 */ /* 0x0000240000060039 */
[----:B01234-:R-:W-:Y:S05]  /*12790*/  ENDCOLLECTIVE ;  /* 0x000000000000791b */ /* 0x01ffea0003800000 */
.L_x_1587:
[----:B------:R-:W-:Y:S05]  /*127a0*/  BSYNC B0 ;  /* 0x0000000000007941 */ /* 0x000fea0003800000 */
.L_x_1586:
[----:B------:R-:W-:Y:S05]  /*127b0*/  BRA `(.L_x_1588) ;  /* 0xffffff2800447947 */ /* 0x000fea000383ffff */
.L_x_1272:
[----:B------:R-:W-:Y:S01]  /*127c0*/  BSSY B0, `(.L_x_1589) ;  /* 0x0000007000007945 */ /* 0x000fe20003800000 */
[----:B------:R-:W-:Y:S02]  /*127d0*/  IMAD.MOV.U32 R47, RZ, RZ, R8 ;  /* 0x000000ffff2f7224 */ /* 0x000fe400078e0008 */
[----:B------:R-:W-:Y:S02]  /*127e0*/  IMAD.MOV.U32 R46, RZ, RZ, 0x2 ;  /* 0x00000002ff2e7424 */ /* 0x000fe400078e00ff */
[----:B------:R-:W-:-:S07]  /*127f0*/  IMAD.MOV.U32 R54, RZ, RZ, -0x1 ;  /* 0xffffffffff367424 */ /* 0x000fce00078e00ff */
[----:B01234-:R-:W-:Y:S05]  /*12800*/  WARPSYNC.COLLECTIVE R54, `(.L_x_1590) ;  /* 0x0000000036087348 */ /* 0x01ffea0003c00000 */
[----:B------:R0:W0:Y:S02]  /*12810*/  SHFL.DOWN P3, R55, R47, R46, R57 ;  /* 0x0800002e2f377389 */ /* 0x0000240000060039 */
[----:B01234-:R-:W-:Y:S05]  /*12820*/  ENDCOLLECTIVE ;  /* 0x000000000000791b */ /* 0x01ffea0003800000 */
.L_x_1590:
[----:B------:R-:W-:Y:S05]  /*12830*/  BSYNC B0 ;  /* 0x0000000000007941 */ /* 0x000fea0003800000 */
.L_x_1589:
[----:B------:R-:W-:Y:S05]  /*12840*/  BRA `(.L_x_1591) ;  /* 0xffffff2800287947 */ /* 0x000fea000383ffff */
.L_x_1275:
[----:B------:R-:W-:Y:S01]  /*12850*/  BSSY B0, `(.L_x_1592) ;  /* 0x0000007000007945 */ /* 0x000fe20003800000 */
[----:B------:R-:W-:Y:S02]  /*12860*/  IMAD.MOV.U32 R47, RZ, RZ, R36 ;  /* 0x000000ffff2f7224 */ /* 0x000fe400078e0024 */
[----:B------:R-:W-:Y:S02]  /*12870*/  IMAD.MOV.U32 R46, RZ, RZ, 0x4 ;  /* 0x00000004ff2e7424 */ /* 0x000fe400078e00ff */
[----:B------:R-:W-:-:S07]  /*12880*/  IMAD.MOV.U32 R54, RZ, RZ, -0x1 ;  /* 0xffffffffff367424 */ /* 0x000fce00078e00ff */
[----:B01234-:R-:W-:Y:S05]  /*12890*/  WARPSYNC.COLLECTIVE R54, `(.L_x_1593) ;  /* 0x0000000036087348 */ /* 0x01ffea0003c00000 */
[----:B------:R0:W0:Y:S02]  /*128a0*/  SHFL.DOWN P3, R55, R47, R46, R57 ;  /* 0x0800002e2f377389 */ /* 0x0000240000060039 */
[----:B01234-:R-:W-:Y:S05]  /*128b0*/  ENDCOLLECTIVE ;  /* 0x000000000000791b */ /* 0x01ffea0003800000 */
.L_x_1593:
[----:B------:R-:W-:Y:S05]  /*128c0*/  BSYNC B0 ;  /* 0x0000000000007941 */ /* 0x000fea0003800000 */
.L_x_1592:
[----:B------:R-:W-:Y:S01]  /*128d0*/  IMAD.MOV.U32 R37, RZ, RZ, R55 ;  /* 0x000000ffff257224 */ /* 0x000fe200078e0037 */
[----:B------:R-:W-:Y:S06]  /*128e0*/  BRA `(.L_x_1594) ;  /* 0xffffff2800407947 */ /* 0x000fec000383ffff */
.L_x_1276:
[----:B------:R-:W-:Y:S01]  /*128f0*/  BSSY B0, `(.L_x_1595) ;  /* 0x0000007000007945 */ /* 0x000fe20003800000 */
[----:B------:R-:W-:Y:S02]  /*12900*/  IMAD.MOV.U32 R47, RZ, RZ, R0 ;  /* 0x000000ffff2f7224 */ /* 0x000fe400078e0000 */
[----:B------:R-:W-:Y:S02]  /*12910*/  IMAD.MOV.U32 R46, RZ, RZ, 0x4 ;  /* 0x00000004ff2e7424 */ /* 0x000fe400078e00ff */
[----:B------:R-:W-:-:S07]  /*12920*/  IMAD.MOV.U32 R54, RZ, RZ, -0x1 ;  /* 0xffffffffff367424 */ /* 0x000fce00078e00ff */
[----:B01234-:R-:W-:Y:S05]  /*12930*/  WARPSYNC.COLLECTIVE R54, `(.L_x_1596) ;  /* 0x0000000036087348 */ /* 0x01ffea0003c00000 */
[----:B------:R0:W0:Y:S02]  /*12940*/  SHFL.DOWN P3, R55, R47, R46, R57 ;  /* 0x0800002e2f377389 */ /* 0x0000240000060039 */
[----:B01234-:R-:W-:Y:S05]  /*12950*/  ENDCOLLECTIVE ;  /* 0x000000000000791b */ /* 0x01ffea0003800000 */
.L_x_1596:
[----:B------:R-:W-:Y:S05]  /*12960*/  BSYNC B0 ;  /* 0x0000000000007941 */ /* 0x000fea0003800000 */
.L_x_1595:
[----:B------:R-:W-:Y:S05]  /*12970*/  BRA `(.L_x_1597) ;  /* 0xffffff2800247947 */ /* 0x000fea000383ffff */
.L_x_1277:
[----:B------:R-:W-:Y:S01]  /*12980*/  BSSY B0, `(.L_x_1598) ;  /* 0x0000007000007945 */ /* 0x000fe20003800000 */
[----:B------:R-:W-:Y:S02]  /*12990*/  IMAD.MOV.U32 R47, RZ, RZ, R3 ;  /* 0x000000ffff2f7224 */ /* 0x000fe400078e0003 */
[----:B------:R-:W-:Y:S02]  /*129a0*/  IMAD.MOV.U32 R46, RZ, RZ, 0x4 ;  /* 0x00000004ff2e7424 */ /* 0x000fe400078e00ff */
[----:B------:R-:W-:-:S07]  /*129b0*/  IMAD.MOV.U32 R54, RZ, RZ, -0x1 ;  /* 0xffffffffff367424 */ /* 0x000fce00078e00ff */
[----:B01234-:R-:W-:Y:S05]  /*129c0*/  WARPSYNC.COLLECTIVE R54, `(.L_x_1599) ;  /* 0x0000000036087348 */ /* 0x01ffea0003c00000 */
[----:B------:R0:W0:Y:S02]  /*129d0*/  SHFL.DOWN P3, R55, R47, R46, R57 ;  /* 0x0800002e2f377389 */ /* 0x0000240000060039 */
[----:B01234-:R-:W-:Y:S05]  /*129e0*/  ENDCOLLECTIVE ;  /* 0x000000000000791b */ /* 0x01ffea0003800000 */
.L_x_1599:
[----:B------:R-:W-:Y:S05]  /*129f0*/  BSYNC B0 ;  /* 0x0000000000007941 */ /* 0x000fea0003800000 */
.L_x_1598:
[----:B------:R-:W-:Y:S05]  /*12a00*/  BRA `(.L_x_1600) ;  /* 0xffffff2800087947 */ /* 0x000fea000383ffff */
.L_x_1278:
[----:B------:R-:W-:Y:S01]  /*12a10*/  BSSY B0, `(.L_x_1601) ;  /* 0x0000007000007945 */ /* 0x000fe20003800000 */
[----:B------:R-:W-:Y:S02]  /*12a20*/  IMAD.MOV.U32 R47, RZ, RZ, R2 ;  /* 0x000000ffff2f7224 */ /* 0x000fe400078e0002 */
[----:B------:R-:W-:Y:S02]  /*12a30*/  IMAD.MOV.U32 R46, RZ, RZ, 0x4 ;  /* 0x00000004ff2e7424 */ /* 0x000fe400078e00ff */
[----:B------:R-:W-:-:S07]  /*12a40*/  IMAD.MOV.U32 R54, RZ, RZ, -0x1 ;  /* 0xffffffffff367424 */ /* 0x000fce00078e00ff */
[----:B01234-:R-:W-:Y:S05]  /*12a50*/  WARPSYNC.COLLECTIVE R54, `(.L_x_1602) ;  /* 0x0000000036087348 */ /* 0x01ffea0003c00000 */
[----:B------:R0:W0:Y:S02]  /*12a60*/  SHFL.DOWN P3, R55, R47, R46, R57 ;  /* 0x0800002e2f377389 */ /* 0x0000240000060039 */
[----:B01234-:R-:W-:Y:S05]  /*12a70*/  ENDCOLLECTIVE ;  /* 0x000000000000791b */ /* 0x01ffea0003800000 */
.L_x_1602:
[----:B------:R-:W-:Y:S05]  /*12a80*/  BSYNC B0 ;  /* 0x0000000000007941 */ /* 0x000fea0003800000 */
.L_x_1601:
[----:B------:R-:W-:Y:S05]  /*12a90*/  BRA `(.L_x_1603) ;  /* 0xffffff2400ec7947 */ /* 0x000fea000383ffff */
.L_x_1279:
[----:B------:R-:W-:Y:S01]  /*12aa0*/  BSSY B0, `(.L_x_1604) ;  /* 0x0000007000007945 */ /* 0x000fe20003800000 */
[----:B------:R-:W-:Y:S02]  /*12ab0*/  IMAD.MOV.U32 R47, RZ, RZ, R28 ;  /* 0x000000ffff2f7224 */ /* 0x000fe400078e001c */
[----:B------:R-:W-:Y:S02]  /*12ac0*/  IMAD.MOV.U32 R46, RZ, RZ, 0x4 ;  /* 0x00000004ff2e7424 */ /* 0x000fe400078e00ff */
[----:B------:R-:W-:-:S07]  /*12ad0*/  IMAD.MOV.U32 R54, RZ, RZ, -0x1 ;  /* 0xffffffffff367424 */ /* 0x000fce00078e00ff */
[----:B01234-:R-:W-:Y:S05]  /*12ae0*/  WARPSYNC.COLLECTIVE R54, `(.L_x_1605) ;  /* 0x0000000036087348 */ /* 0x01ffea0003c00000 */
[----:B------:R0:W0:Y:S02]  /*12af0*/  SHFL.DOWN P3, R55, R47, R46, R57 ;  /* 0x0800002e2f377389 */ /* 0x0000240000060039 */
[----:B01234-:R-:W-:Y:S05]  /*12b00*/  ENDCOLLECTIVE ;  /* 0x000000000000791b */ /* 0x01ffea0003800000 */
.L_x_1605:
[----:B------:R-:W-:Y:S05]  /*12b10*/  BSYNC B0 ;  /* 0x0000000000007941 */ /* 0x000fea0003800000 */
.L_x_1604:
[----:B------:R-:W-:Y:S02]  /*12b20*/  IMAD.MOV.U32 R47, RZ, RZ, R29 ;  /* 0x000000ffff2f7224 */ /* 0x000fe400078e001d */
[----:B------:R-:W-:Y:S02]  /*12b30*/  IMAD.MOV.U32 R46, RZ, RZ, 0x4 ;  /* 0x00000004ff2e7424 */ /* 0x000fe400078e00ff */
[----:B------:R-:W-:Y:S02]  /*12b40*/  IMAD.MOV.U32 R54, RZ, RZ, -0x1 ;  /* 0xffffffffff367424 */ /* 0x000fe400078e00ff */
[----:B------:R-:W-:-:S07]  /*12b50*/  IMAD.MOV.U32 R12, RZ, RZ, R55 ;  /* 0x000000ffff0c7224 */ /* 0x000fce00078e0037 */
[----:B------:R-:W-:Y:S05]  /*12b60*/  WARPSYNC.COLLECTIVE R54, `(.L_x_1606) ;  /* 0x0000000036087348 */ /* 0x000fea0003c00000 */
[----:B------:R0:W1:Y:S02]  /*12b70*/  SHFL.DOWN P3, R55, R47, R46, R57 ;  /* 0x0800002e2f377389 */ /* 0x0000640000060039 */
[----:B01----:R-:W-:Y:S05]  /*12b80*/  ENDCOLLECTIVE ;  /* 0x000000000000791b */ /* 0x003fea0003800000 */
.L_x_1606:
[----:B------:R-:W-:Y:S02]  /*12b90*/  IMAD.MOV.U32 R47, RZ, RZ, R30 ;  /* 0x000000ffff2f7224 */ /* 0x000fe400078e001e */
[----:B------:R-:W-:-:S07]  /*12ba0*/  IMAD.MOV.U32 R13, RZ, RZ, R55 ;  /* 0x000000ffff0d7224 */ /* 0x000fce00078e0037 */
[----:B------:R-:W-:Y:S05]  /*12bb0*/  WARPSYNC.COLLECTIVE R54, `(.L_x_1607) ;  /* 0x0000000036087348 */ /* 0x000fea0003c00000 */
[----:B------:R0:W1:Y:S02]  /*12bc0*/  SHFL.DOWN P3, R55, R47, R46, R57 ;  /* 0x0800002e2f377389 */ /* 0x0000640000060039 */
[----:B01----:R-:W-:Y:S05]  /*12bd0*/  ENDCOLLECTIVE ;  /* 0x000000000000791b */ /* 0x003fea0003800000 */
.L_x_1607:
[----:B------:R-:W-:Y:S02]  /*12be0*/  IMAD.MOV.U32 R47, RZ, RZ, R31 ;  /* 0x000000ffff2f7224 */ /* 0x000fe400078e001f */
[----:B------:R-:W-:-:S07]  /*12bf0*/  IMAD.MOV.U32 R14, RZ, RZ, R55 ;  /* 0x000000ffff0e7224 */ /* 0x000fce00078e0037 */
[----:B------:R-:W-:Y:S05]  /*12c00*/  WARPSYNC.COLLECTIVE R54, `(.L_x_1608) ;  /* 0x0000000036087348 */ /* 0x000fea0003c00000 */
[----:B------:R0:W1:Y:S02]  /*12c10*/  SHFL.DOWN P3, R55, R47, R46, R57 ;  /* 0x0800002e2f377389 */ /* 0x0000640000060039 */
[----:B01----:R-:W-:Y:S05]  /*12c20*/  ENDCOLLECTIVE ;  /* 0x000000000000791b */ /* 0x003fea0003800000 */
.L_x_1608:
[----:B------:R-:W-:Y:S02]  /*12c30*/  IMAD.MOV.U32 R47, RZ, RZ, R32 ;  /* 0x000000ffff2f7224 */ /* 0x000fe400078e0020 */
[----:B------:R-:W-:-:S07]  /*12c40*/  IMAD.MOV.U32 R15, RZ, RZ, R55 ;  /* 0x000000ffff0f7224 */ /* 0x000fce00078e0037 */
[----:B------:R-:W-:Y:S05]  /*12c50*/  WARPSYNC.COLLECTIVE R54, `(.L_x_1609) ;  /* 0x0000000036087348 */ /* 0x000fea0003c00000 */
[----:B------:R0:W1:Y:S02]  /*12c60*/  SHFL.DOWN P3, R55, R47, R46, R57 ;  /* 0x0800002e2f377389 */ /* 0x0000640000060039 */
[----:B01----:R-:W-:Y:S05]  /*12c70*/  ENDCOLLECTIVE ;  /* 0x000000000000791b */ /* 0x003fea0003800000 */
.L_x_1609:
[----:B------:R-:W-:Y:S01]  /*12c80*/  IMAD.MOV.U32 R39, RZ, RZ, R55 ;  /* 0x000000ffff277224 */ /* 0x000fe200078e0037 */
[----:B------:R-:W-:Y:S06]  /*12c90*/  BRA `(.L_x_1610) ;  /* 0xffffff2400887947 */ /* 0x000fec000383ffff */
.L_x_1280:
[----:B------:R-:W-:Y:S01]  /*12ca0*/  BSSY B0, `(.L_x_1611) ;  /* 0x0000007000007945 */ /* 0x000fe20003800000 */
[----:B------:R-:W-:Y:S02]  /*12cb0*/  IMAD.MOV.U32 R47, RZ, RZ, R9 ;  /* 0x000000ffff2f7224 */ /* 0x000fe400078e0009 */
[----:B------:R-:W-:Y:S02]  /*12cc0*/  IMAD.MOV.U32 R46, RZ, RZ, 0x4 ;  /* 0x00000004ff2e7424 */ /* 0x000fe400078e00ff */
[----:B------:R-:W-:-:S07]  /*12cd0*/  IMAD.MOV.U32 R54, RZ, RZ, -0x1 ;  /* 0xffffffffff367424 */ /* 0x000fce00078e00ff */
[----:B01234-:R-:W-:Y:S05]  /*12ce0*/  WARPSYNC.COLLECTIVE R54, `(.L_x_1612) ;  /* 0x0000000036087348 */ /* 0x01ffea0003c00000 */
[----:B------:R0:W0:Y:S02]  /*12cf0*/  SHFL.DOWN P3, R55, R47, R46, R57 ;  /* 0x0800002e2f377389 */ /* 0x0000240000060039 */
[----:B01234-:R-:W-:Y:S05]  /*12d00*/  ENDCOLLECTIVE ;  /* 0x000000000000791b */ /* 0x01ffea0003800000 */
.L_x_1612:
[----:B------:R-:W-:Y:S05]  /*12d10*/  BSYNC B0 ;  /* 0x0000000000007941 */ /* 0x000fea0003800000 */
.L_x_1611:
[----:B------:R-:W-:Y:S05]  /*12d20*/  BRA `(.L_x_1613) ;  /* 0xffffff2400747947 */ /* 0x000fea000383ffff */
.L_x_1281:
[----:B------:R-:W-:Y:S01]  /*12d30*/  BSSY B0, `(.L_x_1614) ;  /* 0x0000007000007945 */ /* 0x000fe20003800000 */
[----:B------:R-:W-:Y:S02]  /*12d40*/  IMAD.MOV.U32 R47, RZ, RZ, R7 ;  /* 0x000000ffff2f7224 */ /* 0x000fe400078e0007 */
[----:B------:R-:W-:Y:S02]  /*12d50*/  IMAD.MOV.U32 R46, RZ, RZ, 0x4 ;  /* 0x00000004ff2e7424 */ /* 0x000fe400078e00ff */
[----:B------:R-:W-:-:S07]  /*12d60*/  IMAD.MOV.U32 R54, RZ, RZ, -0x1 ;  /* 0xffffffffff367424 */ /* 0x000fce00078e00ff */
[----:B01234-:R-:W-:Y:S05]  /*12d70*/  WARPSYNC.COLLECTIVE R54, `(.L_x_1615) ;  /* 0x0000000036087348 */ /* 0x01ffea0003c00000 */
[----:B------:R0:W0:Y:S02]  /*12d80*/  SHFL.DOWN P3, R55, R47, R46, R57 ;  /* 0x0800002e2f377389 */ /* 0x0000240000060039 */
[----:B01234-:R-:W-:Y:S05]  /*12d90*/  ENDCOLLECTIVE ;  /* 0x000000000000791b */ /* 0x01ffea0003800000 */
.L_x_1615:
[----:B------:R-:W-:Y:S05]  /*12da0*/  BSYNC B0 ;  /* 0x0000000000007941 */ /* 0x000fea0003800000 */
.L_x_1614:
[----:B------:R-:W-:Y:S05]  /*12db0*/  BRA `(.L_x_1616) ;  /* 0xffffff2400587947 */ /* 0x000fea000383ffff */
.L_x_1282:
[----:B------:R-:W-:Y:S01]  /*12dc0*/  BSSY B0, `(.L_x_1617) ;  /* 0x0000007000007945 */ /* 0x000fe20003800000 */
[----:B------:R-:W-:Y:S02]  /*12dd0*/  IMAD.MOV.U32 R47, RZ, RZ, R8 ;  /* 0x000000ffff2f7224 */ /* 0x000fe400078e0008 */
[----:B------:R-:W-:Y:S02]  /*12de0*/  IMAD.MOV.U32 R46, RZ, RZ, 0x4 ;  /* 0x00000004ff2e7424 */ /* 0x000fe400078e00ff */
[----:B------:R-:W-:-:S07]  /*12df0*/  IMAD.MOV.U32 R54, RZ, RZ, -0x1 ;  /* 0xffffffffff367424 */ /* 0x000fce00078e00ff */
[----:B01234-:R-:W-:Y:S05]  /*12e00*/  WARPSYNC.COLLECTIVE R54, `(.L_x_1618) ;  /* 0x0000000036087348 */ /* 0x01ffea0003c00000 */
[----:B------:R0:W0:Y:S02]  /*12e10*/  SHFL.DOWN P3, R55, R47, R46, R57 ;  /* 0x0800002e2f377389 */ /* 0x0000240000060039 */
[----:B01234-:R-:W-:Y:S05]  /*12e20*/  ENDCOLLECTIVE ;  /* 0x000000000000791b */ /* 0x01ffea0003800000 */
.L_x_1618:
[----:B------:R-:W-:Y:S05]  /*12e30*/  BSYNC B0 ;  /* 0x0000000000007941 */ /* 0x000fea0003800000 */
.L_x_1617:
[----:B------:R-:W-:Y:S05]  /*12e40*/  BRA `(.L_x_1619) ;  /* 0xffffff24003c7947 */ /* 0x000fea000383ffff */
.L_x_1285:
[----:B------:R-:W-:Y:S01]  /*12e50*/  BSSY B0, `(.L_x_1620) ;  /* 0x0000007000007945 */ /* 0x000fe20003800000 */
[----:B------:R-:W-:Y:S02]  /*12e60*/  IMAD.MOV.U32 R47, RZ, RZ, R36 ;  /* 0x000000ffff2f7224 */ /* 0x000fe400078e0024 */
[----:B------:R-:W-:Y:S02]  /*12e70*/  IMAD.MOV.U32 R46, RZ, RZ, 0x8 ;  /* 0x00000008ff2e7424 */ /* 0x000fe400078e00ff */
[----:B------:R-:W-:-:S07]  /*12e80*/  IMAD.MOV.U32 R54, RZ, RZ, -0x1 ;  /* 0xffffffffff367424 */ /* 0x000fce00078e00ff */
[----:B01234-:R-:W-:Y:S05]  /*12e90*/  WARPSYNC.COLLECTIVE R54, `(.L_x_1621) ;  /* 0x0000000036087348 */ /* 0x01ffea0003c00000 */
[----:B------:R0:W0:Y:S02]  /*12ea0*/  SHFL.DOWN P3, R55, R47, R46, R57 ;  /* 0x0800002e2f377389 */ /* 0x0000240000060039 */
[----:B01234-:R-:W-:Y:S05]  /*12eb0*/  ENDCOLLECTIVE ;  /* 0x000000000000791b */ /* 0x01ffea0003800000 */
.L_x_1621:
[----:B------:R-:W-:Y:S05]  /*12ec0*/  BSYNC B0 ;  /* 0x0000000000007941 */ /* 0x000fea0003800000 */
.L_x_1620:
[----:B------:R-:W-:Y:S01]  /*12ed0*/  IMAD.MOV.U32 R37, RZ, RZ, R55 ;  /* 0x000000ffff257224 */ /* 0x000fe200078e0037 */
[----:B------:R-:W-:Y:S06]  /*12ee0*/  BRA `(.L_x_1622) ;  /* 0xffffff2400547947 */ /* 0x000fec000383ffff */
.L_x_1286:
[----:B------:R-:W-:Y:S01]  /*12ef0*/  BSSY B0, `(.L_x_1623) ;  /* 0x0000007000007945 */ /* 0x000fe20003800000 */
[----:B------:R-:W-:Y:S02]  /*12f00*/  IMAD.MOV.U32 R47, RZ, RZ, R0 ;  /* 0x000000ffff2f7224 */ /* 0x000fe400078e0000 */
[----:B------:R-:W-:Y:S02]  /*12f10*/  IMAD.MOV.U32 R46, RZ, RZ, 0x8 ;  /* 0x00000008ff2e7424 */ /* 0x000fe400078e00ff */
[----:B------:R-:W-:-:S07]  /*12f20*/  IMAD.MOV.U32 R54, RZ, RZ, -0x1 ;  /* 0xffffffffff367424 */ /* 0x000fce00078e00ff */
[----:B01234-:R-:W-:Y:S05]  /*12f30*/  WARPSYNC.COLLECTIVE R54, `(.L_x_1624) ;  /* 0x0000000036087348 */ /* 0x01ffea0003c00000 */
[----:B------:R0:W0:Y:S02]  /*12f40*/  SHFL.DOWN P3, R55, R47, R46, R57 ;  /* 0x0800002e2f377389 */ /* 0x0000240000060039 */
[----:B01234-:R-:W-:Y:S05]  /*12f50*/  ENDCOLLECTIVE ;  /* 0x000000000000791b */ /* 0x01ffea0003800000 */
.L_x_1624:
[----:B------:R-:W-:Y:S05]  /*12f60*/  BSYNC B0 ;  /* 0x0000000000007941 */ /* 0x000fea0003800000 */
.L_x_1623:
[----:B------:R-:W-:Y:S05]  /*12f70*/  BRA `(.L_x_1625) ;  /* 0xffffff2400387947 */ /* 0x000fea000383ffff */
.L_x_1287:
[----:B------:R-:W-:Y:S01]  /*12f80*/  BSSY B0, `(.L_x_1626) ;  /* 0x0000007000007945 */ /* 0x000fe20003800000 */
[----:B------:R-:W-:Y:S02]  /*12f90*/  IMAD.MOV.U32 R47, RZ, RZ, R3 ;  /* 0x000000ffff2f7224 */ /* 0x000fe400078e0003 */
[----:B------:R-:W-:Y:S02]  /*12fa0*/  IMAD.MOV.U32 R46, RZ, RZ, 0x8 ;  /* 0x00000008ff2e7424 */ /* 0x000fe400078e00ff */
[----:B------:R-:W-:-:S07]  /*12fb0*/  IMAD.MOV.U32 R54, RZ, RZ, -0x1 ;  /* 0xffffffffff367424 */ /* 0x000fce00078e00ff */
[----:B01234-:R-:W-:Y:S05]  /*12fc0*/  WARPSYNC.COLLECTIVE R54, `(.L_x_1627) ;  /* 0x0000000036087348 */ /* 0x01ffea0003c00000 */
[----:B------:R0:W0:Y:S02]  /*12fd0*/  SHFL.DOWN P3, R55, R47, R46, R57 ;  /* 0x0800002e2f377389 */ /* 0x0000240000060039 */
[----:B01234-:R-:W-:Y:S05]  /*12fe0*/  ENDCOLLECTIVE ;  /* 0x000000000000791b */ /* 0x01ffea0003800000 */
.L_x_1627:
[----:B------:R-:W-:Y:S05]  /*12ff0*/  BSYNC B0 ;  /* 0x0000000000007941 */ /* 0x000fea0003800000 */
.L_x_1626:
[----:B------:R-:W-:Y:S05]  /*13000*/  BRA `(.L_x_1628) ;  /* 0xffffff24001c7947 */ /* 0x000fea000383ffff */
.L_x_1288:
[----:B------:R-:W-:Y:S01]  /*13010*/  BSSY B0, `(.L_x_1629) ;  /* 0x0000007000007945 */ /* 0x000fe20003800000 */
[----:B------:R-:W-:Y:S02]  /*13020*/  IMAD.MOV.U32 R47, RZ, RZ, R2 ;  /* 0x000000ffff2f7224 */ /* 0x000fe400078e0002 */
[----:B------:R-:W-:Y:S02]  /*13030*/  IMAD.MOV.U32 R46, RZ, RZ, 0x8 ;  /* 0x00000008ff2e7424 */ /* 0x000fe400078e00ff */
[----:B------:R-:W-:-:S07]  /*13040*/  IMAD.MOV.U32 R54, RZ, RZ, -0x1 ;  /* 0xffffffffff367424 */ /* 0x000fce00078e00ff */
[----:B01234-:R-:W-:Y:S05]  /*13050*/  WARPSYNC.COLLECTIVE R54, `(.L_x_1630) ;  /* 0x0000000036087348 */ /* 0x01ffea0003c00000 */
[----:B------:R0:W0:Y:S02]  /*13060*/  SHFL.DOWN P3, R55, R47, R46, R57 ;  /* 0x0800002e2f377389 */ /* 0x0000240000060039 */
[----:B01234-:R-:W-:Y:S05]  /*13070*/  ENDCOLLECTIVE ;  /* 0x000000000000791b */ /* 0x01ffea0003800000 */
.L_x_1630:
[----:B------:R-:W-:Y:S05]  /*13080*/  BSYNC B0 ;  /* 0x0000000000007941 */ /* 0x000fea0003800000 */
.L_x_1629:
[----:B------:R-:W-:Y:S05]  /*13090*/  BRA `(.L_x_1631) ;  /* 0xffffff2400007947 */ /* 0x000fea000383ffff */
.L_x_1289:
[----:B------:R-:W-:Y:S01]  /*130a0*/  BSSY B0, `(.L_x_1632) ;  /* 0x0000007000007945 */ /* 0x000fe20003800000 */
[----:B------:R-:W-:Y:S02]  /*130b0*/  IMAD.MOV.U32 R47, RZ, RZ, R28 ;  /* 0x000000ffff2f7224 */ /* 0x000fe400078e001c */
[----:B------:R-:W-:Y:S02]  /*130c0*/  IMAD.MOV.U32 R46, RZ, RZ, 0x8 ;  /* 0x00000008ff2e7424 */ /* 0x000fe400078e00ff */
[----:B------:R-:W-:-:S07]  /*130d0*/  IMAD.MOV.U32 R54, RZ, RZ, -0x1 ;  /* 0xffffffffff367424 */ /* 0x000fce00078e00ff */
[----:B01234-:R-:W-:Y:S05]  /*130e0*/  WARPSYNC.COLLECTIVE R54, `(.L_x_1633) ;  /* 0x0000000036087348 */ /* 0x01ffea0003c00000 */
[----:B------:R0:W0:Y:S02]  /*130f0*/  SHFL.DOWN P3, R55, R47, R46, R57 ;  /* 0x0800002e2f377389 */ /* 0x0000240000060039 */
[----:B01234-:R-:W-:Y:S05]  /*13100*/  ENDCOLLECTIVE ;  /* 0x000000000000791b */ /* 0x01ffea0003800000 */
.L_x_1633:
[----:B------:R-:W-:Y:S05]  /*13110*/  BSYNC B0 ;  /* 0x0000000000007941 */ /* 0x000fea0003800000 */
.L_x_1632:
[----:B------:R-:W-:Y:S02]  /*13120*/  IMAD.MOV.U32 R47, RZ, RZ, R29 ;  /* 0x000000ffff2f7224 */ /* 0x000fe400078e001d */
[----:B------:R-:W-:Y:S02]  /*13130*/  IMAD.MOV.U32 R46, RZ, RZ, 0x8 ;  /* 0x00000008ff2e7424 */ /* 0x000fe400078e00ff */
[----:B------:R-:W-:Y:S02]  /*13140*/  IMAD.MOV.U32 R54, RZ, RZ, -0x1 ;  /* 0xffffffffff367424 */ /* 0x000fe400078e00ff */
[----:B------:R-:W-:-:S07]  /*13150*/  IMAD.MOV.U32 R12, RZ, RZ, R55 ;  /* 0x000000ffff0c7224 */ /* 0x000fce00078e0037 */
[----:B------:R-:W-:Y:S05]  /*13160*/  WARPSYNC.COLLECTIVE R54, `(.L_x_1634) ;  /* 0x0000000036087348 */ /* 0x000fea0003c00000 */
[----:B------:R0:W1:Y:S02]  /*13170*/  SHFL.DOWN P3, R55, R47, R46, R57 ;  /* 0x0800002e2f377389 */ /* 0x0000640000060039 */
[----:B01----:R-:W-:Y:S05]  /*13180*/  ENDCOLLECTIVE ;  /* 0x000000000000791b */ /* 0x003fea0003800000 */
.L_x_1634:
[----:B------:R-:W-:Y:S02]  /*13190*/  IMAD.MOV.U32 R47, RZ, RZ, R30 ;  /* 0x000000ffff2f7224 */ /* 0x000fe400078e001e */
[----:B------:R-:W-:-:S07]  /*131a0*/  IMAD.MOV.U32 R13, RZ, RZ, R55 ;  /* 0x000000ffff0d7224 */ /* 0x000fce00078e0037 */
[----:B------:R-:W-:Y:S05]  /*131b0*/  WARPSYNC.COLLECTIVE R54, `(.L_x_1635) ;  /* 0x0000000036087348 */ /* 0x000fea0003c00000 */
[----:B------:R0:W1:Y:S02]  /*131c0*/  SHFL.DOWN P3, R55, R47, R46, R57 ;  /* 0x0800002e2f377389 */ /* 0x0000640000060039 */
[----:B01----:R-:W-:Y:S05]  /*131d0*/  ENDCOLLECTIVE ;  /* 0x000000000000791b */ /* 0x003fea0003800000 */
.L_x_1635:
[----:B------:R-:W-:Y:S02]  /*131e0*/  IMAD.MOV.U32 R47, RZ, RZ, R31 ;  /* 0x000000ffff2f7224 */ /* 0x000fe400078e001f */
[----:B------:R-:W-:-:S07]  /*131f0*/  IMAD.MOV.U32 R14, RZ, RZ, R55 ;  /* 0x000000ffff0e7224 */ /* 0x000fce00078e0037 */
[----:B------:R-:W-:Y:S05]  /*13200*/  WARPSYNC.COLLECTIVE R54, `(.L_x_1636) ;  /* 0x0000000036087348 */ /* 0x000fea0003c00000 */
[----:B------:R0:W1:Y:S02]  /*13210*/  SHFL.DOWN P3, R55, R47, R46, R57 ;  /* 0x0800002e2f377389 */ /* 0x0000640000060039 */
[----:B01----:R-:W-:Y:S05]  /*13220*/  ENDCOLLECTIVE ;  /* 0x000000000000791b */ /* 0x003fea0003800000 */
.L_x_1636:
[----:B------:R-:W-:Y:S02]  /*13230*/  IMAD.MOV.U32 R47, RZ, RZ, R32 ;  /* 0x000000ffff2f7224 */ /* 0x000fe400078e0020 */
[----:B------:R-:W-:-:S07]  /*13240*/  IMAD.MOV.U32 R15, RZ, RZ, R55 ;  /* 0x000000ffff0f7224 */ /* 0x000fce00078e0037 */
[----:B------:R-:W-:Y:S05]  /*13250*/  WARPSYNC.COLLECTIVE R54, `(.L_x_1637) ;  /* 0x0000000036087348 */ /* 0x000fea0003c00000 */
[----:B------:R0:W1:Y:S02]  /*13260*/  SHFL.DOWN P3, R55, R47, R46, R57 ;  /* 0x0800002e2f377389 */ /* 0x0000640000060039 */
[----:B01----:R-:W-:Y:S05]  /*13270*/  ENDCOLLECTIVE ;  /* 0x000000000000791b */ /* 0x003fea0003800000 */
.L_x_1637:
[----:B------:R-:W-:Y:S01]  /*13280*/  IMAD.MOV.U32 R39, RZ, RZ, R55 ;  /* 0x000000ffff277224 */ /* 0x000fe200078e0037 */
[----:B------:R-:W-:Y:S06]  /*13290*/  BRA `(.L_x_1638) ;  /* 0xffffff20009c7947 */ /* 0x000fec000383ffff */
.L_x_1290:
[----:B------:R-:W-:Y:S01]  /*132a0*/  BSSY B0, `(.L_x_1639) ;  /* 0x0000007000007945 */ /* 0x000fe20003800000 */
[----:B------:R-:W-:Y:S02]  /*132b0*/  IMAD.MOV.U32 R47, RZ, RZ, R9 ;  /* 0x000000ffff2f7224 */ /* 0x000fe400078e0009 */
[----:B------:R-:W-:Y:S02]  /*132c0*/  IMAD.MOV.U32 R46, RZ, RZ, 0x8 ;  /* 0x00000008ff2e7424 */ /* 0x000fe400078e00ff */
[----:B------:R-:W-:-:S07]  /*132d0*/  IMAD.MOV.U32 R54, RZ, RZ, -0x1 ;  /* 0xffffffffff367424 */ /* 0x000fce00078e00ff */
[----:B01234-:R-:W-:Y:S05]  /*132e0*/  WARPSYNC.COLLECTIVE R54, `(.L_x_1640) ;  /* 0x0000000036087348 */ /* 0x01ffea0003c00000 */
[----:B------:R0:W0:Y:S02]  /*132f0*/  SHFL.DOWN P3, R55, R47, R46, R57 ;  /* 0x0800002e2f377389 */ /* 0x0000240000060039 */
[----:B01234-:R-:W-:Y:S05]  /*13300*/  ENDCOLLECTIVE ;  /* 0x000000000000791b */ /* 0x01ffea0003800000 */
.L_x_1640:
[----:B------:R-:W-:Y:S05]  /*13310*/  BSYNC B0 ;  /* 0x0000000000007941 */ /* 0x000fea0003800000 */
.L_x_1639:
[----:B------:R-:W-:Y:S05]  /*13320*/  BRA `(.L_x_1641) ;  /* 0xffffff2000887947 */ /* 0x000fea000383ffff */
.L_x_1291:
[----:B------:R-:W-:Y:S01]  /*13330*/  BSSY B0, `(.L_x_1642) ;  /* 0x0000007000007945 */ /* 0x000fe20003800000 */
[----:B------:R-:W-:Y:S02]  /*13340*/  IMAD.MOV.U32 R47, RZ, RZ, R7 ;  /* 0x000000ffff2f7224 */ /* 0x000fe400078e0007 */
[----:B------:R-:W-:Y:S02]  /*13350*/  IMAD.MOV.U32 R46, RZ, RZ, 0x8 ;  /* 0x00000008ff2e7424 */ /* 0x000fe400078e00ff */
[----:B------:R-:W-:-:S07]  /*13360*/  IMAD.MOV.U32 R54, RZ, RZ, -0x1 ;  /* 0xffffffffff367424 */ /* 0x000fce00078e00ff */
[----:B01234-:R-:W-:Y:S05]  /*13370*/  WARPSYNC.COLLECTIVE R54, `(.L_x_1643) ;  /* 0x0000000036087348 */ /* 0x01ffea0003c00000 */
[----:B------:R0:W0:Y:S02]  /*13380*/  SHFL.DOWN P3, R55, R47, R46, R57 ;  /* 0x0800002e2f377389 */ /* 0x0000240000060039 */
[----:B01234-:R-:W-:Y:S05]  /*13390*/  ENDCOLLECTIVE ;  /* 0x000000000000791b */ /* 0x01ffea0003800000 */
.L_x_1643:
[----:B------:R-:W-:Y:S05]  /*133a0*/  BSYNC B0 ;  /* 0x0000000000007941 */ /* 0x000fea0003800000 */
.L_x_1642:
[----:B------:R-:W-:Y:S05]  /*133b0*/  BRA `(.L_x_1644) ;  /* 0xffffff20006c7947 */ /* 0x000fea000383ffff */
.L_x_1292:
[----:B------:R-:W-:Y:S01]  /*133c0*/  BSSY B0, `(.L_x_1645) ;  /* 0x0000007000007945 */ /* 0x000fe20003800000 */
[----:B------:R-:W-:Y:S02]  /*133d0*/  IMAD.MOV.U32 R47, RZ, RZ, R8 ;  /* 0x000000ffff2f7224 */ /* 0x000fe400078e0008 */
[----:B------:R-:W-:Y:S02]  /*133e0*/  IMAD.MOV.U32 R46, RZ, RZ, 0x8 ;  /* 0x00000008ff2e7424 */ /* 0x000fe400078e00ff */
[----:B------:R-:W-:-:S07]  /*133f0*/  IMAD.MOV.U32 R54, RZ, RZ, -0x1 ;  /* 0xffffffffff367424 */ /* 0x000fce00078e00ff */
[----:B01234-:R-:W-:Y:S05]  /*13400*/  WARPSYNC.COLLECTIVE R54, `(.L_x_1646) ;  /* 0x0000000036087348 */ /* 0x01ffea0003c00000 */
[----:B------:R0:W0:Y:S02]  /*13410*/  SHFL.DOWN P3, R55, R47, R46, R57 ;  /* 0x0800002e2f377389 */ /* 0x0000240000060039 */
[----:B01234-:R-:W-:Y:S05]  /*13420*/  ENDCOLLECTIVE ;  /* 0x000000000000791b */ /* 0x01ffea0003800000 */
.L_x_1646:
[----:B------:R-:W-:Y:S05]  /*13430*/  BSYNC B0 ;  /* 0x0000000000007941 */ /* 0x000fea0003800000 */
.L_x_1645:
[----:B------:R-:W-:Y:S05]  /*13440*/  BRA `(.L_x_1647) ;  /* 0xffffff2000507947 */ /* 0x000fea000383ffff */
.L_x_1295:
[----:B------:R-:W-:Y:S01]  /*13450*/  BSSY B0, `(.L_x_1648) ;  /* 0x0000007000007945 */ /* 0x000fe20003800000 */
[----:B------:R-:W-:Y:S02]  /*13460*/  IMAD.MOV.U32 R47, RZ, RZ, R36 ;  /* 0x000000ffff2f7224 */ /* 0x000fe400078e0024 */
[----:B------:R-:W-:Y:S02]  /*13470*/  IMAD.MOV.U32 R46, RZ, RZ, 0x10 ;  /* 0x00000010ff2e7424 */ /* 0x000fe400078e00ff */
[----:B------:R-:W-:-:S07]  /*13480*/  IMAD.MOV.U32 R54, RZ, RZ, -0x1 ;  /* 0xffffffffff367424 */ /* 0x000fce00078e00ff */
[----:B01234-:R-:W-:Y:S05]  /*13490*/  WARPSYNC.COLLECTIVE R54, `(.L_x_1649) ;  /* 0x0000000036087348 */ /* 0x01ffea0003c00000 */
[----:B------:R0:W0:Y:S02]  /*134a0*/  SHFL.DOWN P3, R55, R47, R46, R57 ;  /* 0x0800002e2f377389 */ /* 0x0000240000060039 */
[----:B01234-:R-:W-:Y:S05]  /*134b0*/  ENDCOLLECTIVE ;  /* 0x000000000000791b */ /* 0x01ffea0003800000 */
.L_x_1649:
[----:B------:R-:W-:Y:S05]  /*134c0*/  BSYNC B0 ;  /* 0x0000000000007941 */ /* 0x000fea0003800000 */
.L_x_1648:
[----:B------:R-:W-:Y:S01]  /*134d0*/  IMAD.MOV.U32 R37, RZ, RZ, R55 ;  /* 0x000000ffff257224 */ /* 0x000fe200078e0037 */
[----:B------:R-:W-:Y:S06]  /*134e0*/  BRA `(.L_x_1650) ;  /* 0xffffff2000687947 */ /* 0x000fec000383ffff */
.L_x_1296:
[----:B------:R-:W-:Y:S01]  /*134f0*/  BSSY B0, `(.L_x_1651) ;  /* 0x0000007000007945 */ /* 0x000fe20003800000 */
[----:B------:R-:W-:Y:S02]  /*13500*/  IMAD.MOV.U32 R47, RZ, RZ, R0 ;  /* 0x000000ffff2f7224 */ /* 0x000fe400078e0000 */
[----:B------:R-:W-:Y:S02]  /*13510*/  IMAD.MOV.U32 R46, RZ, RZ, 0x10 ;  /* 0x00000010ff2e7424 */ /* 0x000fe400078e00ff */
[----:B------:R-:W-:-:S07]  /*13520*/  IMAD.MOV.U32 R54, RZ, RZ, -0x1 ;  /* 0xffffffffff367424 */ /* 0x000fce00078e00ff */
[----:B01234-:R-:W-:Y:S05]  /*13530*/  WARPSYNC.COLLECTIVE R54, `(.L_x_1652) ;  /* 0x0000000036087348 */ /* 0x01ffea0003c00000 */
[----:B------:R0:W0:Y:S02]  /*13540*/  SHFL.DOWN P3, R55, R47, R46, R57 ;  /* 0x0800002e2f377389 */ /* 0x0000240000060039 */
[----:B01234-:R-:W-:Y:S05]  /*13550*/  ENDCOLLECTIVE ;  /* 0x000000000000791b */ /* 0x01ffea0003800000 */
.L_x_1652:
[----:B------:R-:W-:Y:S05]  /*13560*/  BSYNC B0 ;  /* 0x0000000000007941 */ /* 0x000fea0003800000 */
.L_x_1651:
[----:B------:R-:W-:Y:S05]  /*13570*/  BRA `(.L_x_1653) ;  /* 0xffffff20004c7947 */ /* 0x000fea000383ffff */
.L_x_1297:
[----:B------:R-:W-:Y:S01]  /*13580*/  BSSY B0, `(.L_x_1654) ;  /* 0x0000007000007945 */ /* 0x000fe20003800000 */
[----:B------:R-:W-:Y:S02]  /*13590*/  IMAD.MOV.U32 R47, RZ, RZ, R3 ;  /* 0x000000ffff2f7224 */ /* 0x000fe400078e0003 */
[----:B------:R-:W-:Y:S02]  /*135a0*/  IMAD.MOV.U32 R46, RZ, RZ, 0x10 ;  /* 0x00000010ff2e7424 */ /* 0x000fe400078e00ff */
[----:B------:R-:W-:-:S07]  /*135b0*/  IMAD.MOV.U32 R54, RZ, RZ, -0x1 ;  /* 0xffffffffff367424 */ /* 0x000fce00078e00ff */
[----:B01234-:R-:W-:Y:S05]  /*135c0*/  WARPSYNC.COLLECTIVE R54, `(.L_x_1655) ;  /* 0x0000000036087348 */ /* 0x01ffea0003c00000 */
[----:B------:R0:W0:Y:S02]  /*135d0*/  SHFL.DOWN P3, R55, R47, R46, R57 ;  /* 0x0800002e2f377389 */ /* 0x0000240000060039 */
[----:B01234-:R-:W-:Y:S05]  /*135e0*/  ENDCOLLECTIVE ;  /* 0x000000000000791b */ /* 0x01ffea0003800000 */
.L_x_1655:
[----:B------:R-:W-:Y:S05]  /*135f0*/  BSYNC B0 ;  /* 0x0000000000007941 */ /* 0x000fea0003800000 */
.L_x_1654:
[----:B------:R-:W-:Y:S05]  /*13600*/  BRA `(.L_x_1656) ;  /* 0xffffff2000307947 */ /* 0x000fea000383ffff */
.L_x_1298:
[----:B------:R-:W-:Y:S01]  /*13610*/  BSSY B0, `(.L_x_1657) ;  /* 0x0000007000007945 */ /* 0x000fe20003800000 */
[----:B------:R-:W-:Y:S02]  /*13620*/  IMAD.MOV.U32 R47, RZ, RZ, R2 ;  /* 0x000000ffff2f7224 */ /* 0x000fe400078e0002 */
[----:B------:R-:W-:Y:S02]  /*13630*/  IMAD.MOV.U32 R46, RZ, RZ, 0x10 ;  /* 0x00000010ff2e7424 */ /* 0x000fe400078e00ff */
[----:B------:R-:W-:-:S07]  /*13640*/  IMAD.MOV.U32 R54, RZ, RZ, -0x1 ;  /* 0xffffffffff367424 */ /* 0x000fce00078e00ff */
[----:B01234-:R-:W-:Y:S05]  /*13650*/  WARPSYNC.COLLECTIVE R54, `(.L_x_1658) ;  /* 0x0000000036087348 */ /* 0x01ffea0003c00000 */
[----:B------:R0:W0:Y:S02]  /*13660*/  SHFL.DOWN P3, R55, R47, R46, R57 ;  /* 0x0800002e2f377389 */ /* 0x0000240000060039 */
[----:B01234-:R-:W-:Y:S05]  /*13670*/  ENDCOLLECTIVE ;  /* 0x000000000000791b */ /* 0x01ffea0003800000 */
.L_x_1658:
[----:B------:R-:W-:Y:S05]  /*13680*/  BSYNC B0 ;  /* 0x0000000000007941 */ /* 0x000fea0003800000 */
.L_x_1657:
[----:B------:R-:W-:Y:S05]  /*13690*/  BRA `(.L_x_1659) ;  /* 0xffffff2000147947 */ /* 0x000fea000383ffff */
.L_x_1299:
[----:B------:R-:W-:Y:S01]  /*136a0*/  BSSY B0, `(.L_x_1660) ;  /* 0x0000007000007945 */ /* 0x000fe20003800000 */
[----:B------:R-:W-:Y:S02]  /*136b0*/  IMAD.MOV.U32 R47, RZ, RZ, R28 ;  /* 0x000000ffff2f7224 */ /* 0x000fe400078e001c */
[----:B------:R-:W-:Y:S02]  /*136c0*/  IMAD.MOV.U32 R46, RZ, RZ, 0x10 ;  /* 0x00000010ff2e7424 */ /* 0x000fe400078e00ff */
[----:B------:R-:W-:-:S07]  /*136d0*/  IMAD.MOV.U32 R54, RZ, RZ, -0x1 ;  /* 0xffffffffff367424 */ /* 0x000fce00078e00ff */
[----:B01234-:R-:W-:Y:S05]  /*136e0*/  WARPSYNC.COLLECTIVE R54, `(.L_x_1661) ;  /* 0x0000000036087348 */ /* 0x01ffea0003c00000 */
[----:B------:R0:W0:Y:S02]  /*136f0*/  SHFL.DOWN P3, R55, R47, R46, R57 ;  /* 0x0800002e2f377389 */ /* 0x0000240000060039 */
[----:B01234-:R-:W-:Y:S05]  /*13700*/  ENDCOLLECTIVE ;  /* 0x000000000000791b */ /* 0x01ffea0003800000 */
.L_x_1661:
[----:B------:R-:W-:Y:S05]  /*13710*/  BSYNC B0 ;  /* 0x0000000000007941 */ /* 0x000fea0003800000 */
.L_x_1660:
[----:B------:R-:W-:Y:S01]  /*13720*/  IMAD.MOV.U32 R47, RZ, RZ, R29 ;  /* 0x000000ffff2f7224 */ /* 0x000fe200078e001d */
[----:B------:R-:W-:Y:S01]  /*13730*/  MOV R12, R55 ;  /* 0x00000037000c7202 */ /* 0x000fe20000000f00 */
[----:B------:R-:W-:Y:S02]  /*13740*/  IMAD.MOV.U32 R46, RZ, RZ, 0x10 ;  /* 0x00000010ff2e7424 */ /* 0x000fe400078e00ff */
[----:B------:R-:W-:-:S07]  /*13750*/  IMAD.MOV.U32 R54, RZ, RZ, -0x1 ;  /* 0xffffffffff367424 */ /* 0x000fce00078e00ff */
[----:B------:R-:W-:Y:S05]  /*13760*/  WARPSYNC.COLLECTIVE R54, `(.L_x_1662) ;  /* 0x0000000036087348 */ /* 0x000fea0003c00000 */
[----:B------:R0:W1:Y:S02]  /*13770*/  SHFL.DOWN P3, R55, R47, R46, R57 ;  /* 0x0800002e2f377389 */ /* 0x0000640000060039 */
[----:B01----:R-:W-:Y:S05]  /*13780*/  ENDCOLLECTIVE ;  /* 0x000000000000791b */ /* 0x003fea0003800000 */
.L_x_1662:
[----:B------:R-:W-:Y:S02]  /*13790*/  IMAD.MOV.U32 R47, RZ, RZ, R30 ;  /* 0x000000ffff2f7224 */ /* 0x000fe400078e001e */
[----:B------:R-:W-:-:S07]  /*137a0*/  IMAD.MOV.U32 R13, RZ, RZ, R55 ;  /* 0x000000ffff0d7224 */ /* 0x000fce00078e0037 */
[----:B------:R-:W-:Y:S05]  /*137b0*/  WARPSYNC.COLLECTIVE R54, `(.L_x_1663) ;  /* 0x0000000036087348 */ /* 0x000fea0003c00000 */
[----:B------:R0:W1:Y:S02]  /*137c0*/  SHFL.DOWN P3, R55, R47, R46, R57 ;  /* 0x0800002e2f377389 */ /* 0x0000640000060039 */
[----:B01----:R-:W-:Y:S05]  /*137d0*/  ENDCOLLECTIVE ;  /* 0x000000000000791b */ /* 0x003fea0003800000 */
.L_x_1663:
[----:B------:R-:W-:Y:S02]  /*137e0*/  IMAD.MOV.U32 R47, RZ, RZ, R31 ;  /* 0x000000ffff2f7224 */ /* 0x000fe400078e001f */
[----:B------:R-:W-:-:S07]  /*137f0*/  IMAD.MOV.U32 R39, RZ, RZ, R55 ;  /* 0x000000ffff277224 */ /* 0x000fce00078e0037 */
[----:B------:R-:W-:Y:S05]  /*13800*/  WARPSYNC.COLLECTIVE R54, `(.L_x_1664) ;  /* 0x0000000036087348 */ /* 0x000fea0003c00000 */
[----:B------:R0:W1:Y:S02]  /*13810*/  SHFL.DOWN P3, R55, R47, R46, R57 ;  /* 0x0800002e2f377389 */ /* 0x0000640000060039 */
[----:B01----:R-:W-:Y:S05]  /*13820*/  ENDCOLLECTIVE ;  /* 0x000000000000791b */ /* 0x003fea0003800000 */
.L_x_1664:
[----:B------:R-:W-:Y:S02]  /*13830*/  IMAD.MOV.U32 R47, RZ, RZ, R32 ;  /* 0x000000ffff2f7224 */ /* 0x000fe400078e0020 */
[----:B------:R-:W-:-:S07]  /*13840*/  IMAD.MOV.U32 R40, RZ, RZ, R55 ;  /* 0x000000ffff287224 */ /* 0x000fce00078e0037 */
[----:B------:R-:W-:Y:S05]  /*13850*/  WARPSYNC.COLLECTIVE R54, `(.L_x_1665) ;  /* 0x0000000036087348 */ /* 0x000fea0003c00000 */
[----:B------:R0:W1:Y:S02]  /*13860*/  SHFL.DOWN P3, R55, R47, R46, R57 ;  /* 0x0800002e2f377389 */ /* 0x0000640000060039 */
[----:B01----:R-:W-:Y:S05]  /*13870*/  ENDCOLLECTIVE ;  /* 0x000000000000791b */ /* 0x003fea0003800000 */
.L_x_1665:
[----:B------:R-:W-:Y:S01]  /*13880*/  IMAD.MOV.U32 R41, RZ, RZ, R55 ;  /* 0x000000ffff297224 */ /* 0x000fe200078e0037 */
[----:B------:R-:W-:Y:S06]  /*13890*/  BRA `(.L_x_1666) ;  /* 0xffffff1c00b07947 */ /* 0x000fec000383ffff */
.L_x_1300:
[----:B------:R-:W-:Y:S01]  /*138a0*/  BSSY B0, `(.L_x_1667) ;  /* 0x0000007000007945 */ /* 0x000fe20003800000 */
[----:B------:R-:W-:Y:S02]  /*138b0*/  IMAD.MOV.U32 R47, RZ, RZ, R9 ;  /* 0x000000ffff2f7224 */ /* 0x000fe400078e0009 */
[----:B------:R-:W-:Y:S02]  /*138c0*/  IMAD.MOV.U32 R46, RZ, RZ, 0x10 ;  /* 0x00000010ff2e7424 */ /* 0x000fe400078e00ff */
[----:B------:R-:W-:-:S07]  /*138d0*/  IMAD.MOV.U32 R54, RZ, RZ, -0x1 ;  /* 0xffffffffff367424 */ /* 0x000fce00078e00ff */
[----:B01234-:R-:W-:Y:S05]  /*138e0*/  WARPSYNC.COLLECTIVE R54, `(.L_x_1668) ;  /* 0x0000000036087348 */ /* 0x01ffea0003c00000 */
[----:B------:R0:W0:Y:S02]  /*138f0*/  SHFL.DOWN P3, R55, R47, R46, R57 ;  /* 0x0800002e2f377389 */ /* 0x0000240000060039 */
[----:B01234-:R-:W-:Y:S05]  /*13900*/  ENDCOLLECTIVE ;  /* 0x000000000000791b */ /* 0x01ffea0003800000 */
.L_x_1668:
[----:B------:R-:W-:Y:S05]  /*13910*/  BSYNC B0 ;  /* 0x0000000000007941 */ /* 0x000fea0003800000 */
.L_x_1667:
[----:B------:R-:W-:Y:S05]  /*13920*/  BRA `(.L_x_1669) ;  /* 0xffffff1c00a07947 */ /* 0x000fea000383ffff */
.L_x_1301:
[----:B------:R-:W-:Y:S01]  /*13930*/  BSSY B0, `(.L_x_1670) ;  /* 0x0000007000007945 */ /* 0x000fe20003800000 */
[----:B------:R-:W-:Y:S02]  /*13940*/  IMAD.MOV.U32 R47, RZ, RZ, R7 ;  /* 0x000000ffff2f7224 */ /* 0x000fe400078e0007 */
[----:B------:R-:W-:Y:S02]  /*13950*/  IMAD.MOV.U32 R46, RZ, RZ, 0x10 ;  /* 0x00000010ff2e7424 */ /* 0x000fe400078e00ff */
[----:B------:R-:W-:-:S07]  /*13960*/  IMAD.MOV.U32 R54, RZ, RZ, -0x1 ;  /* 0xffffffffff367424 */ /* 0x000fce00078e00ff */
[----:B01234-:R-:W-:Y:S05]  /*13970*/  WARPSYNC.COLLECTIVE R54, `(.L_x_1671) ;  /* 0x0000000036087348 */ /* 0x01ffea0003c00000 */
[----:B------:R0:W0:Y:S02]  /*13980*/  SHFL.DOWN P3, R55, R47, R46, R57 ;  /* 0x0800002e2f377389 */ /* 0x0000240000060039 */
[----:B01234-:R-:W-:Y:S05]  /*13990*/  ENDCOLLECTIVE ;  /* 0x000000000000791b */ /* 0x01ffea0003800000 */
.L_x_1671:
[----:B------:R-:W-:Y:S05]  /*139a0*/  BSYNC B0 ;  /* 0x0000000000007941 */ /* 0x000fea0003800000 */
.L_x_1670:
[----:B------:R-:W-:Y:S05]  /*139b0*/  BRA `(.L_x_1672) ;  /* 0xffffff1c00847947 */ /* 0x000fea000383ffff */
.L_x_1302:
[----:B------:R-:W-:Y:S01]  /*139c0*/  BSSY B0, `(.L_x_1673) ;  /* 0x0000007000007945 */ /* 0x000fe20003800000 */
[----:B------:R-:W-:Y:S02]  /*139d0*/  IMAD.MOV.U32 R47, RZ, RZ, R8 ;  /* 0x000000ffff2f7224 */ /* 0x000fe400078e0008 */
[----:B------:R-:W-:Y:S02]  /*139e0*/  IMAD.MOV.U32 R46, RZ, RZ, 0x10 ;  /* 0x00000010ff2e7424 */ /* 0x000fe400078e00ff */
[----:B------:R-:W-:-:S07]  /*139f0*/  IMAD.MOV.U32 R54, RZ, RZ, -0x1 ;  /* 0xffffffffff367424 */ /* 0x000fce00078e00ff */
[----:B01234-:R-:W-:Y:S05]  /*13a00*/  WARPSYNC.COLLECTIVE R54, `(.L_x_1674) ;  /* 0x0000000036087348 */ /* 0x01ffea0003c00000 */
[----:B------:R0:W0:Y:S02]  /*13a10*/  SHFL.DOWN P3, R55, R47, R46, R57 ;  /* 0x0800002e2f377389 */ /* 0x0000240000060039 */
[----:B01234-:R-:W-:Y:S05]  /*13a20*/  ENDCOLLECTIVE ;  /* 0x000000000000791b */ /* 0x01ffea0003800000 */
.L_x_1674:
[----:B------:R-:W-:Y:S05]  /*13a30*/  BSYNC B0 ;  /* 0x0000000000007941 */ /* 0x000fea0003800000 */
.L_x_1673:
[----:B------:R-:W-:Y:S05]  /*13a40*/  BRA `(.L_x_1675) ;  /* 0xffffff1c00687947 */ /* 0x000fea000383ffff */
.L_x_1305:
[----:B------:R-:W-:Y:S01]  /*13a50*/  BSSY B0, `(.L_x_1676) ;  /* 0x0000006000007945 */ /* 0x000fe20003800000 */
[----:B------:R-:W-:Y:S01]  /*13a60*/  PLOP3.LUT P2, PT, P0, PT, PT, 0x80, 0x8 ;  /* 0x000000000008781c */ /* 0x000fe2000074f070 */
[----:B------:R-:W-:-:S12]  /*13a70*/  IMAD.MOV.U32 R54, RZ, RZ, -0x1 ;  /* 0xffffffffff367424 */ /* 0x000fd800078e00ff */
[----:B01234-:R-:W-:Y:S05]  /*13a80*/  WARPSYNC.COLLECTIVE R54, `(.L_x_1677) ;  /* 0x0000000036087348 */ /* 0x01ffea0003c00000 */
[----:B------:R-:W-:Y:S01]  /*13a90*/  VOTE.ALL P2, P2 ;  /* 0x0000000000ff7806 */ /* 0x000fe20001040000 */
[----:B01234-:R-:W-:-:S12]  /*13aa0*/  ENDCOLLECTIVE ;  /* 0x000000000000791b */ /* 0x01ffd80003800000 */
.L_x_1677:
[----:B------:R-:W-:Y:S05]  /*13ab0*/  BSYNC B0 ;  /* 0x0000000000007941 */ /* 0x000fea0003800000 */
.L_x_1676:
[----:B------:R-:W-:Y:S01]  /*13ac0*/  PLOP3.LUT P0, PT, P2, PT, PT, 0x80, 0x8 ;  /* 0x000000000008781c */ /* 0x000fe2000170f070 */
[----:B------:R-:W-:-:S12]  /*13ad0*/  BRA `(.L_x_1678) ;  /* 0xffffff1c00907947 */ /* 0x000fd8000383ffff */
.L_x_1307:
[----:B------:R-:W-:Y:S01]  /*13ae0*/  BSSY B0, `(.L_x_1679) ;  /* 0x0000006000007945 */ /* 0x000fe20003800000 */
[----:B------:R-:W-:Y:S01]  /*13af0*/  PLOP3.LUT P2, PT, P0, PT, PT, 0x8, 0x80 ;  /* 0x000000000080781c */ /* 0x000fe2000074e170 */
[----:B------:R-:W-:-:S12]  /*13b00*/  IMAD.MOV.U32 R54, RZ, RZ, -0x1 ;  /* 0xffffffffff367424 */ /* 0x000fd800078e00ff */
[----:B--234-:R-:W-:Y:S05]  /*13b10*/  WARPSYNC.COLLECTIVE R54, `(.L_x_1680) ;  /* 0x0000000036087348 */ /* 0x01cfea0003c00000 */
[----:B------:R-:W-:Y:S01]  /*13b20*/  VOTE.ANY P2, P2 ;  /* 0x0000000000ff7806 */ /* 0x000fe20001040100 */
[----:B--234-:R-:W-:-:S12]  /*13b30*/  ENDCOLLECTIVE ;  /* 0x000000000000791b */ /* 0x01cfd80003800000 */
.L_x_1680:
[----:B------:R-:W-:Y:S05]  /*13b40*/  BSYNC B0 ;  /* 0x0000000000007941 */ /* 0x000fea0003800000 */
.L_x_1679:
[----:B------:R-:W-:Y:S01]  /*13b50*/  PLOP3.LUT P0, PT, P2, PT, PT, 0x80, 0x8 ;  /* 0x000000000008781c */ /* 0x000fe2000170f070 */
[----:B------:R-:W-:-:S12]  /*13b60*/  BRA `(.L_x_1681) ;  /* 0xffffff1c00a47947 */ /* 0x000fd8000383ffff */
.L_x_1312:
[----:B------:R-:W-:Y:S01]  /*13b70*/  BSSY B0, `(.L_x_1682) ;  /* 0x0000006000007945 */ /* 0x000fe20003800000 */
[----:B------:R-:W-:Y:S01]  /*13b80*/  PLOP3.LUT P2, PT, P0, PT, PT, 0x8, 0x80 ;  /* 0x000000000080781c */ /* 0x000fe2000074e170 */
[----:B------:R-:W-:-:S12]  /*13b90*/  IMAD.MOV.U32 R54, RZ, RZ, -0x1 ;  /* 0xffffffffff367424 */ /* 0x000fd800078e00ff */
[----:B--2345:R-:W-:Y:S05]  /*13ba0*/  WARPSYNC.COLLECTIVE R54, `(.L_x_1683) ;  /* 0x0000000036087348 */ /* 0x03cfea0003c00000 */
[----:B------:R-:W-:Y:S01]  /*13bb0*/  VOTE.ANY R54, PT, P2 ;  /* 0x0000000000367806 */ /* 0x000fe200010e0100 */
[----:B--2345:R-:W-:Y:S06]  /*13bc0*/  ENDCOLLECTIVE ;  /* 0x000000000000791b */ /* 0x03cfec0003800000 */
.L_x_1683:
[----:B------:R-:W-:Y:S05]  /*13bd0*/  BSYNC B0 ;  /* 0x0000000000007941 */ /* 0x000fea0003800000 */
.L_x_1682:
        /* <DEDUP_REMOVED lines=10> */
.L_x_1684:
[----:B------:R-:W-:Y:S01]  /*13c80*/  IMAD.MOV.U32 R59, RZ, RZ, R55 ;  /* 0x000000ffff3b7224 */ /* 0x000fe200078e0037 */
[----:B------:R-:W-:Y:S06]  /*13c90*/  BRA `(.L_x_1685) ;  /* 0xffffff2000ec7947 */ /* 0x000fec000383ffff */
.L_x_1313:
[----:B------:R-:W-:Y:S01]  /*13ca0*/  BSSY B0, `(.L_x_1686) ;  /* 0x0000007000007945 */ /* 0x000fe20003800000 */
[----:B------:R-:W-:Y:S02]  /*13cb0*/  IMAD.MOV.U32 R47, RZ, RZ, R41 ;  /* 0x000000ffff2f7224 */ /* 0x000fe400078e0029 */
[----:B------:R-:W-:Y:S02]  /*13cc0*/  IMAD.MOV.U32 R46, RZ, RZ, 0x1 ;  /* 0x00000001ff2e7424 */ /* 0x000fe400078e00ff */
[----:B------:R-:W-:-:S07]  /*13cd0*/  IMAD.MOV.U32 R54, RZ, RZ, -0x1 ;  /* 0xffffffffff367424 */ /* 0x000fce00078e00ff */
[----:B01---5:R-:W-:Y:S05]  /*13ce0*/  WARPSYNC.COLLECTIVE R54, `(.L_x_1687) ;  /* 0x0000000036087348 */ /* 0x023fea0003c00000 */
[----:B------:R2:W3:Y:S02]  /*13cf0*/  SHFL.DOWN P3, R55, R47, R46, R57 ;  /* 0x0800002e2f377389 */ /* 0x0004e40000060039 */
[----:B0123-5:R-:W-:Y:S05]  /*13d00*/  ENDCOLLECTIVE ;  /* 0x000000000000791b */ /* 0x02ffea0003800000 */
.L_x_1687:
[----:B------:R-:W-:Y:S05]  /*13d10*/  BSYNC B0 ;  /* 0x0000000000007941 */ /* 0x000fea0003800000 */
.L_x_1686:
[----:B------:R-:W-:Y:S05]  /*13d20*/  BRA `(.L_x_1688) ;  /* 0xffffff2000d07947 */ /* 0x000fea000383ffff */
.L_x_1314:
[----:B------:R-:W-:Y:S01]  /*13d30*/  BSSY B0, `(.L_x_1689) ;  /* 0x0000007000007945 */ /* 0x000fe20003800000 */
[----:B------:R-:W-:Y:S02]  /*13d40*/  IMAD.MOV.U32 R47, RZ, RZ, R39 ;  /* 0x000000ffff2f7224 */ /* 0x000fe400078e0027 */
[----:B------:R-:W-:Y:S02]  /*13d50*/  IMAD.MOV.U32 R46, RZ, RZ, 0x1 ;  /* 0x00000001ff2e7424 */ /* 0x000fe400078e00ff */
[----:B------:R-:W-:-:S07]  /*13d60*/  IMAD.MOV.U32 R54, RZ, RZ, -0x1 ;  /* 0xffffffffff367424 */ /* 0x000fce00078e00ff */
[----:B01---5:R-:W-:Y:S05]  /*13d70*/  WARPSYNC.COLLECTIVE R54, `(.L_x_1690) ;  /* 0x0000000036087348 */ /* 0x023fea0003c00000 */
[----:B------:R2:W3:Y:S02]  /*13d80*/  SHFL.DOWN P3, R55, R47, R46, R57 ;  /* 0x0800002e2f377389 */ /* 0x0004e40000060039 */
[----:B0123-5:R-:W-:Y:S05]  /*13d90*/  ENDCOLLECTIVE ;  /* 0x000000000000791b */ /* 0x02ffea0003800000 */
.L_x_1690:
[----:B------:R-:W-:Y:S05]  /*13da0*/  BSYNC B0 ;  /* 0x0000000000007941 */ /* 0x000fea0003800000 */
.L_x_1689:
[----:B------:R-:W-:Y:S05]  /*13db0*/  BRA `(.L_x_1691) ;  /* 0xffffff2000b47947 */ /* 0x000fea000383ffff */
.L_x_1315:
[----:B------:R-:W-:Y:S01]  /*13dc0*/  BSSY B0, `(.L_x_1692) ;  /* 0x0000007000007945 */ /* 0x000fe20003800000 */
[----:B------:R-:W-:Y:S02]  /*13dd0*/  IMAD.MOV.U32 R47, RZ, RZ, R42 ;  /* 0x000000ffff2f7224 */ /* 0x000fe400078e002a */
[----:B------:R-:W-:Y:S02]  /*13de0*/  IMAD.MOV.U32 R46, RZ, RZ, 0x1 ;  /* 0x00000001ff2e7424 */ /* 0x000fe400078e00ff */
[----:B------:R-:W-:-:S07]  /*13df0*/  IMAD.MOV.U32 R54, RZ, RZ, -0x1 ;  /* 0xffffffffff367424 */ /* 0x000fce00078e00ff */
[----:B01---5:R-:W-:Y:S05]  /*13e00*/  WARPSYNC.COLLECTIVE R54, `(.L_x_1693) ;  /* 0x0000000036087348 */ /* 0x023fea0003c00000 */
[----:B------:R2:W3:Y:S02]  /*13e10*/  SHFL.DOWN P3, R55, R47, R46, R57 ;  /* 0x0800002e2f377389 */ /* 0x0004e40000060039 */
[----:B0123-5:R-:W-:Y:S05]  /*13e20*/  ENDCOLLECTIVE ;  /* 0x000000000000791b */ /* 0x02ffea0003800000 */
.L_x_1693:
[----:B------:R-:W-:Y:S05]  /*13e30*/  BSYNC B0 ;  /* 0x0000000000007941 */ /* 0x000fea0003800000 */
.L_x_1692:
[----:B------:R-:W-:Y:S05]  /*13e40*/  BRA `(.L_x_1694) ;  /* 0xffffff2000987947 */ /* 0x000fea000383ffff */
.L_x_1316:
[----:B------:R-:W-:Y:S01]  /*13e50*/  BSSY B0, `(.L_x_1695) ;  /* 0x0000007000007945 */ /* 0x000fe20003800000 */
[----:B-----5:R-:W-:Y:S02]  /*13e60*/  IMAD.MOV.U32 R47, RZ, RZ, R12 ;  /* 0x000000ffff2f7224 */ /* 0x020fe400078e000c */
[----:B------:R-:W-:Y:S02]  /*13e70*/  IMAD.MOV.U32 R46, RZ, RZ, 0x1 ;  /* 0x00000001ff2e7424 */ /* 0x000fe400078e00ff */
[----:B------:R-:W-:-:S07]  /*13e80*/  IMAD.MOV.U32 R54, RZ, RZ, -0x1 ;  /* 0xffffffffff367424 */ /* 0x000fce00078e00ff */
[----:B01----:R-:W-:Y:S05]  /*13e90*/  WARPSYNC.COLLECTIVE R54, `(.L_x_1696) ;  /* 0x0000000036087348 */ /* 0x003fea0003c00000 */
[----:B------:R2:W3:Y:S02]  /*13ea0*/  SHFL.DOWN P3, R55, R47, R46, R57 ;  /* 0x0800002e2f377389 */ /* 0x0004e40000060039 */
[----:B0123--:R-:W-:Y:S05]  /*13eb0*/  ENDCOLLECTIVE ;  /* 0x000000000000791b */ /* 0x00ffea0003800000 */
.L_x_1696:
[----:B------:R-:W-:Y:S05]  /*13ec0*/  BSYNC B0 ;  /* 0x0000000000007941 */ /* 0x000fea0003800000 */
.L_x_1695:
[----:B------:R-:W-:Y:S02]  /*13ed0*/  IMAD.MOV.U32 R47, RZ, RZ, R13 ;  /* 0x000000ffff2f7224 */ /* 0x000fe400078e000d */
[----:B------:R-:W-:Y:S02]  /*13ee0*/  IMAD.MOV.U32 R46, RZ, RZ, 0x1 ;  /* 0x00000001ff2e7424 */ /* 0x000fe400078e00ff */
[----:B------:R-:W-:Y:S02]  /*13ef0*/  IMAD.MOV.U32 R54, RZ, RZ, -0x1 ;  /* 0xffffffffff367424 */ /* 0x000fe400078e00ff */
[----:B------:R-:W-:-:S07]  /*13f00*/  IMAD.MOV.U32 R60, RZ, RZ, R55 ;  /* 0x000000ffff3c7224 */ /* 0x000fce00078e0037 */
[----:B------:R-:W-:Y:S05]  /*13f10*/  WARPSYNC.COLLECTIVE R54, `(.L_x_1697) ;  /* 0x0000000036087348 */ /* 0x000fea0003c00000 */
[----:B------:R0:W1:Y:S02]  /*13f20*/  SHFL.DOWN P3, R55, R47, R46, R57 ;  /* 0x0800002e2f377389 */ /* 0x0000640000060039 */
[----:B01----:R-:W-:Y:S05]  /*13f30*/  ENDCOLLECTIVE ;  /* 0x000000000000791b */ /* 0x003fea0003800000 */
.L_x_1697:
[----:B------:R-:W-:Y:S02]  /*13f40*/  IMAD.MOV.U32 R47, RZ, RZ, R14 ;  /* 0x000000ffff2f7224 */ /* 0x000fe400078e000e */
[----:B------:R-:W-:-:S07]  /*13f50*/  IMAD.MOV.U32 R61, RZ, RZ, R55 ;  /* 0x000000ffff3d7224 */ /* 0x000fce00078e0037 */
[----:B------:R-:W-:Y:S05]  /*13f60*/  WARPSYNC.COLLECTIVE R54, `(.L_x_1698) ;  /* 0x0000000036087348 */ /* 0x000fea0003c00000 */
[----:B------:R0:W1:Y:S02]  /*13f70*/  SHFL.DOWN P3, R55, R47, R46, R57 ;  /* 0x0800002e2f377389 */ /* 0x0000640000060039 */
[----:B01----:R-:W-:Y:S05]  /*13f80*/  ENDCOLLECTIVE ;  /* 0x000000000000791b */ /* 0x003fea0003800000 */
.L_x_1698:
[----:B------:R-:W-:Y:S02]  /*13f90*/  IMAD.MOV.U32 R47, RZ, RZ, R15 ;  /* 0x000000ffff2f7224 */ /* 0x000fe400078e000f */
[----:B------:R-:W-:-:S07]  /*13fa0*/  IMAD.MOV.U32 R62, RZ, RZ, R55 ;  /* 0x000000ffff3e7224 */ /* 0x000fce00078e0037 */
[----:B------:R-:W-:Y:S05]  /*13fb0*/  WARPSYNC.COLLECTIVE R54, `(.L_x_1699) ;  /* 0x0000000036087348 */ /* 0x000fea0003c00000 */
[----:B------:R0:W1:Y:S02]  /*13fc0*/  SHFL.DOWN P3, R55, R47, R46, R57 ;  /* 0x0800002e2f377389 */ /* 0x0000640000060039 */
[----:B01----:R-:W-:Y:S05]  /*13fd0*/  ENDCOLLECTIVE ;  /* 0x000000000000791b */ /* 0x003fea0003800000 */
.L_x_1699:
[----:B------:R-:W-:Y:S02]  /*13fe0*/  IMAD.MOV.U32 R47, RZ, RZ, R44 ;  /* 0x000000ffff2f7224 */ /* 0x000fe400078e002c */
[----:B------:R-:W-:-:S07]  /*13ff0*/  IMAD.MOV.U32 R63, RZ, RZ, R55 ;  /* 0x000000ffff3f7224 */ /* 0x000fce00078e0037 */
[----:B------:R-:W-:Y:S05]  /*14000*/  WARPSYNC.COLLECTIVE R54, `(.L_x_1700) ;  /* 0x0000000036087348 */ /* 0x000fea0003c00000 */
[----:B------:R0:W1:Y:S02]  /*14010*/  SHFL.DOWN P3, R55, R47, R46, R57 ;  /* 0x0800002e2f377389 */ /* 0x0000640000060039 */
[----:B01----:R-:W-:Y:S05]  /*14020*/  ENDCOLLECTIVE ;  /* 0x000000000000791b */ /* 0x003fea0003800000 */
.L_x_1700:
[----:B------:R-:W-:Y:S01]  /*14030*/  IMAD.MOV.U32 R64, RZ, RZ, R55 ;  /* 0x000000ffff407224 */ /* 0x000fe200078e0037 */
[----:B------:R-:W-:Y:S06]  /*14040*/  BRA `(.L_x_1701) ;  /* 0xffffff2000347947 */ /* 0x000fec000383ffff */
.L_x_1317:
[----:B------:R-:W-:Y:S01]  /*14050*/  BSSY B0, `(.L_x_1702) ;  /* 0x0000007000007945 */ /* 0x000fe20003800000 */
[----:B------:R-:W-:Y:S02]  /*14060*/  IMAD.MOV.U32 R47, RZ, RZ, R56 ;  /* 0x000000ffff2f7224 */ /* 0x000fe400078e0038 */
[----:B------:R-:W-:Y:S02]  /*14070*/  IMAD.MOV.U32 R46, RZ, RZ, 0x1 ;  /* 0x00000001ff2e7424 */ /* 0x000fe400078e00ff */
[----:B------:R-:W-:-:S07]  /*14080*/  IMAD.MOV.U32 R54, RZ, RZ, -0x1 ;  /* 0xffffffffff367424 */ /* 0x000fce00078e00ff */
[----:B01234-:R-:W-:Y:S05]  /*14090*/  WARPSYNC.COLLECTIVE R54, `(.L_x_1703) ;  /* 0x0000000036087348 */ /* 0x01ffea0003c00000 */
[----:B------:R0:W0:Y:S02]  /*140a0*/  SHFL.DOWN P3, R55, R47, R46, R57 ;  /* 0x0800002e2f377389 */ /* 0x0000240000060039 */
[----:B01234-:R-:W-:Y:S05]  /*140b0*/  ENDCOLLECTIVE ;  /* 0x000000000000791b */ /* 0x01ffea0003800000 */
.L_x_1703:
[----:B------:R-:W-:Y:S05]  /*140c0*/  BSYNC B0 ;  /* 0x0000000000007941 */ /* 0x000fea0003800000 */
.L_x_1702:
[----:B------:R-:W-:Y:S05]  /*140d0*/  BRA `(.L_x_1704) ;  /* 0xffffff20001c7947 */ /* 0x000fea000383ffff */
.L_x_1318:
[----:B------:R-:W-:Y:S01]  /*140e0*/  BSSY B0, `(.L_x_1705) ;  /* 0x0000007000007945 */ /* 0x000fe20003800000 */
[----:B------:R-:W-:Y:S02]  /*140f0*/  IMAD.MOV.U32 R47, RZ, RZ, R43 ;  /* 0x000000ffff2f7224 */ /* 0x000fe400078e002b */
[----:B------:R-:W-:Y:S02]  /*14100*/  IMAD.MOV.U32 R46, RZ, RZ, 0x1 ;  /* 0x00000001ff2e7424 */ /* 0x000fe400078e00ff */
[----:B------:R-:W-:-:S07]  /*14110*/  IMAD.MOV.U32 R54, RZ, RZ, -0x1 ;  /* 0xffffffffff367424 */ /* 0x000fce00078e00ff */
[----:B01234-:R-:W-:Y:S05]  /*14120*/  WARPSYNC.COLLECTIVE R54, `(.L_x_1706) ;  /* 0x0000000036087348 */ /* 0x01ffea0003c00000 */
[----:B------:R0:W0:Y:S02]  /*14130*/  SHFL.DOWN P3, R55, R47, R46, R57 ;  /* 0x0800002e2f377389 */ /* 0x0000240000060039 */
[----:B01234-:R-:W-:Y:S05]  /*14140*/  ENDCOLLECTIVE ;  /* 0x000000000000791b */ /* 0x01ffea0003800000 */
.L_x_1706:
[----:B------:R-:W-:Y:S05]  /*14150*/  BSYNC B0 ;  /* 0x0000000000007941 */ /* 0x000fea0003800000 */
.L_x_1705:
[----:B------:R-:W-:Y:S05]  /*14160*/  BRA `(.L_x_1707) ;  /* 0xffffff2000007947 */ /* 0x000fea000383ffff */
.L_x_1319:
[----:B------:R-:W-:Y:S01]  /*14170*/  BSSY B0, `(.L_x_1708) ;  /* 0x0000007000007945 */ /* 0x000fe20003800000 */
[----:B------:R-:W-:Y:S02]  /*14180*/  IMAD.MOV.U32 R47, RZ, RZ, R45 ;  /* 0x000000ffff2f7224 */ /* 0x000fe400078e002d */
[----:B------:R-:W-:Y:S02]  /*14190*/  IMAD.MOV.U32 R46, RZ, RZ, 0x1 ;  /* 0x00000001ff2e7424 */ /* 0x000fe400078e00ff */
[----:B------:R-:W-:-:S07]  /*141a0*/  IMAD.MOV.U32 R54, RZ, RZ, -0x1 ;  /* 0xffffffffff367424 */ /* 0x000fce00078e00ff */
[----:B01234-:R-:W-:Y:S05]  /*141b0*/  WARPSYNC.COLLECTIVE R54, `(.L_x_1709) ;  /* 0x0000000036087348 */ /* 0x01ffea0003c00000 */
[----:B------:R0:W0:Y:S02]  /*141c0*/  SHFL.DOWN P3, R55, R47, R46, R57 ;  /* 0x0800002e2f377389 */ /* 0x0000240000060039 */
[----:B01234-:R-:W-:Y:S05]  /*141d0*/  ENDCOLLECTIVE ;  /* 0x000000000000791b */ /* 0x01ffea0003800000 */
.L_x_1709:
[----:B------:R-:W-:Y:S05]  /*141e0*/  BSYNC B0 ;  /* 0x0000000000007941 */ /* 0x000fea0003800000 */
.L_x_1708:
[----:B------:R-:W-:Y:S05]  /*141f0*/  BRA `(.L_x_1710) ;  /* 0xffffff1c00e47947 */ /* 0x000fea000383ffff */
.L_x_1322:
[----:B------:R-:W-:Y:S01]  /*14200*/  BSSY B0, `(.L_x_1711) ;  /* 0x0000007000007945 */ /* 0x000fe20003800000 */
[----:B------:R-:W-:Y:S02]  /*14210*/  IMAD.MOV.U32 R47, RZ, RZ, R58 ;  /* 0x000000ffff2f7224 */ /* 0x000fe400078e003a */
[----:B------:R-:W-:Y:S02]  /*14220*/  IMAD.MOV.U32 R46, RZ, RZ, 0x2 ;  /* 0x00000002ff2e7424 */ /* 0x000fe400078e00ff */
[----:B------:R-:W-:-:S07]  /*14230*/  IMAD.MOV.U32 R54, RZ, RZ, -0x1 ;  /* 0xffffffffff367424 */ /* 0x000fce00078e00ff */
[----:B01234-:R-:W-:Y:S05]  /*14240*/  WARPSYNC.COLLECTIVE R54, `(.L_x_1712) ;  /* 0x0000000036087348 */ /* 0x01ffea0003c00000 */
[----:B------:R0:W0:Y:S02]  /*14250*/  SHFL.DOWN P3, R55, R47, R46, R57 ;  /* 0x0800002e2f377389 */ /* 0x0000240000060039 */
[----:B01234-:R-:W-:Y:S05]  /*14260*/  ENDCOLLECTIVE ;  /* 0x000000000000791b */ /* 0x01ffea0003800000 */
.L_x_1712:
[----:B------:R-:W-:Y:S05]  /*14270*/  BSYNC B0 ;  /* 0x0000000000007941 */ /* 0x000fea0003800000 */
.L_x_1711:
[----:B------:R-:W-:Y:S01]  /*14280*/  IMAD.MOV.U32 R61, RZ, RZ, R55 ;  /* 0x000000ffff3d7224 */ /* 0x000fe200078e0037 */
[----:B------:R-:W-:Y:S06]  /*14290*/  BRA `(.L_x_1713) ;  /* 0xffffff2000147947 */ /* 0x000fec000383ffff */
.L_x_1323:
[----:B------:R-:W-:Y:S01]  /*142a0*/  BSSY B0, `(.L_x_1714) ;  /* 0x0000007000007945 */ /* 0x000fe20003800000 */
[----:B------:R-:W-:Y:S02]  /*142b0*/  IMAD.MOV.U32 R47, RZ, RZ, R41 ;  /* 0x000000ffff2f7224 */ /* 0x000fe400078e0029 */
[----:B------:R-:W-:Y:S02]  /*142c0*/  IMAD.MOV.U32 R46, RZ, RZ, 0x2 ;  /* 0x00000002ff2e7424 */ /* 0x000fe400078e00ff */
[----:B------:R-:W-:-:S07]  /*142d0*/  IMAD.MOV.U32 R54, RZ, RZ, -0x1 ;  /* 0xffffffffff367424 */ /* 0x000fce00078e00ff */
[----:B01234-:R-:W-:Y:S05]  /*142e0*/  WARPSYNC.COLLECTIVE R54, `(.L_x_1715) ;  /* 0x0000000036087348 */ /* 0x01ffea0003c00000 */
[----:B------:R0:W0:Y:S02]  /*142f0*/  SHFL.DOWN P3, R55, R47, R46, R57 ;  /* 0x0800002e2f377389 */ /* 0x0000240000060039 */
[----:B01234-:R-:W-:Y:S05]  /*14300*/  ENDCOLLECTIVE ;  /* 0x000000000000791b */ /* 0x01ffea0003800000 */
.L_x_1715:
[----:B------:R-:W-:Y:S05]  /*14310*/  BSYNC B0 ;  /* 0x0000000000007941 */ /* 0x000fea0003800000 */
.L_x_1714:
[----:B------:R-:W-:Y:S05]  /*14320*/  BRA `(.L_x_1716) ;  /* 0xffffff1c00f87947 */ /* 0x000fea000383ffff */
.L_x_1324:
[----:B------:R-:W-:Y:S01]  /*14330*/  BSSY B0, `(.L_x_1717) ;  /* 0x0000007000007945 */ /* 0x000fe20003800000 */
[----:B------:R-:W-:Y:S02]  /*14340*/  IMAD.MOV.U32 R47, RZ, RZ, R39 ;  /* 0x000000ffff2f7224 */ /* 0x000fe400078e0027 */
[----:B------:R-:W-:Y:S02]  /*14350*/  IMAD.MOV.U32 R46, RZ, RZ, 0x2 ;  /* 0x00000002ff2e7424 */ /* 0x000fe400078e00ff */
[----:B------:R-:W-:-:S07]  /*14360*/  IMAD.MOV.U32 R54, RZ, RZ, -0x1 ;  /* 0xffffffffff367424 */ /* 0x000fce00078e00ff */
[----:B01234-:R-:W-:Y:S05]  /*14370*/  WARPSYNC.COLLECTIVE R54, `(.L_x_1718) ;  /* 0x0000000036087348 */ /* 0x01ffea0003c00000 */
[----:B------:R0:W0:Y:S02]  /*14380*/  SHFL.DOWN P3, R55, R47, R46, R57 ;  /* 0x0800002e2f377389 */ /* 0x0000240000060039 */
[----:B01234-:R-:W-:Y:S05]  /*14390*/  ENDCOLLECTIVE ;  /* 0x000000000000791b */ /* 0x01ffea0003800000 */
.L_x_1718:
[----:B------:R-:W-:Y:S05]  /*143a0*/  BSYNC B0 ;  /* 0x0000000000007941 */ /* 0x000fea0003800000 */
.L_x_1717:
[----:B------:R-:W-:Y:S05]  /*143b0*/  BRA `(.L_x_1719) ;  /* 0xffffff1c00dc7947 */ /* 0x000fea000383ffff */
.L_x_1325:
[----:B------:R-:W-:Y:S01]  /*143c0*/  BSSY B0, `(.L_x_1720) ;  /* 0x0000007000007945 */ /* 0x000fe20003800000 */
[----:B------:R-:W-:Y:S02]  /*143d0*/  IMAD.MOV.U32 R47, RZ, RZ, R42 ;  /* 0x000000ffff2f7224 */ /* 0x000fe400078e002a */
[----:B------:R-:W-:Y:S02]  /*143e0*/  IMAD.MOV.U32 R46, RZ, RZ, 0x2 ;  /* 0x00000002ff2e7424 */ /* 0x000fe400078e00ff */
[----:B------:R-:W-:-:S07]  /*143f0*/  IMAD.MOV.U32 R54, RZ, RZ, -0x1 ;  /* 0xffffffffff367424 */ /* 0x000fce00078e00ff */
[----:B01234-:R-:W-:Y:S05]  /*14400*/  WARPSYNC.COLLECTIVE R54, `(.L_x_1721) ;  /* 0x0000000036087348 */ /* 0x01ffea0003c00000 */
[----:B------:R0:W0:Y:S02]  /*14410*/  SHFL.DOWN P3, R55, R47, R46, R57 ;  /* 0x0800002e2f377389 */ /* 0x0000240000060039 */
[----:B01234-:R-:W-:Y:S05]  /*14420*/  ENDCOLLECTIVE ;  /* 0x000000000000791b */ /* 0x01ffea0003800000 */
.L_x_1721:
[----:B------:R-:W-:Y:S05]  /*14430*/  BSYNC B0 ;  /* 0x0000000000007941 */ /* 0x000fea0003800000 */
.L_x_1720:
[----:B------:R-:W-:Y:S05]  /*14440*/  BRA `(.L_x_1722) ;  /* 0xffffff1c00c07947 */ /* 0x000fea000383ffff */
.L_x_1326:
[----:B------:R-:W-:Y:S01]  /*14450*/  BSSY B0, `(.L_x_1723) ;  /* 0x0000007000007945 */ /* 0x000fe20003800000 */
[----:B------:R-:W-:Y:S02]  /*14460*/  IMAD.MOV.U32 R47, RZ, RZ, R12 ;  /* 0x000000ffff2f7224 */ /* 0x000fe400078e000c */
[----:B------:R-:W-:Y:S02]  /*14470*/  IMAD.MOV.U32 R46, RZ, RZ, 0x2 ;  /* 0x00000002ff2e7424 */ /* 0x000fe400078e00ff */
[----:B------:R-:W-:-:S07]  /*14480*/  IMAD.MOV.U32 R54, RZ, RZ, -0x1 ;  /* 0xffffffffff367424 */ /* 0x000fce00078e00ff */
[----:B01234-:R-:W-:Y:S05]  /*14490*/  WARPSYNC.COLLECTIVE R54, `(.L_x_1724) ;  /* 0x0000000036087348 */ /* 0x01ffea0003c00000 */
[----:B------:R0:W0:Y:S02]  /*144a0*/  SHFL.DOWN P3, R55, R47, R46, R57 ;  /* 0x0800002e2f377389 */ /* 0x0000240000060039 */
[----:B01234-:R-:W-:Y:S05]  /*144b0*/  ENDCOLLECTIVE ;  /* 0x000000000000791b */ /* 0x01ffea0003800000 */
.L_x_1724:
[----:B------:R-:W-:Y:S05]  /*144c0*/  BSYNC B0 ;  /* 0x0000000000007941 */ /* 0x000fea0003800000 */
.L_x_1723:
[----:B------:R-:W-:Y:S02]  /*144d0*/  IMAD.MOV.U32 R47, RZ, RZ, R13 ;  /* 0x000000ffff2f7224 */ /* 0x000fe400078e000d */
[----:B------:R-:W-:Y:S02]  /*144e0*/  IMAD.MOV.U32 R46, RZ, RZ, 0x2 ;  /* 0x00000002ff2e7424 */ /* 0x000fe400078e00ff */
[----:B------:R-:W-:Y:S02]  /*144f0*/  IMAD.MOV.U32 R54, RZ, RZ, -0x1 ;  /* 0xffffffffff367424 */ /* 0x000fe400078e00ff */
[----:B------:R-:W-:-:S07]  /*14500*/  IMAD.MOV.U32 R60, RZ, RZ, R55 ;  /* 0x000000ffff3c7224 */ /* 0x000fce00078e0037 */
[----:B------:R-:W-:Y:S05]  /*14510*/  WARPSYNC.COLLECTIVE R54, `(.L_x_1725) ;  /* 0x0000000036087348 */ /* 0x000fea0003c00000 */
[----:B------:R0:W1:Y:S02]  /*14520*/  SHFL.DOWN P3, R55, R47, R46, R57 ;  /* 0x0800002e2f377389 */ /* 0x0000640000060039 */
[----:B01----:R-:W-:Y:S05]  /*14530*/  ENDCOLLECTIVE ;  /* 0x000000000000791b */ /* 0x003fea0003800000 */
.L_x_1725:
[----:B------:R-:W-:Y:S02]  /*14540*/  IMAD.MOV.U32 R47, RZ, RZ, R14 ;  /* 0x000000ffff2f7224 */ /* 0x000fe400078e000e */
[----:B------:R-:W-:-:S07]  /*14550*/  IMAD.MOV.U32 R63, RZ, RZ, R55 ;  /* 0x000000ffff3f7224 */ /* 0x000fce00078e0037 */
[----:B------:R-:W-:Y:S05]  /*14560*/  WARPSYNC.COLLECTIVE R54, `(.L_x_1726) ;  /* 0x0000000036087348 */ /* 0x000fea0003c00000 */
[----:B------:R0:W1:Y:S02]  /*14570*/  SHFL.DOWN P3, R55, R47, R46, R57 ;  /* 0x0800002e2f377389 */ /* 0x0000640000060039 */
[----:B01----:R-:W-:Y:S05]  /*14580*/  ENDCOLLECTIVE ;  /* 0x000000000000791b */ /* 0x003fea0003800000 */
.L_x_1726:
[----:B------:R-:W-:Y:S02]  /*14590*/  IMAD.MOV.U32 R47, RZ, RZ, R15 ;  /* 0x000000ffff2f7224 */ /* 0x000fe400078e000f */
[----:B------:R-:W-:-:S07]  /*145a0*/  IMAD.MOV.U32 R62, RZ, RZ, R55 ;  /* 0x000000ffff3e7224 */ /* 0x000fce00078e0037 */
[----:B------:R-:W-:Y:S05]  /*145b0*/  WARPSYNC.COLLECTIVE R54, `(.L_x_1727) ;  /* 0x0000000036087348 */ /* 0x000fea0003c00000 */
[----:B------:R0:W1:Y:S02]  /*145c0*/  SHFL.DOWN P3, R55, R47, R46, R57 ;  /* 0x0800002e2f377389 */ /* 0x0000640000060039 */
[----:B01----:R-:W-:Y:S05]  /*145d0*/  ENDCOLLECTIVE ;  /* 0x000000000000791b */ /* 0x003fea0003800000 */
.L_x_1727:
[----:B------:R-:W-:Y:S02]  /*145e0*/  IMAD.MOV.U32 R47, RZ, RZ, R44 ;  /* 0x000000ffff2f7224 */ /* 0x000fe400078e002c */
[----:B------:R-:W-:-:S07]  /*145f0*/  IMAD.MOV.U32 R65, RZ, RZ, R55 ;  /* 0x000000ffff417224 */ /* 0x000fce00078e0037 */
[----:B------:R-:W-:Y:S05]  /*14600*/  WARPSYNC.COLLECTIVE R54, `(.L_x_1728) ;  /* 0x0000000036087348 */ /* 0x000fea0003c00000 */
[----:B------:R0:W1:Y:S02]  /*14610*/  SHFL.DOWN P3, R55, R47, R46, R57 ;  /* 0x0800002e2f377389 */ /* 0x0000640000060039 */
[----:B01----:R-:W-:Y:S05]  /*14620*/  ENDCOLLECTIVE ;  /* 0x000000000000791b */ /* 0x003fea0003800000 */
.L_x_1728:
[----:B------:R-:W-:Y:S01]  /*14630*/  IMAD.MOV.U32 R59, RZ, RZ, R55 ;  /* 0x000000ffff3b7224 */ /* 0x000fe200078e0037 */
[----:B------:R-:W-:Y:S06]  /*14640*/  BRA `(.L_x_1729) ;  /* 0xffffff1c005c7947 */ /* 0x000fec000383ffff */
.L_x_1327:
[----:B------:R-:W-:Y:S01]  /*14650*/  BSSY B0, `(.L_x_1730) ;  /* 0x0000007000007945 */ /* 0x000fe20003800000 */
[----:B------:R-:W-:Y:S02]  /*14660*/  IMAD.MOV.U32 R47, RZ, RZ, R56 ;  /* 0x000000ffff2f7224 */ /* 0x000fe400078e0038 */
[----:B------:R-:W-:Y:S02]  /*14670*/  IMAD.MOV.U32 R46, RZ, RZ, 0x2 ;  /* 0x00000002ff2e7424 */ /* 0x000fe400078e00ff */
[----:B------:R-:W-:-:S07]  /*14680*/  IMAD.MOV.U32 R54, RZ, RZ, -0x1 ;  /* 0xffffffffff367424 */ /* 0x000fce00078e00ff */
[----:B01234-:R-:W-:Y:S05]  /*14690*/  WARPSYNC.COLLECTIVE R54, `(.L_x_1731) ;  /* 0x0000000036087348 */ /* 0x01ffea0003c00000 */
[----:B------:R0:W0:Y:S02]  /*146a0*/  SHFL.DOWN P3, R55, R47, R46, R57 ;  /* 0x0800002e2f377389 */ /* 0x0000240000060039 */
[----:B01234-:R-:W-:Y:S05]  /*146b0*/  ENDCOLLECTIVE ;  /* 0x000000000000791b */ /* 0x01ffea0003800000 */
.L_x_1731:
[----:B------:R-:W-:Y:S05]  /*146c0*/  BSYNC B0 ;  /* 0x0000000000007941 */ /* 0x000fea0003800000 */
.L_x_1730:
[----:B------:R-:W-:Y:S05]  /*146d0*/  BRA `(.L_x_1732) ;  /* 0xffffff1c00487947 */ /* 0x000fea000383ffff */
.L_x_1328:
[----:B------:R-:W-:Y:S01]  /*146e0*/  BSSY B0, `(.L_x_1733) ;  /* 0x0000007000007945 */ /* 0x000fe20003800000 */
[----:B------:R-:W-:Y:S02]  /*146f0*/  IMAD.MOV.U32 R47, RZ, RZ, R43 ;  /* 0x000000ffff2f7224 */ /* 0x000fe400078e002b */
[----:B------:R-:W-:Y:S02]  /*14700*/  IMAD.MOV.U32 R46, RZ, RZ, 0x2 ;  /* 0x00000002ff2e7424 */ /* 0x000fe400078e00ff */
[----:B------:R-:W-:-:S07]  /*14710*/  IMAD.MOV.U32 R54, RZ, RZ, -0x1 ;  /* 0xffffffffff367424 */ /* 0x000fce00078e00ff */
[----:B01234-:R-:W-:Y:S05]  /*14720*/  WARPSYNC.COLLECTIVE R54, `(.L_x_1734) ;  /* 0x0000000036087348 */ /* 0x01ffea0003c00000 */
[----:B------:R0:W0:Y:S02]  /*14730*/  SHFL.DOWN P3, R55, R47, R46, R57 ;  /* 0x0800002e2f377389 */ /* 0x0000240000060039 */
[----:B01234-:R-:W-:Y:S05]  /*14740*/  ENDCOLLECTIVE ;  /* 0x000000000000791b */ /* 0x01ffea0003800000 */
.L_x_1734:
[----:B------:R-:W-:Y:S05]  /*14750*/  BSYNC B0 ;  /* 0x0000000000007941 */ /* 0x000fea0003800000 */
.L_x_1733:
[----:B------:R-:W-:Y:S05]  /*14760*/  BRA `(.L_x_1735) ;  /* 0xffffff1c002c7947 */ /* 0x000fea000383ffff */
.L_x_1329:
[----:B------:R-:W-:Y:S01]  /*14770*/  BSSY B0, `(.L_x_1736) ;  /* 0x0000007000007945 */ /* 0x000fe20003800000 */
[----:B------:R-:W-:Y:S02]  /*14780*/  IMAD.MOV.U32 R47, RZ, RZ, R45 ;  /* 0x000000ffff2f7224 */ /* 0x000fe400078e002d */
[----:B------:R-:W-:Y:S02]  /*14790*/  IMAD.MOV.U32 R46, RZ, RZ, 0x2 ;  /* 0x00000002ff2e7424 */ /* 0x000fe400078e00ff */
[----:B------:R-:W-:-:S07]  /*147a0*/  IMAD.MOV.U32 R54, RZ, RZ, -0x1 ;  /* 0xffffffffff367424 */ /* 0x000fce00078e00ff */
[----:B01234-:R-:W-:Y:S05]  /*147b0*/  WARPSYNC.COLLECTIVE R54, `(.L_x_1737) ;  /* 0x0000000036087348 */ /* 0x01ffea0003c00000 */
[----:B------:R0:W0:Y:S02]  /*147c0*/  SHFL.DOWN P3, R55, R47, R46, R57 ;  /* 0x0800002e2f377389 */ /* 0x0000240000060039 */
[----:B01234-:R-:W-:Y:S05]  /*147d0*/  ENDCOLLECTIVE ;  /* 0x000000000000791b */ /* 0x01ffea0003800000 */
.L_x_1737:
[----:B------:R-:W-:Y:S05]  /*147e0*/  BSYNC B0 ;  /* 0x0000000000007941 */ /* 0x000fea0003800000 */
.L_x_1736:
[----:B------:R-:W-:Y:S05]  /*147f0*/  BRA `(.L_x_1738) ;  /* 0xffffff1c00107947 */ /* 0x000fea000383ffff */
.L_x_1332:
[----:B------:R-:W-:Y:S01]  /*14800*/  BSSY B0, `(.L_x_1739) ;  /* 0x0000007000007945 */ /* 0x000fe20003800000 */
[----:B------:R-:W-:Y:S02]  /*14810*/  IMAD.MOV.U32 R47, RZ, RZ, R58 ;  /* 0x000000ffff2f7224 */ /* 0x000fe400078e003a */
[----:B------:R-:W-:Y:S02]  /*14820*/  IMAD.MOV.U32 R46, RZ, RZ, 0x4 ;  /* 0x00000004ff2e7424 */ /* 0x000fe400078e00ff */
[----:B------:R-:W-:-:S07]  /*14830*/  IMAD.MOV.U32 R54, RZ, RZ, -0x1 ;  /* 0xffffffffff367424 */ /* 0x000fce00078e00ff */
[----:B01234-:R-:W-:Y:S05]  /*14840*/  WARPSYNC.COLLECTIVE R54, `(.L_x_1740) ;  /* 0x0000000036087348 */ /* 0x01ffea0003c00000 */
[----:B------:R0:W0:Y:S02]  /*14850*/  SHFL.DOWN P3, R55, R47, R46, R57 ;  /* 0x0800002e2f377389 */ /* 0x0000240000060039 */
[----:B01234-:R-:W-:Y:S05]  /*14860*/  ENDCOLLECTIVE ;  /* 0x000000000000791b */ /* 0x01ffea0003800000 */
.L_x_1740:
[----:B------:R-:W-:Y:S05]  /*14870*/  BSYNC B0 ;  /* 0x0000000000007941 */ /* 0x000fea0003800000 */
.L_x_1739:
[----:B------:R-:W-:Y:S01]  /*14880*/  IMAD.MOV.U32 R61, RZ, RZ, R55 ;  /* 0x000000ffff3d7224 */ /* 0x000fe200078e0037 */
[----:B------:R-:W-:Y:S06]  /*14890*/  BRA `(.L_x_1741) ;  /* 0xffffff1c003c7947 */ /* 0x000fec000383ffff */
.L_x_1333:
[----:B------:R-:W-:Y:S01]  /*148a0*/  BSSY B0, `(.L_x_1742) ;  /* 0x0000007000007945 */ /* 0x000fe20003800000 */
[----:B------:R-:W-:Y:S02]  /*148b0*/  IMAD.MOV.U32 R47, RZ, RZ, R41 ;  /* 0x000000ffff2f7224 */ /* 0x000fe400078e0029 */
[----:B------:R-:W-:Y:S02]  /*148c0*/  IMAD.MOV.U32 R46, RZ, RZ, 0x4 ;  /* 0x00000004ff2e7424 */ /* 0x000fe400078e00ff */
[----:B------:R-:W-:-:S07]  /*148d0*/  IMAD.MOV.U32 R54, RZ, RZ, -0x1 ;  /* 0xffffffffff367424 */ /* 0x000fce00078e00ff */
[----:B01234-:R-:W-:Y:S05]  /*148e0*/  WARPSYNC.COLLECTIVE R54, `(.L_x_1743) ;  /* 0x0000000036087348 */ /* 0x01ffea0003c00000 */
[----:B------:R0:W0:Y:S02]  /*148f0*/  SHFL.DOWN P3, R55, R47, R46, R57 ;  /* 0x0800002e2f377389 */ /* 0x0000240000060039 */
[----:B01234-:R-:W-:Y:S05]  /*14900*/  ENDCOLLECTIVE ;  /* 0x000000000000791b */ /* 0x01ffea0003800000 */
.L_x_1743:
[----:B------:R-:W-:Y:S05]  /*14910*/  BSYNC B0 ;  /* 0x0000000000007941 */ /* 0x000fea0003800000 */
.L_x_1742:
[----:B------:R-:W-:Y:S05]  /*14920*/  BRA `(.L_x_1744) ;  /* 0xffffff1c00207947 */ /* 0x000fea000383ffff */
.L_x_1334:
[----:B------:R-:W-:Y:S01]  /*14930*/  BSSY B0, `(.L_x_1745) ;  /* 0x0000007000007945 */ /* 0x000fe20003800000 */
[----:B------:R-:W-:Y:S02]  /*14940*/  IMAD.MOV.U32 R47, RZ, RZ, R39 ;  /* 0x000000ffff2f7224 */ /* 0x000fe400078e0027 */
[----:B------:R-:W-:Y:S02]  /*14950*/  IMAD.MOV.U32 R46, RZ, RZ, 0x4 ;  /* 0x00000004ff2e7424 */ /* 0x000fe400078e00ff */
[----:B------:R-:W-:-:S07]  /*14960*/  IMAD.MOV.U32 R54, RZ, RZ, -0x1 ;  /* 0xffffffffff367424 */ /* 0x000fce00078e00ff */
[----:B01234-:R-:W-:Y:S05]  /*14970*/  WARPSYNC.COLLECTIVE R54, `(.L_x_1746) ;  /* 0x0000000036087348 */ /* 0x01ffea0003c00000 */
[----:B------:R0:W0:Y:S02]  /*14980*/  SHFL.DOWN P3, R55, R47, R46, R57 ;  /* 0x0800002e2f377389 */ /* 0x0000240000060039 */
[----:B01234-:R-:W-:Y:S05]  /*14990*/  ENDCOLLECTIVE ;  /* 0x000000000000791b */ /* 0x01ffea0003800000 */
.L_x_1746:
[----:B------:R-:W-:Y:S05]  /*149a0*/  BSYNC B0 ;  /* 0x0000000000007941 */ /* 0x000fea0003800000 */
.L_x_1745:
[----:B------:R-:W-:Y:S05]  /*149b0*/  BRA `(.L_x_1747) ;  /* 0xffffff1c00047947 */ /* 0x000fea000383ffff */
.L_x_1335:
[----:B------:R-:W-:Y:S01]  /*149c0*/  BSSY B0, `(.L_x_1748) ;  /* 0x0000007000007945 */ /* 0x000fe20003800000 */
[----:B------:R-:W-:Y:S02]  /*149d0*/  IMAD.MOV.U32 R47, RZ, RZ, R42 ;  /* 0x000000ffff2f7224 */ /* 0x000fe400078e002a */
[----:B------:R-:W-:Y:S02]  /*149e0*/  IMAD.MOV.U32 R46, RZ, RZ, 0x4 ;  /* 0x00000004ff2e7424 */ /* 0x000fe400078e00ff */
[----:B------:R-:W-:-:S07]  /*149f0*/  IMAD.MOV.U32 R54, RZ, RZ, -0x1 ;  /* 0xffffffffff367424 */ /* 0x000fce00078e00ff */
[----:B01234-:R-:W-:Y:S05]  /*14a00*/  WARPSYNC.COLLECTIVE R54, `(.L_x_1749) ;  /* 0x0000000036087348 */ /* 0x01ffea0003c00000 */
[----:B------:R0:W0:Y:S02]  /*14a10*/  SHFL.DOWN P3, R55, R47, R46, R57 ;  /* 0x0800002e2f377389 */ /* 0x0000240000060039 */
[----:B01234-:R-:W-:Y:S05]  /*14a20*/  ENDCOLLECTIVE ;  /* 0x000000000000791b */ /* 0x01ffea0003800000 */
.L_x_1749:
[----:B------:R-:W-:Y:S05]  /*14a30*/  BSYNC B0 ;  /* 0x0000000000007941 */ /* 0x000fea0003800000 */
.L_x_1748:
[----:B------:R-:W-:Y:S05]  /*14a40*/  BRA `(.L_x_1750) ;  /* 0xffffff1800e87947 */ /* 0x000fea000383ffff */
.L_x_1336:
[----:B------:R-:W-:Y:S01]  /*14a50*/  BSSY B0, `(.L_x_1751) ;  /* 0x0000007000007945 */ /* 0x000fe20003800000 */
[----:B------:R-:W-:Y:S02]  /*14a60*/  IMAD.MOV.U32 R47, RZ, RZ, R12 ;  /* 0x000000ffff2f7224 */ /* 0x000fe400078e000c */
[----:B------:R-:W-:Y:S02]  /*14a70*/  IMAD.MOV.U32 R46, RZ, RZ, 0x4 ;  /* 0x00000004ff2e7424 */ /* 0x000fe400078e00ff */
[----:B------:R-:W-:-:S07]  /*14a80*/  IMAD.MOV.U32 R54, RZ, RZ, -0x1 ;  /* 0xffffffffff367424 */ /* 0x000fce00078e00ff */
[----:B01234-:R-:W-:Y:S05]  /*14a90*/  WARPSYNC.COLLECTIVE R54, `(.L_x_1752) ;  /* 0x0000000036087348 */ /* 0x01ffea0003c00000 */
[----:B------:R0:W0:Y:S02]  /*14aa0*/  SHFL.DOWN P3, R55, R47, R46, R57 ;  /* 0x0800002e2f377389 */ /* 0x0000240000060039 */
[----:B01234-:R-:W-:Y:S05]  /*14ab0*/  ENDCOLLECTIVE ;  /* 0x000000000000791b */ /* 0x01ffea0003800000 */
.L_x_1752:
[----:B------:R-:W-:Y:S05]  /*14ac0*/  BSYNC B0 ;  /* 0x0000000000007941 */ /* 0x000fea0003800000 */
.L_x_1751:
[----:B------:R-:W-:Y:S01]  /*14ad0*/  IMAD.MOV.U32 R47, RZ, RZ, R13 ;  /* 0x000000ffff2f7224 */ /* 0x000fe200078e000d */
[----:B------:R-:W-:Y:S01]  /*14ae0*/  MOV R54, 0xffffffff ;  /* 0xffffffff00367802 */ /* 0x000fe20000000f00 */
[----:B------:R-:W-:Y:S02]  /*14af0*/  IMAD.MOV.U32 R46, RZ, RZ, 0x4 ;  /* 0x00000004ff2e7424 */ /* 0x000fe400078e00ff */
[----:B------:R-:W-:-:S07]  /*14b00*/  IMAD.MOV.U32 R60, RZ, RZ, R55 ;  /* 0x000000ffff3c7224 */ /* 0x000fce00078e0037 */
[----:B------:R-:W-:Y:S05]  /*14b10*/  WARPSYNC.COLLECTIVE R54, `(.L_x_1753) ;  /* 0x0000000036087348 */ /* 0x000fea0003c00000 */
[----:B------:R0:W1:Y:S02]  /*14b20*/  SHFL.DOWN P3, R55, R47, R46, R57 ;  /* 0x0800002e2f377389 */ /* 0x0000640000060039 */
[----:B01----:R-:W-:Y:S05]  /*14b30*/  ENDCOLLECTIVE ;  /* 0x000000000000791b */ /* 0x003fea0003800000 */
.L_x_1753:
[----:B------:R-:W-:Y:S02]  /*14b40*/  IMAD.MOV.U32 R47, RZ, RZ, R14 ;  /* 0x000000ffff2f7224 */ /* 0x000fe400078e000e */
[----:B------:R-:W-:-:S07]  /*14b50*/  IMAD.MOV.U32 R63, RZ, RZ, R55 ;  /* 0x000000ffff3f7224 */ /* 0x000fce00078e0037 */
[----:B------:R-:W-:Y:S05]  /*14b60*/  WARPSYNC.COLLECTIVE R54, `(.L_x_1754) ;  /* 0x0000000036087348 */ /* 0x000fea0003c00000 */
[----:B------:R0:W1:Y:S02]  /*14b70*/  SHFL.DOWN P3, R55, R47, R46, R57 ;  /* 0x0800002e2f377389 */ /* 0x0000640000060039 */
[----:B01----:R-:W-:Y:S05]  /*14b80*/  ENDCOLLECTIVE ;  /* 0x000000000000791b */ /* 0x003fea0003800000 */
.L_x_1754:
[----:B------:R-:W-:Y:S02]  /*14b90*/  IMAD.MOV.U32 R47, RZ, RZ, R15 ;  /* 0x000000ffff2f7224 */ /* 0x000fe400078e000f */
[----:B------:R-:W-:-:S07]  /*14ba0*/  IMAD.MOV.U32 R62, RZ, RZ, R55 ;  /* 0x000000ffff3e7224 */ /* 0x000fce00078e0037 */
[----:B------:R-:W-:Y:S05]  /*14bb0*/  WARPSYNC.COLLECTIVE R54, `(.L_x_1755) ;  /* 0x0000000036087348 */ /* 0x000fea0003c00000 */
[----:B------:R0:W1:Y:S02]  /*14bc0*/  SHFL.DOWN P3, R55, R47, R46, R57 ;  /* 0x0800002e2f377389 */ /* 0x0000640000060039 */
[----:B01----:R-:W-:Y:S05]  /*14bd0*/  ENDCOLLECTIVE ;  /* 0x000000000000791b */ /* 0x003fea0003800000 */
.L_x_1755:
[----:B------:R-:W-:Y:S02]  /*14be0*/  IMAD.MOV.U32 R47, RZ, RZ, R44 ;  /* 0x000000ffff2f7224 */ /* 0x000fe400078e002c */
[----:B------:R-:W-:-:S07]  /*14bf0*/  IMAD.MOV.U32 R65, RZ, RZ, R55 ;  /* 0x000000ffff417224 */ /* 0x000fce00078e0037 */
[----:B------:R-:W-:Y:S05]  /*14c00*/  WARPSYNC.COLLECTIVE R54, `(.L_x_1756) ;  /* 0x0000000036087348 */ /* 0x000fea0003c00000 */
[----:B------:R0:W1:Y:S02]  /*14c10*/  SHFL.DOWN P3, R55, R47, R46, R57 ;  /* 0x0800002e2f377389 */ /* 0x0000640000060039 */
[----:B01----:R-:W-:Y:S05]  /*14c20*/  ENDCOLLECTIVE ;  /* 0x000000000000791b */ /* 0x003fea0003800000 */
.L_x_1756:
[----:B------:R-:W-:Y:S01]  /*14c30*/  IMAD.MOV.U32 R59, RZ, RZ, R55 ;  /* 0x000000ffff3b7224 */ /* 0x000fe200078e0037 */
[----:B------:R-:W-:Y:S06]  /*14c40*/  BRA `(.L_x_1757) ;  /* 0xffffff1800847947 */ /* 0x000fec000383ffff */
.L_x_1337:
[----:B------:R-:W-:Y:S01]  /*14c50*/  BSSY B0, `(.L_x_1758) ;  /* 0x0000007000007945 */ /* 0x000fe20003800000 */
[----:B------:R-:W-:Y:S02]  /*14c60*/  IMAD.MOV.U32 R47, RZ, RZ, R56 ;  /* 0x000000ffff2f7224 */ /* 0x000fe400078e0038 */
[----:B------:R-:W-:Y:S02]  /*14c70*/  IMAD.MOV.U32 R46, RZ, RZ, 0x4 ;  /* 0x00000004ff2e7424 */ /* 0x000fe400078e00ff */
[----:B------:R-:W-:-:S07]  /*14c80*/  IMAD.MOV.U32 R54, RZ, RZ, -0x1 ;  /* 0xffffffffff367424 */ /* 0x000fce00078e00ff */
[----:B01234-:R-:W-:Y:S05]  /*14c90*/  WARPSYNC.COLLECTIVE R54, `(.L_x_1759) ;  /* 0x0000000036087348 */ /* 0x01ffea0003c00000 */
[----:B------:R0:W0:Y:S02]  /*14ca0*/  SHFL.DOWN P3, R55, R47, R46, R57 ;  /* 0x0800002e2f377389 */ /* 0x0000240000060039 */
[----:B01234-:R-:W-:Y:S05]  /*14cb0*/  ENDCOLLECTIVE ;  /* 0x000000000000791b */ /* 0x01ffea0003800000 */
.L_x_1759:
[----:B------:R-:W-:Y:S05]  /*14cc0*/  BSYNC B0 ;  /* 0x0000000000007941 */ /* 0x000fea0003800000 */
.L_x_1758:
[----:B------:R-:W-:Y:S05]  /*14cd0*/  BRA `(.L_x_1760) ;  /* 0xffffff1800707947 */ /* 0x000fea000383ffff */
.L_x_1338:
[----:B------:R-:W-:Y:S01]  /*14ce0*/  BSSY B0, `(.L_x_1761) ;  /* 0x0000007000007945 */ /* 0x000fe20003800000 */
[----:B------:R-:W-:Y:S02]  /*14cf0*/  IMAD.MOV.U32 R47, RZ, RZ, R43 ;  /* 0x000000ffff2f7224 */ /* 0x000fe400078e002b */
[----:B------:R-:W-:Y:S02]  /*14d00*/  IMAD.MOV.U32 R46, RZ, RZ, 0x4 ;  /* 0x00000004ff2e7424 */ /* 0x000fe400078e00ff */
[----:B------:R-:W-:-:S07]  /*14d10*/  IMAD.MOV.U32 R54, RZ, RZ, -0x1 ;  /* 0xffffffffff367424 */ /* 0x000fce00078e00ff */
[----:B01234-:R-:W-:Y:S05]  /*14d20*/  WARPSYNC.COLLECTIVE R54, `(.L_x_1762) ;  /* 0x0000000036087348 */ /* 0x01ffea0003c00000 */
[----:B------:R0:W0:Y:S02]  /*14d30*/  SHFL.DOWN P3, R55, R47, R46, R57 ;  /* 0x0800002e2f377389 */ /* 0x0000240000060039 */
[----:B01234-:R-:W-:Y:S05]  /*14d40*/  ENDCOLLECTIVE ;  /* 0x000000000000791b */ /* 0x01ffea0003800000 */
.L_x_1762:
[----:B------:R-:W-:Y:S05]  /*14d50*/  BSYNC B0 ;  /* 0x0000000000007941 */ /* 0x000fea0003800000 */
.L_x_1761:
[----:B------:R-:W-:Y:S05]  /*14d60*/  BRA `(.L_x_1763) ;  /* 0xffffff1800547947 */ /* 0x000fea000383ffff */
.L_x_1339:
[----:B------:R-:W-:Y:S01]  /*14d70*/  BSSY B0, `(.L_x_1764) ;  /* 0x0000007000007945 */ /* 0x000fe20003800000 */
[----:B------:R-:W-:Y:S02]  /*14d80*/  IMAD.MOV.U32 R47, RZ, RZ, R45 ;  /* 0x000000ffff2f7224 */ /* 0x000fe400078e002d */
[----:B------:R-:W-:Y:S02]  /*14d90*/  IMAD.MOV.U32 R46, RZ, RZ, 0x4 ;  /* 0x00000004ff2e7424 */ /* 0x000fe400078e00ff */
[----:B------:R-:W-:-:S07]  /*14da0*/  IMAD.MOV.U32 R54, RZ, RZ, -0x1 ;  /* 0xffffffffff367424 */ /* 0x000fce00078e00ff */
[----:B01234-:R-:W-:Y:S05]  /*14db0*/  WARPSYNC.COLLECTIVE R54, `(.L_x_1765) ;  /* 0x0000000036087348 */ /* 0x01ffea0003c00000 */
[----:B------:R0:W0:Y:S02]  /*14dc0*/  SHFL.DOWN P3, R55, R47, R46, R57 ;  /* 0x0800002e2f377389 */ /* 0x0000240000060039 */
[----:B01234-:R-:W-:Y:S05]  /*14dd0*/  ENDCOLLECTIVE ;  /* 0x000000000000791b */ /* 0x01ffea0003800000 */
.L_x_1765:
[----:B------:R-:W-:Y:S05]  /*14de0*/  BSYNC B0 ;  /* 0x0000000000007941 */ /* 0x000fea0003800000 */
.L_x_1764:
[----:B------:R-:W-:Y:S05]  /*14df0*/  BRA `(.L_x_1766) ;  /* 0xffffff1800387947 */ /* 0x000fea000383ffff */
.L_x_1342:
[----:B------:R-:W-:Y:S01]  /*14e00*/  BSSY B0, `(.L_x_1767) ;  /* 0x0000007000007945 */ /* 0x000fe20003800000 */
[----:B------:R-:W-:Y:S02]  /*14e10*/  IMAD.MOV.U32 R47, RZ, RZ, R58 ;  /* 0x000000ffff2f7224 */ /* 0x000fe400078e003a */
[----:B------:R-:W-:Y:S02]  /*14e20*/  IMAD.MOV.U32 R46, RZ, RZ, 0x8 ;  /* 0x00000008ff2e7424 */ /* 0x000fe400078e00ff */
[----:B------:R-:W-:-:S07]  /*14e30*/  IMAD.MOV.U32 R54, RZ, RZ, -0x1 ;  /* 0xffffffffff367424 */ /* 0x000fce00078e00ff */
[----:B01234-:R-:W-:Y:S05]  /*14e40*/  WARPSYNC.COLLECTIVE R54, `(.L_x_1768) ;  /* 0x0000000036087348 */ /* 0x01ffea0003c00000 */
[----:B------:R0:W0:Y:S02]  /*14e50*/  SHFL.DOWN P3, R55, R47, R46, R57 ;  /* 0x0800002e2f377389 */ /* 0x0000240000060039 */
[----:B01234-:R-:W-:Y:S05]  /*14e60*/  ENDCOLLECTIVE ;  /* 0x000000000000791b */ /* 0x01ffea0003800000 */
.L_x_1768:
[----:B------:R-:W-:Y:S05]  /*14e70*/  BSYNC B0 ;  /* 0x0000000000007941 */ /* 0x000fea0003800000 */
.L_x_1767:
[----:B------:R-:W-:Y:S01]  /*14e80*/  IMAD.MOV.U32 R61, RZ, RZ, R55 ;  /* 0x000000ffff3d7224 */ /* 0x000fe200078e0037 */
[----:B------:R-:W-:Y:S06]  /*14e90*/  BRA `(.L_x_1769) ;  /* 0xffffff1800647947 */ /* 0x000fec000383ffff */
.L_x_1343:
[----:B------:R-:W-:Y:S01]  /*14ea0*/  BSSY B0, `(.L_x_1770) ;  /* 0x0000007000007945 */ /* 0x000fe20003800000 */
[----:B------:R-:W-:Y:S02]  /*14eb0*/  IMAD.MOV.U32 R47, RZ, RZ, R41 ;  /* 0x000000ffff2f7224 */ /* 0x000fe400078e0029 */
[----:B------:R-:W-:Y:S02]  /*14ec0*/  IMAD.MOV.U32 R46, RZ, RZ, 0x8 ;  /* 0x00000008ff2e7424 */ /* 0x000fe400078e00ff */
[----:B------:R-:W-:-:S07]  /*14ed0*/  IMAD.MOV.U32 R54, RZ, RZ, -0x1 ;  /* 0xffffffffff367424 */ /* 0x000fce00078e00ff */
[----:B01234-:R-:W-:Y:S05]  /*14ee0*/  WARPSYNC.COLLECTIVE R54, `(.L_x_1771) ;  /* 0x0000000036087348 */ /* 0x01ffea0003c00000 */
[----:B------:R0:W0:Y:S02]  /*14ef0*/  SHFL.DOWN P3, R55, R47, R46, R57 ;  /* 0x0800002e2f377389 */ /* 0x0000240000060039 */
[----:B01234-:R-:W-:Y:S05]  /*14f00*/  ENDCOLLECTIVE ;  /* 0x000000000000791b */ /* 0x01ffea0003800000 */
.L_x_1771:
[----:B------:R-:W-:Y:S05]  /*14f10*/  BSYNC B0 ;  /* 0x0000000000007941 */ /* 0x000fea0003800000 */
.L_x_1770:
[----:B------:R-:W-:Y:S05]  /*14f20*/  BRA `(.L_x_1772) ;  /* 0xffffff1800487947 */ /* 0x000fea000383ffff */
.L_x_1344:
[----:B------:R-:W-:Y:S01]  /*14f30*/  BSSY B0, `(.L_x_1773) ;  /* 0x0000007000007945 */ /* 0x000fe20003800000 */
[----:B------:R-:W-:Y:S02]  /*14f40*/  IMAD.MOV.U32 R47, RZ, RZ, R39 ;  /* 0x000000ffff2f7224 */ /* 0x000fe400078e0027 */
[----:B------:R-:W-:Y:S02]  /*14f50*/  IMAD.MOV.U32 R46, RZ, RZ, 0x8 ;  /* 0x00000008ff2e7424 */ /* 0x000fe400078e00ff */
[----:B------:R-:W-:-:S07]  /*14f60*/  IMAD.MOV.U32 R54, RZ, RZ, -0x1 ;  /* 0xffffffffff367424 */ /* 0x000fce00078e00ff */
[----:B01234-:R-:W-:Y:S05]  /*14f70*/  WARPSYNC.COLLECTIVE R54, `(.L_x_1774) ;  /* 0x0000000036087348 */ /* 0x01ffea0003c00000 */
[----:B------:R0:W0:Y:S02]  /*14f80*/  SHFL.DOWN P3, R55, R47, R46, R57 ;  /* 0x0800002e2f377389 */ /* 0x0000240000060039 */
[----:B01234-:R-:W-:Y:S05]  /*14f90*/  ENDCOLLECTIVE ;  /* 0x000000000000791b */ /* 0x01ffea0003800000 */
.L_x_1774:
[----:B------:R-:W-:Y:S05]  /*14fa0*/  BSYNC B0 ;  /* 0x0000000000007941 */ /* 0x000fea0003800000 */
.L_x_1773:
[----:B------:R-:W-:Y:S05]  /*14fb0*/  BRA `(.L_x_1775) ;  /* 0xffffff18002c7947 */ /* 0x000fea000383ffff */
.L_x_1345:
[----:B------:R-:W-:Y:S01]  /*14fc0*/  BSSY B0, `(.L_x_1776) ;  /* 0x0000007000007945 */ /* 0x000fe20003800000 */
[----:B------:R-:W-:Y:S02]  /*14fd0*/  IMAD.MOV.U32 R47, RZ, RZ, R42 ;  /* 0x000000ffff2f7224 */ /* 0x000fe400078e002a */
[----:B------:R-:W-:Y:S02]  /*14fe0*/  IMAD.MOV.U32 R46, RZ, RZ, 0x8 ;  /* 0x00000008ff2e7424 */ /* 0x000fe400078e00ff */
[----:B------:R-:W-:-:S07]  /*14ff0*/  IMAD.MOV.U32 R54, RZ, RZ, -0x1 ;  /* 0xffffffffff367424 */ /* 0x000fce00078e00ff */
[----:B01234-:R-:W-:Y:S05]  /*15000*/  WARPSYNC.COLLECTIVE R54, `(.L_x_1777) ;  /* 0x0000000036087348 */ /* 0x01ffea0003c00000 */
[----:B------:R0:W0:Y:S02]  /*15010*/  SHFL.DOWN P3, R55, R47, R46, R57 ;  /* 0x0800002e2f377389 */ /* 0x0000240000060039 */
[----:B01234-:R-:W-:Y:S05]  /*15020*/  ENDCOLLECTIVE ;  /* 0x000000000000791b */ /* 0x01ffea0003800000 */
.L_x_1777:
[----:B------:R-:W-:Y:S05]  /*15030*/  BSYNC B0 ;  /* 0x0000000000007941 */ /* 0x000fea0003800000 */
.L_x_1776:
[----:B------:R-:W-:Y:S05]  /*15040*/  BRA `(.L_x_1778) ;  /* 0xffffff1800107947 */ /* 0x000fea000383ffff */
.L_x_1346:
[----:B------:R-:W-:Y:S01]  /*15050*/  BSSY B0, `(.L_x_1779) ;  /* 0x0000007000007945 */ /* 0x000fe20003800000 */
[----:B------:R-:W-:Y:S02]  /*15060*/  IMAD.MOV.U32 R47, RZ, RZ, R12 ;  /* 0x000000ffff2f7224 */ /* 0x000fe400078e000c */
[----:B------:R-:W-:Y:S02]  /*15070*/  IMAD.MOV.U32 R46, RZ, RZ, 0x8 ;  /* 0x00000008ff2e7424 */ /* 0x000fe400078e00ff */
[----:B------:R-:W-:-:S07]  /*15080*/  IMAD.MOV.U32 R54, RZ, RZ, -0x1 ;  /* 0xffffffffff367424 */ /* 0x000fce00078e00ff */
[----:B01234-:R-:W-:Y:S05]  /*15090*/  WARPSYNC.COLLECTIVE R54, `(.L_x_1780) ;  /* 0x0000000036087348 */ /* 0x01ffea0003c00000 */
[----:B------:R0:W0:Y:S02]  /*150a0*/  SHFL.DOWN P3, R55, R47, R46, R57 ;  /* 0x0800002e2f377389 */ /* 0x0000240000060039 */
[----:B01234-:R-:W-:Y:S05]  /*150b0*/  ENDCOLLECTIVE ;  /* 0x000000000000791b */ /* 0x01ffea0003800000 */
.L_x_1780:
[----:B------:R-:W-:Y:S05]  /*150c0*/  BSYNC B0 ;  /* 0x0000000000007941 */ /* 0x000fea0003800000 */
.L_x_1779:
[----:B------:R-:W-:Y:S02]  /*150d0*/  IMAD.MOV.U32 R47, RZ, RZ, R13 ;  /* 0x000000ffff2f7224 */ /* 0x000fe400078e000d */
[----:B------:R-:W-:Y:S02]  /*150e0*/  IMAD.MOV.U32 R46, RZ, RZ, 0x8 ;  /* 0x00000008ff2e7424 */ /* 0x000fe400078e00ff */
[----:B------:R-:W-:Y:S02]  /*150f0*/  IMAD.MOV.U32 R54, RZ, RZ, -0x1 ;  /* 0xffffffffff367424 */ /* 0x000fe400078e00ff */
[----:B------:R-:W-:-:S07]  /*15100*/  IMAD.MOV.U32 R60, RZ, RZ, R55 ;  /* 0x000000ffff3c7224 */ /* 0x000fce00078e0037 */
[----:B------:R-:W-:Y:S05]  /*15110*/  WARPSYNC.COLLECTIVE R54, `(.L_x_1781) ;  /* 0x0000000036087348 */ /* 0x000fea0003c00000 */
[----:B------:R0:W1:Y:S02]  /*15120*/  SHFL.DOWN P3, R55, R47, R46, R57 ;  /* 0x0800002e2f377389 */ /* 0x0000640000060039 */
[----:B01----:R-:W-:Y:S05]  /*15130*/  ENDCOLLECTIVE ;  /* 0x000000000000791b */ /* 0x003fea0003800000 */
.L_x_1781:
[----:B------:R-:W-:Y:S02]  /*15140*/  IMAD.MOV.U32 R47, RZ, RZ, R14 ;  /* 0x000000ffff2f7224 */ /* 0x000fe400078e000e */
[----:B------:R-:W-:-:S07]  /*15150*/  IMAD.MOV.U32 R63, RZ, RZ, R55 ;  /* 0x000000ffff3f7224 */ /* 0x000fce00078e0037 */
[----:B------:R-:W-:Y:S05]  /*15160*/  WARPSYNC.COLLECTIVE R54, `(.L_x_1782) ;  /* 0x0000000036087348 */ /* 0x000fea0003c00000 */
[----:B------:R0:W1:Y:S02]  /*15170*/  SHFL.DOWN P3, R55, R47, R46, R57 ;  /* 0x0800002e2f377389 */ /* 0x0000640000060039 */
[----:B01----:R-:W-:Y:S05]  /*15180*/  ENDCOLLECTIVE ;  /* 0x000000000000791b */ /* 0x003fea0003800000 */
.L_x_1782:
[----:B------:R-:W-:Y:S02]  /*15190*/  IMAD.MOV.U32 R47, RZ, RZ, R15 ;  /* 0x000000ffff2f7224 */ /* 0x000fe400078e000f */
[----:B------:R-:W-:-:S07]  /*151a0*/  IMAD.MOV.U32 R62, RZ, RZ, R55 ;  /* 0x000000ffff3e7224 */ /* 0x000fce00078e0037 */
[----:B------:R-:W-:Y:S05]  /*151b0*/  WARPSYNC.COLLECTIVE R54, `(.L_x_1783) ;  /* 0x0000000036087348 */ /* 0x000fea0003c00000 */
[----:B------:R0:W1:Y:S02]  /*151c0*/  SHFL.DOWN P3, R55, R47, R46, R57 ;  /* 0x0800002e2f377389 */ /* 0x0000640000060039 */
[----:B01----:R-:W-:Y:S05]  /*151d0*/  ENDCOLLECTIVE ;  /* 0x000000000000791b */ /* 0x003fea0003800000 */
.L_x_1783:
[----:B------:R-:W-:Y:S02]  /*151e0*/  IMAD.MOV.U32 R47, RZ, RZ, R44 ;  /* 0x000000ffff2f7224 */ /* 0x000fe400078e002c */
[----:B------:R-:W-:-:S07]  /*151f0*/  IMAD.MOV.U32 R65, RZ, RZ, R55 ;  /* 0x000000ffff417224 */ /* 0x000fce00078e0037 */
[----:B------:R-:W-:Y:S05]  /*15200*/  WARPSYNC.COLLECTIVE R54, `(.L_x_1784) ;  /* 0x0000000036087348 */ /* 0x000fea0003c00000 */
[----:B------:R0:W1:Y:S02]  /*15210*/  SHFL.DOWN P3, R55, R47, R46, R57 ;  /* 0x0800002e2f377389 */ /* 0x0000640000060039 */
[----:B01----:R-:W-:Y:S05]  /*15220*/  ENDCOLLECTIVE ;  /* 0x000000000000791b */ /* 0x003fea0003800000 */
.L_x_1784:
[----:B------:R-:W-:Y:S01]  /*15230*/  IMAD.MOV.U32 R59, RZ, RZ, R55 ;  /* 0x000000ffff3b7224 */ /* 0x000fe200078e0037 */
[----:B------:R-:W-:Y:S06]  /*15240*/  BRA `(.L_x_1785) ;  /* 0xffffff1400ac7947 */ /* 0x000fec000383ffff */
.L_x_1347:
[----:B------:R-:W-:Y:S01]  /*15250*/  BSSY B0, `(.L_x_1786) ;  /* 0x0000007000007945 */ /* 0x000fe20003800000 */
[----:B------:R-:W-:Y:S02]  /*15260*/  IMAD.MOV.U32 R47, RZ, RZ, R56 ;  /* 0x000000ffff2f7224 */ /* 0x000fe400078e0038 */
[----:B------:R-:W-:Y:S02]  /*15270*/  IMAD.MOV.U32 R46, RZ, RZ, 0x8 ;  /* 0x00000008ff2e7424 */ /* 0x000fe400078e00ff */
[----:B------:R-:W-:-:S07]  /*15280*/  IMAD.MOV.U32 R54, RZ, RZ, -0x1 ;  /* 0xffffffffff367424 */ /* 0x000fce00078e00ff */
[----:B01234-:R-:W-:Y:S05]  /*15290*/  WARPSYNC.COLLECTIVE R54, `(.L_x_1787) ;  /* 0x0000000036087348 */ /* 0x01ffea0003c00000 */
[----:B------:R0:W0:Y:S02]  /*152a0*/  SHFL.DOWN P3, R55, R47, R46, R57 ;  /* 0x0800002e2f377389 */ /* 0x0000240000060039 */
[----:B01234-:R-:W-:Y:S05]  /*152b0*/  ENDCOLLECTIVE ;  /* 0x000000000000791b */ /* 0x01ffea0003800000 */
.L_x_1787:
[----:B------:R-:W-:Y:S05]  /*152c0*/  BSYNC B0 ;  /* 0x0000000000007941 */ /* 0x000fea0003800000 */
.L_x_1786:
[----:B------:R-:W-:Y:S05]  /*152d0*/  BRA `(.L_x_1788) ;  /* 0xffffff1400987947 */ /* 0x000fea000383ffff */
.L_x_1348:
[----:B------:R-:W-:Y:S01]  /*152e0*/  BSSY B0, `(.L_x_1789) ;  /* 0x0000007000007945 */ /* 0x000fe20003800000 */
[----:B------:R-:W-:Y:S02]  /*152f0*/  IMAD.MOV.U32 R47, RZ, RZ, R43 ;  /* 0x000000ffff2f7224 */ /* 0x000fe400078e002b */
[----:B------:R-:W-:Y:S02]  /*15300*/  IMAD.MOV.U32 R46, RZ, RZ, 0x8 ;  /* 0x00000008ff2e7424 */ /* 0x000fe400078e00ff */
[----:B------:R-:W-:-:S07]  /*15310*/  IMAD.MOV.U32 R54, RZ, RZ, -0x1 ;  /* 0xffffffffff367424 */ /* 0x000fce00078e00ff */
[----:B01234-:R-:W-:Y:S05]  /*15320*/  WARPSYNC.COLLECTIVE R54, `(.L_x_1790) ;  /* 0x0000000036087348 */ /* 0x01ffea0003c00000 */
[----:B------:R0:W0:Y:S02]  /*15330*/  SHFL.DOWN P3, R55, R47, R46, R57 ;  /* 0x0800002e2f377389 */ /* 0x0000240000060039 */
[----:B01234-:R-:W-:Y:S05]  /*15340*/  ENDCOLLECTIVE ;  /* 0x000000000000791b */ /* 0x01ffea0003800000 */
.L_x_1790:
[----:B------:R-:W-:Y:S05]  /*15350*/  BSYNC B0 ;  /* 0x0000000000007941 */ /* 0x000fea0003800000 */
.L_x_1789:
[----:B------:R-:W-:Y:S05]  /*15360*/  BRA `(.L_x_1791) ;  /* 0xffffff14007c7947 */ /* 0x000fea000383ffff */
.L_x_1349:
[----:B------:R-:W-:Y:S01]  /*15370*/  BSSY B0, `(.L_x_1792) ;  /* 0x0000007000007945 */ /* 0x000fe20003800000 */
[----:B------:R-:W-:Y:S02]  /*15380*/  IMAD.MOV.U32 R47, RZ, RZ, R45 ;  /* 0x000000ffff2f7224 */ /* 0x000fe400078e002d */
[----:B------:R-:W-:Y:S02]  /*15390*/  IMAD.MOV.U32 R46, RZ, RZ, 0x8 ;  /* 0x00000008ff2e7424 */ /* 0x000fe400078e00ff */
[----:B------:R-:W-:-:S07]  /*153a0*/  IMAD.MOV.U32 R54, RZ, RZ, -0x1 ;  /* 0xffffffffff367424 */ /* 0x000fce00078e00ff */
[----:B01234-:R-:W-:Y:S05]  /*153b0*/  WARPSYNC.COLLECTIVE R54, `(.L_x_1793) ;  /* 0x0000000036087348 */ /* 0x01ffea0003c00000 */
[----:B------:R0:W0:Y:S02]  /*153c0*/  SHFL.DOWN P3, R55, R47, R46, R57 ;  /* 0x0800002e2f377389 */ /* 0x0000240000060039 */
[----:B01234-:R-:W-:Y:S05]  /*153d0*/  ENDCOLLECTIVE ;  /* 0x000000000000791b */ /* 0x01ffea0003800000 */
.L_x_1793:
[----:B------:R-:W-:Y:S05]  /*153e0*/  BSYNC B0 ;  /* 0x0000000000007941 */ /* 0x000fea0003800000 */
.L_x_1792:
[----:B------:R-:W-:Y:S05]  /*153f0*/  BRA `(.L_x_1794) ;  /* 0xffffff1400607947 */ /* 0x000fea000383ffff */
.L_x_1352:
[----:B------:R-:W-:Y:S01]  /*15400*/  BSSY B0, `(.L_x_1795) ;  /* 0x0000007000007945 */ /* 0x000fe20003800000 */
[----:B------:R-:W-:Y:S02]  /*15410*/  IMAD.MOV.U32 R47, RZ, RZ, R58 ;  /* 0x000000ffff2f7224 */ /* 0x000fe400078e003a */
[----:B------:R-:W-:Y:S02]  /*15420*/  IMAD.MOV.U32 R46, RZ, RZ, 0x10 ;  /* 0x00000010ff2e7424 */ /* 0x000fe400078e00ff */
[----:B------:R-:W-:-:S07]  /*15430*/  IMAD.MOV.U32 R54, RZ, RZ, -0x1 ;  /* 0xffffffffff367424 */ /* 0x000fce00078e00ff */
[----:B01234-:R-:W-:Y:S05]  /*15440*/  WARPSYNC.COLLECTIVE R54, `(.L_x_1796) ;  /* 0x0000000036087348 */ /* 0x01ffea0003c00000 */
[----:B------:R0:W0:Y:S02]  /*15450*/  SHFL.DOWN P3, R55, R47, R46, R57 ;  /* 0x0800002e2f377389 */ /* 0x0000240000060039 */
[----:B01234-:R-:W-:Y:S05]  /*15460*/  ENDCOLLECTIVE ;  /* 0x000000000000791b */ /* 0x01ffea0003800000 */
.L_x_1796:
[----:B------:R-:W-:Y:S05]  /*15470*/  BSYNC B0 ;  /* 0x0000000000007941 */ /* 0x000fea0003800000 */
.L_x_1795:
[----:B------:R-:W-:Y:S01]  /*15480*/  IMAD.MOV.U32 R61, RZ, RZ, R55 ;  /* 0x000000ffff3d7224 */ /* 0x000fe200078e0037 */
[----:B------:R-:W-:Y:S06]  /*15490*/  BRA `(.L_x_1797) ;  /* 0xffffff14008c7947 */ /* 0x000fec000383ffff */
.L_x_1353:
[----:B------:R-:W-:Y:S01]  /*154a0*/  BSSY B0, `(.L_x_1798) ;  /* 0x0000007000007945 */ /* 0x000fe20003800000 */
[----:B------:R-:W-:Y:S02]  /*154b0*/  IMAD.MOV.U32 R47, RZ, RZ, R41 ;  /* 0x000000ffff2f7224 */ /* 0x000fe400078e0029 */
[----:B------:R-:W-:Y:S02]  /*154c0*/  IMAD.MOV.U32 R46, RZ, RZ, 0x10 ;  /* 0x00000010ff2e7424 */ /* 0x000fe400078e00ff */
[----:B------:R-:W-:-:S07]  /*154d0*/  IMAD.MOV.U32 R54, RZ, RZ, -0x1 ;  /* 0xffffffffff367424 */ /* 0x000fce00078e00ff */
[----:B01234-:R-:W-:Y:S05]  /*154e0*/  WARPSYNC.COLLECTIVE R54, `(.L_x_1799) ;  /* 0x0000000036087348 */ /* 0x01ffea0003c00000 */
[----:B------:R0:W0:Y:S02]  /*154f0*/  SHFL.DOWN P3, R55, R47, R46, R57 ;  /* 0x0800002e2f377389 */ /* 0x0000240000060039 */
[----:B01234-:R-:W-:Y:S05]  /*15500*/  ENDCOLLECTIVE ;  /* 0x000000000000791b */ /* 0x01ffea0003800000 */
.L_x_1799:
[----:B------:R-:W-:Y:S05]  /*15510*/  BSYNC B0 ;  /* 0x0000000000007941 */ /* 0x000fea0003800000 */
.L_x_1798:
[----:B------:R-:W-:Y:S05]  /*15520*/  BRA `(.L_x_1800) ;  /* 0xffffff1400707947 */ /* 0x000fea000383ffff */
.L_x_1354:
[----:B------:R-:W-:Y:S01]  /*15530*/  BSSY B0, `(.L_x_1801) ;  /* 0x0000007000007945 */ /* 0x000fe20003800000 */
[----:B------:R-:W-:Y:S02]  /*15540*/  IMAD.MOV.U32 R47, RZ, RZ, R39 ;  /* 0x000000ffff2f7224 */ /* 0x000fe400078e0027 */
[----:B------:R-:W-:Y:S02]  /*15550*/  IMAD.MOV.U32 R46, RZ, RZ, 0x10 ;  /* 0x00000010ff2e7424 */ /* 0x000fe400078e00ff */
[----:B------:R-:W-:-:S07]  /*15560*/  IMAD.MOV.U32 R54, RZ, RZ, -0x1 ;  /* 0xffffffffff367424 */ /* 0x000fce00078e00ff */
[----:B01234-:R-:W-:Y:S05]  /*15570*/  WARPSYNC.COLLECTIVE R54, `(.L_x_1802) ;  /* 0x0000000036087348 */ /* 0x01ffea0003c00000 */
[----:B------:R0:W0:Y:S02]  /*15580*/  SHFL.DOWN P3, R55, R47, R46, R57 ;  /* 0x0800002e2f377389 */ /* 0x0000240000060039 */
[----:B01234-:R-:W-:Y:S05]  /*15590*/  ENDCOLLECTIVE ;  /* 0x000000000000791b */ /* 0x01ffea0003800000 */
.L_x_1802:
[----:B------:R-:W-:Y:S05]  /*155a0*/  BSYNC B0 ;  /* 0x0000000000007941 */ /* 0x000fea0003800000 */
.L_x_1801:
[----:B------:R-:W-:Y:S05]  /*155b0*/  BRA `(.L_x_1803) ;  /* 0xffffff1400547947 */ /* 0x000fea000383ffff */
.L_x_1355:
[----:B------:R-:W-:Y:S01]  /*155c0*/  BSSY B0, `(.L_x_1804) ;  /* 0x0000007000007945 */ /* 0x000fe20003800000 */
[----:B------:R-:W-:Y:S02]  /*155d0*/  IMAD.MOV.U32 R47, RZ, RZ, R42 ;  /* 0x000000ffff2f7224 */ /* 0x000fe400078e002a */
[----:B------:R-:W-:Y:S02]  /*155e0*/  IMAD.MOV.U32 R46, RZ, RZ, 0x10 ;  /* 0x00000010ff2e7424 */ /* 0x000fe400078e00ff */
[----:B------:R-:W-:-:S07]  /*155f0*/  IMAD.MOV.U32 R54, RZ, RZ, -0x1 ;  /* 0xffffffffff367424 */ /* 0x000fce00078e00ff */
[----:B01234-:R-:W-:Y:S05]  /*15600*/  WARPSYNC.COLLECTIVE R54, `(.L_x_1805) ;  /* 0x0000000036087348 */ /* 0x01ffea0003c00000 */
[----:B------:R0:W0:Y:S02]  /*15610*/  SHFL.DOWN P3, R55, R47, R46, R57 ;  /* 0x0800002e2f377389 */ /* 0x0000240000060039 */
[----:B01234-:R-:W-:Y:S05]  /*15620*/  ENDCOLLECTIVE ;  /* 0x000000000000791b */ /* 0x01ffea0003800000 */
.L_x_1805:
[----:B------:R-:W-:Y:S05]  /*15630*/  BSYNC B0 ;  /* 0x0000000000007941 */ /* 0x000fea0003800000 */
.L_x_1804:
[----:B------:R-:W-:Y:S05]  /*15640*/  BRA `(.L_x_1806) ;  /* 0xffffff1400387947 */ /* 0x000fea000383ffff */
.L_x_1356:
[----:B------:R-:W-:Y:S01]  /*15650*/  BSSY B0, `(.L_x_1807) ;  /* 0x0000007000007945 */ /* 0x000fe20003800000 */
[----:B------:R-:W-:Y:S02]  /*15660*/  IMAD.MOV.U32 R47, RZ, RZ, R12 ;  /* 0x000000ffff2f7224 */ /* 0x000fe400078e000c */
[----:B------:R-:W-:Y:S02]  /*15670*/  IMAD.MOV.U32 R46, RZ, RZ, 0x10 ;  /* 0x00000010ff2e7424 */ /* 0x000fe400078e00ff */
[----:B------:R-:W-:-:S07]  /*15680*/  IMAD.MOV.U32 R54, RZ, RZ, -0x1 ;  /* 0xffffffffff367424 */ /* 0x000fce00078e00ff */
[----:B01234-:R-:W-:Y:S05]  /*15690*/  WARPSYNC.COLLECTIVE R54, `(.L_x_1808) ;  /* 0x0000000036087348 */ /* 0x01ffea0003c00000 */
[----:B------:R0:W0:Y:S02]  /*156a0*/  SHFL.DOWN P3, R55, R47, R46, R57 ;  /* 0x0800002e2f377389 */ /* 0x0000240000060039 */
[----:B01234-:R-:W-:Y:S05]  /*156b0*/  ENDCOLLECTIVE ;  /* 0x000000000000791b */ /* 0x01ffea0003800000 */
.L_x_1808:
[----:B------:R-:W-:Y:S05]  /*156c0*/  BSYNC B0 ;  /* 0x0000000000007941 */ /* 0x000fea0003800000 */
.L_x_1807:
[----:B------:R-:W-:Y:S02]  /*156d0*/  IMAD.MOV.U32 R47, RZ, RZ, R13 ;  /* 0x000000ffff2f7224 */ /* 0x000fe400078e000d */
[----:B------:R-:W-:Y:S02]  /*156e0*/  IMAD.MOV.U32 R46, RZ, RZ, 0x10 ;  /* 0x00000010ff2e7424 */ /* 0x000fe400078e00ff */
[----:B------:R-:W-:Y:S02]  /*156f0*/  IMAD.MOV.U32 R54, RZ, RZ, -0x1 ;  /* 0xffffffffff367424 */ /* 0x000fe400078e00ff */
[----:B------:R-:W-:-:S07]  /*15700*/  IMAD.MOV.U32 R60, RZ, RZ, R55 ;  /* 0x000000ffff3c7224 */ /* 0x000fce00078e0037 */
[----:B------:R-:W-:Y:S05]  /*15710*/  WARPSYNC.COLLECTIVE R54, `(.L_x_1809) ;  /* 0x0000000036087348 */ /* 0x000fea0003c00000 */
[----:B------:R0:W1:Y:S02]  /*15720*/  SHFL.DOWN P3, R55, R47, R46, R57 ;  /* 0x0800002e2f377389 */ /* 0x0000640000060039 */
[----:B01----:R-:W-:Y:S05]  /*15730*/  ENDCOLLECTIVE ;  /* 0x000000000000791b */ /* 0x003fea0003800000 */
.L_x_1809:
[----:B------:R-:W-:Y:S02]  /*15740*/  IMAD.MOV.U32 R47, RZ, RZ, R14 ;  /* 0x000000ffff2f7224 */ /* 0x000fe400078e000e */
[----:B------:R-:W-:-:S07]  /*15750*/  IMAD.MOV.U32 R63, RZ, RZ, R55 ;  /* 0x000000ffff3f7224 */ /* 0x000fce00078e0037 */
[----:B------:R-:W-:Y:S05]  /*15760*/  WARPSYNC.COLLECTIVE R54, `(.L_x_1810) ;  /* 0x0000000036087348 */ /* 0x000fea0003c00000 */
[----:B------:R0:W1:Y:S02]  /*15770*/  SHFL.DOWN P3, R55, R47, R46, R57 ;  /* 0x0800002e2f377389 */ /* 0x0000640000060039 */
[----:B01----:R-:W-:Y:S05]  /*15780*/  ENDCOLLECTIVE ;  /* 0x000000000000791b */ /* 0x003fea0003800000 */
.L_x_1810:
[----:B------:R-:W-:Y:S02]  /*15790*/  IMAD.MOV.U32 R47, RZ, RZ, R15 ;  /* 0x000000ffff2f7224 */ /* 0x000fe400078e000f */
[----:B------:R-:W-:-:S07]  /*157a0*/  IMAD.MOV.U32 R62, RZ, RZ, R55 ;  /* 0x000000ffff3e7224 */ /* 0x000fce00078e0037 */
[----:B------:R-:W-:Y:S05]  /*157b0*/  WARPSYNC.COLLECTIVE R54, `(.L_x_1811) ;  /* 0x0000000036087348 */ /* 0x000fea0003c00000 */
[----:B------:R0:W1:Y:S02]  /*157c0*/  SHFL.DOWN P3, R55, R47, R46, R57 ;  /* 0x0800002e2f377389 */ /* 0x0000640000060039 */
[----:B01----:R-:W-:Y:S05]  /*157d0*/  ENDCOLLECTIVE ;  /* 0x000000000000791b */ /* 0x003fea0003800000 */
.L_x_1811:
[----:B------:R-:W-:Y:S02]  /*157e0*/  IMAD.MOV.U32 R47, RZ, RZ, R44 ;  /* 0x000000ffff2f7224 */ /* 0x000fe400078e002c */
[----:B------:R-:W-:-:S07]  /*157f0*/  IMAD.MOV.U32 R65, RZ, RZ, R55 ;  /* 0x000000ffff417224 */ /* 0x000fce00078e0037 */
[----:B------:R-:W-:Y:S05]  /*15800*/  WARPSYNC.COLLECTIVE R54, `(.L_x_1812) ;  /* 0x0000000036087348 */ /* 0x000fea0003c00000 */
[----:B------:R0:W1:Y:S02]  /*15810*/  SHFL.DOWN P3, R55, R47, R46, R57 ;  /* 0x0800002e2f377389 */ /* 0x0000640000060039 */
[----:B01----:R-:W-:Y:S05]  /*15820*/  ENDCOLLECTIVE ;  /* 0x000000000000791b */ /* 0x003fea0003800000 */
.L_x_1812:
[----:B------:R-:W-:Y:S01]  /*15830*/  IMAD.MOV.U32 R59, RZ, RZ, R55 ;  /* 0x000000ffff3b7224 */ /* 0x000fe200078e0037 */
[----:B------:R-:W-:Y:S06]  /*15840*/  BRA `(.L_x_1813) ;  /* 0xffffff1000d47947 */ /* 0x000fec000383ffff */
.L_x_1357:
[----:B------:R-:W-:Y:S01]  /*15850*/  BSSY B0, `(.L_x_1814) ;  /* 0x0000007000007945 */ /* 0x000fe20003800000 */
[----:B------:R-:W-:Y:S02]  /*15860*/  IMAD.MOV.U32 R47, RZ, RZ, R56 ;  /* 0x000000ffff2f7224 */ /* 0x000fe400078e0038 */
[----:B------:R-:W-:Y:S02]  /*15870*/  IMAD.MOV.U32 R46, RZ, RZ, 0x10 ;  /* 0x00000010ff2e7424 */ /* 0x000fe400078e00ff */
[----:B------:R-:W-:-:S07]  /*15880*/  IMAD.MOV.U32 R54, RZ, RZ, -0x1 ;  /* 0xffffffffff367424 */ /* 0x000fce00078e00ff */
[----:B01234-:R-:W-:Y:S05]  /*15890*/  WARPSYNC.COLLECTIVE R54, `(.L_x_1815) ;  /* 0x0000000036087348 */ /* 0x01ffea0003c00000 */
[----:B------:R0:W0:Y:S02]  /*158a0*/  SHFL.DOWN P3, R55, R47, R46, R57 ;  /* 0x0800002e2f377389 */ /* 0x0000240000060039 */
[----:B01234-:R-:W-:Y:S05]  /*158b0*/  ENDCOLLECTIVE ;  /* 0x000000000000791b */ /* 0x01ffea0003800000 */
.L_x_1815:
[----:B------:R-:W-:Y:S05]  /*158c0*/  BSYNC B0 ;  /* 0x0000000000007941 */ /* 0x000fea0003800000 */
.L_x_1814:
[----:B------:R-:W-:Y:S05]  /*158d0*/  BRA `(.L_x_1816) ;  /* 0xffffff1000b87947 */ /* 0x000fea000383ffff */
.L_x_1358:
[----:B------:R-:W-:Y:S01]  /*158e0*/  BSSY B0, `(.L_x_1817) ;  /* 0x0000007000007945 */ /* 0x000fe20003800000 */
[----:B------:R-:W-:Y:S02]  /*158f0*/  IMAD.MOV.U32 R47, RZ, RZ, R43 ;  /* 0x000000ffff2f7224 */ /* 0x000fe400078e002b */
[----:B------:R-:W-:Y:S02]  /*15900*/  IMAD.MOV.U32 R46, RZ, RZ, 0x10 ;  /* 0x00000010ff2e7424 */ /* 0x000fe400078e00ff */
[----:B------:R-:W-:-:S07]  /*15910*/  IMAD.MOV.U32 R54, RZ, RZ, -0x1 ;  /* 0xffffffffff367424 */ /* 0x000fce00078e00ff */
[----:B01234-:R-:W-:Y:S05]  /*15920*/  WARPSYNC.COLLECTIVE R54, `(.L_x_1818) ;  /* 0x0000000036087348 */ /* 0x01ffea0003c00000 */
[----:B------:R0:W0:Y:S02]  /*15930*/  SHFL.DOWN P3, R55, R47, R46, R57 ;  /* 0x0800002e2f377389 */ /* 0x0000240000060039 */
[----:B01234-:R-:W-:Y:S05]  /*15940*/  ENDCOLLECTIVE ;  /* 0x000000000000791b */ /* 0x01ffea0003800000 */
.L_x_1818:
[----:B------:R-:W-:Y:S05]  /*15950*/  BSYNC B0 ;  /* 0x0000000000007941 */ /* 0x000fea0003800000 */
.L_x_1817:
[----:B------:R-:W-:Y:S05]  /*15960*/  BRA `(.L_x_1819) ;  /* 0xffffff10009c7947 */ /* 0x000fea000383ffff */
.L_x_1359:
[----:B------:R-:W-:Y:S01]  /*15970*/  BSSY B0, `(.L_x_1820) ;  /* 0x0000007000007945 */ /* 0x000fe20003800000 */
[----:B------:R-:W-:Y:S02]  /*15980*/  IMAD.MOV.U32 R47, RZ, RZ, R45 ;  /* 0x000000ffff2f7224 */ /* 0x000fe400078e002d */
[----:B------:R-:W-:Y:S02]  /*15990*/  IMAD.MOV.U32 R46, RZ, RZ, 0x10 ;  /* 0x00000010ff2e7424 */ /* 0x000fe400078e00ff */
[----:B------:R-:W-:-:S07]  /*159a0*/  IMAD.MOV.U32 R54, RZ, RZ, -0x1 ;  /* 0xffffffffff367424 */ /* 0x000fce00078e00ff */
[----:B01234-:R-:W-:Y:S05]  /*159b0*/  WARPSYNC.COLLECTIVE R54, `(.L_x_1821) ;  /* 0x0000000036087348 */ /* 0x01ffea0003c00000 */
[----:B------:R0:W0:Y:S02]  /*159c0*/  SHFL.DOWN P3, R55, R47, R46, R57 ;  /* 0x0800002e2f377389 */ /* 0x0000240000060039 */
[----:B01234-:R-:W-:Y:S05]  /*159d0*/  ENDCOLLECTIVE ;  /* 0x000000000000791b */ /* 0x01ffea0003800000 */
.L_x_1821:
[----:B------:R-:W-:Y:S05]  /*159e0*/  BSYNC B0 ;  /* 0x0000000000007941 */ /* 0x000fea0003800000 */
.L_x_1820:
[----:B------:R-:W-:Y:S05]  /*159f0*/  BRA `(.L_x_1822) ;  /* 0xffffff1000807947 */ /* 0x000fea000383ffff */
.L_x_1362:
[----:B------:R-:W-:Y:S01]  /*15a00*/  BSSY B0, `(.L_x_1823) ;  /* 0x0000006000007945 */ /* 0x000fe20003800000 */
[----:B------:R-:W-:Y:S01]  /*15a10*/  PLOP3.LUT P2, PT, P0, PT, PT, 0x80, 0x8 ;  /* 0x000000000008781c */ /* 0x000fe2000074f070 */
[----:B------:R-:W-:-:S12]  /*15a20*/  IMAD.MOV.U32 R54, RZ, RZ, -0x1 ;  /* 0xffffffffff367424 */ /* 0x000fd800078e00ff */
[----:B----4-:R-:W-:Y:S05]  /*15a30*/  WARPSYNC.COLLECTIVE R54, `(.L_x_1824) ;  /* 0x0000000036087348 */ /* 0x010fea0003c00000 */
[----:B------:R-:W-:Y:S01]  /*15a40*/  VOTE.ALL P2, P2 ;  /* 0x0000000000ff7806 */ /* 0x000fe20001040000 */
[----:B----4-:R-:W-:-:S12]  /*15a50*/  ENDCOLLECTIVE ;  /* 0x000000000000791b */ /* 0x010fd80003800000 */
.L_x_1824:
[----:B------:R-:W-:Y:S05]  /*15a60*/  BSYNC B0 ;  /* 0x0000000000007941 */ /* 0x000fea0003800000 */
.L_x_1823:
[----:B------:R-:W-:Y:S01]  /*15a70*/  PLOP3.LUT P0, PT, P2, PT, PT, 0x80, 0x8 ;  /* 0x000000000008781c */ /* 0x000fe2000170f070 */
[----:B------:R-:W-:-:S12]  /*15a80*/  BRA `(.L_x_1825) ;  /* 0xffffff1000e87947 */ /* 0x000fd8000383ffff */
.L_x_1402:
[----:B------:R-:W-:Y:S01]  /*15a90*/  BSSY B0, `(.L_x_1826) ;  /* 0x0000006000007945 */ /* 0x000fe20003800000 */
[----:B------:R-:W-:Y:S01]  /*15aa0*/  PLOP3.LUT P2, PT, P2, PT, PT, 0x8, 0x80 ;  /* 0x000000000080781c */ /* 0x000fe2000174e170 */
[----:B------:R-:W-:-:S12]  /*15ab0*/  IMAD.MOV.U32 R54, RZ, RZ, -0x1 ;  /* 0xffffffffff367424 */ /* 0x000fd800078e00ff */
[----:B------:R-:W-:Y:S05]  /*15ac0*/  WARPSYNC.COLLECTIVE R54, `(.L_x_1827) ;  /* 0x0000000036087348 */ /* 0x000fea0003c00000 */
[----:B------:R-:W-:Y:S01]  /*15ad0*/  VOTE.ANY P2, P2 ;  /* 0x0000000000ff7806 */ /* 0x000fe20001040100 */
[----:B------:R-:W-:-:S12]  /*15ae0*/  ENDCOLLECTIVE ;  /* 0x000000000000791b */ /* 0x000fd80003800000 */
.L_x_1827:
[----:B------:R-:W-:Y:S05]  /*15af0*/  BSYNC B0 ;  /* 0x0000000000007941 */ /* 0x000fea0003800000 */
.L_x_1826:
[----:B------:R-:W-:Y:S05]  /*15b00*/  BRA `(.L_x_1828) ;  /* 0xffffff7800687947 */ /* 0x000fea000383ffff */
.L_x_1407:
[----:B------:R-:W0:Y:S01]  /*15b10*/  S2R R49, SR_GEMASK ;  /* 0x0000000000317919 */ /* 0x000e220000003c00 */
[----:B------:R-:W-:Y:S01]  /*15b20*/  BSSY B0, `(.L_x_1829) ;  /* 0x0000006000007945 */ /* 0x000fe20003800000 */
[----:B------:R-:W-:Y:S01]  /*15b30*/  PLOP3.LUT P2, PT, P2, PT, PT, 0x8, 0x80 ;  /* 0x000000000080781c */ /* 0x000fe2000174e170 */
[----:B------:R-:W-:-:S12]  /*15b40*/  IMAD.MOV.U32 R54, RZ, RZ, -0x1 ;  /* 0xffffffffff367424 */ /* 0x000fd800078e00ff */
[----:B0----5:R-:W-:Y:S05]  /*15b50*/  WARPSYNC.COLLECTIVE R54, `(.L_x_1830) ;  /* 0x0000000036087348 */ /* 0x021fea0003c00000 */
[----:B------:R-:W-:Y:S01]  /*15b60*/  VOTE.ANY R54, PT, P2 ;  /* 0x0000000000367806 */ /* 0x000fe200010e0100 */
[----:B0----5:R-:W-:Y:S06]  /*15b70*/  ENDCOLLECTIVE ;  /* 0x000000000000791b */ /* 0x021fec0003800000 */
.L_x_1830:
[----:B------:R-:W-:Y:S05]  /*15b80*/  BSYNC B0 ;  /* 0x0000000000007941 */ /* 0x000fea0003800000 */
.L_x_1829:
        /* <DEDUP_REMOVED lines=10> */
.L_x_1831:
[----:B------:R-:W-:Y:S01]  /*15c30*/  IMAD.MOV.U32 R41, RZ, RZ, R55 ;  /* 0x000000ffff297224 */ /* 0x000fe200078e0037 */
[----:B------:R-:W-:Y:S06]  /*15c40*/  BRA `(.L_x_1832) ;  /* 0xffffff7c00c07947 */ /* 0x000fec000383ffff */
.L_x_1408:
[----:B------:R-:W-:Y:S01]  /*15c50*/  BSSY B0, `(.L_x_1833) ;  /* 0x0000007000007945 */ /* 0x000fe20003800000 */
[----:B------:R-:W-:Y:S02]  /*15c60*/  IMAD.MOV.U32 R47, RZ, RZ, R0 ;  /* 0x000000ffff2f7224 */ /* 0x000fe400078e0000 */
[----:B------:R-:W-:Y:S02]  /*15c70*/  IMAD.MOV.U32 R46, RZ, RZ, 0x1 ;  /* 0x00000001ff2e7424 */ /* 0x000fe400078e00ff */
[----:B------:R-:W-:-:S07]  /*15c80*/  IMAD.MOV.U32 R54, RZ, RZ, -0x1 ;  /* 0xffffffffff367424 */ /* 0x000fce00078e00ff */
[----:B01---5:R-:W-:Y:S05]  /*15c90*/  WARPSYNC.COLLECTIVE R54, `(.L_x_1834) ;  /* 0x0000000036087348 */ /* 0x023fea0003c00000 */
[----:B------:R2:W3:Y:S02]  /*15ca0*/  SHFL.DOWN P3, R55, R47, R46, R57 ;  /* 0x0800002e2f377389 */ /* 0x0004e40000060039 */
[----:B0123-5:R-:W-:Y:S05]  /*15cb0*/  ENDCOLLECTIVE ;  /* 0x000000000000791b */ /* 0x02ffea0003800000 */
.L_x_1834:
[----:B------:R-:W-:Y:S05]  /*15cc0*/  BSYNC B0 ;  /* 0x0000000000007941 */ /* 0x000fea0003800000 */
.L_x_1833:
[----:B------:R-:W-:Y:S05]  /*15cd0*/  BRA `(.L_x_1835) ;  /* 0xffffff7c00a47947 */ /* 0x000fea000383ffff */
.L_x_1409:
[----:B------:R-:W-:Y:S01]  /*15ce0*/  BSSY B0, `(.L_x_1836) ;  /* 0x0000007000007945 */ /* 0x000fe20003800000 */
[----:B------:R-:W-:Y:S02]  /*15cf0*/  IMAD.MOV.U32 R47, RZ, RZ, R4 ;  /* 0x000000ffff2f7224 */ /* 0x000fe400078e0004 */
[----:B------:R-:W-:Y:S02]  /*15d00*/  IMAD.MOV.U32 R46, RZ, RZ, 0x1 ;  /* 0x00000001ff2e7424 */ /* 0x000fe400078e00ff */
[----:B------:R-:W-:-:S07]  /*15d10*/  IMAD.MOV.U32 R54, RZ, RZ, -0x1 ;  /* 0xffffffffff367424 */ /* 0x000fce00078e00ff */
[----:B01---5:R-:W-:Y:S05]  /*15d20*/  WARPSYNC.COLLECTIVE R54, `(.L_x_1837) ;  /* 0x0000000036087348 */ /* 0x023fea0003c00000 */
[----:B------:R2:W3:Y:S02]  /*15d30*/  SHFL.DOWN P3, R55, R47, R46, R57 ;  /* 0x0800002e2f377389 */ /* 0x0004e40000060039 */
[----:B0123-5:R-:W-:Y:S05]  /*15d40*/  ENDCOLLECTIVE ;  /* 0x000000000000791b */ /* 0x02ffea0003800000 */
.L_x_1837:
[----:B------:R-:W-:Y:S05]  /*15d50*/  BSYNC B0 ;  /* 0x0000000000007941 */ /* 0x000fea0003800000 */
.L_x_1836:
[----:B------:R-:W-:Y:S05]  /*15d60*/  BRA `(.L_x_1838) ;  /* 0xffffff7c00887947 */ /* 0x000fea000383ffff */
.L_x_1410:
[----:B------:R-:W-:Y:S01]  /*15d70*/  BSSY B0, `(.L_x_1839) ;  /* 0x0000007000007945 */ /* 0x000fe20003800000 */
[----:B------:R-:W-:Y:S02]  /*15d80*/  IMAD.MOV.U32 R47, RZ, RZ, R3 ;  /* 0x000000ffff2f7224 */ /* 0x000fe400078e0003 */
[----:B------:R-:W-:Y:S02]  /*15d90*/  IMAD.MOV.U32 R46, RZ, RZ, 0x1 ;  /* 0x00000001ff2e7424 */ /* 0x000fe400078e00ff */
[----:B------:R-:W-:-:S07]  /*15da0*/  IMAD.MOV.U32 R54, RZ, RZ, -0x1 ;  /* 0xffffffffff367424 */ /* 0x000fce00078e00ff */
[----:B01---5:R-:W-:Y:S05]  /*15db0*/  WARPSYNC.COLLECTIVE R54, `(.L_x_1840) ;  /* 0x0000000036087348 */ /* 0x023fea0003c00000 */
[----:B------:R2:W3:Y:S02]  /*15dc0*/  SHFL.DOWN P3, R55, R47, R46, R57 ;  /* 0x0800002e2f377389 */ /* 0x0004e40000060039 */
[----:B0123-5:R-:W-:Y:S05]  /*15dd0*/  ENDCOLLECTIVE ;  /* 0x000000000000791b */ /* 0x02ffea0003800000 */
.L_x_1840:
[----:B------:R-:W-:Y:S05]  /*15de0*/  BSYNC B0 ;  /* 0x0000000000007941 */ /* 0x000fea0003800000 */
.L_x_1839:
[----:B------:R-:W-:Y:S05]  /*15df0*/  BRA `(.L_x_1841) ;  /* 0xffffff7c006c7947 */ /* 0x000fea000383ffff */
.L_x_1411:
[----:B------:R-:W-:Y:S01]  /*15e00*/  BSSY B0, `(.L_x_1842) ;  /* 0x0000007000007945 */ /* 0x000fe20003800000 */
[----:B-----5:R-:W-:Y:S02]  /*15e10*/  IMAD.MOV.U32 R47, RZ, RZ, R20 ;  /* 0x000000ffff2f7224 */ /* 0x020fe400078e0014 */
[----:B------:R-:W-:Y:S02]  /*15e20*/  IMAD.MOV.U32 R46, RZ, RZ, 0x1 ;  /* 0x00000001ff2e7424 */ /* 0x000fe400078e00ff */
[----:B------:R-:W-:-:S07]  /*15e30*/  IMAD.MOV.U32 R54, RZ, RZ, -0x1 ;  /* 0xffffffffff367424 */ /* 0x000fce00078e00ff */
[----:B01----:R-:W-:Y:S05]  /*15e40*/  WARPSYNC.COLLECTIVE R54, `(.L_x_1843) ;  /* 0x0000000036087348 */ /* 0x003fea0003c00000 */
[----:B------:R2:W3:Y:S02]  /*15e50*/  SHFL.DOWN P3, R55, R47, R46, R57 ;  /* 0x0800002e2f377389 */ /* 0x0004e40000060039 */
[----:B0123--:R-:W-:Y:S05]  /*15e60*/  ENDCOLLECTIVE ;  /* 0x000000000000791b */ /* 0x00ffea0003800000 */
.L_x_1843:
[----:B------:R-:W-:Y:S05]  /*15e70*/  BSYNC B0 ;  /* 0x0000000000007941 */ /* 0x000fea0003800000 */
.L_x_1842:
[----:B------:R-:W-:Y:S02]  /*15e80*/  IMAD.MOV.U32 R47, RZ, RZ, R21 ;  /* 0x000000ffff2f7224 */ /* 0x000fe400078e0015 */
[----:B------:R-:W-:Y:S02]  /*15e90*/  IMAD.MOV.U32 R46, RZ, RZ, 0x1 ;  /* 0x00000001ff2e7424 */ /* 0x000fe400078e00ff */
[----:B------:R-:W-:Y:S02]  /*15ea0*/  IMAD.MOV.U32 R54, RZ, RZ, -0x1 ;  /* 0xffffffffff367424 */ /* 0x000fe400078e00ff */
[----:B------:R-:W-:-:S07]  /*15eb0*/  IMAD.MOV.U32 R24, RZ, RZ, R55 ;  /* 0x000000ffff187224 */ /* 0x000fce00078e0037 */
[----:B------:R-:W-:Y:S05]  /*15ec0*/  WARPSYNC.COLLECTIVE R54, `(.L_x_1844) ;  /* 0x0000000036087348 */ /* 0x000fea0003c00000 */
[----:B------:R0:W1:Y:S02]  /*15ed0*/  SHFL.DOWN P3, R55, R47, R46, R57 ;  /* 0x0800002e2f377389 */ /* 0x0000640000060039 */
[----:B01----:R-:W-:Y:S05]  /*15ee0*/  ENDCOLLECTIVE ;  /* 0x000000000000791b */ /* 0x003fea0003800000 */
.L_x_1844:
[----:B------:R-:W-:Y:S02]  /*15ef0*/  IMAD.MOV.U32 R47, RZ, RZ, R22 ;  /* 0x000000ffff2f7224 */ /* 0x000fe400078e0016 */
[----:B------:R-:W-:-:S07]  /*15f00*/  IMAD.MOV.U32 R25, RZ, RZ, R55 ;  /* 0x000000ffff197224 */ /* 0x000fce00078e0037 */
[----:B------:R-:W-:Y:S05]  /*15f10*/  WARPSYNC.COLLECTIVE R54, `(.L_x_1845) ;  /* 0x0000000036087348 */ /* 0x000fea0003c00000 */
[----:B------:R0:W1:Y:S02]  /*15f20*/  SHFL.DOWN P3, R55, R47, R46, R57 ;  /* 0x0800002e2f377389 */ /* 0x0000640000060039 */
[----:B01----:R-:W-:Y:S05]  /*15f30*/  ENDCOLLECTIVE ;  /* 0x000000000000791b */ /* 0x003fea0003800000 */
.L_x_1845:
[----:B------:R-:W-:Y:S01]  /*15f40*/  IMAD.MOV.U32 R47, RZ, RZ, R23 ;  /* 0x000000ffff2f7224 */ /* 0x000fe200078e0017 */
[----:B------:R-:W-:-:S07]  /*15f50*/  MOV R26, R55 ;  /* 0x00000037001a7202 */ /* 0x000fce0000000f00 */
[----:B------:R-:W-:Y:S05]  /*15f60*/  WARPSYNC.COLLECTIVE R54, `(.L_x_1846) ;  /* 0x0000000036087348 */ /* 0x000fea0003c00000 */
[----:B------:R0:W1:Y:S02]  /*15f70*/  SHFL.DOWN P3, R55, R47, R46, R57 ;  /* 0x0800002e2f377389 */ /* 0x0000640000060039 */
[----:B01----:R-:W-:Y:S05]  /*15f80*/  ENDCOLLECTIVE ;  /* 0x000000000000791b */ /* 0x003fea0003800000 */
.L_x_1846:
[----:B------:R-:W-:Y:S02]  /*15f90*/  IMAD.MOV.U32 R47, RZ, RZ, R32 ;  /* 0x000000ffff2f7224 */ /* 0x000fe400078e0020 */
[----:B------:R-:W-:-:S07]  /*15fa0*/  IMAD.MOV.U32 R27, RZ, RZ, R55 ;  /* 0x000000ffff1b7224 */ /* 0x000fce00078e0037 */
[----:B------:R-:W-:Y:S05]  /*15fb0*/  WARPSYNC.COLLECTIVE R54, `(.L_x_1847) ;  /* 0x0000000036087348 */ /* 0x000fea0003c00000 */
[----:B------:R0:W1:Y:S02]  /*15fc0*/  SHFL.DOWN P3, R55, R47, R46, R57 ;  /* 0x0800002e2f377389 */ /* 0x0000640000060039 */
[----:B01----:R-:W-:Y:S05]  /*15fd0*/  ENDCOLLECTIVE ;  /* 0x000000000000791b */ /* 0x003fea0003800000 */
.L_x_1847:
[----:B------:R-:W-:Y:S01]  /*15fe0*/  IMAD.MOV.U32 R40, RZ, RZ, R55 ;  /* 0x000000ffff287224 */ /* 0x000fe200078e0037 */
[----:B------:R-:W-:Y:S06]  /*15ff0*/  BRA `(.L_x_1848) ;  /* 0xffffff7c00087947 */ /* 0x000fec000383ffff */
.L_x_1412:
[----:B------:R-:W-:Y:S01]  /*16000*/  BSSY B0, `(.L_x_1849) ;  /* 0x0000007000007945 */ /* 0x000fe20003800000 */
[----:B------:R-:W-:Y:S02]  /*16010*/  IMAD.MOV.U32 R47, RZ, RZ, R7 ;  /* 0x000000ffff2f7224 */ /* 0x000fe400078e0007 */
[----:B------:R-:W-:Y:S02]  /*16020*/  IMAD.MOV.U32 R46, RZ, RZ, 0x1 ;  /* 0x00000001ff2e7424 */ /* 0x000fe400078e00ff */
[----:B------:R-:W-:-:S07]  /*16030*/  IMAD.MOV.U32 R54, RZ, RZ, -0x1 ;  /* 0xffffffffff367424 */ /* 0x000fce00078e00ff */
[----:B01234-:R-:W-:Y:S05]  /*16040*/  WARPSYNC.COLLECTIVE R54, `(.L_x_1850) ;  /* 0x0000000036087348 */ /* 0x01ffea0003c00000 */
[----:B------:R0:W0:Y:S02]  /*16050*/  SHFL.DOWN P3, R55, R47, R46, R57 ;  /* 0x0800002e2f377389 */ /* 0x0000240000060039 */
[----:B01234-:R-:W-:Y:S05]  /*16060*/  ENDCOLLECTIVE ;  /* 0x000000000000791b */ /* 0x01ffea0003800000 */
.L_x_1850:
[----:B------:R-:W-:Y:S05]  /*16070*/  BSYNC B0 ;  /* 0x0000000000007941 */ /* 0x000fea0003800000 */
.L_x_1849:
[----:B------:R-:W-:Y:S05]  /*16080*/  BRA `(.L_x_1851) ;  /* 0xffffff7800f07947 */ /* 0x000fea000383ffff */
.L_x_1413:
[----:B------:R-:W-:Y:S01]  /*16090*/  BSSY B0, `(.L_x_1852) ;  /* 0x0000007000007945 */ /* 0x000fe20003800000 */
[----:B------:R-:W-:Y:S02]  /*160a0*/  IMAD.MOV.U32 R47, RZ, RZ, R37 ;  /* 0x000000ffff2f7224 */ /* 0x000fe400078e0025 */
[----:B------:R-:W-:Y:S02]  /*160b0*/  IMAD.MOV.U32 R46, RZ, RZ, 0x1 ;  /* 0x00000001ff2e7424 */ /* 0x000fe400078e00ff */
[----:B------:R-:W-:-:S07]  /*160c0*/  IMAD.MOV.U32 R54, RZ, RZ, -0x1 ;  /* 0xffffffffff367424 */ /* 0x000fce00078e00ff */
[----:B01234-:R-:W-:Y:S05]  /*160d0*/  WARPSYNC.COLLECTIVE R54, `(.L_x_1853) ;  /* 0x0000000036087348 */ /* 0x01ffea0003c00000 */
[----:B------:R0:W0:Y:S02]  /*160e0*/  SHFL.DOWN P3, R55, R47, R46, R57 ;  /* 0x0800002e2f377389 */ /* 0x0000240000060039 */
[----:B01234-:R-:W-:Y:S05]  /*160f0*/  ENDCOLLECTIVE ;  /* 0x000000000000791b */ /* 0x01ffea0003800000 */
.L_x_1853:
[----:B------:R-:W-:Y:S05]  /*16100*/  BSYNC B0 ;  /* 0x0000000000007941 */ /* 0x000fea0003800000 */
.L_x_1852:
[----:B------:R-:W-:Y:S05]  /*16110*/  BRA `(.L_x_1854) ;  /* 0xffffff7800d47947 */ /* 0x000fea000383ffff */
.L_x_1414:
[----:B------:R-:W-:Y:S01]  /*16120*/  BSSY B0, `(.L_x_1855) ;  /* 0x0000007000007945 */ /* 0x000fe20003800000 */
[----:B------:R-:W-:Y:S02]  /*16130*/  IMAD.MOV.U32 R47, RZ, RZ, R36 ;  /* 0x000000ffff2f7224 */ /* 0x000fe400078e0024 */
[----:B------:R-:W-:Y:S02]  /*16140*/  IMAD.MOV.U32 R46, RZ, RZ, 0x1 ;  /* 0x00000001ff2e7424 */ /* 0x000fe400078e00ff */
[----:B------:R-:W-:-:S07]  /*16150*/  IMAD.MOV.U32 R54, RZ, RZ, -0x1 ;  /* 0xffffffffff367424 */ /* 0x000fce00078e00ff */
[----:B01234-:R-:W-:Y:S05]  /*16160*/  WARPSYNC.COLLECTIVE R54, `(.L_x_1856) ;  /* 0x0000000036087348 */ /* 0x01ffea0003c00000 */
[----:B------:R0:W0:Y:S02]  /*16170*/  SHFL.DOWN P3, R55, R47, R46, R57 ;  /* 0x0800002e2f377389 */ /* 0x0000240000060039 */
[----:B01234-:R-:W-:Y:S05]  /*16180*/  ENDCOLLECTIVE ;  /* 0x000000000000791b */ /* 0x01ffea0003800000 */
.L_x_1856:
[----:B------:R-:W-:Y:S05]  /*16190*/  BSYNC B0 ;  /* 0x0000000000007941 */ /* 0x000fea0003800000 */
.L_x_1855:
[----:B------:R-:W-:Y:S05]  /*161a0*/  BRA `(.L_x_1857) ;  /* 0xffffff7800b87947 */ /* 0x000fea000383ffff */
.L_x_1417:
[----:B------:R-:W-:Y:S01]  /*161b0*/  BSSY B0, `(.L_x_1858) ;  /* 0x0000007000007945 */ /* 0x000fe20003800000 */
[----:B------:R-:W-:Y:S02]  /*161c0*/  IMAD.MOV.U32 R47, RZ, RZ, R28 ;  /* 0x000000ffff2f7224 */ /* 0x000fe400078e001c */
[----:B------:R-:W-:Y:S02]  /*161d0*/  IMAD.MOV.U32 R46, RZ, RZ, 0x2 ;  /* 0x00000002ff2e7424 */ /* 0x000fe400078e00ff */
[----:B------:R-:W-:-:S07]  /*161e0*/  IMAD.MOV.U32 R54, RZ, RZ, -0x1 ;  /* 0xffffffffff367424 */ /* 0x000fce00078e00ff */
[----:B01234-:R-:W-:Y:S05]  /*161f0*/  WARPSYNC.COLLECTIVE R54, `(.L_x_1859) ;  /* 0x0000000036087348 */ /* 0x01ffea0003c00000 */
[----:B------:R0:W0:Y:S02]  /*16200*/  SHFL.DOWN P3, R55, R47, R46, R57 ;  /* 0x0800002e2f377389 */ /* 0x0000240000060039 */
[----:B01234-:R-:W-:Y:S05]  /*16210*/  ENDCOLLECTIVE ;  /* 0x000000000000791b */ /* 0x01ffea0003800000 */
.L_x_1859:
[----:B------:R-:W-:Y:S05]  /*16220*/  BSYNC B0 ;  /* 0x0000000000007941 */ /* 0x000fea0003800000 */
.L_x_1858:
[----:B------:R-:W-:Y:S01]  /*16230*/  IMAD.MOV.U32 R41, RZ, RZ, R55 ;  /* 0x000000ffff297224 */ /* 0x000fe200078e0037 */
[----:B------:R-:W-:Y:S06]  /*16240*/  BRA `(.L_x_1860) ;  /* 0xffffff7800d07947 */ /* 0x000fec000383ffff */
.L_x_1418:
[----:B------:R-:W-:Y:S01]  /*16250*/  BSSY B0, `(.L_x_1861) ;  /* 0x0000007000007945 */ /* 0x000fe20003800000 */
[----:B------:R-:W-:Y:S02]  /*16260*/  IMAD.MOV.U32 R47, RZ, RZ, R0 ;  /* 0x000000ffff2f7224 */ /* 0x000fe400078e0000 */
[----:B------:R-:W-:Y:S02]  /*16270*/  IMAD.MOV.U32 R46, RZ, RZ, 0x2 ;  /* 0x00000002ff2e7424 */ /* 0x000fe400078e00ff */
[----:B------:R-:W-:-:S07]  /*16280*/  IMAD.MOV.U32 R54, RZ, RZ, -0x1 ;  /* 0xffffffffff367424 */ /* 0x000fce00078e00ff */
[----:B01234-:R-:W-:Y:S05]  /*16290*/  WARPSYNC.COLLECTIVE R54, `(.L_x_1862) ;  /* 0x0000000036087348 */ /* 0x01ffea0003c00000 */
[----:B------:R0:W0:Y:S02]  /*162a0*/  SHFL.DOWN P3, R55, R47, R46, R57 ;  /* 0x0800002e2f377389 */ /* 0x0000240000060039 */
[----:B01234-:R-:W-:Y:S05]  /*162b0*/  ENDCOLLECTIVE ;  /* 0x000000000000791b */ /* 0x01ffea0003800000 */
.L_x_1862:
[----:B------:R-:W-:Y:S05]  /*162c0*/  BSYNC B0 ;  /* 0x0000000000007941 */ /* 0x000fea0003800000 */
.L_x_1861:
[----:B------:R-:W-:Y:S05]  /*162d0*/  BRA `(.L_x_1863) ;  /* 0xffffff7800b47947 */ /* 0x000fea000383ffff */
.L_x_1419:
[----:B------:R-:W-:Y:S01]  /*162e0*/  BSSY B0, `(.L_x_1864) ;  /* 0x0000007000007945 */ /* 0x000fe20003800000 */
[----:B------:R-:W-:Y:S02]  /*162f0*/  IMAD.MOV.U32 R47, RZ, RZ, R4 ;  /* 0x000000ffff2f7224 */ /* 0x000fe400078e0004 */
[----:B------:R-:W-:Y:S02]  /*16300*/  IMAD.MOV.U32 R46, RZ, RZ, 0x2 ;  /* 0x00000002ff2e7424 */ /* 0x000fe400078e00ff */
[----:B------:R-:W-:-:S07]  /*16310*/  IMAD.MOV.U32 R54, RZ, RZ, -0x1 ;  /* 0xffffffffff367424 */ /* 0x000fce00078e00ff */
[----:B01234-:R-:W-:Y:S05]  /*16320*/  WARPSYNC.COLLECTIVE R54, `(.L_x_1865) ;  /* 0x0000000036087348 */ /* 0x01ffea0003c00000 */
[----:B------:R0:W0:Y:S02]  /*16330*/  SHFL.DOWN P3, R55, R47, R46, R57 ;  /* 0x0800002e2f377389 */ /* 0x0000240000060039 */
[----:B01234-:R-:W-:Y:S05]  /*16340*/  ENDCOLLECTIVE ;  /* 0x000000000000791b */ /* 0x01ffea0003800000 */
.L_x_1865:
[----:B------:R-:W-:Y:S05]  /*16350*/  BSYNC B0 ;  /* 0x0000000000007941 */ /* 0x000fea0003800000 */
.L_x_1864:
[----:B------:R-:W-:Y:S05]  /*16360*/  BRA `(.L_x_1866) ;  /* 0xffffff7800987947 */ /* 0x000fea000383ffff */
.L_x_1420:
[----:B------:R-:W-:Y:S01]  /*16370*/  BSSY B0, `(.L_x_1867) ;  /* 0x0000007000007945 */ /* 0x000fe20003800000 */
[----:B------:R-:W-:Y:S02]  /*16380*/  IMAD.MOV.U32 R47, RZ, RZ, R3 ;  /* 0x000000ffff2f7224 */ /* 0x000fe400078e0003 */
[----:B------:R-:W-:Y:S02]  /*16390*/  IMAD.MOV.U32 R46, RZ, RZ, 0x2 ;  /* 0x00000002ff2e7424 */ /* 0x000fe400078e00ff */
[----:B------:R-:W-:-:S07]  /*163a0*/  IMAD.MOV.U32 R54, RZ, RZ, -0x1 ;  /* 0xffffffffff367424 */ /* 0x000fce00078e00ff */
[----:B01234-:R-:W-:Y:S05]  /*163b0*/  WARPSYNC.COLLECTIVE R54, `(.L_x_1868) ;  /* 0x0000000036087348 */ /* 0x01ffea0003c00000 */
[----:B------:R0:W0:Y:S02]  /*163c0*/  SHFL.DOWN P3, R55, R47, R46, R57 ;  /* 0x0800002e2f377389 */ /* 0x0000240000060039 */
[----:B01234-:R-:W-:Y:S05]  /*163d0*/  ENDCOLLECTIVE ;  /* 0x000000000000791b */ /* 0x01ffea0003800000 */
.L_x_1868:
[----:B------:R-:W-:Y:S05]  /*163e0*/  BSYNC B0 ;  /* 0x0000000000007941 */ /* 0x000fea0003800000 */
.L_x_1867:
[----:B------:R-:W-:Y:S05]  /*163f0*/  BRA `(.L_x_1869) ;  /* 0xffffff78007c7947 */ /* 0x000fea000383ffff */
.L_x_1421:
[----:B------:R-:W-:Y:S01]  /*16400*/  BSSY B0, `(.L_x_1870) ;  /* 0x0000007000007945 */ /* 0x000fe20003800000 */
[----:B------:R-:W-:Y:S02]  /*16410*/  IMAD.MOV.U32 R47, RZ, RZ, R20 ;  /* 0x000000ffff2f7224 */ /* 0x000fe400078e0014 */
[----:B------:R-:W-:Y:S02]  /*16420*/  IMAD.MOV.U32 R46, RZ, RZ, 0x2 ;  /* 0x00000002ff2e7424 */ /* 0x000fe400078e00ff */
[----:B------:R-:W-:-:S07]  /*16430*/  IMAD.MOV.U32 R54, RZ, RZ, -0x1 ;  /* 0xffffffffff367424 */ /* 0x000fce00078e00ff */
[----:B01234-:R-:W-:Y:S05]  /*16440*/  WARPSYNC.COLLECTIVE R54, `(.L_x_1871) ;  /* 0x0000000036087348 */ /* 0x01ffea0003c00000 */
[----:B------:R0:W0:Y:S02]  /*16450*/  SHFL.DOWN P3, R55, R47, R46, R57 ;  /* 0x0800002e2f377389 */ /* 0x0000240000060039 */
[----:B01234-:R-:W-:Y:S05]  /*16460*/  ENDCOLLECTIVE ;  /* 0x000000000000791b */ /* 0x01ffea0003800000 */
.L_x_1871:
[----:B------:R-:W-:Y:S05]  /*16470*/  BSYNC B0 ;  /* 0x0000000000007941 */ /* 0x000fea0003800000 */
.L_x_1870:
[----:B------:R-:W-:Y:S02]  /*16480*/  IMAD.MOV.U32 R47, RZ, RZ, R21 ;  /* 0x000000ffff2f7224 */ /* 0x000fe400078e0015 */
[----:B------:R-:W-:Y:S02]  /*16490*/  IMAD.MOV.U32 R46, RZ, RZ, 0x2 ;  /* 0x00000002ff2e7424 */ /* 0x000fe400078e00ff */
[----:B------:R-:W-:Y:S02]  /*164a0*/  IMAD.MOV.U32 R54, RZ, RZ, -0x1 ;  /* 0xffffffffff367424 */ /* 0x000fe400078e00ff */
[----:B------:R-:W-:-:S07]  /*164b0*/  IMAD.MOV.U32 R24, RZ, RZ, R55 ;  /* 0x000000ffff187224 */ /* 0x000fce00078e0037 */
[----:B------:R-:W-:Y:S05]  /*164c0*/  WARPSYNC.COLLECTIVE R54, `(.L_x_1872) ;  /* 0x0000000036087348 */ /* 0x000fea0003c00000 */
[----:B------:R0:W1:Y:S02]  /*164d0*/  SHFL.DOWN P3, R55, R47, R46, R57 ;  /* 0x0800002e2f377389 */ /* 0x0000640000060039 */
[----:B01----:R-:W-:Y:S05]  /*164e0*/  ENDCOLLECTIVE ;  /* 0x000000000000791b */ /* 0x003fea0003800000 */
.L_x_1872:
[----:B------:R-:W-:Y:S02]  /*164f0*/  IMAD.MOV.U32 R47, RZ, RZ, R22 ;  /* 0x000000ffff2f7224 */ /* 0x000fe400078e0016 */
[----:B------:R-:W-:-:S07]  /*16500*/  IMAD.MOV.U32 R25, RZ, RZ, R55 ;  /* 0x000000ffff197224 */ /* 0x000fce00078e0037 */
[----:B------:R-:W-:Y:S05]  /*16510*/  WARPSYNC.COLLECTIVE R54, `(.L_x_1873) ;  /* 0x0000000036087348 */ /* 0x000fea0003c00000 */
[----:B------:R0:W1:Y:S02]  /*16520*/  SHFL.DOWN P3, R55, R47, R46, R57 ;  /* 0x0800002e2f377389 */ /* 0x0000640000060039 */
[----:B01----:R-:W-:Y:S05]  /*16530*/  ENDCOLLECTIVE ;  /* 0x000000000000791b */ /* 0x003fea0003800000 */
.L_x_1873:
[----:B------:R-:W-:Y:S02]  /*16540*/  IMAD.MOV.U32 R47, RZ, RZ, R23 ;  /* 0x000000ffff2f7224 */ /* 0x000fe400078e0017 */
[----:B------:R-:W-:-:S07]  /*16550*/  IMAD.MOV.U32 R26, RZ, RZ, R55 ;  /* 0x000000ffff1a7224 */ /* 0x000fce00078e0037 */
[----:B------:R-:W-:Y:S05]  /*16560*/  WARPSYNC.COLLECTIVE R54, `(.L_x_1874) ;  /* 0x0000000036087348 */ /* 0x000fea0003c00000 */
[----:B------:R0:W1:Y:S02]  /*16570*/  SHFL.DOWN P3, R55, R47, R46, R57 ;  /* 0x0800002e2f377389 */ /* 0x0000640000060039 */
[----:B01----:R-:W-:Y:S05]  /*16580*/  ENDCOLLECTIVE ;  /* 0x000000000000791b */ /* 0x003fea0003800000 */
.L_x_1874:
[----:B------:R-:W-:Y:S02]  /*16590*/  IMAD.MOV.U32 R47, RZ, RZ, R32 ;  /* 0x000000ffff2f7224 */ /* 0x000fe400078e0020 */
[----:B------:R-:W-:-:S07]  /*165a0*/  IMAD.MOV.U32 R27, RZ, RZ, R55 ;  /* 0x000000ffff1b7224 */ /* 0x000fce00078e0037 */
[----:B------:R-:W-:Y:S05]  /*165b0*/  WARPSYNC.COLLECTIVE R54, `(.L_x_1875) ;  /* 0x0000000036087348 */ /* 0x000fea0003c00000 */
[----:B------:R0:W1:Y:S02]  /*165c0*/  SHFL.DOWN P3, R55, R47, R46, R57 ;  /* 0x0800002e2f377389 */ /* 0x0000640000060039 */
[----:B01----:R-:W-:Y:S05]  /*165d0*/  ENDCOLLECTIVE ;  /* 0x000000000000791b */ /* 0x003fea0003800000 */
.L_x_1875:
[----:B------:R-:W-:Y:S01]  /*165e0*/  IMAD.MOV.U32 R40, RZ, RZ, R55 ;  /* 0x000000ffff287224 */ /* 0x000fe200078e0037 */
[----:B------:R-:W-:Y:S06]  /*165f0*/  BRA `(.L_x_1876) ;  /* 0xffffff7800187947 */ /* 0x000fec000383ffff */
.L_x_1422:
[----:B------:R-:W-:Y:S01]  /*16600*/  BSSY B0, `(.L_x_1877) ;  /* 0x0000007000007945 */ /* 0x000fe20003800000 */
[----:B------:R-:W-:Y:S02]  /*16610*/  IMAD.MOV.U32 R47, RZ, RZ, R7 ;  /* 0x000000ffff2f7224 */ /* 0x000fe400078e0007 */
[----:B------:R-:W-:Y:S02]  /*16620*/  IMAD.MOV.U32 R46, RZ, RZ, 0x2 ;  /* 0x00000002ff2e7424 */ /* 0x000fe400078e00ff */
[----:B------:R-:W-:-:S07]  /*16630*/  IMAD.MOV.U32 R54, RZ, RZ, -0x1 ;  /* 0xffffffffff367424 */ /* 0x000fce00078e00ff */
[----:B01234-:R-:W-:Y:S05]  /*16640*/  WARPSYNC.COLLECTIVE R54, `(.L_x_1878) ;  /* 0x0000000036087348 */ /* 0x01ffea0003c00000 */
[----:B------:R0:W0:Y:S02]  /*16650*/  SHFL.DOWN P3, R55, R47, R46, R57 ;  /* 0x0800002e2f377389 */ /* 0x0000240000060039 */
[----:B01234-:R-:W-:Y:S05]  /*16660*/  ENDCOLLECTIVE ;  /* 0x000000000000791b */ /* 0x01ffea0003800000 */
.L_x_1878:
[----:B------:R-:W-:Y:S05]  /*16670*/  BSYNC B0 ;  /* 0x0000000000007941 */ /* 0x000fea0003800000 */
.L_x_1877:
[----:B------:R-:W-:Y:S05]  /*16680*/  BRA `(.L_x_1879) ;  /* 0xffffff7800047947 */ /* 0x000fea000383ffff */
.L_x_1423:
[----:B------:R-:W-:Y:S01]  /*16690*/  BSSY B0, `(.L_x_1880) ;  /* 0x0000007000007945 */ /* 0x000fe20003800000 */
[----:B------:R-:W-:Y:S02]  /*166a0*/  IMAD.MOV.U32 R47, RZ, RZ, R37 ;  /* 0x000000ffff2f7224 */ /* 0x000fe400078e0025 */
[----:B------:R-:W-:Y:S02]  /*166b0*/  IMAD.MOV.U32 R46, RZ, RZ, 0x2 ;  /* 0x00000002ff2e7424 */ /* 0x000fe400078e00ff */
[----:B------:R-:W-:-:S07]  /*166c0*/  IMAD.MOV.U32 R54, RZ, RZ, -0x1 ;  /* 0xffffffffff367424 */ /* 0x000fce00078e00ff */
[----:B01234-:R-:W-:Y:S05]  /*166d0*/  WARPSYNC.COLLECTIVE R54, `(.L_x_1881) ;  /* 0x0000000036087348 */ /* 0x01ffea0003c00000 */
[----:B------:R0:W0:Y:S02]  /*166e0*/  SHFL.DOWN P3, R55, R47, R46, R57 ;  /* 0x0800002e2f377389 */ /* 0x0000240000060039 */
[----:B01234-:R-:W-:Y:S05]  /*166f0*/  ENDCOLLECTIVE ;  /* 0x000000000000791b */ /* 0x01ffea0003800000 */
.L_x_1881:
[----:B------:R-:W-:Y:S05]  /*16700*/  BSYNC B0 ;  /* 0x0000000000007941 */ /* 0x000fea0003800000 */
.L_x_1880:
[----:B------:R-:W-:Y:S05]  /*16710*/  BRA `(.L_x_1882) ;  /* 0xffffff7400e87947 */ /* 0x000fea000383ffff */
.L_x_1424:
[----:B------:R-:W-:Y:S01]  /*16720*/  BSSY B0, `(.L_x_1883) ;  /* 0x0000007000007945 */ /* 0x000fe20003800000 */
[----:B------:R-:W-:Y:S02]  /*16730*/  IMAD.MOV.U32 R47, RZ, RZ, R36 ;  /* 0x000000ffff2f7224 */ /* 0x000fe400078e0024 */
[----:B------:R-:W-:Y:S02]  /*16740*/  IMAD.MOV.U32 R46, RZ, RZ, 0x2 ;  /* 0x00000002ff2e7424 */ /* 0x000fe400078e00ff */
[----:B------:R-:W-:-:S07]  /*16750*/  IMAD.MOV.U32 R54, RZ, RZ, -0x1 ;  /* 0xffffffffff367424 */ /* 0x000fce00078e00ff */
[----:B01234-:R-:W-:Y:S05]  /*16760*/  WARPSYNC.COLLECTIVE R54, `(.L_x_1884) ;  /* 0x0000000036087348 */ /* 0x01ffea0003c00000 */
[----:B------:R0:W0:Y:S02]  /*16770*/  SHFL.DOWN P3, R55, R47, R46, R57 ;  /* 0x0800002e2f377389 */ /* 0x0000240000060039 */
[----:B01234-:R-:W-:Y:S05]  /*16780*/  ENDCOLLECTIVE ;  /* 0x000000000000791b */ /* 0x01ffea0003800000 */
.L_x_1884:
[----:B------:R-:W-:Y:S05]  /*16790*/  BSYNC B0 ;  /* 0x0000000000007941 */ /* 0x000fea0003800000 */
.L_x_1883:
[----:B------:R-:W-:Y:S05]  /*167a0*/  BRA `(.L_x_1885) ;  /* 0xffffff7400cc7947 */ /* 0x000fea000383ffff */
.L_x_1427:
[----:B------:R-:W-:Y:S01]  /*167b0*/  BSSY B0, `(.L_x_1886) ;  /* 0x0000007000007945 */ /* 0x000fe20003800000 */
[----:B------:R-:W-:Y:S02]  /*167c0*/  IMAD.MOV.U32 R47, RZ, RZ, R28 ;  /* 0x000000ffff2f7224 */ /* 0x000fe400078e001c */
[----:B------:R-:W-:Y:S02]  /*167d0*/  IMAD.MOV.U32 R46, RZ, RZ, 0x4 ;  /* 0x00000004ff2e7424 */ /* 0x000fe400078e00ff */
[----:B------:R-:W-:-:S07]  /*167e0*/  IMAD.MOV.U32 R54, RZ, RZ, -0x1 ;  /* 0xffffffffff367424 */ /* 0x000fce00078e00ff */
[----:B01234-:R-:W-:Y:S05]  /*167f0*/  WARPSYNC.COLLECTIVE R54, `(.L_x_1887) ;  /* 0x0000000036087348 */ /* 0x01ffea0003c00000 */
[----:B------:R0:W0:Y:S02]  /*16800*/  SHFL.DOWN P3, R55, R47, R46, R57 ;  /* 0x0800002e2f377389 */ /* 0x0000240000060039 */
[----:B01234-:R-:W-:Y:S05]  /*16810*/  ENDCOLLECTIVE ;  /* 0x000000000000791b */ /* 0x01ffea0003800000 */
.L_x_1887:
[----:B------:R-:W-:Y:S05]  /*16820*/  BSYNC B0 ;  /* 0x0000000000007941 */ /* 0x000fea0003800000 */
.L_x_1886:
[----:B------:R-:W-:Y:S01]  /*16830*/  IMAD.MOV.U32 R41, RZ, RZ, R55 ;  /* 0x000000ffff297224 */ /* 0x000fe200078e0037 */
[----:B------:R-:W-:Y:S06]  /*16840*/  BRA `(.L_x_1888) ;  /* 0xffffff7400e47947 */ /* 0x000fec000383ffff */
.L_x_1428:
[----:B------:R-:W-:Y:S01]  /*16850*/  BSSY B0, `(.L_x_1889) ;  /* 0x0000007000007945 */ /* 0x000fe20003800000 */
[----:B------:R-:W-:Y:S02]  /*16860*/  IMAD.MOV.U32 R47, RZ, RZ, R0 ;  /* 0x000000ffff2f7224 */ /* 0x000fe400078e0000 */
[----:B------:R-:W-:Y:S02]  /*16870*/  IMAD.MOV.U32 R46, RZ, RZ, 0x4 ;  /* 0x00000004ff2e7424 */ /* 0x000fe400078e00ff */
[----:B------:R-:W-:-:S07]  /*16880*/  IMAD.MOV.U32 R54, RZ, RZ, -0x1 ;  /* 0xffffffffff367424 */ /* 0x000fce00078e00ff */
[----:B01234-:R-:W-:Y:S05]  /*16890*/  WARPSYNC.COLLECTIVE R54, `(.L_x_1890) ;  /* 0x0000000036087348 */ /* 0x01ffea0003c00000 */
[----:B------:R0:W0:Y:S02]  /*168a0*/  SHFL.DOWN P3, R55, R47, R46, R57 ;  /* 0x0800002e2f377389 */ /* 0x0000240000060039 */
[----:B01234-:R-:W-:Y:S05]  /*168b0*/  ENDCOLLECTIVE ;  /* 0x000000000000791b */ /* 0x01ffea0003800000 */
.L_x_1890:
[----:B------:R-:W-:Y:S05]  /*168c0*/  BSYNC B0 ;  /* 0x0000000000007941 */ /* 0x000fea0003800000 */
.L_x_1889:
[----:B------:R-:W-:Y:S05]  /*168d0*/  BRA `(.L_x_1891) ;  /* 0xffffff7400c87947 */ /* 0x000fea000383ffff */
.L_x_1429:
[----:B------:R-:W-:Y:S01]  /*168e0*/  BSSY B0, `(.L_x_1892) ;  /* 0x0000007000007945 */ /* 0x000fe20003800000 */
[----:B------:R-:W-:Y:S02]  /*168f0*/  IMAD.MOV.U32 R47, RZ, RZ, R4 ;  /* 0x000000ffff2f7224 */ /* 0x000fe400078e0004 */
[----:B------:R-:W-:Y:S02]  /*16900*/  IMAD.MOV.U32 R46, RZ, RZ, 0x4 ;  /* 0x00000004ff2e7424 */ /* 0x000fe400078e00ff */
[----:B------:R-:W-:-:S07]  /*16910*/  IMAD.MOV.U32 R54, RZ, RZ, -0x1 ;  /* 0xffffffffff367424 */ /* 0x000fce00078e00ff */
[----:B01234-:R-:W-:Y:S05]  /*16920*/  WARPSYNC.COLLECTIVE R54, `(.L_x_1893) ;  /* 0x0000000036087348 */ /* 0x01ffea0003c00000 */
[----:B------:R0:W0:Y:S02]  /*16930*/  SHFL.DOWN P3, R55, R47, R46, R57 ;  /* 0x0800002e2f377389 */ /* 0x0000240000060039 */
[----:B01234-:R-:W-:Y:S05]  /*16940*/  ENDCOLLECTIVE ;  /* 0x000000000000791b */ /* 0x01ffea0003800000 */
.L_x_1893:
[----:B------:R-:W-:Y:S05]  /*16950*/  BSYNC B0 ;  /* 0x0000000000007941 */ /* 0x000fea0003800000 */
.L_x_1892:
[----:B------:R-:W-:Y:S05]  /*16960*/  BRA `(.L_x_1894) ;  /* 0xffffff7400ac7947 */ /* 0x000fea000383ffff */
.L_x_1430:
[----:B------:R-:W-:Y:S01]  /*16970*/  BSSY B0, `(.L_x_1895) ;  /* 0x0000007000007945 */ /* 0x000fe20003800000 */
[----:B------:R-:W-:Y:S02]  /*16980*/  IMAD.MOV.U32 R47, RZ, RZ, R3 ;  /* 0x000000ffff2f7224 */ /* 0x000fe400078e0003 */
[----:B------:R-:W-:Y:S02]  /*16990*/  IMAD.MOV.U32 R46, RZ, RZ, 0x4 ;  /* 0x00000004ff2e7424 */ /* 0x000fe400078e00ff */
[----:B------:R-:W-:-:S07]  /*169a0*/  IMAD.MOV.U32 R54, RZ, RZ, -0x1 ;  /* 0xffffffffff367424 */ /* 0x000fce00078e00ff */
[----:B01234-:R-:W-:Y:S05]  /*169b0*/  WARPSYNC.COLLECTIVE R54, `(.L_x_1896) ;  /* 0x0000000036087348 */ /* 0x01ffea0003c00000 */
[----:B------:R0:W0:Y:S02]  /*169c0*/  SHFL.DOWN P3, R55, R47, R46, R57 ;  /* 0x0800002e2f377389 */ /* 0x0000240000060039 */
[----:B01234-:R-:W-:Y:S05]  /*169d0*/  ENDCOLLECTIVE ;  /* 0x000000000000791b */ /* 0x01ffea0003800000 */
.L_x_1896:
[----:B------:R-:W-:Y:S05]  /*169e0*/  BSYNC B0 ;  /* 0x0000000000007941 */ /* 0x000fea0003800000 */
.L_x_1895:
[----:B------:R-:W-:Y:S05]  /*169f0*/  BRA `(.L_x_1897) ;  /* 0xffffff7400907947 */ /* 0x000fea000383ffff */
.L_x_1431:
[----:B------:R-:W-:Y:S01]  /*16a00*/  BSSY B0, `(.L_x_1898) ;  /* 0x0000007000007945 */ /* 0x000fe20003800000 */
[----:B------:R-:W-:Y:S02]  /*16a10*/  IMAD.MOV.U32 R47, RZ, RZ, R20 ;  /* 0x000000ffff2f7224 */ /* 0x000fe400078e0014 */
[----:B------:R-:W-:Y:S02]  /*16a20*/  IMAD.MOV.U32 R46, RZ, RZ, 0x4 ;  /* 0x00000004ff2e7424 */ /* 0x000fe400078e00ff */
[----:B------:R-:W-:-:S07]  /*16a30*/  IMAD.MOV.U32 R54, RZ, RZ, -0x1 ;  /* 0xffffffffff367424 */ /* 0x000fce00078e00ff */
[----:B01234-:R-:W-:Y:S05]  /*16a40*/  WARPSYNC.COLLECTIVE R54, `(.L_x_1899) ;  /* 0x0000000036087348 */ /* 0x01ffea0003c00000 */
[----:B------:R0:W0:Y:S02]  /*16a50*/  SHFL.DOWN P3, R55, R47, R46, R57 ;  /* 0x0800002e2f377389 */ /* 0x0000240000060039 */
[----:B01234-:R-:W-:Y:S05]  /*16a60*/  ENDCOLLECTIVE ;  /* 0x000000000000791b */ /* 0x01ffea0003800000 */
.L_x_1899:
[----:B------:R-:W-:Y:S05]  /*16a70*/  BSYNC B0 ;  /* 0x0000000000007941 */ /* 0x000fea0003800000 */
.L_x_1898:
[----:B------:R-:W-:Y:S02]  /*16a80*/  IMAD.MOV.U32 R47, RZ, RZ, R21 ;  /* 0x000000ffff2f7224 */ /* 0x000fe400078e0015 */
[----:B------:R-:W-:Y:S02]  /*16a90*/  IMAD.MOV.U32 R46, RZ, RZ, 0x4 ;  /* 0x00000004ff2e7424 */ /* 0x000fe400078e00ff */
[----:B------:R-:W-:Y:S02]  /*16aa0*/  IMAD.MOV.U32 R54, RZ, RZ, -0x1 ;  /* 0xffffffffff367424 */ /* 0x000fe400078e00ff */
[----:B------:R-:W-:-:S07]  /*16ab0*/  IMAD.MOV.U32 R24, RZ, RZ, R55 ;  /* 0x000000ffff187224 */ /* 0x000fce00078e0037 */
[----:B------:R-:W-:Y:S05]  /*16ac0*/  WARPSYNC.COLLECTIVE R54, `(.L_x_1900) ;  /* 0x0000000036087348 */ /* 0x000fea0003c00000 */
[----:B------:R0:W1:Y:S02]  /*16ad0*/  SHFL.DOWN P3, R55, R47, R46, R57 ;  /* 0x0800002e2f377389 */ /* 0x0000640000060039 */
[----:B01----:R-:W-:Y:S05]  /*16ae0*/  ENDCOLLECTIVE ;  /* 0x000000000000791b */ /* 0x003fea0003800000 */
.L_x_1900:
[----:B------:R-:W-:Y:S02]  /*16af0*/  IMAD.MOV.U32 R47, RZ, RZ, R22 ;  /* 0x000000ffff2f7224 */ /* 0x000fe400078e0016 */
[----:B------:R-:W-:-:S07]  /*16b00*/  IMAD.MOV.U32 R25, RZ, RZ, R55 ;  /* 0x000000ffff197224 */ /* 0x000fce00078e0037 */
[----:B------:R-:W-:Y:S05]  /*16b10*/  WARPSYNC.COLLECTIVE R54, `(.L_x_1901) ;  /* 0x0000000036087348 */ /* 0x000fea0003c00000 */
[----:B------:R0:W1:Y:S02]  /*16b20*/  SHFL.DOWN P3, R55, R47, R46, R57 ;  /* 0x0800002e2f377389 */ /* 0x0000640000060039 */
[----:B01----:R-:W-:Y:S05]  /*16b30*/  ENDCOLLECTIVE ;  /* 0x000000000000791b */ /* 0x003fea0003800000 */
.L_x_1901:
[----:B------:R-:W-:Y:S02]  /*16b40*/  IMAD.MOV.U32 R47, RZ, RZ, R23 ;  /* 0x000000ffff2f7224 */ /* 0x000fe400078e0017 */
[----:B------:R-:W-:-:S07]  /*16b50*/  IMAD.MOV.U32 R26, RZ, RZ, R55 ;  /* 0x000000ffff1a7224 */ /* 0x000fce00078e0037 */
[----:B------:R-:W-:Y:S05]  /*16b60*/  WARPSYNC.COLLECTIVE R54, `(.L_x_1902) ;  /* 0x0000000036087348 */ /* 0x000fea0003c00000 */
[----:B------:R0:W1:Y:S02]  /*16b70*/  SHFL.DOWN P3, R55, R47, R46, R57 ;  /* 0x0800002e2f377389 */ /* 0x0000640000060039 */
[----:B01----:R-:W-:Y:S05]  /*16b80*/  ENDCOLLECTIVE ;  /* 0x000000000000791b */ /* 0x003fea0003800000 */
.L_x_1902:
[----:B------:R-:W-:Y:S02]  /*16b90*/  IMAD.MOV.U32 R47, RZ, RZ, R32 ;  /* 0x000000ffff2f7224 */ /* 0x000fe400078e0020 */
[----:B------:R-:W-:-:S07]  /*16ba0*/  IMAD.MOV.U32 R27, RZ, RZ, R55 ;  /* 0x000000ffff1b7224 */ /* 0x000fce00078e0037 */
[----:B------:R-:W-:Y:S05]  /*16bb0*/  WARPSYNC.COLLECTIVE R54, `(.L_x_1903) ;  /* 0x0000000036087348 */ /* 0x000fea0003c00000 */
[----:B------:R0:W1:Y:S02]  /*16bc0*/  SHFL.DOWN P3, R55, R47, R46, R57 ;  /* 0x0800002e2f377389 */ /* 0x0000640000060039 */
[----:B01----:R-:W-:Y:S05]  /*16bd0*/  ENDCOLLECTIVE ;  /* 0x000000000000791b */ /* 0x003fea0003800000 */
.L_x_1903:
[----:B------:R-:W-:Y:S01]  /*16be0*/  IMAD.MOV.U32 R40, RZ, RZ, R55 ;  /* 0x000000ffff287224 */ /* 0x000fe200078e0037 */
[----:B------:R-:W-:Y:S06]  /*16bf0*/  BRA `(.L_x_1904) ;  /* 0xffffff74002c7947 */ /* 0x000fec000383ffff */
.L_x_1432:
[----:B------:R-:W-:Y:S01]  /*16c00*/  BSSY B0, `(.L_x_1905) ;  /* 0x0000007000007945 */ /* 0x000fe20003800000 */
[----:B------:R-:W-:Y:S02]  /*16c10*/  IMAD.MOV.U32 R47, RZ, RZ, R7 ;  /* 0x000000ffff2f7224 */ /* 0x000fe400078e0007 */
[----:B------:R-:W-:Y:S02]  /*16c20*/  IMAD.MOV.U32 R46, RZ, RZ, 0x4 ;  /* 0x00000004ff2e7424 */ /* 0x000fe400078e00ff */
[----:B------:R-:W-:-:S07]  /*16c30*/  IMAD.MOV.U32 R54, RZ, RZ, -0x1 ;  /* 0xffffffffff367424 */ /* 0x000fce00078e00ff */
[----:B01234-:R-:W-:Y:S05]  /*16c40*/  WARPSYNC.COLLECTIVE R54, `(.L_x_1906) ;  /* 0x0000000036087348 */ /* 0x01ffea0003c00000 */
[----:B------:R0:W0:Y:S02]  /*16c50*/  SHFL.DOWN P3, R55, R47, R46, R57 ;  /* 0x0800002e2f377389 */ /* 0x0000240000060039 */
[----:B01234-:R-:W-:Y:S05]  /*16c60*/  ENDCOLLECTIVE ;  /* 0x000000000000791b */ /* 0x01ffea0003800000 */
.L_x_1906:
[----:B------:R-:W-:Y:S05]  /*16c70*/  BSYNC B0 ;  /* 0x0000000000007941 */ /* 0x000fea0003800000 */
.L_x_1905:
[----:B------:R-:W-:Y:S05]  /*16c80*/  BRA `(.L_x_1907) ;  /* 0xffffff7400187947 */ /* 0x000fea000383ffff */
.L_x_1433:
[----:B------:R-:W-:Y:S01]  /*16c90*/  BSSY B0, `(.L_x_1908) ;  /* 0x0000007000007945 */ /* 0x000fe20003800000 */
[----:B------:R-:W-:Y:S02]  /*16ca0*/  IMAD.MOV.U32 R47, RZ, RZ, R37 ;  /* 0x000000ffff2f7224 */ /* 0x000fe400078e0025 */
[----:B------:R-:W-:Y:S02]  /*16cb0*/  IMAD.MOV.U32 R46, RZ, RZ, 0x4 ;  /* 0x00000004ff2e7424 */ /* 0x000fe400078e00ff */
[----:B------:R-:W-:-:S07]  /*16cc0*/  IMAD.MOV.U32 R54, RZ, RZ, -0x1 ;  /* 0xffffffffff367424 */ /* 0x000fce00078e00ff */
[----:B01234-:R-:W-:Y:S05]  /*16cd0*/  WARPSYNC.COLLECTIVE R54, `(.L_x_1909) ;  /* 0x0000000036087348 */ /* 0x01ffea0003c00000 */
[----:B------:R0:W0:Y:S02]  /*16ce0*/  SHFL.DOWN P3, R55, R47, R46, R57 ;  /* 0x0800002e2f377389 */ /* 0x0000240000060039 */
[----:B01234-:R-:W-:Y:S05]  /*16cf0*/  ENDCOLLECTIVE ;  /* 0x000000000000791b */ /* 0x01ffea0003800000 */
.L_x_1909:
[----:B------:R-:W-:Y:S05]  /*16d00*/  BSYNC B0 ;  /* 0x0000000000007941 */ /* 0x000fea0003800000 */
.L_x_1908:
[----:B------:R-:W-:Y:S05]  /*16d10*/  BRA `(.L_x_1910) ;  /* 0xffffff7000fc7947 */ /* 0x000fea000383ffff */
.L_x_1434:
[----:B------:R-:W-:Y:S01]  /*16d20*/  BSSY B0, `(.L_x_1911) ;  /* 0x0000007000007945 */ /* 0x000fe20003800000 */
[----:B------:R-:W-:Y:S02]  /*16d30*/  IMAD.MOV.U32 R47, RZ, RZ, R36 ;  /* 0x000000ffff2f7224 */ /* 0x000fe400078e0024 */
[----:B------:R-:W-:Y:S02]  /*16d40*/  IMAD.MOV.U32 R46, RZ, RZ, 0x4 ;  /* 0x00000004ff2e7424 */ /* 0x000fe400078e00ff */
[----:B------:R-:W-:-:S07]  /*16d50*/  IMAD.MOV.U32 R54, RZ, RZ, -0x1 ;  /* 0xffffffffff367424 */ /* 0x000fce00078e00ff */
[----:B01234-:R-:W-:Y:S05]  /*16d60*/  WARPSYNC.COLLECTIVE R54, `(.L_x_1912) ;  /* 0x0000000036087348 */ /* 0x01ffea0003c00000 */
[----:B------:R0:W0:Y:S02]  /*16d70*/  SHFL.DOWN P3, R55, R47, R46, R57 ;  /* 0x0800002e2f377389 */ /* 0x0000240000060039 */
[----:B01234-:R-:W-:Y:S05]  /*16d80*/  ENDCOLLECTIVE ;  /* 0x000000000000791b */ /* 0x01ffea0003800000 */
.L_x_1912:
[----:B------:R-:W-:Y:S05]  /*16d90*/  BSYNC B0 ;  /* 0x0000000000007941 */ /* 0x000fea0003800000 */
.L_x_1911:
[----:B------:R-:W-:Y:S05]  /*16da0*/  BRA `(.L_x_1913) ;  /* 0xffffff7000e07947 */ /* 0x000fea000383ffff */
.L_x_1437:
[----:B------:R-:W-:Y:S01]  /*16db0*/  BSSY B0, `(.L_x_1914) ;  /* 0x0000007000007945 */ /* 0x000fe20003800000 */
[----:B------:R-:W-:Y:S02]  /*16dc0*/  IMAD.MOV.U32 R47, RZ, RZ, R28 ;  /* 0x000000ffff2f7224 */ /* 0x000fe400078e001c */
[----:B------:R-:W-:Y:S02]  /*16dd0*/  IMAD.MOV.U32 R46, RZ, RZ, 0x8 ;  /* 0x00000008ff2e7424 */ /* 0x000fe400078e00ff */
[----:B------:R-:W-:-:S07]  /*16de0*/  IMAD.MOV.U32 R54, RZ, RZ, -0x1 ;  /* 0xffffffffff367424 */ /* 0x000fce00078e00ff */
[----:B01234-:R-:W-:Y:S05]  /*16df0*/  WARPSYNC.COLLECTIVE R54, `(.L_x_1915) ;  /* 0x0000000036087348 */ /* 0x01ffea0003c00000 */
[----:B------:R0:W0:Y:S02]  /*16e00*/  SHFL.DOWN P3, R55, R47, R46, R57 ;  /* 0x0800002e2f377389 */ /* 0x0000240000060039 */
[----:B01234-:R-:W-:Y:S05]  /*16e10*/  ENDCOLLECTIVE ;  /* 0x000000000000791b */ /* 0x01ffea0003800000 */
.L_x_1915:
[----:B------:R-:W-:Y:S05]  /*16e20*/  BSYNC B0 ;  /* 0x0000000000007941 */ /* 0x000fea0003800000 */
.L_x_1914:
[----:B------:R-:W-:Y:S01]  /*16e30*/  IMAD.MOV.U32 R41, RZ, RZ, R55 ;  /* 0x000000ffff297224 */ /* 0x000fe200078e0037 */
[----:B------:R-:W-:Y:S06]  /*16e40*/  BRA `(.L_x_1916) ;  /* 0xffffff7000f87947 */ /* 0x000fec000383ffff */
.L_x_1438:
[----:B------:R-:W-:Y:S01]  /*16e50*/  BSSY B0, `(.L_x_1917) ;  /* 0x0000007000007945 */ /* 0x000fe20003800000 */
[----:B------:R-:W-:Y:S02]  /*16e60*/  IMAD.MOV.U32 R47, RZ, RZ, R0 ;  /* 0x000000ffff2f7224 */ /* 0x000fe400078e0000 */
[----:B------:R-:W-:Y:S02]  /*16e70*/  IMAD.MOV.U32 R46, RZ, RZ, 0x8 ;  /* 0x00000008ff2e7424 */ /* 0x000fe400078e00ff */
[----:B------:R-:W-:-:S07]  /*16e80*/  IMAD.MOV.U32 R54, RZ, RZ, -0x1 ;  /* 0xffffffffff367424 */ /* 0x000fce00078e00ff */
[----:B01234-:R-:W-:Y:S05]  /*16e90*/  WARPSYNC.COLLECTIVE R54, `(.L_x_1918) ;  /* 0x0000000036087348 */ /* 0x01ffea0003c00000 */
[----:B------:R0:W0:Y:S02]  /*16ea0*/  SHFL.DOWN P3, R55, R47, R46, R57 ;  /* 0x0800002e2f377389 */ /* 0x0000240000060039 */
[----:B01234-:R-:W-:Y:S05]  /*16eb0*/  ENDCOLLECTIVE ;  /* 0x000000000000791b */ /* 0x01ffea0003800000 */
.L_x_1918:
[----:B------:R-:W-:Y:S05]  /*16ec0*/  BSYNC B0 ;  /* 0x0000000000007941 */ /* 0x000fea0003800000 */
.L_x_1917:
[----:B------:R-:W-:Y:S05]  /*16ed0*/  BRA `(.L_x_1919) ;  /* 0xffffff7000dc7947 */ /* 0x000fea000383ffff */
.L_x_1439:
[----:B------:R-:W-:Y:S01]  /*16ee0*/  BSSY B0, `(.L_x_1920) ;  /* 0x0000007000007945 */ /* 0x000fe20003800000 */
[----:B------:R-:W-:Y:S02]  /*16ef0*/  IMAD.MOV.U32 R47, RZ, RZ, R4 ;  /* 0x000000ffff2f7224 */ /* 0x000fe400078e0004 */
[----:B------:R-:W-:Y:S02]  /*16f00*/  IMAD.MOV.U32 R46, RZ, RZ, 0x8 ;  /* 0x00000008ff2e7424 */ /* 0x000fe400078e00ff */
[----:B------:R-:W-:-:S07]  /*16f10*/  IMAD.MOV.U32 R54, RZ, RZ, -0x1 ;  /* 0xffffffffff367424 */ /* 0x000fce00078e00ff */
[----:B01234-:R-:W-:Y:S05]  /*16f20*/  WARPSYNC.COLLECTIVE R54, `(.L_x_1921) ;  /* 0x0000000036087348 */ /* 0x01ffea0003c00000 */
[----:B------:R0:W0:Y:S02]  /*16f30*/  SHFL.DOWN P3, R55, R47, R46, R57 ;  /* 0x0800002e2f377389 */ /* 0x0000240000060039 */
[----:B01234-:R-:W-:Y:S05]  /*16f40*/  ENDCOLLECTIVE ;  /* 0x000000000000791b */ /* 0x01ffea0003800000 */
.L_x_1921:
[----:B------:R-:W-:Y:S05]  /*16f50*/  BSYNC B0 ;  /* 0x0000000000007941 */ /* 0x000fea0003800000 */
.L_x_1920:
[----:B------:R-:W-:Y:S05]  /*16f60*/  BRA `(.L_x_1922) ;  /* 0xffffff7000c07947 */ /* 0x000fea000383ffff */
.L_x_1440:
[----:B------:R-:W-:Y:S01]  /*16f70*/  BSSY B0, `(.L_x_1923) ;  /* 0x0000007000007945 */ /* 0x000fe20003800000 */
[----:B------:R-:W-:Y:S02]  /*16f80*/  IMAD.MOV.U32 R47, RZ, RZ, R3 ;  /* 0x000000ffff2f7224 */ /* 0x000fe400078e0003 */
[----:B------:R-:W-:Y:S02]  /*16f90*/  IMAD.MOV.U32 R46, RZ, RZ, 0x8 ;  /* 0x00000008ff2e7424 */ /* 0x000fe400078e00ff */
[----:B------:R-:W-:-:S07]  /*16fa0*/  IMAD.MOV.U32 R54, RZ, RZ, -0x1 ;  /* 0xffffffffff367424 */ /* 0x000fce00078e00ff */
[----:B01234-:R-:W-:Y:S05]  /*16fb0*/  WARPSYNC.COLLECTIVE R54, `(.L_x_1924) ;  /* 0x0000000036087348 */ /* 0x01ffea0003c00000 */
[----:B------:R0:W0:Y:S02]  /*16fc0*/  SHFL.DOWN P3, R55, R47, R46, R57 ;  /* 0x0800002e2f377389 */ /* 0x0000240000060039 */
[----:B01234-:R-:W-:Y:S05]  /*16fd0*/  ENDCOLLECTIVE ;  /* 0x000000000000791b */ /* 0x01ffea0003800000 */
.L_x_1924:
[----:B------:R-:W-:Y:S05]  /*16fe0*/  BSYNC B0 ;  /* 0x0000000000007941 */ /* 0x000fea0003800000 */
.L_x_1923:
[----:B------:R-:W-:Y:S05]  /*16ff0*/  BRA `(.L_x_1925) ;  /* 0xffffff7000a47947 */ /* 0x000fea000383ffff */
.L_x_1441:
[----:B------:R-:W-:Y:S01]  /*17000*/  BSSY B0, `(.L_x_1926) ;  /* 0x0000007000007945 */ /* 0x000fe20003800000 */
[----:B------:R-:W-:Y:S02]  /*17010*/  IMAD.MOV.U32 R47, RZ, RZ, R20 ;  /* 0x000000ffff2f7224 */ /* 0x000fe400078e0014 */
[----:B------:R-:W-:Y:S02]  /*17020*/  IMAD.MOV.U32 R46, RZ, RZ, 0x8 ;  /* 0x00000008ff2e7424 */ /* 0x000fe400078e00ff */
[----:B------:R-:W-:-:S07]  /*17030*/  IMAD.MOV.U32 R54, RZ, RZ, -0x1 ;  /* 0xffffffffff367424 */ /* 0x000fce00078e00ff */
[----:B01234-:R-:W-:Y:S05]  /*17040*/  WARPSYNC.COLLECTIVE R54, `(.L_x_1927) ;  /* 0x0000000036087348 */ /* 0x01ffea0003c00000 */
[----:B------:R0:W0:Y:S02]  /*17050*/  SHFL.DOWN P3, R55, R47, R46, R57 ;  /* 0x0800002e2f377389 */ /* 0x0000240000060039 */
[----:B01234-:R-:W-:Y:S05]  /*17060*/  ENDCOLLECTIVE ;  /* 0x000000000000791b */ /* 0x01ffea0003800000 */
.L_x_1927:
[----:B------:R-:W-:Y:S05]  /*17070*/  BSYNC B0 ;  /* 0x0000000000007941 */ /* 0x000fea0003800000 */
.L_x_1926:
[----:B------:R-:W-:Y:S02]  /*17080*/  IMAD.MOV.U32 R47, RZ, RZ, R21 ;  /* 0x000000ffff2f7224 */ /* 0x000fe400078e0015 */
[----:B------:R-:W-:Y:S02]  /*17090*/  IMAD.MOV.U32 R46, RZ, RZ, 0x8 ;  /* 0x00000008ff2e7424 */ /* 0x000fe400078e00ff */
[----:B------:R-:W-:Y:S02]  /*170a0*/  IMAD.MOV.U32 R54, RZ, RZ, -0x1 ;  /* 0xffffffffff367424 */ /* 0x000fe400078e00ff */
[----:B------:R-:W-:-:S07]  /*170b0*/  IMAD.MOV.U32 R24, RZ, RZ, R55 ;  /* 0x000000ffff187224 */ /* 0x000fce00078e0037 */
[----:B------:R-:W-:Y:S05]  /*170c0*/  WARPSYNC.COLLECTIVE R54, `(.L_x_1928) ;  /* 0x0000000036087348 */ /* 0x000fea0003c00000 */
[----:B------:R0:W1:Y:S02]  /*170d0*/  SHFL.DOWN P3, R55, R47, R46, R57 ;  /* 0x0800002e2f377389 */ /* 0x0000640000060039 */
[----:B01----:R-:W-:Y:S05]  /*170e0*/  ENDCOLLECTIVE ;  /* 0x000000000000791b */ /* 0x003fea0003800000 */
.L_x_1928:
[----:B------:R-:W-:Y:S02]  /*170f0*/  IMAD.MOV.U32 R47, RZ, RZ, R22 ;  /* 0x000000ffff2f7224 */ /* 0x000fe400078e0016 */
[----:B------:R-:W-:-:S07]  /*17100*/  IMAD.MOV.U32 R25, RZ, RZ, R55 ;  /* 0x000000ffff197224 */ /* 0x000fce00078e0037 */
[----:B------:R-:W-:Y:S05]  /*17110*/  WARPSYNC.COLLECTIVE R54, `(.L_x_1929) ;  /* 0x0000000036087348 */ /* 0x000fea0003c00000 */
[----:B------:R0:W1:Y:S02]  /*17120*/  SHFL.DOWN P3, R55, R47, R46, R57 ;  /* 0x0800002e2f377389 */ /* 0x0000640000060039 */
[----:B01----:R-:W-:Y:S05]  /*17130*/  ENDCOLLECTIVE ;  /* 0x000000000000791b */ /* 0x003fea0003800000 */
.L_x_1929:
[----:B------:R-:W-:Y:S02]  /*17140*/  IMAD.MOV.U32 R47, RZ, RZ, R23 ;  /* 0x000000ffff2f7224 */ /* 0x000fe400078e0017 */
[----:B------:R-:W-:-:S07]  /*17150*/  IMAD.MOV.U32 R26, RZ, RZ, R55 ;  /* 0x000000ffff1a7224 */ /* 0x000fce00078e0037 */
[----:B------:R-:W-:Y:S05]  /*17160*/  WARPSYNC.COLLECTIVE R54, `(.L_x_1930) ;  /* 0x0000000036087348 */ /* 0x000fea0003c00000 */
[----:B------:R0:W1:Y:S02]  /*17170*/  SHFL.DOWN P3, R55, R47, R46, R57 ;  /* 0x0800002e2f377389 */ /* 0x0000640000060039 */
[----:B01----:R-:W-:Y:S05]  /*17180*/  ENDCOLLECTIVE ;  /* 0x000000000000791b */ /* 0x003fea0003800000 */
.L_x_1930:
[----:B------:R-:W-:Y:S02]  /*17190*/  IMAD.MOV.U32 R47, RZ, RZ, R32 ;  /* 0x000000ffff2f7224 */ /* 0x000fe400078e0020 */
[----:B------:R-:W-:-:S07]  /*171a0*/  IMAD.MOV.U32 R27, RZ, RZ, R55 ;  /* 0x000000ffff1b7224 */ /* 0x000fce00078e0037 */
[----:B------:R-:W-:Y:S05]  /*171b0*/  WARPSYNC.COLLECTIVE R54, `(.L_x_1931) ;  /* 0x0000000036087348 */ /* 0x000fea0003c00000 */
[----:B------:R0:W1:Y:S02]  /*171c0*/  SHFL.DOWN P3, R55, R47, R46, R57 ;  /* 0x0800002e2f377389 */ /* 0x0000640000060039 */
[----:B01----:R-:W-:Y:S05]  /*171d0*/  ENDCOLLECTIVE ;  /* 0x000000000000791b */ /* 0x003fea0003800000 */
.L_x_1931:
[----:B------:R-:W-:Y:S01]  /*171e0*/  IMAD.MOV.U32 R40, RZ, RZ, R55 ;  /* 0x000000ffff287224 */ /* 0x000fe200078e0037 */
[----:B------:R-:W-:Y:S06]  /*171f0*/  BRA `(.L_x_1932) ;  /* 0xffffff7000407947 */ /* 0x000fec000383ffff */
.L_x_1442:
[----:B------:R-:W-:Y:S01]  /*17200*/  BSSY B0, `(.L_x_1933) ;  /* 0x0000007000007945 */ /* 0x000fe20003800000 */
[----:B------:R-:W-:Y:S01]  /*17210*/  IMAD.MOV.U32 R47, RZ, RZ, R7 ;  /* 0x000000ffff2f7224 */ /* 0x000fe200078e0007 */
[----:B------:R-:W-:Y:S01]  /*17220*/  MOV R54, 0xffffffff ;  /* 0xffffffff00367802 */ /* 0x000fe20000000f00 */
[----:B------:R-:W-:-:S07]  /*17230*/  IMAD.MOV.U32 R46, RZ, RZ, 0x8 ;  /* 0x00000008ff2e7424 */ /* 0x000fce00078e00ff */
[----:B01234-:R-:W-:Y:S05]  /*17240*/  WARPSYNC.COLLECTIVE R54, `(.L_x_1934) ;  /* 0x0000000036087348 */ /* 0x01ffea0003c00000 */
[----:B------:R0:W0:Y:S02]  /*17250*/  SHFL.DOWN P3, R55, R47, R46, R57 ;  /* 0x0800002e2f377389 */ /* 0x0000240000060039 */
[----:B01234-:R-:W-:Y:S05]  /*17260*/  ENDCOLLECTIVE ;  /* 0x000000000000791b */ /* 0x01ffea0003800000 */
.L_x_1934:
[----:B------:R-:W-:Y:S05]  /*17270*/  BSYNC B0 ;  /* 0x0000000000007941 */ /* 0x000fea0003800000 */
.L_x_1933:
[----:B------:R-:W-:Y:S05]  /*17280*/  BRA `(.L_x_1935) ;  /* 0xffffff70002c7947 */ /* 0x000fea000383ffff */
.L_x_1443:
[----:B------:R-:W-:Y:S01]  /*17290*/  BSSY B0, `(.L_x_1936) ;  /* 0x0000007000007945 */ /* 0x000fe20003800000 */
[----:B------:R-:W-:Y:S02]  /*172a0*/  IMAD.MOV.U32 R47, RZ, RZ, R37 ;  /* 0x000000ffff2f7224 */ /* 0x000fe400078e0025 */
[----:B------:R-:W-:Y:S02]  /*172b0*/  IMAD.MOV.U32 R46, RZ, RZ, 0x8 ;  /* 0x00000008ff2e7424 */ /* 0x000fe400078e00ff */
[----:B------:R-:W-:-:S07]  /*172c0*/  IMAD.MOV.U32 R54, RZ, RZ, -0x1 ;  /* 0xffffffffff367424 */ /* 0x000fce00078e00ff */
[----:B01234-:R-:W-:Y:S05]  /*172d0*/  WARPSYNC.COLLECTIVE R54, `(.L_x_1937) ;  /* 0x0000000036087348 */ /* 0x01ffea0003c00000 */
[----:B------:R0:W0:Y:S02]  /*172e0*/  SHFL.DOWN P3, R55, R47, R46, R57 ;  /* 0x0800002e2f377389 */ /* 0x0000240000060039 */
[----:B01234-:R-:W-:Y:S05]  /*172f0*/  ENDCOLLECTIVE ;  /* 0x000000000000791b */ /* 0x01ffea0003800000 */
.L_x_1937:
[----:B------:R-:W-:Y:S05]  /*17300*/  BSYNC B0 ;  /* 0x0000000000007941 */ /* 0x000fea0003800000 */
.L_x_1936:
[----:B------:R-:W-:Y:S05]  /*17310*/  BRA `(.L_x_1938) ;  /* 0xffffff7000107947 */ /* 0x000fea000383ffff */
.L_x_1444:
[----:B------:R-:W-:Y:S01]  /*17320*/  BSSY B0, `(.L_x_1939) ;  /* 0x0000007000007945 */ /* 0x000fe20003800000 */
[----:B------:R-:W-:Y:S02]  /*17330*/  IMAD.MOV.U32 R47, RZ, RZ, R36 ;  /* 0x000000ffff2f7224 */ /* 0x000fe400078e0024 */
[----:B------:R-:W-:Y:S02]  /*17340*/  IMAD.MOV.U32 R46, RZ, RZ, 0x8 ;  /* 0x00000008ff2e7424 */ /* 0x000fe400078e00ff */
[----:B------:R-:W-:-:S07]  /*17350*/  IMAD.MOV.U32 R54, RZ, RZ, -0x1 ;  /* 0xffffffffff367424 */ /* 0x000fce00078e00ff */
[----:B01234-:R-:W-:Y:S05]  /*17360*/  WARPSYNC.COLLECTIVE R54, `(.L_x_1940) ;  /* 0x0000000036087348 */ /* 0x01ffea0003c00000 */
[----:B------:R0:W0:Y:S02]  /*17370*/  SHFL.DOWN P3, R55, R47, R46, R57 ;  /* 0x0800002e2f377389 */ /* 0x0000240000060039 */
[----:B01234-:R-:W-:Y:S05]  /*17380*/  ENDCOLLECTIVE ;  /* 0x000000000000791b */ /* 0x01ffea0003800000 */
.L_x_1940:
[----:B------:R-:W-:Y:S05]  /*17390*/  BSYNC B0 ;  /* 0x0000000000007941 */ /* 0x000fea0003800000 */
.L_x_1939:
[----:B------:R-:W-:Y:S05]  /*173a0*/  BRA `(.L_x_1941) ;  /* 0xffffff6c00f47947 */ /* 0x000fea000383ffff */
.L_x_1447:
[----:B------:R-:W-:Y:S01]  /*173b0*/  BSSY B0, `(.L_x_1942) ;  /* 0x0000007000007945 */ /* 0x000fe20003800000 */
[----:B------:R-:W-:Y:S02]  /*173c0*/  IMAD.MOV.U32 R47, RZ, RZ, R28 ;  /* 0x000000ffff2f7224 */ /* 0x000fe400078e001c */
[----:B------:R-:W-:Y:S02]  /*173d0*/  IMAD.MOV.U32 R46, RZ, RZ, 0x10 ;  /* 0x00000010ff2e7424 */ /* 0x000fe400078e00ff */
[----:B------:R-:W-:-:S07]  /*173e0*/  IMAD.MOV.U32 R54, RZ, RZ, -0x1 ;  /* 0xffffffffff367424 */ /* 0x000fce00078e00ff */
[----:B01234-:R-:W-:Y:S05]  /*173f0*/  WARPSYNC.COLLECTIVE R54, `(.L_x_1943) ;  /* 0x0000000036087348 */ /* 0x01ffea0003c00000 */
[----:B------:R0:W0:Y:S02]  /*17400*/  SHFL.DOWN P3, R55, R47, R46, R57 ;  /* 0x0800002e2f377389 */ /* 0x0000240000060039 */
[----:B01234-:R-:W-:Y:S05]  /*17410*/  ENDCOLLECTIVE ;  /* 0x000000000000791b */ /* 0x01ffea0003800000 */
.L_x_1943:
[----:B------:R-:W-:Y:S05]  /*17420*/  BSYNC B0 ;  /* 0x0000000000007941 */ /* 0x000fea0003800000 */
.L_x_1942:
[----:B------:R-:W-:Y:S01]  /*17430*/  IMAD.MOV.U32 R41, RZ, RZ, R55 ;  /* 0x000000ffff297224 */ /* 0x000fe200078e0037 */
[----:B------:R-:W-:Y:S06]  /*17440*/  BRA `(.L_x_1944) ;  /* 0xffffff70000c7947 */ /* 0x000fec000383ffff */
.L_x_1448:
[----:B------:R-:W-:Y:S01]  /*17450*/  BSSY B0, `(.L_x_1945) ;  /* 0x0000007000007945 */ /* 0x000fe20003800000 */
[----:B------:R-:W-:Y:S02]  /*17460*/  IMAD.MOV.U32 R47, RZ, RZ, R0 ;  /* 0x000000ffff2f7224 */ /* 0x000fe400078e0000 */
[----:B------:R-:W-:Y:S02]  /*17470*/  IMAD.MOV.U32 R46, RZ, RZ, 0x10 ;  /* 0x00000010ff2e7424 */ /* 0x000fe400078e00ff */
[----:B------:R-:W-:-:S07]  /*17480*/  IMAD.MOV.U32 R54, RZ, RZ, -0x1 ;  /* 0xffffffffff367424 */ /* 0x000fce00078e00ff */
[----:B01234-:R-:W-:Y:S05]  /*17490*/  WARPSYNC.COLLECTIVE R54, `(.L_x_1946) ;  /* 0x0000000036087348 */ /* 0x01ffea0003c00000 */
[----:B------:R0:W0:Y:S02]  /*174a0*/  SHFL.DOWN P3, R55, R47, R46, R57 ;  /* 0x0800002e2f377389 */ /* 0x0000240000060039 */
[----:B01234-:R-:W-:Y:S05]  /*174b0*/  ENDCOLLECTIVE ;  /* 0x000000000000791b */ /* 0x01ffea0003800000 */
.L_x_1946:
[----:B------:R-:W-:Y:S05]  /*174c0*/  BSYNC B0 ;  /* 0x0000000000007941 */ /* 0x000fea0003800000 */
.L_x_1945:
[----:B------:R-:W-:Y:S05]  /*174d0*/  BRA `(.L_x_1947) ;  /* 0xffffff6c00f07947 */ /* 0x000fea000383ffff */
.L_x_1449:
[----:B------:R-:W-:Y:S01]  /*174e0*/  BSSY B0, `(.L_x_1948) ;  /* 0x0000007000007945 */ /* 0x000fe20003800000 */
[----:B------:R-:W-:Y:S02]  /*174f0*/  IMAD.MOV.U32 R47, RZ, RZ, R4 ;  /* 0x000000ffff2f7224 */ /* 0x000fe400078e0004 */
[----:B------:R-:W-:Y:S02]  /*17500*/  IMAD.MOV.U32 R46, RZ, RZ, 0x10 ;  /* 0x00000010ff2e7424 */ /* 0x000fe400078e00ff */
[----:B------:R-:W-:-:S07]  /*17510*/  IMAD.MOV.U32 R54, RZ, RZ, -0x1 ;  /* 0xffffffffff367424 */ /* 0x000fce00078e00ff */
[----:B01234-:R-:W-:Y:S05]  /*17520*/  WARPSYNC.COLLECTIVE R54, `(.L_x_1949) ;  /* 0x0000000036087348 */ /* 0x01ffea0003c00000 */
[----:B------:R0:W0:Y:S02]  /*17530*/  SHFL.DOWN P3, R55, R47, R46, R57 ;  /* 0x0800002e2f377389 */ /* 0x0000240000060039 */
[----:B01234-:R-:W-:Y:S05]  /*17540*/  ENDCOLLECTIVE ;  /* 0x000000000000791b */ /* 0x01ffea0003800000 */
.L_x_1949:
[----:B------:R-:W-:Y:S05]  /*17550*/  BSYNC B0 ;  /* 0x0000000000007941 */ /* 0x000fea0003800000 */
.L_x_1948:
[----:B------:R-:W-:Y:S05]  /*17560*/  BRA `(.L_x_1950) ;  /* 0xffffff6c00d47947 */ /* 0x000fea000383ffff */
.L_x_1450:
[----:B------:R-:W-:Y:S01]  /*17570*/  BSSY B0, `(.L_x_1951) ;  /* 0x0000007000007945 */ /* 0x000fe20003800000 */
[----:B------:R-:W-:Y:S02]  /*17580*/  IMAD.MOV.U32 R47, RZ, RZ, R3 ;  /* 0x000000ffff2f7224 */ /* 0x000fe400078e0003 */
[----:B------:R-:W-:Y:S02]  /*17590*/  IMAD.MOV.U32 R46, RZ, RZ, 0x10 ;  /* 0x00000010ff2e7424 */ /* 0x000fe400078e00ff */
[----:B------:R-:W-:-:S07]  /*175a0*/  IMAD.MOV.U32 R54, RZ, RZ, -0x1 ;  /* 0xffffffffff367424 */ /* 0x000fce00078e00ff */
[----:B01234-:R-:W-:Y:S05]  /*175b0*/  WARPSYNC.COLLECTIVE R54, `(.L_x_1952) ;  /* 0x0000000036087348 */ /* 0x01ffea0003c00000 */
[----:B------:R0:W0:Y:S02]  /*175c0*/  SHFL.DOWN P3, R55, R47, R46, R57 ;  /* 0x0800002e2f377389 */ /* 0x0000240000060039 */
[----:B01234-:R-:W-:Y:S05]  /*175d0*/  ENDCOLLECTIVE ;  /* 0x000000000000791b */ /* 0x01ffea0003800000 */
.L_x_1952:
[----:B------:R-:W-:Y:S05]  /*175e0*/  BSYNC B0 ;  /* 0x0000000000007941 */ /* 0x000fea0003800000 */
.L_x_1951:
[----:B------:R-:W-:Y:S05]  /*175f0*/  BRA `(.L_x_1953) ;  /* 0xffffff6c00b87947 */ /* 0x000fea000383ffff */
.L_x_1451:
[----:B------:R-:W-:Y:S01]  /*17600*/  BSSY B0, `(.L_x_1954) ;  /* 0x0000007000007945 */ /* 0x000fe20003800000 */
[----:B------:R-:W-:Y:S02]  /*17610*/  IMAD.MOV.U32 R47, RZ, RZ, R20 ;  /* 0x000000ffff2f7224 */ /* 0x000fe400078e0014 */
[----:B------:R-:W-:Y:S02]  /*17620*/  IMAD.MOV.U32 R46, RZ, RZ, 0x10 ;  /* 0x00000010ff2e7424 */ /* 0x000fe400078e00ff */
[----:B------:R-:W-:-:S07]  /*17630*/  IMAD.MOV.U32 R54, RZ, RZ, -0x1 ;  /* 0xffffffffff367424 */ /* 0x000fce00078e00ff */
[----:B01234-:R-:W-:Y:S05]  /*17640*/  WARPSYNC.COLLECTIVE R54, `(.L_x_1955) ;  /* 0x0000000036087348 */ /* 0x01ffea0003c00000 */
[----:B------:R0:W0:Y:S02]  /*17650*/  SHFL.DOWN P3, R55, R47, R46, R57 ;  /* 0x0800002e2f377389 */ /* 0x0000240000060039 */
[----:B01234-:R-:W-:Y:S05]  /*17660*/  ENDCOLLECTIVE ;  /* 0x000000000000791b */ /* 0x01ffea0003800000 */
.L_x_1955:
[----:B------:R-:W-:Y:S05]  /*17670*/  BSYNC B0 ;  /* 0x0000000000007941 */ /* 0x000fea0003800000 */
.L_x_1954:
[----:B------:R-:W-:Y:S02]  /*17680*/  IMAD.MOV.U32 R47, RZ, RZ, R21 ;  /* 0x000000ffff2f7224 */ /* 0x000fe400078e0015 */
[----:B------:R-:W-:Y:S02]  /*17690*/  IMAD.MOV.U32 R46, RZ, RZ, 0x10 ;  /* 0x00000010ff2e7424 */ /* 0x000fe400078e00ff */
[----:B------:R-:W-:Y:S02]  /*176a0*/  IMAD.MOV.U32 R54, RZ, RZ, -0x1 ;  /* 0xffffffffff367424 */ /* 0x000fe400078e00ff */
[----:B------:R-:W-:-:S07]  /*176b0*/  IMAD.MOV.U32 R24, RZ, RZ, R55 ;  /* 0x000000ffff187224 */ /* 0x000fce00078e0037 */
[----:B------:R-:W-:Y:S05]  /*176c0*/  WARPSYNC.COLLECTIVE R54, `(.L_x_1956) ;  /* 0x0000000036087348 */ /* 0x000fea0003c00000 */
[----:B------:R0:W1:Y:S02]  /*176d0*/  SHFL.DOWN P3, R55, R47, R46, R57 ;  /* 0x0800002e2f377389 */ /* 0x0000640000060039 */
[----:B01----:R-:W-:Y:S05]  /*176e0*/  ENDCOLLECTIVE ;  /* 0x000000000000791b */ /* 0x003fea0003800000 */
.L_x_1956:
[----:B------:R-:W-:Y:S02]  /*176f0*/  IMAD.MOV.U32 R47, RZ, RZ, R22 ;  /* 0x000000ffff2f7224 */ /* 0x000fe400078e0016 */
[----:B------:R-:W-:-:S07]  /*17700*/  IMAD.MOV.U32 R25, RZ, RZ, R55 ;  /* 0x000000ffff197224 */ /* 0x000fce00078e0037 */
[----:B------:R-:W-:Y:S05]  /*17710*/  WARPSYNC.COLLECTIVE R54, `(.L_x_1957) ;  /* 0x0000000036087348 */ /* 0x000fea0003c00000 */
[----:B------:R0:W1:Y:S02]  /*17720*/  SHFL.DOWN P3, R55, R47, R46, R57 ;  /* 0x0800002e2f377389 */ /* 0x0000640000060039 */
[----:B01----:R-:W-:Y:S05]  /*17730*/  ENDCOLLECTIVE ;  /* 0x000000000000791b */ /* 0x003fea0003800000 */
.L_x_1957:
[----:B------:R-:W-:Y:S02]  /*17740*/  IMAD.MOV.U32 R47, RZ, RZ, R23 ;  /* 0x000000ffff2f7224 */ /* 0x000fe400078e0017 */
[----:B------:R-:W-:-:S07]  /*17750*/  IMAD.MOV.U32 R40, RZ, RZ, R55 ;  /* 0x000000ffff287224 */ /* 0x000fce00078e0037 */
[----:B------:R-:W-:Y:S05]  /*17760*/  WARPSYNC.COLLECTIVE R54, `(.L_x_1958) ;  /* 0x0000000036087348 */ /* 0x000fea0003c00000 */
[----:B------:R0:W1:Y:S02]  /*17770*/  SHFL.DOWN P3, R55, R47, R46, R57 ;  /* 0x0800002e2f377389 */ /* 0x0000640000060039 */
[----:B01----:R-:W-:Y:S05]  /*17780*/  ENDCOLLECTIVE ;  /* 0x000000000000791b */ /* 0x003fea0003800000 */
.L_x_1958:
[----:B------:R-:W-:Y:S02]  /*17790*/  IMAD.MOV.U32 R47, RZ, RZ, R32 ;  /* 0x000000ffff2f7224 */ /* 0x000fe400078e0020 */
[----:B------:R-:W-:-:S07]  /*177a0*/  IMAD.MOV.U32 R43, RZ, RZ, R55 ;  /* 0x000000ffff2b7224 */ /* 0x000fce00078e0037 */
[----:B------:R-:W-:Y:S05]  /*177b0*/  WARPSYNC.COLLECTIVE R54, `(.L_x_1959) ;  /* 0x0000000036087348 */ /* 0x000fea0003c00000 */
[----:B------:R0:W1:Y:S02]  /*177c0*/  SHFL.DOWN P3, R55, R47, R46, R57 ;  /* 0x0800002e2f377389 */ /* 0x0000640000060039 */
[----:B01----:R-:W-:Y:S05]  /*177d0*/  ENDCOLLECTIVE ;  /* 0x000000000000791b */ /* 0x003fea0003800000 */
.L_x_1959:
[----:B------:R-:W-:Y:S01]  /*177e0*/  IMAD.MOV.U32 R42, RZ, RZ, R55 ;  /* 0x000000ffff2a7224 */ /* 0x000fe200078e0037 */
[----:B------:R-:W-:Y:S06]  /*177f0*/  BRA `(.L_x_1960) ;  /* 0xffffff6c00547947 */ /* 0x000fec000383ffff */
.L_x_1452:
[----:B------:R-:W-:Y:S01]  /*17800*/  BSSY B0, `(.L_x_1961) ;  /* 0x0000007000007945 */ /* 0x000fe20003800000 */
[----:B------:R-:W-:Y:S02]  /*17810*/  IMAD.MOV.U32 R47, RZ, RZ, R7 ;  /* 0x000000ffff2f7224 */ /* 0x000fe400078e0007 */
[----:B------:R-:W-:Y:S02]  /*17820*/  IMAD.MOV.U32 R46, RZ, RZ, 0x10 ;  /* 0x00000010ff2e7424 */ /* 0x000fe400078e00ff */
[----:B------:R-:W-:-:S07]  /*17830*/  IMAD.MOV.U32 R54, RZ, RZ, -0x1 ;  /* 0xffffffffff367424 */ /* 0x000fce00078e00ff */
[----:B01234-:R-:W-:Y:S05]  /*17840*/  WARPSYNC.COLLECTIVE R54, `(.L_x_1962) ;  /* 0x0000000036087348 */ /* 0x01ffea0003c00000 */
[----:B------:R0:W0:Y:S02]  /*17850*/  SHFL.DOWN P3, R55, R47, R46, R57 ;  /* 0x0800002e2f377389 */ /* 0x0000240000060039 */
[----:B01234-:R-:W-:Y:S05]  /*17860*/  ENDCOLLECTIVE ;  /* 0x000000000000791b */ /* 0x01ffea0003800000 */
.L_x_1962:
[----:B------:R-:W-:Y:S05]  /*17870*/  BSYNC B0 ;  /* 0x0000000000007941 */ /* 0x000fea0003800000 */
.L_x_1961:
[----:B------:R-:W-:Y:S05]  /*17880*/  BRA `(.L_x_1963) ;  /* 0xffffff6c00447947 */ /* 0x000fea000383ffff */
.L_x_1453:
[----:B------:R-:W-:Y:S01]  /*17890*/  BSSY B0, `(.L_x_1964) ;  /* 0x0000007000007945 */ /* 0x000fe20003800000 */
[----:B------:R-:W-:Y:S02]  /*178a0*/  IMAD.MOV.U32 R47, RZ, RZ, R37 ;  /* 0x000000ffff2f7224 */ /* 0x000fe400078e0025 */
[----:B------:R-:W-:Y:S02]  /*178b0*/  IMAD.MOV.U32 R46, RZ, RZ, 0x10 ;  /* 0x00000010ff2e7424 */ /* 0x000fe400078e00ff */
[----:B------:R-:W-:-:S07]  /*178c0*/  IMAD.MOV.U32 R54, RZ, RZ, -0x1 ;  /* 0xffffffffff367424 */ /* 0x000fce00078e00ff */
[----:B01234-:R-:W-:Y:S05]  /*178d0*/  WARPSYNC.COLLECTIVE R54, `(.L_x_1965) ;  /* 0x0000000036087348 */ /* 0x01ffea0003c00000 */
[----:B------:R0:W0:Y:S02]  /*178e0*/  SHFL.DOWN P3, R55, R47, R46, R57 ;  /* 0x0800002e2f377389 */ /* 0x0000240000060039 */
[----:B01234-:R-:W-:Y:S05]  /*178f0*/  ENDCOLLECTIVE ;  /* 0x000000000000791b */ /* 0x01ffea0003800000 */
.L_x_1965:
[----:B------:R-:W-:Y:S05]  /*17900*/  BSYNC B0 ;  /* 0x0000000000007941 */ /* 0x000fea0003800000 */
.L_x_1964:
[----:B------:R-:W-:Y:S05]  /*17910*/  BRA `(.L_x_1966) ;  /* 0xffffff6c00287947 */ /* 0x000fea000383ffff */
.L_x_1454:
[----:B------:R-:W-:Y:S01]  /*17920*/  BSSY B0, `(.L_x_1967) ;  /* 0x0000007000007945 */ /* 0x000fe20003800000 */
[----:B------:R-:W-:Y:S02]  /*17930*/  IMAD.MOV.U32 R47, RZ, RZ, R36 ;  /* 0x000000ffff2f7224 */ /* 0x000fe400078e0024 */
[----:B------:R-:W-:Y:S02]  /*17940*/  IMAD.MOV.U32 R46, RZ, RZ, 0x10 ;  /* 0x00000010ff2e7424 */ /* 0x000fe400078e00ff */
[----:B------:R-:W-:-:S07]  /*17950*/  IMAD.MOV.U32 R54, RZ, RZ, -0x1 ;  /* 0xffffffffff367424 */ /* 0x000fce00078e00ff */
[----:B01234-:R-:W-:Y:S05]  /*17960*/  WARPSYNC.COLLECTIVE R54, `(.L_x_1968) ;  /* 0x0000000036087348 */ /* 0x01ffea0003c00000 */
[----:B------:R0:W0:Y:S02]  /*17970*/  SHFL.DOWN P3, R55, R47, R46, R57 ;  /* 0x0800002e2f377389 */ /* 0x0000240000060039 */
[----:B01234-:R-:W-:Y:S05]  /*17980*/  ENDCOLLECTIVE ;  /* 0x000000000000791b */ /* 0x01ffea0003800000 */
.L_x_1968:
[----:B------:R-:W-:Y:S05]  /*17990*/  BSYNC B0 ;  /* 0x0000000000007941 */ /* 0x000fea0003800000 */
.L_x_1967:
[----:B------:R-:W-:Y:S05]  /*179a0*/  BRA `(.L_x_1969) ;  /* 0xffffff6c000c7947 */ /* 0x000fea000383ffff */
.L_x_1457:
[----:B------:R-:W-:Y:S01]  /*179b0*/  BSSY B0, `(.L_x_1970) ;  /* 0x0000005000007945 */ /* 0x000fe20003800000 */
[----:B------:R-:W-:-:S07]  /*179c0*/  IMAD.MOV.U32 R54, RZ, RZ, -0x1 ;  /* 0xffffffffff367424 */ /* 0x000fce00078e00ff */
[----:B01234-:R-:W-:Y:S05]  /*179d0*/  WARPSYNC.COLLECTIVE R54, `(.L_x_1971) ;  /* 0x0000000036087348 */ /* 0x01ffea0003c00000 */
[----:B------:R-:W-:Y:S01]  /*179e0*/  VOTE.ALL P2, P2 ;  /* 0x0000000000ff7806 */ /* 0x000fe20001040000 */
[----:B01234-:R-:W-:-:S12]  /*179f0*/  ENDCOLLECTIVE ;  /* 0x000000000000791b */ /* 0x01ffd80003800000 */
.L_x_1971:
[----:B------:R-:W-:Y:S05]  /*17a00*/  BSYNC B0 ;  /* 0x0000000000007941 */ /* 0x000fea0003800000 */
.L_x_1970:
[----:B------:R-:W-:Y:S05]  /*17a10*/  BRA `(.L_x_1972) ;  /* 0xffffff6c00387947 */ /* 0x000fea000383ffff */
.L_x_1459:
[----:B------:R-:W-:Y:S01]  /*17a20*/  BSSY B0, `(.L_x_1973) ;  /* 0x0000006000007945 */ /* 0x000fe20003800000 */
[----:B------:R-:W-:Y:S01]  /*17a30*/  PLOP3.LUT P2, PT, P2, PT, PT, 0x8, 0x80 ;  /* 0x000000000080781c */ /* 0x000fe2000174e170 */
[----:B------:R-:W-:-:S12]  /*17a40*/  IMAD.MOV.U32 R54, RZ, RZ, -0x1 ;  /* 0xffffffffff367424 */ /* 0x000fd800078e00ff */
[----:B0-234-:R-:W-:Y:S05]  /*17a50*/  WARPSYNC.COLLECTIVE R54, `(.L_x_1974) ;  /* 0x0000000036087348 */ /* 0x01dfea0003c00000 */
[----:B------:R-:W-:Y:S01]  /*17a60*/  VOTE.ANY P2, P2 ;  /* 0x0000000000ff7806 */ /* 0x000fe20001040100 */
[----:B0-234-:R-:W-:-:S12]  /*17a70*/  ENDCOLLECTIVE ;  /* 0x000000000000791b */ /* 0x01dfd80003800000 */
.L_x_1974:
[----:B------:R-:W-:Y:S05]  /*17a80*/  BSYNC B0 ;  /* 0x0000000000007941 */ /* 0x000fea0003800000 */
.L_x_1973:
[----:B------:R-:W-:Y:S05]  /*17a90*/  BRA `(.L_x_1975) ;  /* 0xffffff6c00507947 */ /* 0x000fea000383ffff */
.L_x_1464:
[----:B------:R-:W-:Y:S01]  /*17aa0*/  BSSY B0, `(.L_x_1976) ;  /* 0x0000006000007945 */ /* 0x000fe20003800000 */
[----:B------:R-:W-:Y:S01]  /*17ab0*/  PLOP3.LUT P2, PT, P2, PT, PT, 0x8, 0x80 ;  /* 0x000000000080781c */ /* 0x000fe2000174e170 */
[----:B------:R-:W-:-:S12]  /*17ac0*/  IMAD.MOV.U32 R54, RZ, RZ, -0x1 ;  /* 0xffffffffff367424 */ /* 0x000fd800078e00ff */
[----:B0-2345:R-:W-:Y:S05]  /*17ad0*/  WARPSYNC.COLLECTIVE R54, `(.L_x_1977) ;  /* 0x0000000036087348 */ /* 0x03dfea0003c00000 */
[----:B------:R-:W-:Y:S01]  /*17ae0*/  VOTE.ANY R54, PT, P2 ;  /* 0x0000000000367806 */ /* 0x000fe200010e0100 */
[----:B0-2345:R-:W-:Y:S06]  /*17af0*/  ENDCOLLECTIVE ;  /* 0x000000000000791b */ /* 0x03dfec0003800000 */
.L_x_1977:
[----:B------:R-:W-:Y:S05]  /*17b00*/  BSYNC B0 ;  /* 0x0000000000007941 */ /* 0x000fea0003800000 */
.L_x_1976:
        /* <DEDUP_REMOVED lines=10> */
.L_x_1978:
[----:B------:R-:W-:Y:S01]  /*17bb0*/  IMAD.MOV.U32 R59, RZ, RZ, R55 ;  /* 0x000000ffff3b7224 */ /* 0x000fe200078e0037 */
[----:B------:R-:W-:Y:S06]  /*17bc0*/  BRA `(.L_x_1979) ;  /* 0xffffff7000a07947 */ /* 0x000fec000383ffff */
.L_x_1465:
[----:B------:R-:W-:Y:S01]  /*17bd0*/  BSSY B0, `(.L_x_1980) ;  /* 0x0000007000007945 */ /* 0x000fe20003800000 */
[----:B------:R-:W-:Y:S02]  /*17be0*/  IMAD.MOV.U32 R47, RZ, RZ, R42 ;  /* 0x000000ffff2f7224 */ /* 0x000fe400078e002a */
[----:B------:R-:W-:Y:S02]  /*17bf0*/  IMAD.MOV.U32 R46, RZ, RZ, 0x1 ;  /* 0x00000001ff2e7424 */ /* 0x000fe400078e00ff */
[----:B------:R-:W-:-:S07]  /*17c00*/  IMAD.MOV.U32 R54, RZ, RZ, -0x1 ;  /* 0xffffffffff367424 */ /* 0x000fce00078e00ff */
[----:B01---5:R-:W-:Y:S05]  /*17c10*/  WARPSYNC.COLLECTIVE R54, `(.L_x_1981) ;  /* 0x0000000036087348 */ /* 0x023fea0003c00000 */
[----:B------:R2:W3:Y:S02]  /*17c20*/  SHFL.DOWN P3, R55, R47, R46, R57 ;  /* 0x0800002e2f377389 */ /* 0x0004e40000060039 */
[----:B0123-5:R-:W-:Y:S05]  /*17c30*/  ENDCOLLECTIVE ;  /* 0x000000000000791b */ /* 0x02ffea0003800000 */
.L_x_1981:
[----:B------:R-:W-:Y:S05]  /*17c40*/  BSYNC B0 ;  /* 0x0000000000007941 */ /* 0x000fea0003800000 */
.L_x_1980:
[----:B------:R-:W-:Y:S05]  /*17c50*/  BRA `(.L_x_1982) ;  /* 0xffffff7000847947 */ /* 0x000fea000383ffff */
.L_x_1466:
[----:B------:R-:W-:Y:S01]  /*17c60*/  BSSY B0, `(.L_x_1983) ;  /* 0x0000007000007945 */ /* 0x000fe20003800000 */
[----:B------:R-:W-:Y:S02]  /*17c70*/  IMAD.MOV.U32 R47, RZ, RZ, R41 ;  /* 0x000000ffff2f7224 */ /* 0x000fe400078e0029 */
[----:B------:R-:W-:Y:S02]  /*17c80*/  IMAD.MOV.U32 R46, RZ, RZ, 0x1 ;  /* 0x00000001ff2e7424 */ /* 0x000fe400078e00ff */
[----:B------:R-:W-:-:S07]  /*17c90*/  IMAD.MOV.U32 R54, RZ, RZ, -0x1 ;  /* 0xffffffffff367424 */ /* 0x000fce00078e00ff */
[----:B01---5:R-:W-:Y:S05]  /*17ca0*/  WARPSYNC.COLLECTIVE R54, `(.L_x_1984) ;  /* 0x0000000036087348 */ /* 0x023fea0003c00000 */
[----:B------:R2:W3:Y:S02]  /*17cb0*/  SHFL.DOWN P3, R55, R47, R46, R57 ;  /* 0x0800002e2f377389 */ /* 0x0004e40000060039 */
[----:B0123-5:R-:W-:Y:S05]  /*17cc0*/  ENDCOLLECTIVE ;  /* 0x000000000000791b */ /* 0x02ffea0003800000 */
.L_x_1984:
[----:B------:R-:W-:Y:S05]  /*17cd0*/  BSYNC B0 ;  /* 0x0000000000007941 */ /* 0x000fea0003800000 */
.L_x_1983:
[----:B------:R-:W-:Y:S05]  /*17ce0*/  BRA `(.L_x_1985) ;  /* 0xffffff7000687947 */ /* 0x000fea000383ffff */
.L_x_1467:
[----:B------:R-:W-:Y:S01]  /*17cf0*/  BSSY B0, `(.L_x_1986) ;  /* 0x0000007000007945 */ /* 0x000fe20003800000 */
[----:B------:R-:W-:Y:S02]  /*17d00*/  IMAD.MOV.U32 R47, RZ, RZ, R43 ;  /* 0x000000ffff2f7224 */ /* 0x000fe400078e002b */
[----:B------:R-:W-:Y:S02]  /*17d10*/  IMAD.MOV.U32 R46, RZ, RZ, 0x1 ;  /* 0x00000001ff2e7424 */ /* 0x000fe400078e00ff */
[----:B------:R-:W-:-:S07]  /*17d20*/  IMAD.MOV.U32 R54, RZ, RZ, -0x1 ;  /* 0xffffffffff367424 */ /* 0x000fce00078e00ff */
[----:B01---5:R-:W-:Y:S05]  /*17d30*/  WARPSYNC.COLLECTIVE R54, `(.L_x_1987) ;  /* 0x0000000036087348 */ /* 0x023fea0003c00000 */
[----:B------:R2:W3:Y:S02]  /*17d40*/  SHFL.DOWN P3, R55, R47, R46, R57 ;  /* 0x0800002e2f377389 */ /* 0x0004e40000060039 */
[----:B0123-5:R-:W-:Y:S05]  /*17d50*/  ENDCOLLECTIVE ;  /* 0x000000000000791b */ /* 0x02ffea0003800000 */
.L_x_1987:
[----:B------:R-:W-:Y:S05]  /*17d60*/  BSYNC B0 ;  /* 0x0000000000007941 */ /* 0x000fea0003800000 */
.L_x_1986:
[----:B------:R-:W-:Y:S05]  /*17d70*/  BRA `(.L_x_1988) ;  /* 0xffffff70004c7947 */ /* 0x000fea000383ffff */
.L_x_1468:
[----:B------:R-:W-:Y:S01]  /*17d80*/  BSSY B0, `(.L_x_1989) ;  /* 0x0000007000007945 */ /* 0x000fe20003800000 */
[----:B-----5:R-:W-:Y:S02]  /*17d90*/  IMAD.MOV.U32 R47, RZ, RZ, R24 ;  /* 0x000000ffff2f7224 */ /* 0x020fe400078e0018 */
[----:B------:R-:W-:Y:S02]  /*17da0*/  IMAD.MOV.U32 R46, RZ, RZ, 0x1 ;  /* 0x00000001ff2e7424 */ /* 0x000fe400078e00ff */
[----:B------:R-:W-:-:S07]  /*17db0*/  IMAD.MOV.U32 R54, RZ, RZ, -0x1 ;  /* 0xffffffffff367424 */ /* 0x000fce00078e00ff */
[----:B01----:R-:W-:Y:S05]  /*17dc0*/  WARPSYNC.COLLECTIVE R54, `(.L_x_1990) ;  /* 0x0000000036087348 */ /* 0x003fea0003c00000 */
[----:B------:R2:W3:Y:S02]  /*17dd0*/  SHFL.DOWN P3, R55, R47, R46, R57 ;  /* 0x0800002e2f377389 */ /* 0x0004e40000060039 */
[----:B0123--:R-:W-:Y:S05]  /*17de0*/  ENDCOLLECTIVE ;  /* 0x000000000000791b */ /* 0x00ffea0003800000 */
.L_x_1990:
[----:B------:R-:W-:Y:S05]  /*17df0*/  BSYNC B0 ;  /* 0x0000000000007941 */ /* 0x000fea0003800000 */
.L_x_1989:
[----:B------:R-:W-:Y:S02]  /*17e00*/  IMAD.MOV.U32 R47, RZ, RZ, R25 ;  /* 0x000000ffff2f7224 */ /* 0x000fe400078e0019 */
[----:B------:R-:W-:Y:S02]  /*17e10*/  IMAD.MOV.U32 R46, RZ, RZ, 0x1 ;  /* 0x00000001ff2e7424 */ /* 0x000fe400078e00ff */
[----:B------:R-:W-:Y:S02]  /*17e20*/  IMAD.MOV.U32 R54, RZ, RZ, -0x1 ;  /* 0xffffffffff367424 */ /* 0x000fe400078e00ff */
[----:B------:R-:W-:-:S07]  /*17e30*/  IMAD.MOV.U32 R52, RZ, RZ, R55 ;  /* 0x000000ffff347224 */ /* 0x000fce00078e0037 */
[----:B------:R-:W-:Y:S05]  /*17e40*/  WARPSYNC.COLLECTIVE R54, `(.L_x_1991) ;  /* 0x0000000036087348 */ /* 0x000fea0003c00000 */
[----:B------:R0:W1:Y:S02]  /*17e50*/  SHFL.DOWN P3, R55, R47, R46, R57 ;  /* 0x0800002e2f377389 */ /* 0x0000640000060039 */
[----:B01----:R-:W-:Y:S05]  /*17e60*/  ENDCOLLECTIVE ;  /* 0x000000000000791b */ /* 0x003fea0003800000 */
.L_x_1991:
[----:B------:R-:W-:Y:S02]  /*17e70*/  IMAD.MOV.U32 R47, RZ, RZ, R26 ;  /* 0x000000ffff2f7224 */ /* 0x000fe400078e001a */
[----:B------:R-:W-:-:S07]  /*17e80*/  IMAD.MOV.U32 R53, RZ, RZ, R55 ;  /* 0x000000ffff357224 */ /* 0x000fce00078e0037 */
[----:B------:R-:W-:Y:S05]  /*17e90*/  WARPSYNC.COLLECTIVE R54, `(.L_x_1992) ;  /* 0x0000000036087348 */ /* 0x000fea0003c00000 */
[----:B------:R0:W1:Y:S02]  /*17ea0*/  SHFL.DOWN P3, R55, R47, R46, R57 ;  /* 0x0800002e2f377389 */ /* 0x0000640000060039 */
[----:B01----:R-:W-:Y:S05]  /*17eb0*/  ENDCOLLECTIVE ;  /* 0x000000000000791b */ /* 0x003fea0003800000 */
.L_x_1992:
[----:B------:R-:W-:Y:S02]  /*17ec0*/  IMAD.MOV.U32 R47, RZ, RZ, R27 ;  /* 0x000000ffff2f7224 */ /* 0x000fe400078e001b */
[----:B------:R-:W-:-:S07]  /*17ed0*/  IMAD.MOV.U32 R61, RZ, RZ, R55 ;  /* 0x000000ffff3d7224 */ /* 0x000fce00078e0037 */
[----:B------:R-:W-:Y:S05]  /*17ee0*/  WARPSYNC.COLLECTIVE R54, `(.L_x_1993) ;  /* 0x0000000036087348 */ /* 0x000fea0003c00000 */
[----:B------:R0:W1:Y:S02]  /*17ef0*/  SHFL.DOWN P3, R55, R47, R46, R57 ;  /* 0x0800002e2f377389 */ /* 0x0000640000060039 */
[----:B01----:R-:W-:Y:S05]  /*17f00*/  ENDCOLLECTIVE ;  /* 0x000000000000791b */ /* 0x003fea0003800000 */
.L_x_1993:
[----:B------:R-:W-:Y:S02]  /*17f10*/  IMAD.MOV.U32 R47, RZ, RZ, R58 ;  /* 0x000000ffff2f7224 */ /* 0x000fe400078e003a */
[----:B------:R-:W-:-:S07]  /*17f20*/  IMAD.MOV.U32 R62, RZ, RZ, R55 ;  /* 0x000000ffff3e7224 */ /* 0x000fce00078e0037 */
[----:B------:R-:W-:Y:S05]  /*17f30*/  WARPSYNC.COLLECTIVE R54, `(.L_x_1994) ;  /* 0x0000000036087348 */ /* 0x000fea0003c00000 */
[----:B------:R0:W1:Y:S02]  /*17f40*/  SHFL.DOWN P3, R55, R47, R46, R57 ;  /* 0x0800002e2f377389 */ /* 0x0000640000060039 */
[----:B01----:R-:W-:Y:S05]  /*17f50*/  ENDCOLLECTIVE ;  /* 0x000000000000791b */ /* 0x003fea0003800000 */
.L_x_1994:
[----:B------:R-:W-:Y:S01]  /*17f60*/  IMAD.MOV.U32 R63, RZ, RZ, R55 ;  /* 0x000000ffff3f7224 */ /* 0x000fe200078e0037 */
[----:B------:R-:W-:Y:S06]  /*17f70*/  BRA `(.L_x_1995) ;  /* 0xffffff6c00e87947 */ /* 0x000fec000383ffff */
.L_x_1469:
[----:B------:R-:W-:Y:S01]  /*17f80*/  BSSY B0, `(.L_x_1996) ;  /* 0x0000007000007945 */ /* 0x000fe20003800000 */
[----:B------:R-:W-:Y:S02]  /*17f90*/  IMAD.MOV.U32 R47, RZ, RZ, R44 ;  /* 0x000000ffff2f7224 */ /* 0x000fe400078e002c */
[----:B------:R-:W-:Y:S02]  /*17fa0*/  IMAD.MOV.U32 R46, RZ, RZ, 0x1 ;  /* 0x00000001ff2e7424 */ /* 0x000fe400078e00ff */
[----:B------:R-:W-:-:S07]  /*17fb0*/  IMAD.MOV.U32 R54, RZ, RZ, -0x1 ;  /* 0xffffffffff367424 */ /* 0x000fce00078e00ff */
[----:B01234-:R-:W-:Y:S05]  /*17fc0*/  WARPSYNC.COLLECTIVE R54, `(.L_x_1997) ;  /* 0x0000000036087348 */ /* 0x01ffea0003c00000 */
[----:B------:R0:W0:Y:S02]  /*17fd0*/  SHFL.DOWN P3, R55, R47, R46, R57 ;  /* 0x0800002e2f377389 */ /* 0x0000240000060039 */
[----:B01234-:R-:W-:Y:S05]  /*17fe0*/  ENDCOLLECTIVE ;  /* 0x000000000000791b */ /* 0x01ffea0003800000 */
.L_x_1997:
[----:B------:R-:W-:Y:S05]  /*17ff0*/  BSYNC B0 ;  /* 0x0000000000007941 */ /* 0x000fea0003800000 */
.L_x_1996:
[----:B------:R-:W-:Y:S05]  /*18000*/  BRA `(.L_x_1998) ;  /* 0xffffff6c00d07947 */ /* 0x000fea000383ffff */
.L_x_1470:
[----:B------:R-:W-:Y:S01]  /*18010*/  BSSY B0, `(.L_x_1999) ;  /* 0x0000007000007945 */ /* 0x000fe20003800000 */
[----:B------:R-:W-:Y:S02]  /*18020*/  IMAD.MOV.U32 R47, RZ, RZ, R56 ;  /* 0x000000ffff2f7224 */ /* 0x000fe400078e0038 */
[----:B------:R-:W-:Y:S02]  /*18030*/  IMAD.MOV.U32 R46, RZ, RZ, 0x1 ;  /* 0x00000001ff2e7424 */ /* 0x000fe400078e00ff */
[----:B------:R-:W-:-:S07]  /*18040*/  IMAD.MOV.U32 R54, RZ, RZ, -0x1 ;  /* 0xffffffffff367424 */ /* 0x000fce00078e00ff */
[----:B01234-:R-:W-:Y:S05]  /*18050*/  WARPSYNC.COLLECTIVE R54, `(.L_x_2000) ;  /* 0x0000000036087348 */ /* 0x01ffea0003c00000 */
[----:B------:R0:W0:Y:S02]  /*18060*/  SHFL.DOWN P3, R55, R47, R46, R57 ;  /* 0x0800002e2f377389 */ /* 0x0000240000060039 */
[----:B01234-:R-:W-:Y:S05]  /*18070*/  ENDCOLLECTIVE ;  /* 0x000000000000791b */ /* 0x01ffea0003800000 */
.L_x_2000:
[----:B------:R-:W-:Y:S05]  /*18080*/  BSYNC B0 ;  /* 0x0000000000007941 */ /* 0x000fea0003800000 */
.L_x_1999:
[----:B------:R-:W-:Y:S05]  /*18090*/  BRA `(.L_x_2001) ;  /* 0xffffff6c00b47947 */ /* 0x000fea000383ffff */
.L_x_1471:
[----:B------:R-:W-:Y:S01]  /*180a0*/  BSSY B0, `(.L_x_2002) ;  /* 0x0000007000007945 */ /* 0x000fe20003800000 */
[----:B------:R-:W-:Y:S02]  /*180b0*/  IMAD.MOV.U32 R47, RZ, RZ, R45 ;  /* 0x000000ffff2f7224 */ /* 0x000fe400078e002d */
[----:B------:R-:W-:Y:S02]  /*180c0*/  IMAD.MOV.U32 R46, RZ, RZ, 0x1 ;  /* 0x00000001ff2e7424 */ /* 0x000fe400078e00ff */
[----:B------:R-:W-:-:S07]  /*180d0*/  IMAD.MOV.U32 R54, RZ, RZ, -0x1 ;  /* 0xffffffffff367424 */ /* 0x000fce00078e00ff */
[----:B01234-:R-:W-:Y:S05]  /*180e0*/  WARPSYNC.COLLECTIVE R54, `(.L_x_2003) ;  /* 0x0000000036087348 */ /* 0x01ffea0003c00000 */
[----:B------:R0:W0:Y:S02]  /*180f0*/  SHFL.DOWN P3, R55, R47, R46, R57 ;  /* 0x0800002e2f377389 */ /* 0x0000240000060039 */
[----:B01234-:R-:W-:Y:S05]  /*18100*/  ENDCOLLECTIVE ;  /* 0x000000000000791b */ /* 0x01ffea0003800000 */
.L_x_2003:
[----:B------:R-:W-:Y:S05]  /*18110*/  BSYNC B0 ;  /* 0x0000000000007941 */ /* 0x000fea0003800000 */
.L_x_2002:
[----:B------:R-:W-:Y:S05]  /*18120*/  BRA `(.L_x_2004) ;  /* 0xffffff6c00987947 */ /* 0x000fea000383ffff */
.L_x_1474:
[----:B------:R-:W-:Y:S01]  /*18130*/  BSSY B0, `(.L_x_2005) ;  /* 0x0000007000007945 */ /* 0x000fe20003800000 */
[----:B------:R-:W-:Y:S02]  /*18140*/  IMAD.MOV.U32 R47, RZ, RZ, R60 ;  /* 0x000000ffff2f7224 */ /* 0x000fe400078e003c */
[----:B------:R-:W-:Y:S02]  /*18150*/  IMAD.MOV.U32 R46, RZ, RZ, 0x2 ;  /* 0x00000002ff2e7424 */ /* 0x000fe400078e00ff */
[----:B------:R-:W-:-:S07]  /*18160*/  IMAD.MOV.U32 R54, RZ, RZ, -0x1 ;  /* 0xffffffffff367424 */ /* 0x000fce00078e00ff */
[----:B01234-:R-:W-:Y:S05]  /*18170*/  WARPSYNC.COLLECTIVE R54, `(.L_x_2006) ;  /* 0x0000000036087348 */ /* 0x01ffea0003c00000 */
[----:B------:R0:W0:Y:S02]  /*18180*/  SHFL.DOWN P3, R55, R47, R46, R57 ;  /* 0x0800002e2f377389 */ /* 0x0000240000060039 */
[----:B01234-:R-:W-:Y:S05]  /*18190*/  ENDCOLLECTIVE ;  /* 0x000000000000791b */ /* 0x01ffea0003800000 */
.L_x_2006:
[----:B------:R-:W-:Y:S05]  /*181a0*/  BSYNC B0 ;  /* 0x0000000000007941 */ /* 0x000fea0003800000 */
.L_x_2005:
[----:B------:R-:W-:Y:S01]  /*181b0*/  IMAD.MOV.U32 R53, RZ, RZ, R55 ;  /* 0x000000ffff357224 */ /* 0x000fe200078e0037 */
[----:B------:R-:W-:Y:S06]  /*181c0*/  BRA `(.L_x_2007) ;  /* 0xffffff6c00bc7947 */ /* 0x000fec000383ffff */
.L_x_1475:
[----:B------:R-:W-:Y:S01]  /*181d0*/  BSSY B0, `(.L_x_2008) ;  /* 0x0000007000007945 */ /* 0x000fe20003800000 */
[----:B------:R-:W-:Y:S02]  /*181e0*/  IMAD.MOV.U32 R47, RZ, RZ, R42 ;  /* 0x000000ffff2f7224 */ /* 0x000fe400078e002a */
[----:B------:R-:W-:Y:S02]  /*181f0*/  IMAD.MOV.U32 R46, RZ, RZ, 0x2 ;  /* 0x00000002ff2e7424 */ /* 0x000fe400078e00ff */
[----:B------:R-:W-:-:S07]  /*18200*/  IMAD.MOV.U32 R54, RZ, RZ, -0x1 ;  /* 0xffffffffff367424 */ /* 0x000fce00078e00ff */
[----:B01234-:R-:W-:Y:S05]  /*18210*/  WARPSYNC.COLLECTIVE R54, `(.L_x_2009) ;  /* 0x0000000036087348 */ /* 0x01ffea0003c00000 */
[----:B------:R0:W0:Y:S02]  /*18220*/  SHFL.DOWN P3, R55, R47, R46, R57 ;  /* 0x0800002e2f377389 */ /* 0x0000240000060039 */
[----:B01234-:R-:W-:Y:S05]  /*18230*/  ENDCOLLECTIVE ;  /* 0x000000000000791b */ /* 0x01ffea0003800000 */
.L_x_2009:
[----:B------:R-:W-:Y:S05]  /*18240*/  BSYNC B0 ;  /* 0x0000000000007941 */ /* 0x000fea0003800000 */
.L_x_2008:
[----:B------:R-:W-:Y:S05]  /*18250*/  BRA `(.L_x_2010) ;  /* 0xffffff6c00a07947 */ /* 0x000fea000383ffff */
.L_x_1476:
[----:B------:R-:W-:Y:S01]  /*18260*/  BSSY B0, `(.L_x_2011) ;  /* 0x0000007000007945 */ /* 0x000fe20003800000 */
[----:B------:R-:W-:Y:S02]  /*18270*/  IMAD.MOV.U32 R47, RZ, RZ, R41 ;  /* 0x000000ffff2f7224 */ /* 0x000fe400078e0029 */
[----:B------:R-:W-:Y:S02]  /*18280*/  IMAD.MOV.U32 R46, RZ, RZ, 0x2 ;  /* 0x00000002ff2e7424 */ /* 0x000fe400078e00ff */
[----:B------:R-:W-:-:S07]  /*18290*/  IMAD.MOV.U32 R54, RZ, RZ, -0x1 ;  /* 0xffffffffff367424 */ /* 0x000fce00078e00ff */
[----:B01234-:R-:W-:Y:S05]  /*182a0*/  WARPSYNC.COLLECTIVE R54, `(.L_x_2012) ;  /* 0x0000000036087348 */ /* 0x01ffea0003c00000 */
[----:B------:R0:W0:Y:S02]  /*182b0*/  SHFL.DOWN P3, R55, R47, R46, R57 ;  /* 0x0800002e2f377389 */ /* 0x0000240000060039 */
[----:B01234-:R-:W-:Y:S05]  /*182c0*/  ENDCOLLECTIVE ;  /* 0x000000000000791b */ /* 0x01ffea0003800000 */
.L_x_2012:
[----:B------:R-:W-:Y:S05]  /*182d0*/  BSYNC B0 ;  /* 0x0000000000007941 */ /* 0x000fea0003800000 */
.L_x_2011:
[----:B------:R-:W-:Y:S05]  /*182e0*/  BRA `(.L_x_2013) ;  /* 0xffffff6c00847947 */ /* 0x000fea000383ffff */
.L_x_1477:
[----:B------:R-:W-:Y:S01]  /*182f0*/  BSSY B0, `(.L_x_2014) ;  /* 0x0000007000007945 */ /* 0x000fe20003800000 */
[----:B------:R-:W-:Y:S02]  /*18300*/  IMAD.MOV.U32 R47, RZ, RZ, R43 ;  /* 0x000000ffff2f7224 */ /* 0x000fe400078e002b */
[----:B------:R-:W-:Y:S02]  /*18310*/  IMAD.MOV.U32 R46, RZ, RZ, 0x2 ;  /* 0x00000002ff2e7424 */ /* 0x000fe400078e00ff */
[----:B------:R-:W-:-:S07]  /*18320*/  IMAD.MOV.U32 R54, RZ, RZ, -0x1 ;  /* 0xffffffffff367424 */ /* 0x000fce00078e00ff */
[----:B01234-:R-:W-:Y:S05]  /*18330*/  WARPSYNC.COLLECTIVE R54, `(.L_x_2015) ;  /* 0x0000000036087348 */ /* 0x01ffea0003c00000 */
[----:B------:R0:W0:Y:S02]  /*18340*/  SHFL.DOWN P3, R55, R47, R46, R57 ;  /* 0x0800002e2f377389 */ /* 0x0000240000060039 */
[----:B01234-:R-:W-:Y:S05]  /*18350*/  ENDCOLLECTIVE ;  /* 0x000000000000791b */ /* 0x01ffea0003800000 */
.L_x_2015:
[----:B------:R-:W-:Y:S05]  /*18360*/  BSYNC B0 ;  /* 0x0000000000007941 */ /* 0x000fea0003800000 */
.L_x_2014:
[----:B------:R-:W-:Y:S05]  /*18370*/  BRA `(.L_x_2016) ;  /* 0xffffff6c00687947 */ /* 0x000fea000383ffff */
.L_x_1478:
[----:B------:R-:W-:Y:S01]  /*18380*/  BSSY B0, `(.L_x_2017) ;  /* 0x0000007000007945 */ /* 0x000fe20003800000 */
[----:B------:R-:W-:Y:S02]  /*18390*/  IMAD.MOV.U32 R47, RZ, RZ, R24 ;  /* 0x000000ffff2f7224 */ /* 0x000fe400078e0018 */
[----:B------:R-:W-:Y:S02]  /*183a0*/  IMAD.MOV.U32 R46, RZ, RZ, 0x2 ;  /* 0x00000002ff2e7424 */ /* 0x000fe400078e00ff */
[----:B------:R-:W-:-:S07]  /*183b0*/  IMAD.MOV.U32 R54, RZ, RZ, -0x1 ;  /* 0xffffffffff367424 */ /* 0x000fce00078e00ff */
[----:B01234-:R-:W-:Y:S05]  /*183c0*/  WARPSYNC.COLLECTIVE R54, `(.L_x_2018) ;  /* 0x0000000036087348 */ /* 0x01ffea0003c00000 */
[----:B------:R0:W0:Y:S02]  /*183d0*/  SHFL.DOWN P3, R55, R47, R46, R57 ;  /* 0x0800002e2f377389 */ /* 0x0000240000060039 */
[----:B01234-:R-:W-:Y:S05]  /*183e0*/  ENDCOLLECTIVE ;  /* 0x000000000000791b */ /* 0x01ffea0003800000 */
.L_x_2018:
[----:B------:R-:W-:Y:S05]  /*183f0*/  BSYNC B0 ;  /* 0x0000000000007941 */ /* 0x000fea0003800000 */
.L_x_2017:
[----:B------:R-:W-:Y:S02]  /*18400*/  IMAD.MOV.U32 R47, RZ, RZ, R25 ;  /* 0x000000ffff2f7224 */ /* 0x000fe400078e0019 */
[----:B------:R-:W-:Y:S02]  /*18410*/  IMAD.MOV.U32 R46, RZ, RZ, 0x2 ;  /* 0x00000002ff2e7424 */ /* 0x000fe400078e00ff */
[----:B------:R-:W-:Y:S02]  /*18420*/  IMAD.MOV.U32 R54, RZ, RZ, -0x1 ;  /* 0xffffffffff367424 */ /* 0x000fe400078e00ff */
[----:B------:R-:W-:-:S07]  /*18430*/  IMAD.MOV.U32 R52, RZ, RZ, R55 ;  /* 0x000000ffff347224 */ /* 0x000fce00078e0037 */
[----:B------:R-:W-:Y:S05]  /*18440*/  WARPSYNC.COLLECTIVE R54, `(.L_x_2019) ;  /* 0x0000000036087348 */ /* 0x000fea0003c00000 */
[----:B------:R0:W1:Y:S02]  /*18450*/  SHFL.DOWN P3, R55, R47, R46, R57 ;  /* 0x0800002e2f377389 */ /* 0x0000640000060039 */
[----:B01----:R-:W-:Y:S05]  /*18460*/  ENDCOLLECTIVE ;  /* 0x000000000000791b */ /* 0x003fea0003800000 */
.L_x_2019:
[----:B------:R-:W-:Y:S02]  /*18470*/  IMAD.MOV.U32 R47, RZ, RZ, R26 ;  /* 0x000000ffff2f7224 */ /* 0x000fe400078e001a */
[----:B------:R-:W-:-:S07]  /*18480*/  IMAD.MOV.U32 R61, RZ, RZ, R55 ;  /* 0x000000ffff3d7224 */ /* 0x000fce00078e0037 */
[----:B------:R-:W-:Y:S05]  /*18490*/  WARPSYNC.COLLECTIVE R54, `(.L_x_2020) ;  /* 0x0000000036087348 */ /* 0x000fea0003c00000 */
[----:B------:R0:W1:Y:S02]  /*184a0*/  SHFL.DOWN P3, R55, R47, R46, R57 ;  /* 0x0800002e2f377389 */ /* 0x0000640000060039 */
[----:B01----:R-:W-:Y:S05]  /*184b0*/  ENDCOLLECTIVE ;  /* 0x000000000000791b */ /* 0x003fea0003800000 */
.L_x_2020:
[----:B------:R-:W-:Y:S02]  /*184c0*/  IMAD.MOV.U32 R47, RZ, RZ, R27 ;  /* 0x000000ffff2f7224 */ /* 0x000fe400078e001b */
[----:B------:R-:W-:-:S07]  /*184d0*/  IMAD.MOV.U32 R62, RZ, RZ, R55 ;  /* 0x000000ffff3e7224 */ /* 0x000fce00078e0037 */
[----:B------:R-:W-:Y:S05]  /*184e0*/  WARPSYNC.COLLECTIVE R54, `(.L_x_2021) ;  /* 0x0000000036087348 */ /* 0x000fea0003c00000 */
[----:B------:R0:W1:Y:S02]  /*184f0*/  SHFL.DOWN P3, R55, R47, R46, R57 ;  /* 0x0800002e2f377389 */ /* 0x0000640000060039 */
[----:B01----:R-:W-:Y:S05]  /*18500*/  ENDCOLLECTIVE ;  /* 0x000000000000791b */ /* 0x003fea0003800000 */
.L_x_2021:
[----:B------:R-:W-:Y:S02]  /*18510*/  IMAD.MOV.U32 R47, RZ, RZ, R58 ;  /* 0x000000ffff2f7224 */ /* 0x000fe400078e003a */
[----:B------:R-:W-:-:S07]  /*18520*/  IMAD.MOV.U32 R63, RZ, RZ, R55 ;  /* 0x000000ffff3f7224 */ /* 0x000fce00078e0037 */
[----:B------:R-:W-:Y:S05]  /*18530*/  WARPSYNC.COLLECTIVE R54, `(.L_x_2022) ;  /* 0x0000000036087348 */ /* 0x000fea0003c00000 */
[----:B------:R0:W1:Y:S02]  /*18540*/  SHFL.DOWN P3, R55, R47, R46, R57 ;  /* 0x0800002e2f377389 */ /* 0x0000640000060039 */
[----:B01----:R-:W-:Y:S05]  /*18550*/  ENDCOLLECTIVE ;  /* 0x000000000000791b */ /* 0x003fea0003800000 */
.L_x_2022:
[----:B------:R-:W-:Y:S01]  /*18560*/  IMAD.MOV.U32 R59, RZ, RZ, R55 ;  /* 0x000000ffff3b7224 */ /* 0x000fe200078e0037 */
[----:B------:R-:W-:Y:S06]  /*18570*/  BRA `(.L_x_2023) ;  /* 0xffffff6c00047947 */ /* 0x000fec000383ffff */
.L_x_1479:
[----:B------:R-:W-:Y:S01]  /*18580*/  BSSY B0, `(.L_x_2024) ;  /* 0x0000007000007945 */ /* 0x000fe20003800000 */
[----:B------:R-:W-:Y:S02]  /*18590*/  IMAD.MOV.U32 R47, RZ, RZ, R44 ;  /* 0x000000ffff2f7224 */ /* 0x000fe400078e002c */
[----:B------:R-:W-:Y:S02]  /*185a0*/  IMAD.MOV.U32 R46, RZ, RZ, 0x2 ;  /* 0x00000002ff2e7424 */ /* 0x000fe400078e00ff */
[----:B------:R-:W-:-:S07]  /*185b0*/  IMAD.MOV.U32 R54, RZ, RZ, -0x1 ;  /* 0xffffffffff367424 */ /* 0x000fce00078e00ff */
[----:B01234-:R-:W-:Y:S05]  /*185c0*/  WARPSYNC.COLLECTIVE R54, `(.L_x_2025) ;  /* 0x0000000036087348 */ /* 0x01ffea0003c00000 */
[----:B------:R0:W0:Y:S02]  /*185d0*/  SHFL.DOWN P3, R55, R47, R46, R57 ;  /* 0x0800002e2f377389 */ /* 0x0000240000060039 */
[----:B01234-:R-:W-:Y:S05]  /*185e0*/  ENDCOLLECTIVE ;  /* 0x000000000000791b */ /* 0x01ffea0003800000 */
.L_x_2025:
[----:B------:R-:W-:Y:S05]  /*185f0*/  BSYNC B0 ;  /* 0x0000000000007941 */ /* 0x000fea0003800000 */
.L_x_2024:
[----:B------:R-:W-:Y:S05]  /*18600*/  BRA `(.L_x_2026) ;  /* 0xffffff6800f07947 */ /* 0x000fea000383ffff */
.L_x_1480:
[----:B------:R-:W-:Y:S01]  /*18610*/  BSSY B0, `(.L_x_2027) ;  /* 0x0000007000007945 */ /* 0x000fe20003800000 */
[----:B------:R-:W-:Y:S01]  /*18620*/  IMAD.MOV.U32 R47, RZ, RZ, R56 ;  /* 0x000000ffff2f7224 */ /* 0x000fe200078e0038 */
[----:B------:R-:W-:Y:S01]  /*18630*/  MOV R54, 0xffffffff ;  /* 0xffffffff00367802 */ /* 0x000fe20000000f00 */
[----:B------:R-:W-:-:S07]  /*18640*/  IMAD.MOV.U32 R46, RZ, RZ, 0x2 ;  /* 0x00000002ff2e7424 */ /* 0x000fce00078e00ff */
[----:B01234-:R-:W-:Y:S05]  /*18650*/  WARPSYNC.COLLECTIVE R54, `(.L_x_2028) ;  /* 0x0000000036087348 */ /* 0x01ffea0003c00000 */
[----:B------:R0:W0:Y:S02]  /*18660*/  SHFL.DOWN P3, R55, R47, R46, R57 ;  /* 0x0800002e2f377389 */ /* 0x0000240000060039 */
[----:B01234-:R-:W-:Y:S05]  /*18670*/  ENDCOLLECTIVE ;  /* 0x000000000000791b */ /* 0x01ffea0003800000 */
.L_x_2028:
[----:B------:R-:W-:Y:S05]  /*18680*/  BSYNC B0 ;  /* 0x0000000000007941 */ /* 0x000fea0003800000 */
.L_x_2027:
[----:B------:R-:W-:Y:S05]  /*18690*/  BRA `(.L_x_2029) ;  /* 0xffffff6800d47947 */ /* 0x000fea000383ffff */
.L_x_1481:
[----:B------:R-:W-:Y:S01]  /*186a0*/  BSSY B0, `(.L_x_2030) ;  /* 0x0000007000007945 */ /* 0x000fe20003800000 */
[----:B------:R-:W-:Y:S02]  /*186b0*/  IMAD.MOV.U32 R47, RZ, RZ, R45 ;  /* 0x000000ffff2f7224 */ /* 0x000fe400078e002d */
[----:B------:R-:W-:Y:S02]  /*186c0*/  IMAD.MOV.U32 R46, RZ, RZ, 0x2 ;  /* 0x00000002ff2e7424 */ /* 0x000fe400078e00ff */
[----:B------:R-:W-:-:S07]  /*186d0*/  IMAD.MOV.U32 R54, RZ, RZ, -0x1 ;  /* 0xffffffffff367424 */ /* 0x000fce00078e00ff */
[----:B01234-:R-:W-:Y:S05]  /*186e0*/  WARPSYNC.COLLECTIVE R54, `(.L_x_2031) ;  /* 0x0000000036087348 */ /* 0x01ffea0003c00000 */
[----:B------:R0:W0:Y:S02]  /*186f0*/  SHFL.DOWN P3, R55, R47, R46, R57 ;  /* 0x0800002e2f377389 */ /* 0x0000240000060039 */
[----:B01234-:R-:W-:Y:S05]  /*18700*/  ENDCOLLECTIVE ;  /* 0x000000000000791b */ /* 0x01ffea0003800000 */
.L_x_2031:
[----:B------:R-:W-:Y:S05]  /*18710*/  BSYNC B0 ;  /* 0x0000000000007941 */ /* 0x000fea0003800000 */
.L_x_2030:
[----:B------:R-:W-:Y:S05]  /*18720*/  BRA `(.L_x_2032) ;  /* 0xffffff6800b87947 */ /* 0x000fea000383ffff */
.L_x_1484:
[----:B------:R-:W-:Y:S01]  /*18730*/  BSSY B0, `(.L_x_2033) ;  /* 0x0000007000007945 */ /* 0x000fe20003800000 */
[----:B------:R-:W-:Y:S02]  /*18740*/  IMAD.MOV.U32 R47, RZ, RZ, R60 ;  /* 0x000000ffff2f7224 */ /* 0x000fe400078e003c */
[----:B------:R-:W-:Y:S02]  /*18750*/  IMAD.MOV.U32 R46, RZ, RZ, 0x4 ;  /* 0x00000004ff2e7424 */ /* 0x000fe400078e00ff */
[----:B------:R-:W-:-:S07]  /*18760*/  IMAD.MOV.U32 R54, RZ, RZ, -0x1 ;  /* 0xffffffffff367424 */ /* 0x000fce00078e00ff */
[----:B01234-:R-:W-:Y:S05]  /*18770*/  WARPSYNC.COLLECTIVE R54, `(.L_x_2034) ;  /* 0x0000000036087348 */ /* 0x01ffea0003c00000 */
[----:B------:R0:W0:Y:S02]  /*18780*/  SHFL.DOWN P3, R55, R47, R46, R57 ;  /* 0x0800002e2f377389 */ /* 0x0000240000060039 */
[----:B01234-:R-:W-:Y:S05]  /*18790*/  ENDCOLLECTIVE ;  /* 0x000000000000791b */ /* 0x01ffea0003800000 */
.L_x_2034:
[----:B------:R-:W-:Y:S05]  /*187a0*/  BSYNC B0 ;  /* 0x0000000000007941 */ /* 0x000fea0003800000 */
.L_x_2033:
[----:B------:R-:W-:Y:S01]  /*187b0*/  IMAD.MOV.U32 R53, RZ, RZ, R55 ;  /* 0x000000ffff357224 */ /* 0x000fe200078e0037 */
[----:B------:R-:W-:Y:S06]  /*187c0*/  BRA `(.L_x_2035) ;  /* 0xffffff6800e47947 */ /* 0x000fec000383ffff */
.L_x_1485:
[----:B------:R-:W-:Y:S01]  /*187d0*/  BSSY B0, `(.L_x_2036) ;  /* 0x0000007000007945 */ /* 0x000fe20003800000 */
[----:B------:R-:W-:Y:S02]  /*187e0*/  IMAD.MOV.U32 R47, RZ, RZ, R42 ;  /* 0x000000ffff2f7224 */ /* 0x000fe400078e002a */
[----:B------:R-:W-:Y:S02]  /*187f0*/  IMAD.MOV.U32 R46, RZ, RZ, 0x4 ;  /* 0x00000004ff2e7424 */ /* 0x000fe400078e00ff */
[----:B------:R-:W-:-:S07]  /*18800*/  IMAD.MOV.U32 R54, RZ, RZ, -0x1 ;  /* 0xffffffffff367424 */ /* 0x000fce00078e00ff */
[----:B01234-:R-:W-:Y:S05]  /*18810*/  WARPSYNC.COLLECTIVE R54, `(.L_x_2037) ;  /* 0x0000000036087348 */ /* 0x01ffea0003c00000 */
[----:B------:R0:W0:Y:S02]  /*18820*/  SHFL.DOWN P3, R55, R47, R46, R57 ;  /* 0x0800002e2f377389 */ /* 0x0000240000060039 */
[----:B01234-:R-:W-:Y:S05]  /*18830*/  ENDCOLLECTIVE ;  /* 0x000000000000791b */ /* 0x01ffea0003800000 */
.L_x_2037:
[----:B------:R-:W-:Y:S05]  /*18840*/  BSYNC B0 ;  /* 0x0000000000007941 */ /* 0x000fea0003800000 */
.L_x_2036:
[----:B------:R-:W-:Y:S05]  /*18850*/  BRA `(.L_x_2038) ;  /* 0xffffff6800c87947 */ /* 0x000fea000383ffff */
.L_x_1486:
[----:B------:R-:W-:Y:S01]  /*18860*/  BSSY B0, `(.L_x_2039) ;  /* 0x0000007000007945 */ /* 0x000fe20003800000 */
[----:B------:R-:W-:Y:S02]  /*18870*/  IMAD.MOV.U32 R47, RZ, RZ, R41 ;  /* 0x000000ffff2f7224 */ /* 0x000fe400078e0029 */
[----:B------:R-:W-:Y:S02]  /*18880*/  IMAD.MOV.U32 R46, RZ, RZ, 0x4 ;  /* 0x00000004ff2e7424 */ /* 0x000fe400078e00ff */
[----:B------:R-:W-:-:S07]  /*18890*/  IMAD.MOV.U32 R54, RZ, RZ, -0x1 ;  /* 0xffffffffff367424 */ /* 0x000fce00078e00ff */
[----:B01234-:R-:W-:Y:S05]  /*188a0*/  WARPSYNC.COLLECTIVE R54, `(.L_x_2040) ;  /* 0x0000000036087348 */ /* 0x01ffea0003c00000 */
[----:B------:R0:W0:Y:S02]  /*188b0*/  SHFL.DOWN P3, R55, R47, R46, R57 ;  /* 0x0800002e2f377389 */ /* 0x0000240000060039 */
[----:B01234-:R-:W-:Y:S05]  /*188c0*/  ENDCOLLECTIVE ;  /* 0x000000000000791b */ /* 0x01ffea0003800000 */
.L_x_2040:
[----:B------:R-:W-:Y:S05]  /*188d0*/  BSYNC B0 ;  /* 0x0000000000007941 */ /* 0x000fea0003800000 */
.L_x_2039:
[----:B------:R-:W-:Y:S05]  /*188e0*/  BRA `(.L_x_2041) ;  /* 0xffffff6800ac7947 */ /* 0x000fea000383ffff */
.L_x_1487:
[----:B------:R-:W-:Y:S01]  /*188f0*/  BSSY B0, `(.L_x_2042) ;  /* 0x0000007000007945 */ /* 0x000fe20003800000 */
[----:B------:R-:W-:Y:S02]  /*18900*/  IMAD.MOV.U32 R47, RZ, RZ, R43 ;  /* 0x000000ffff2f7224 */ /* 0x000fe400078e002b */
[----:B------:R-:W-:Y:S02]  /*18910*/  IMAD.MOV.U32 R46, RZ, RZ, 0x4 ;  /* 0x00000004ff2e7424 */ /* 0x000fe400078e00ff */
[----:B------:R-:W-:-:S07]  /*18920*/  IMAD.MOV.U32 R54, RZ, RZ, -0x1 ;  /* 0xffffffffff367424 */ /* 0x000fce00078e00ff */
[----:B01234-:R-:W-:Y:S05]  /*18930*/  WARPSYNC.COLLECTIVE R54, `(.L_x_2043) ;  /* 0x0000000036087348 */ /* 0x01ffea0003c00000 */
[----:B------:R0:W0:Y:S02]  /*18940*/  SHFL.DOWN P3, R55, R47, R46, R57 ;  /* 0x0800002e2f377389 */ /* 0x0000240000060039 */
[----:B01234-:R-:W-:Y:S05]  /*18950*/  ENDCOLLECTIVE ;  /* 0x000000000000791b */ /* 0x01ffea0003800000 */
.L_x_2043:
[----:B------:R-:W-:Y:S05]  /*18960*/  BSYNC B0 ;  /* 0x0000000000007941 */ /* 0x000fea0003800000 */
.L_x_2042:
[----:B------:R-:W-:Y:S05]  /*18970*/  BRA `(.L_x_2044) ;  /* 0xffffff6800907947 */ /* 0x000fea000383ffff */
.L_x_1488:
[----:B------:R-:W-:Y:S01]  /*18980*/  BSSY B0, `(.L_x_2045) ;  /* 0x0000007000007945 */ /* 0x000fe20003800000 */
[----:B------:R-:W-:Y:S02]  /*18990*/  IMAD.MOV.U32 R47, RZ, RZ, R24 ;  /* 0x000000ffff2f7224 */ /* 0x000fe400078e0018 */
[----:B------:R-:W-:Y:S02]  /*189a0*/  IMAD.MOV.U32 R46, RZ, RZ, 0x4 ;  /* 0x00000004ff2e7424 */ /* 0x000fe400078e00ff */
[----:B------:R-:W-:-:S07]  /*189b0*/  IMAD.MOV.U32 R54, RZ, RZ, -0x1 ;  /* 0xffffffffff367424 */ /* 0x000fce00078e00ff */
[----:B01234-:R-:W-:Y:S05]  /*189c0*/  WARPSYNC.COLLECTIVE R54, `(.L_x_2046) ;  /* 0x0000000036087348 */ /* 0x01ffea0003c00000 */
[----:B------:R0:W0:Y:S02]  /*189d0*/  SHFL.DOWN P3, R55, R47, R46, R57 ;  /* 0x0800002e2f377389 */ /* 0x0000240000060039 */
[----:B01234-:R-:W-:Y:S05]  /*189e0*/  ENDCOLLECTIVE ;  /* 0x000000000000791b */ /* 0x01ffea0003800000 */
.L_x_2046:
[----:B------:R-:W-:Y:S05]  /*189f0*/  BSYNC B0 ;  /* 0x0000000000007941 */ /* 0x000fea0003800000 */
.L_x_2045:
[----:B------:R-:W-:Y:S02]  /*18a00*/  IMAD.MOV.U32 R47, RZ, RZ, R25 ;  /* 0x000000ffff2f7224 */ /* 0x000fe400078e0019 */
[----:B------:R-:W-:Y:S02]  /*18a10*/  IMAD.MOV.U32 R46, RZ, RZ, 0x4 ;  /* 0x00000004ff2e7424 */ /* 0x000fe400078e00ff */
[----:B------:R-:W-:Y:S02]  /*18a20*/  IMAD.MOV.U32 R54, RZ, RZ, -0x1 ;  /* 0xffffffffff367424 */ /* 0x000fe400078e00ff */
[----:B------:R-:W-:-:S07]  /*18a30*/  IMAD.MOV.U32 R52, RZ, RZ, R55 ;  /* 0x000000ffff347224 */ /* 0x000fce00078e0037 */
[----:B------:R-:W-:Y:S05]  /*18a40*/  WARPSYNC.COLLECTIVE R54, `(.L_x_2047) ;  /* 0x0000000036087348 */ /* 0x000fea0003c00000 */
[----:B------:R0:W1:Y:S02]  /*18a50*/  SHFL.DOWN P3, R55, R47, R46, R57 ;  /* 0x0800002e2f377389 */ /* 0x0000640000060039 */
[----:B01----:R-:W-:Y:S05]  /*18a60*/  ENDCOLLECTIVE ;  /* 0x000000000000791b */ /* 0x003fea0003800000 */
.L_x_2047:
[----:B------:R-:W-:Y:S02]  /*18a70*/  IMAD.MOV.U32 R47, RZ, RZ, R26 ;  /* 0x000000ffff2f7224 */ /* 0x000fe400078e001a */
[----:B------:R-:W-:-:S07]  /*18a80*/  IMAD.MOV.U32 R61, RZ, RZ, R55 ;  /* 0x000000ffff3d7224 */ /* 0x000fce00078e0037 */
[----:B------:R-:W-:Y:S05]  /*18a90*/  WARPSYNC.COLLECTIVE R54, `(.L_x_2048) ;  /* 0x0000000036087348 */ /* 0x000fea0003c00000 */
[----:B------:R0:W1:Y:S02]  /*18aa0*/  SHFL.DOWN P3, R55, R47, R46, R57 ;  /* 0x0800002e2f377389 */ /* 0x0000640000060039 */
[----:B01----:R-:W-:Y:S05]  /*18ab0*/  ENDCOLLECTIVE ;  /* 0x000000000000791b */ /* 0x003fea0003800000 */
.L_x_2048:
[----:B------:R-:W-:Y:S02]  /*18ac0*/  IMAD.MOV.U32 R47, RZ, RZ, R27 ;  /* 0x000000ffff2f7224 */ /* 0x000fe400078e001b */
[----:B------:R-:W-:-:S07]  /*18ad0*/  IMAD.MOV.U32 R62, RZ, RZ, R55 ;  /* 0x000000ffff3e7224 */ /* 0x000fce00078e0037 */
[----:B------:R-:W-:Y:S05]  /*18ae0*/  WARPSYNC.COLLECTIVE R54, `(.L_x_2049) ;  /* 0x0000000036087348 */ /* 0x000fea0003c00000 */
[----:B------:R0:W1:Y:S02]  /*18af0*/  SHFL.DOWN P3, R55, R47, R46, R57 ;  /* 0x0800002e2f377389 */ /* 0x0000640000060039 */
[----:B01----:R-:W-:Y:S05]  /*18b00*/  ENDCOLLECTIVE ;  /* 0x000000000000791b */ /* 0x003fea0003800000 */
.L_x_2049:
[----:B------:R-:W-:Y:S02]  /*18b10*/  IMAD.MOV.U32 R47, RZ, RZ, R58 ;  /* 0x000000ffff2f7224 */ /* 0x000fe400078e003a */
[----:B------:R-:W-:-:S07]  /*18b20*/  IMAD.MOV.U32 R63, RZ, RZ, R55 ;  /* 0x000000ffff3f7224 */ /* 0x000fce00078e0037 */
[----:B------:R-:W-:Y:S05]  /*18b30*/  WARPSYNC.COLLECTIVE R54, `(.L_x_2050) ;  /* 0x0000000036087348 */ /* 0x000fea0003c00000 */
[----:B------:R0:W1:Y:S02]  /*18b40*/  SHFL.DOWN P3, R55, R47, R46, R57 ;  /* 0x0800002e2f377389 */ /* 0x0000640000060039 */
[----:B01----:R-:W-:Y:S05]  /*18b50*/  ENDCOLLECTIVE ;  /* 0x000000000000791b */ /* 0x003fea0003800000 */
.L_x_2050:
[----:B------:R-:W-:Y:S01]  /*18b60*/  IMAD.MOV.U32 R59, RZ, RZ, R55 ;  /* 0x000000ffff3b7224 */ /* 0x000fe200078e0037 */
[----:B------:R-:W-:Y:S06]  /*18b70*/  BRA `(.L_x_2051) ;  /* 0xffffff68002c7947 */ /* 0x000fec000383ffff */
.L_x_1489:
[----:B------:R-:W-:Y:S01]  /*18b80*/  BSSY B0, `(.L_x_2052) ;  /* 0x0000007000007945 */ /* 0x000fe20003800000 */
[----:B------:R-:W-:Y:S02]  /*18b90*/  IMAD.MOV.U32 R47, RZ, RZ, R44 ;  /* 0x000000ffff2f7224 */ /* 0x000fe400078e002c */
[----:B------:R-:W-:Y:S02]  /*18ba0*/  IMAD.MOV.U32 R46, RZ, RZ, 0x4 ;  /* 0x00000004ff2e7424 */ /* 0x000fe400078e00ff */
[----:B------:R-:W-:-:S07]  /*18bb0*/  IMAD.MOV.U32 R54, RZ, RZ, -0x1 ;  /* 0xffffffffff367424 */ /* 0x000fce00078e00ff */
[----:B01234-:R-:W-:Y:S05]  /*18bc0*/  WARPSYNC.COLLECTIVE R54, `(.L_x_2053) ;  /* 0x0000000036087348 */ /* 0x01ffea0003c00000 */
[----:B------:R0:W0:Y:S02]  /*18bd0*/  SHFL.DOWN P3, R55, R47, R46, R57 ;  /* 0x0800002e2f377389 */ /* 0x0000240000060039 */
[----:B01234-:R-:W-:Y:S05]  /*18be0*/  ENDCOLLECTIVE ;  /* 0x000000000000791b */ /* 0x01ffea0003800000 */
.L_x_2053:
[----:B------:R-:W-:Y:S05]  /*18bf0*/  BSYNC B0 ;  /* 0x0000000000007941 */ /* 0x000fea0003800000 */
.L_x_2052:
[----:B------:R-:W-:Y:S05]  /*18c00*/  BRA `(.L_x_2054) ;  /* 0xffffff6800187947 */ /* 0x000fea000383ffff */
.L_x_1490:
[----:B------:R-:W-:Y:S01]  /*18c10*/  BSSY B0, `(.L_x_2055) ;  /* 0x0000007000007945 */ /* 0x000fe20003800000 */
[----:B------:R-:W-:Y:S02]  /*18c20*/  IMAD.MOV.U32 R47, RZ, RZ, R56 ;  /* 0x000000ffff2f7224 */ /* 0x000fe400078e0038 */
[----:B------:R-:W-:Y:S02]  /*18c30*/  IMAD.MOV.U32 R46, RZ, RZ, 0x4 ;  /* 0x00000004ff2e7424 */ /* 0x000fe400078e00ff */
[----:B------:R-:W-:-:S07]  /*18c40*/  IMAD.MOV.U32 R54, RZ, RZ, -0x1 ;  /* 0xffffffffff367424 */ /* 0x000fce00078e00ff */
[----:B01234-:R-:W-:Y:S05]  /*18c50*/  WARPSYNC.COLLECTIVE R54, `(.L_x_2056) ;  /* 0x0000000036087348 */ /* 0x01ffea0003c00000 */
[----:B------:R0:W0:Y:S02]  /*18c60*/  SHFL.DOWN P3, R55, R47, R46, R57 ;  /* 0x0800002e2f377389 */ /* 0x0000240000060039 */
[----:B01234-:R-:W-:Y:S05]  /*18c70*/  ENDCOLLECTIVE ;  /* 0x000000000000791b */ /* 0x01ffea0003800000 */
.L_x_2056:
[----:B------:R-:W-:Y:S05]  /*18c80*/  BSYNC B0 ;  /* 0x0000000000007941 */ /* 0x000fea0003800000 */
.L_x_2055:
[----:B------:R-:W-:Y:S05]  /*18c90*/  BRA `(.L_x_2057) ;  /* 0xffffff6400fc7947 */ /* 0x000fea000383ffff */
.L_x_1491:
[----:B------:R-:W-:Y:S01]  /*18ca0*/  BSSY B0, `(.L_x_2058) ;  /* 0x0000007000007945 */ /* 0x000fe20003800000 */
[----:B------:R-:W-:Y:S02]  /*18cb0*/  IMAD.MOV.U32 R47, RZ, RZ, R45 ;  /* 0x000000ffff2f7224 */ /* 0x000fe400078e002d */
[----:B------:R-:W-:Y:S02]  /*18cc0*/  IMAD.MOV.U32 R46, RZ, RZ, 0x4 ;  /* 0x00000004ff2e7424 */ /* 0x000fe400078e00ff */
[----:B------:R-:W-:-:S07]  /*18cd0*/  IMAD.MOV.U32 R54, RZ, RZ, -0x1 ;  /* 0xffffffffff367424 */ /* 0x000fce00078e00ff */
[----:B01234-:R-:W-:Y:S05]  /*18ce0*/  WARPSYNC.COLLECTIVE R54, `(.L_x_2059) ;  /* 0x0000000036087348 */ /* 0x01ffea0003c00000 */
[----:B------:R0:W0:Y:S02]  /*18cf0*/  SHFL.DOWN P3, R55, R47, R46, R57 ;  /* 0x0800002e2f377389 */ /* 0x0000240000060039 */
[----:B01234-:R-:W-:Y:S05]  /*18d00*/  ENDCOLLECTIVE ;  /* 0x000000000000791b */ /* 0x01ffea0003800000 */
.L_x_2059:
[----:B------:R-:W-:Y:S05]  /*18d10*/  BSYNC B0 ;  /* 0x0000000000007941 */ /* 0x000fea0003800000 */
.L_x_2058:
[----:B------:R-:W-:Y:S05]  /*18d20*/  BRA `(.L_x_2060) ;  /* 0xffffff6400e07947 */ /* 0x000fea000383ffff */
.L_x_1494:
[----:B------:R-:W-:Y:S01]  /*18d30*/  BSSY B0, `(.L_x_2061) ;  /* 0x0000007000007945 */ /* 0x000fe20003800000 */
[----:B------:R-:W-:Y:S02]  /*18d40*/  IMAD.MOV.U32 R47, RZ, RZ, R60 ;  /* 0x000000ffff2f7224 */ /* 0x000fe400078e003c */
[----:B------:R-:W-:Y:S02]  /*18d50*/  IMAD.MOV.U32 R46, RZ, RZ, 0x8 ;  /* 0x00000008ff2e7424 */ /* 0x000fe400078e00ff */
[----:B------:R-:W-:-:S07]  /*18d60*/  IMAD.MOV.U32 R54, RZ, RZ, -0x1 ;  /* 0xffffffffff367424 */ /* 0x000fce00078e00ff */
[----:B01234-:R-:W-:Y:S05]  /*18d70*/  WARPSYNC.COLLECTIVE R54, `(.L_x_2062) ;  /* 0x0000000036087348 */ /* 0x01ffea0003c00000 */
[----:B------:R0:W0:Y:S02]  /*18d80*/  SHFL.DOWN P3, R55, R47, R46, R57 ;  /* 0x0800002e2f377389 */ /* 0x0000240000060039 */
[----:B01234-:R-:W-:Y:S05]  /*18d90*/  ENDCOLLECTIVE ;  /* 0x000000000000791b */ /* 0x01ffea0003800000 */
.L_x_2062:
[----:B------:R-:W-:Y:S05]  /*18da0*/  BSYNC B0 ;  /* 0x0000000000007941 */ /* 0x000fea0003800000 */
.L_x_2061:
[----:B------:R-:W-:Y:S01]  /*18db0*/  IMAD.MOV.U32 R53, RZ, RZ, R55 ;  /* 0x000000ffff357224 */ /* 0x000fe200078e0037 */
[----:B------:R-:W-:Y:S06]  /*18dc0*/  BRA `(.L_x_2063) ;  /* 0xffffff68000c7947 */ /* 0x000fec000383ffff */
.L_x_1495:
[----:B------:R-:W-:Y:S01]  /*18dd0*/  BSSY B0, `(.L_x_2064) ;  /* 0x0000007000007945 */ /* 0x000fe20003800000 */
[----:B------:R-:W-:Y:S02]  /*18de0*/  IMAD.MOV.U32 R47, RZ, RZ, R42 ;  /* 0x000000ffff2f7224 */ /* 0x000fe400078e002a */
[----:B------:R-:W-:Y:S02]  /*18df0*/  IMAD.MOV.U32 R46, RZ, RZ, 0x8 ;  /* 0x00000008ff2e7424 */ /* 0x000fe400078e00ff */
[----:B------:R-:W-:-:S07]  /*18e00*/  IMAD.MOV.U32 R54, RZ, RZ, -0x1 ;  /* 0xffffffffff367424 */ /* 0x000fce00078e00ff */
[----:B01234-:R-:W-:Y:S05]  /*18e10*/  WARPSYNC.COLLECTIVE R54, `(.L_x_2065) ;  /* 0x0000000036087348 */ /* 0x01ffea0003c00000 */
[----:B------:R0:W0:Y:S02]  /*18e20*/  SHFL.DOWN P3, R55, R47, R46, R57 ;  /* 0x0800002e2f377389 */ /* 0x0000240000060039 */
[----:B01234-:R-:W-:Y:S05]  /*18e30*/  ENDCOLLECTIVE ;  /* 0x000000000000791b */ /* 0x01ffea0003800000 */
.L_x_2065:
[----:B------:R-:W-:Y:S05]  /*18e40*/  BSYNC B0 ;  /* 0x0000000000007941 */ /* 0x000fea0003800000 */
.L_x_2064:
[----:B------:R-:W-:Y:S05]  /*18e50*/  BRA `(.L_x_2066) ;  /* 0xffffff6400f07947 */ /* 0x000fea000383ffff */
.L_x_1496:
[----:B------:R-:W-:Y:S01]  /*18e60*/  BSSY B0, `(.L_x_2067) ;  /* 0x0000007000007945 */ /* 0x000fe20003800000 */
[----:B------:R-:W-:Y:S02]  /*18e70*/  IMAD.MOV.U32 R47, RZ, RZ, R41 ;  /* 0x000000ffff2f7224 */ /* 0x000fe400078e0029 */
[----:B------:R-:W-:Y:S02]  /*18e80*/  IMAD.MOV.U32 R46, RZ, RZ, 0x8 ;  /* 0x00000008ff2e7424 */ /* 0x000fe400078e00ff */
[----:B------:R-:W-:-:S07]  /*18e90*/  IMAD.MOV.U32 R54, RZ, RZ, -0x1 ;  /* 0xffffffffff367424 */ /* 0x000fce00078e00ff */
[----:B01234-:R-:W-:Y:S05]  /*18ea0*/  WARPSYNC.COLLECTIVE R54, `(.L_x_2068) ;  /* 0x0000000036087348 */ /* 0x01ffea0003c00000 */
[----:B------:R0:W0:Y:S02]  /*18eb0*/  SHFL.DOWN P3, R55, R47, R46, R57 ;  /* 0x0800002e2f377389 */ /* 0x0000240000060039 */
[----:B01234-:R-:W-:Y:S05]  /*18ec0*/  ENDCOLLECTIVE ;  /* 0x000000000000791b */ /* 0x01ffea0003800000 */
.L_x_2068:
[----:B------:R-:W-:Y:S05]  /*18ed0*/  BSYNC B0 ;  /* 0x0000000000007941 */ /* 0x000fea0003800000 */
.L_x_2067:
[----:B------:R-:W-:Y:S05]  /*18ee0*/  BRA `(.L_x_2069) ;  /* 0xffffff6400d47947 */ /* 0x000fea000383ffff */
.L_x_1497:
[----:B------:R-:W-:Y:S01]  /*18ef0*/  BSSY B0, `(.L_x_2070) ;  /* 0x0000007000007945 */ /* 0x000fe20003800000 */
[----:B------:R-:W-:Y:S02]  /*18f00*/  IMAD.MOV.U32 R47, RZ, RZ, R43 ;  /* 0x000000ffff2f7224 */ /* 0x000fe400078e002b */
[----:B------:R-:W-:Y:S02]  /*18f10*/  IMAD.MOV.U32 R46, RZ, RZ, 0x8 ;  /* 0x00000008ff2e7424 */ /* 0x000fe400078e00ff */
[----:B------:R-:W-:-:S07]  /*18f20*/  IMAD.MOV.U32 R54, RZ, RZ, -0x1 ;  /* 0xffffffffff367424 */ /* 0x000fce00078e00ff */
[----:B01234-:R-:W-:Y:S05]  /*18f30*/  WARPSYNC.COLLECTIVE R54, `(.L_x_2071) ;  /* 0x0000000036087348 */ /* 0x01ffea0003c00000 */
[----:B------:R0:W0:Y:S02]  /*18f40*/  SHFL.DOWN P3, R55, R47, R46, R57 ;  /* 0x0800002e2f377389 */ /* 0x0000240000060039 */
[----:B01234-:R-:W-:Y:S05]  /*18f50*/  ENDCOLLECTIVE ;  /* 0x000000000000791b */ /* 0x01ffea0003800000 */
.L_x_2071:
[----:B------:R-:W-:Y:S05]  /*18f60*/  BSYNC B0 ;  /* 0x0000000000007941 */ /* 0x000fea0003800000 */
.L_x_2070:
[----:B------:R-:W-:Y:S05]  /*18f70*/  BRA `(.L_x_2072) ;  /* 0xffffff6400b87947 */ /* 0x000fea000383ffff */
.L_x_1498:
[----:B------:R-:W-:Y:S01]  /*18f80*/  BSSY B0, `(.L_x_2073) ;  /* 0x0000007000007945 */ /* 0x000fe20003800000 */
[----:B------:R-:W-:Y:S02]  /*18f90*/  IMAD.MOV.U32 R47, RZ, RZ, R24 ;  /* 0x000000ffff2f7224 */ /* 0x000fe400078e0018 */
[----:B------:R-:W-:Y:S02]  /*18fa0*/  IMAD.MOV.U32 R46, RZ, RZ, 0x8 ;  /* 0x00000008ff2e7424 */ /* 0x000fe400078e00ff */
[----:B------:R-:W-:-:S07]  /*18fb0*/  IMAD.MOV.U32 R54, RZ, RZ, -0x1 ;  /* 0xffffffffff367424 */ /* 0x000fce00078e00ff */
[----:B01234-:R-:W-:Y:S05]  /*18fc0*/  WARPSYNC.COLLECTIVE R54, `(.L_x_2074) ;  /* 0x0000000036087348 */ /* 0x01ffea0003c00000 */
[----:B------:R0:W0:Y:S02]  /*18fd0*/  SHFL.DOWN P3, R55, R47, R46, R57 ;  /* 0x0800002e2f377389 */ /* 0x0000240000060039 */
[----:B01234-:R-:W-:Y:S05]  /*18fe0*/  ENDCOLLECTIVE ;  /* 0x000000000000791b */ /* 0x01ffea0003800000 */
.L_x_2074:
[----:B------:R-:W-:Y:S05]  /*18ff0*/  BSYNC B0 ;  /* 0x0000000000007941 */ /* 0x000fea0003800000 */
.L_x_2073:
[----:B------:R-:W-:Y:S02]  /*19000*/  IMAD.MOV.U32 R47, RZ, RZ, R25 ;  /* 0x000000ffff2f7224 */ /* 0x000fe400078e0019 */
[----:B------:R-:W-:Y:S02]  /*19010*/  IMAD.MOV.U32 R46, RZ, RZ, 0x8 ;  /* 0x00000008ff2e7424 */ /* 0x000fe400078e00ff */
[----:B------:R-:W-:Y:S02]  /*19020*/  IMAD.MOV.U32 R54, RZ, RZ, -0x1 ;  /* 0xffffffffff367424 */ /* 0x000fe400078e00ff */
[----:B------:R-:W-:-:S07]  /*19030*/  IMAD.MOV.U32 R52, RZ, RZ, R55 ;  /* 0x000000ffff347224 */ /* 0x000fce00078e0037 */
[----:B------:R-:W-:Y:S05]  /*19040*/  WARPSYNC.COLLECTIVE R54, `(.L_x_2075) ;  /* 0x0000000036087348 */ /* 0x000fea0003c00000 */
[----:B------:R0:W1:Y:S02]  /*19050*/  SHFL.DOWN P3, R55, R47, R46, R57 ;  /* 0x0800002e2f377389 */ /* 0x0000640000060039 */
[----:B01----:R-:W-:Y:S05]  /*19060*/  ENDCOLLECTIVE ;  /* 0x000000000000791b */ /* 0x003fea0003800000 */
.L_x_2075:
[----:B------:R-:W-:Y:S02]  /*19070*/  IMAD.MOV.U32 R47, RZ, RZ, R26 ;  /* 0x000000ffff2f7224 */ /* 0x000fe400078e001a */
[----:B------:R-:W-:-:S07]  /*19080*/  IMAD.MOV.U32 R61, RZ, RZ, R55 ;  /* 0x000000ffff3d7224 */ /* 0x000fce00078e0037 */
[----:B------:R-:W-:Y:S05]  /*19090*/  WARPSYNC.COLLECTIVE R54, `(.L_x_2076) ;  /* 0x0000000036087348 */ /* 0x000fea0003c00000 */
[----:B------:R0:W1:Y:S02]  /*190a0*/  SHFL.DOWN P3, R55, R47, R46, R57 ;  /* 0x0800002e2f377389 */ /* 0x0000640000060039 */
[----:B01----:R-:W-:Y:S05]  /*190b0*/  ENDCOLLECTIVE ;  /* 0x000000000000791b */ /* 0x003fea0003800000 */
.L_x_2076:
[----:B------:R-:W-:Y:S02]  /*190c0*/  IMAD.MOV.U32 R47, RZ, RZ, R27 ;  /* 0x000000ffff2f7224 */ /* 0x000fe400078e001b */
[----:B------:R-:W-:-:S07]  /*190d0*/  IMAD.MOV.U32 R62, RZ, RZ, R55 ;  /* 0x000000ffff3e7224 */ /* 0x000fce00078e0037 */
[----:B------:R-:W-:Y:S05]  /*190e0*/  WARPSYNC.COLLECTIVE R54, `(.L_x_2077) ;  /* 0x0000000036087348 */ /* 0x000fea0003c00000 */
[----:B------:R0:W1:Y:S02]  /*190f0*/  SHFL.DOWN P3, R55, R47, R46, R57 ;  /* 0x0800002e2f377389 */ /* 0x0000640000060039 */
[----:B01----:R-:W-:Y:S05]  /*19100*/  ENDCOLLECTIVE ;  /* 0x000000000000791b */ /* 0x003fea0003800000 */
.L_x_2077:
[----:B------:R-:W-:Y:S02]  /*19110*/  IMAD.MOV.U32 R47, RZ, RZ, R58 ;  /* 0x000000ffff2f7224 */ /* 0x000fe400078e003a */
[----:B------:R-:W-:-:S07]  /*19120*/  IMAD.MOV.U32 R63, RZ, RZ, R55 ;  /* 0x000000ffff3f7224 */ /* 0x000fce00078e0037 */
[----:B------:R-:W-:Y:S05]  /*19130*/  WARPSYNC.COLLECTIVE R54, `(.L_x_2078) ;  /* 0x0000000036087348 */ /* 0x000fea0003c00000 */
[----:B------:R0:W1:Y:S02]  /*19140*/  SHFL.DOWN P3, R55, R47, R46, R57 ;  /* 0x0800002e2f377389 */ /* 0x0000640000060039 */
[----:B01----:R-:W-:Y:S05]  /*19150*/  ENDCOLLECTIVE ;  /* 0x000000000000791b */ /* 0x003fea0003800000 */
.L_x_2078:
[----:B------:R-:W-:Y:S01]  /*19160*/  IMAD.MOV.U32 R59, RZ, RZ, R55 ;  /* 0x000000ffff3b7224 */ /* 0x000fe200078e0037 */
[----:B------:R-:W-:Y:S06]  /*19170*/  BRA `(.L_x_2079) ;  /* 0xffffff6400547947 */ /* 0x000fec000383ffff */
.L_x_1499:
[----:B------:R-:W-:Y:S01]  /*19180*/  BSSY B0, `(.L_x_2080) ;  /* 0x0000007000007945 */ /* 0x000fe20003800000 */
[----:B------:R-:W-:Y:S02]  /*19190*/  IMAD.MOV.U32 R47, RZ, RZ, R44 ;  /* 0x000000ffff2f7224 */ /* 0x000fe400078e002c */
[----:B------:R-:W-:Y:S02]  /*191a0*/  IMAD.MOV.U32 R46, RZ, RZ, 0x8 ;  /* 0x00000008ff2e7424 */ /* 0x000fe400078e00ff */
[----:B------:R-:W-:-:S07]  /*191b0*/  IMAD.MOV.U32 R54, RZ, RZ, -0x1 ;  /* 0xffffffffff367424 */ /* 0x000fce00078e00ff */
[----:B01234-:R-:W-:Y:S05]  /*191c0*/  WARPSYNC.COLLECTIVE R54, `(.L_x_2081) ;  /* 0x0000000036087348 */ /* 0x01ffea0003c00000 */
[----:B------:R0:W0:Y:S02]  /*191d0*/  SHFL.DOWN P3, R55, R47, R46, R57 ;  /* 0x0800002e2f377389 */ /* 0x0000240000060039 */
[----:B01234-:R-:W-:Y:S05]  /*191e0*/  ENDCOLLECTIVE ;  /* 0x000000000000791b */ /* 0x01ffea0003800000 */
.L_x_2081:
[----:B------:R-:W-:Y:S05]  /*191f0*/  BSYNC B0 ;  /* 0x0000000000007941 */ /* 0x000fea0003800000 */
.L_x_2080:
[----:B------:R-:W-:Y:S05]  /*19200*/  BRA `(.L_x_2082) ;  /* 0xffffff6400407947 */ /* 0x000fea000383ffff */
.L_x_1500:
[----:B------:R-:W-:Y:S01]  /*19210*/  BSSY B0, `(.L_x_2083) ;  /* 0x0000007000007945 */ /* 0x000fe20003800000 */
[----:B------:R-:W-:Y:S02]  /*19220*/  IMAD.MOV.U32 R47, RZ, RZ, R56 ;  /* 0x000000ffff2f7224 */ /* 0x000fe400078e0038 */
[----:B------:R-:W-:Y:S02]  /*19230*/  IMAD.MOV.U32 R46, RZ, RZ, 0x8 ;  /* 0x00000008ff2e7424 */ /* 0x000fe400078e00ff */
[----:B------:R-:W-:-:S07]  /*19240*/  IMAD.MOV.U32 R54, RZ, RZ, -0x1 ;  /* 0xffffffffff367424 */ /* 0x000fce00078e00ff */
[----:B01234-:R-:W-:Y:S05]  /*19250*/  WARPSYNC.COLLECTIVE R54, `(.L_x_2084) ;  /* 0x0000000036087348 */ /* 0x01ffea0003c00000 */
[----:B------:R0:W0:Y:S02]  /*19260*/  SHFL.DOWN P3, R55, R47, R46, R57 ;  /* 0x0800002e2f377389 */ /* 0x0000240000060039 */
[----:B01234-:R-:W-:Y:S05]  /*19270*/  ENDCOLLECTIVE ;  /* 0x000000000000791b */ /* 0x01ffea0003800000 */
.L_x_2084:
[----:B------:R-:W-:Y:S05]  /*19280*/  BSYNC B0 ;  /* 0x0000000000007941 */ /* 0x000fea0003800000 */
.L_x_2083:
[----:B------:R-:W-:Y:S05]  /*19290*/  BRA `(.L_x_2085) ;  /* 0xffffff6400247947 */ /* 0x000fea000383ffff */
.L_x_1501:
[----:B------:R-:W-:Y:S01]  /*192a0*/  BSSY B0, `(.L_x_2086) ;  /* 0x0000007000007945 */ /* 0x000fe20003800000 */
[----:B------:R-:W-:Y:S02]  /*192b0*/  IMAD.MOV.U32 R47, RZ, RZ, R45 ;  /* 0x000000ffff2f7224 */ /* 0x000fe400078e002d */
[----:B------:R-:W-:Y:S02]  /*192c0*/  IMAD.MOV.U32 R46, RZ, RZ, 0x8 ;  /* 0x00000008ff2e7424 */ /* 0x000fe400078e00ff */
[----:B------:R-:W-:-:S07]  /*192d0*/  IMAD.MOV.U32 R54, RZ, RZ, -0x1 ;  /* 0xffffffffff367424 */ /* 0x000fce00078e00ff */
[----:B01234-:R-:W-:Y:S05]  /*192e0*/  WARPSYNC.COLLECTIVE R54, `(.L_x_2087) ;  /* 0x0000000036087348 */ /* 0x01ffea0003c00000 */
[----:B------:R0:W0:Y:S02]  /*192f0*/  SHFL.DOWN P3, R55, R47, R46, R57 ;  /* 0x0800002e2f377389 */ /* 0x0000240000060039 */
[----:B01234-:R-:W-:Y:S05]  /*19300*/  ENDCOLLECTIVE ;  /* 0x000000000000791b */ /* 0x01ffea0003800000 */
.L_x_2087:
[----:B------:R-:W-:Y:S05]  /*19310*/  BSYNC B0 ;  /* 0x0000000000007941 */ /* 0x000fea0003800000 */
.L_x_2086:
[----:B------:R-:W-:Y:S05]  /*19320*/  BRA `(.L_x_2088) ;  /* 0xffffff6400087947 */ /* 0x000fea000383ffff */
.L_x_1504:
[----:B------:R-:W-:Y:S01]  /*19330*/  BSSY B0, `(.L_x_2089) ;  /* 0x0000007000007945 */ /* 0x000fe20003800000 */
[----:B------:R-:W-:Y:S02]  /*19340*/  IMAD.MOV.U32 R47, RZ, RZ, R60 ;  /* 0x000000ffff2f7224 */ /* 0x000fe400078e003c */
[----:B------:R-:W-:Y:S02]  /*19350*/  IMAD.MOV.U32 R46, RZ, RZ, 0x10 ;  /* 0x00000010ff2e7424 */ /* 0x000fe400078e00ff */
[----:B------:R-:W-:-:S07]  /*19360*/  IMAD.MOV.U32 R54, RZ, RZ, -0x1 ;  /* 0xffffffffff367424 */ /* 0x000fce00078e00ff */
[----:B01234-:R-:W-:Y:S05]  /*19370*/  WARPSYNC.COLLECTIVE R54, `(.L_x_2090) ;  /* 0x0000000036087348 */ /* 0x01ffea0003c00000 */
[----:B------:R0:W0:Y:S02]  /*19380*/  SHFL.DOWN P3, R55, R47, R46, R57 ;  /* 0x0800002e2f377389 */ /* 0x0000240000060039 */
[----:B01234-:R-:W-:Y:S05]  /*19390*/  ENDCOLLECTIVE ;  /* 0x000000000000791b */ /* 0x01ffea0003800000 */
.L_x_2090:
[----:B------:R-:W-:Y:S05]  /*193a0*/  BSYNC B0 ;  /* 0x0000000000007941 */ /* 0x000fea0003800000 */
.L_x_2089:
[----:B------:R-:W-:Y:S01]  /*193b0*/  IMAD.MOV.U32 R61, RZ, RZ, R55 ;  /* 0x000000ffff3d7224 */ /* 0x000fe200078e0037 */
[----:B------:R-:W-:Y:S06]  /*193c0*/  BRA `(.L_x_2091) ;  /* 0xffffff6400347947 */ /* 0x000fec000383ffff */
.L_x_1505:
[----:B------:R-:W-:Y:S01]  /*193d0*/  BSSY B0, `(.L_x_2092) ;  /* 0x0000007000007945 */ /* 0x000fe20003800000 */
[----:B------:R-:W-:Y:S02]  /*193e0*/  IMAD.MOV.U32 R47, RZ, RZ, R42 ;  /* 0x000000ffff2f7224 */ /* 0x000fe400078e002a */
[----:B------:R-:W-:Y:S02]  /*193f0*/  IMAD.MOV.U32 R46, RZ, RZ, 0x10 ;  /* 0x00000010ff2e7424 */ /* 0x000fe400078e00ff */
[----:B------:R-:W-:-:S07]  /*19400*/  IMAD.MOV.U32 R54, RZ, RZ, -0x1 ;  /* 0xffffffffff367424 */ /* 0x000fce00078e00ff */
[----:B01234-:R-:W-:Y:S05]  /*19410*/  WARPSYNC.COLLECTIVE R54, `(.L_x_2093) ;  /* 0x0000000036087348 */ /* 0x01ffea0003c00000 */
[----:B------:R0:W0:Y:S02]  /*19420*/  SHFL.DOWN P3, R55, R47, R46, R57 ;  /* 0x0800002e2f377389 */ /* 0x0000240000060039 */
[----:B01234-:R-:W-:Y:S05]  /*19430*/  ENDCOLLECTIVE ;  /* 0x000000000000791b */ /* 0x01ffea0003800000 */
.L_x_2093:
[----:B------:R-:W-:Y:S05]  /*19440*/  BSYNC B0 ;  /* 0x0000000000007941 */ /* 0x000fea0003800000 */
.L_x_2092:
[----:B------:R-:W-:Y:S05]  /*19450*/  BRA `(.L_x_2094) ;  /* 0xffffff6400187947 */ /* 0x000fea000383ffff */
.L_x_1506:
[----:B------:R-:W-:Y:S01]  /*19460*/  BSSY B0, `(.L_x_2095) ;  /* 0x0000007000007945 */ /* 0x000fe20003800000 */
[----:B------:R-:W-:Y:S02]  /*19470*/  IMAD.MOV.U32 R47, RZ, RZ, R41 ;  /* 0x000000ffff2f7224 */ /* 0x000fe400078e0029 */
[----:B------:R-:W-:Y:S02]  /*19480*/  IMAD.MOV.U32 R46, RZ, RZ, 0x10 ;  /* 0x00000010ff2e7424 */ /* 0x000fe400078e00ff */
[----:B------:R-:W-:-:S07]  /*19490*/  IMAD.MOV.U32 R54, RZ, RZ, -0x1 ;  /* 0xffffffffff367424 */ /* 0x000fce00078e00ff */
[----:B01234-:R-:W-:Y:S05]  /*194a0*/  WARPSYNC.COLLECTIVE R54, `(.L_x_2096) ;  /* 0x0000000036087348 */ /* 0x01ffea0003c00000 */
[----:B------:R0:W0:Y:S02]  /*194b0*/  SHFL.DOWN P3, R55, R47, R46, R57 ;  /* 0x0800002e2f377389 */ /* 0x0000240000060039 */
[----:B01234-:R-:W-:Y:S05]  /*194c0*/  ENDCOLLECTIVE ;  /* 0x000000000000791b */ /* 0x01ffea0003800000 */
.L_x_2096:
[----:B------:R-:W-:Y:S05]  /*194d0*/  BSYNC B0 ;  /* 0x0000000000007941 */ /* 0x000fea0003800000 */
.L_x_2095:
[----:B------:R-:W-:Y:S05]  /*194e0*/  BRA `(.L_x_2097) ;  /* 0xffffff6000fc7947 */ /* 0x000fea000383ffff */
.L_x_1507:
[----:B------:R-:W-:Y:S01]  /*194f0*/  BSSY B0, `(.L_x_2098) ;  /* 0x0000007000007945 */ /* 0x000fe20003800000 */
[----:B------:R-:W-:Y:S02]  /*19500*/  IMAD.MOV.U32 R47, RZ, RZ, R43 ;  /* 0x000000ffff2f7224 */ /* 0x000fe400078e002b */
[----:B------:R-:W-:Y:S02]  /*19510*/  IMAD.MOV.U32 R46, RZ, RZ, 0x10 ;  /* 0x00000010ff2e7424 */ /* 0x000fe400078e00ff */
[----:B------:R-:W-:-:S07]  /*19520*/  IMAD.MOV.U32 R54, RZ, RZ, -0x1 ;  /* 0xffffffffff367424 */ /* 0x000fce00078e00ff */
[----:B01234-:R-:W-:Y:S05]  /*19530*/  WARPSYNC.COLLECTIVE R54, `(.L_x_2099) ;  /* 0x0000000036087348 */ /* 0x01ffea0003c00000 */
[----:B------:R0:W0:Y:S02]  /*19540*/  SHFL.DOWN P3, R55, R47, R46, R57 ;  /* 0x0800002e2f377389 */ /* 0x0000240000060039 */
[----:B01234-:R-:W-:Y:S05]  /*19550*/  ENDCOLLECTIVE ;  /* 0x000000000000791b */ /* 0x01ffea0003800000 */
.L_x_2099:
[----:B------:R-:W-:Y:S05]  /*19560*/  BSYNC B0 ;  /* 0x0000000000007941 */ /* 0x000fea0003800000 */
.L_x_2098:
[----:B------:R-:W-:Y:S05]  /*19570*/  BRA `(.L_x_2100) ;  /* 0xffffff6000e07947 */ /* 0x000fea000383ffff */
.L_x_1508:
[----:B------:R-:W-:Y:S01]  /*19580*/  BSSY B0, `(.L_x_2101) ;  /* 0x0000007000007945 */ /* 0x000fe20003800000 */
[----:B------:R-:W-:Y:S02]  /*19590*/  IMAD.MOV.U32 R47, RZ, RZ, R24 ;  /* 0x000000ffff2f7224 */ /* 0x000fe400078e0018 */
[----:B------:R-:W-:Y:S02]  /*195a0*/  IMAD.MOV.U32 R46, RZ, RZ, 0x10 ;  /* 0x00000010ff2e7424 */ /* 0x000fe400078e00ff */
[----:B------:R-:W-:-:S07]  /*195b0*/  IMAD.MOV.U32 R54, RZ, RZ, -0x1 ;  /* 0xffffffffff367424 */ /* 0x000fce00078e00ff */
[----:B01234-:R-:W-:Y:S05]  /*195c0*/  WARPSYNC.COLLECTIVE R54, `(.L_x_2102) ;  /* 0x0000000036087348 */ /* 0x01ffea0003c00000 */
[----:B------:R0:W0:Y:S02]  /*195d0*/  SHFL.DOWN P3, R55, R47, R46, R57 ;  /* 0x0800002e2f377389 */ /* 0x0000240000060039 */
[----:B01234-:R-:W-:Y:S05]  /*195e0*/  ENDCOLLECTIVE ;  /* 0x000000000000791b */ /* 0x01ffea0003800000 */
.L_x_2102:
[----:B------:R-:W-:Y:S05]  /*195f0*/  BSYNC B0 ;  /* 0x0000000000007941 */ /* 0x000fea0003800000 */
.L_x_2101:
[----:B------:R-:W-:Y:S02]  /*19600*/  IMAD.MOV.U32 R47, RZ, RZ, R25 ;  /* 0x000000ffff2f7224 */ /* 0x000fe400078e0019 */
[----:B------:R-:W-:Y:S02]  /*19610*/  IMAD.MOV.U32 R46, RZ, RZ, 0x10 ;  /* 0x00000010ff2e7424 */ /* 0x000fe400078e00ff */
[----:B------:R-:W-:Y:S02]  /*19620*/  IMAD.MOV.U32 R54, RZ, RZ, -0x1 ;  /* 0xffffffffff367424 */ /* 0x000fe400078e00ff */
[----:B------:R-:W-:-:S07]  /*19630*/  IMAD.MOV.U32 R52, RZ, RZ, R55 ;  /* 0x000000ffff347224 */ /* 0x000fce00078e0037 */
[----:B------:R-:W-:Y:S05]  /*19640*/  WARPSYNC.COLLECTIVE R54, `(.L_x_2103) ;  /* 0x0000000036087348 */ /* 0x000fea0003c00000 */
[----:B------:R0:W1:Y:S02]  /*19650*/  SHFL.DOWN P3, R55, R47, R46, R57 ;  /* 0x0800002e2f377389 */ /* 0x0000640000060039 */
[----:B01----:R-:W-:Y:S05]  /*19660*/  ENDCOLLECTIVE ;  /* 0x000000000000791b */ /* 0x003fea0003800000 */
.L_x_2103:
[----:B------:R-:W-:Y:S02]  /*19670*/  IMAD.MOV.U32 R47, RZ, RZ, R26 ;  /* 0x000000ffff2f7224 */ /* 0x000fe400078e001a */
[----:B------:R-:W-:-:S07]  /*19680*/  IMAD.MOV.U32 R53, RZ, RZ, R55 ;  /* 0x000000ffff357224 */ /* 0x000fce00078e0037 */
[----:B------:R-:W-:Y:S05]  /*19690*/  WARPSYNC.COLLECTIVE R54, `(.L_x_2104) ;  /* 0x0000000036087348 */ /* 0x000fea0003c00000 */
[----:B------:R0:W1:Y:S02]  /*196a0*/  SHFL.DOWN P3, R55, R47, R46, R57 ;  /* 0x0800002e2f377389 */ /* 0x0000640000060039 */
[----:B01----:R-:W-:Y:S05]  /*196b0*/  ENDCOLLECTIVE ;  /* 0x000000000000791b */ /* 0x003fea0003800000 */
.L_x_2104:
[----:B------:R-:W-:Y:S02]  /*196c0*/  IMAD.MOV.U32 R47, RZ, RZ, R27 ;  /* 0x000000ffff2f7224 */ /* 0x000fe400078e001b */
[----:B------:R-:W-:-:S07]  /*196d0*/  IMAD.MOV.U32 R62, RZ, RZ, R55 ;  /* 0x000000ffff3e7224 */ /* 0x000fce00078e0037 */
[----:B------:R-:W-:Y:S05]  /*196e0*/  WARPSYNC.COLLECTIVE R54, `(.L_x_2105) ;  /* 0x0000000036087348 */ /* 0x000fea0003c00000 */
[----:B------:R0:W1:Y:S02]  /*196f0*/  SHFL.DOWN P3, R55, R47, R46, R57 ;  /* 0x0800002e2f377389 */ /* 0x0000640000060039 */
[----:B01----:R-:W-:Y:S05]  /*19700*/  ENDCOLLECTIVE ;  /* 0x000000000000791b */ /* 0x003fea0003800000 */
.L_x_2105:
[----:B------:R-:W-:Y:S02]  /*19710*/  IMAD.MOV.U32 R47, RZ, RZ, R58 ;  /* 0x000000ffff2f7224 */ /* 0x000fe400078e003a */
[----:B------:R-:W-:-:S07]  /*19720*/  IMAD.MOV.U32 R63, RZ, RZ, R55 ;  /* 0x000000ffff3f7224 */ /* 0x000fce00078e0037 */
[----:B------:R-:W-:Y:S05]  /*19730*/  WARPSYNC.COLLECTIVE R54, `(.L_x_2106) ;  /* 0x0000000036087348 */ /* 0x000fea0003c00000 */
[----:B------:R0:W1:Y:S02]  /*19740*/  SHFL.DOWN P3, R55, R47, R46, R57 ;  /* 0x0800002e2f377389 */ /* 0x0000640000060039 */
[----:B01----:R-:W-:Y:S05]  /*19750*/  ENDCOLLECTIVE ;  /* 0x000000000000791b */ /* 0x003fea0003800000 */
.L_x_2106:
[----:B------:R-:W-:Y:S01]  /*19760*/  IMAD.MOV.U32 R59, RZ, RZ, R55 ;  /* 0x000000ffff3b7224 */ /* 0x000fe200078e0037 */
[----:B------:R-:W-:Y:S06]  /*19770*/  BRA `(.L_x_2107) ;  /* 0xffffff60007c7947 */ /* 0x000fec000383ffff */
.L_x_1509:
[----:B------:R-:W-:Y:S01]  /*19780*/  BSSY B0, `(.L_x_2108) ;  /* 0x0000007000007945 */ /* 0x000fe20003800000 */
[----:B------:R-:W-:Y:S02]  /*19790*/  IMAD.MOV.U32 R47, RZ, RZ, R44 ;  /* 0x000000ffff2f7224 */ /* 0x000fe400078e002c */
[----:B------:R-:W-:Y:S02]  /*197a0*/  IMAD.MOV.U32 R46, RZ, RZ, 0x10 ;  /* 0x00000010ff2e7424 */ /* 0x000fe400078e00ff */
[----:B------:R-:W-:-:S07]  /*197b0*/  IMAD.MOV.U32 R54, RZ, RZ, -0x1 ;  /* 0xffffffffff367424 */ /* 0x000fce00078e00ff */
[----:B01234-:R-:W-:Y:S05]  /*197c0*/  WARPSYNC.COLLECTIVE R54, `(.L_x_2109) ;  /* 0x0000000036087348 */ /* 0x01ffea0003c00000 */
[----:B------:R0:W0:Y:S02]  /*197d0*/  SHFL.DOWN P3, R55, R47, R46, R57 ;  /* 0x0800002e2f377389 */ /* 0x0000240000060039 */
[----:B01234-:R-:W-:Y:S05]  /*197e0*/  ENDCOLLECTIVE ;  /* 0x000000000000791b */ /* 0x01ffea0003800000 */
.L_x_2109:
[----:B------:R-:W-:Y:S05]  /*197f0*/  BSYNC B0 ;  /* 0x0000000000007941 */ /* 0x000fea0003800000 */
.L_x_2108:
[----:B------:R-:W-:Y:S05]  /*19800*/  BRA `(.L_x_2110) ;  /* 0xffffff6000607947 */ /* 0x000fea000383ffff */
.L_x_1510:
[----:B------:R-:W-:Y:S01]  /*19810*/  BSSY B0, `(.L_x_2111) ;  /* 0x0000007000007945 */ /* 0x000fe20003800000 */
[----:B------:R-:W-:Y:S02]  /*19820*/  IMAD.MOV.U32 R47, RZ, RZ, R56 ;  /* 0x000000ffff2f7224 */ /* 0x000fe400078e0038 */
[----:B------:R-:W-:Y:S02]  /*19830*/  IMAD.MOV.U32 R46, RZ, RZ, 0x10 ;  /* 0x00000010ff2e7424 */ /* 0x000fe400078e00ff */
[----:B------:R-:W-:-:S07]  /*19840*/  IMAD.MOV.U32 R54, RZ, RZ, -0x1 ;  /* 0xffffffffff367424 */ /* 0x000fce00078e00ff */
[----:B01234-:R-:W-:Y:S05]  /*19850*/  WARPSYNC.COLLECTIVE R54, `(.L_x_2112) ;  /* 0x0000000036087348 */ /* 0x01ffea0003c00000 */
[----:B------:R0:W0:Y:S02]  /*19860*/  SHFL.DOWN P3, R55, R47, R46, R57 ;  /* 0x0800002e2f377389 */ /* 0x0000240000060039 */
[----:B01234-:R-:W-:Y:S05]  /*19870*/  ENDCOLLECTIVE ;  /* 0x000000000000791b */ /* 0x01ffea0003800000 */
.L_x_2112:
[----:B------:R-:W-:Y:S05]  /*19880*/  BSYNC B0 ;  /* 0x0000000000007941 */ /* 0x000fea0003800000 */
.L_x_2111:
[----:B------:R-:W-:Y:S05]  /*19890*/  BRA `(.L_x_2113) ;  /* 0xffffff6000447947 */ /* 0x000fea000383ffff */
.L_x_1511:
[----:B------:R-:W-:Y:S01]  /*198a0*/  BSSY B0, `(.L_x_2114) ;  /* 0x0000007000007945 */ /* 0x000fe20003800000 */
[----:B------:R-:W-:Y:S02]  /*198b0*/  IMAD.MOV.U32 R47, RZ, RZ, R45 ;  /* 0x000000ffff2f7224 */ /* 0x000fe400078e002d */
[----:B------:R-:W-:Y:S02]  /*198c0*/  IMAD.MOV.U32 R46, RZ, RZ, 0x10 ;  /* 0x00000010ff2e7424 */ /* 0x000fe400078e00ff */
[----:B------:R-:W-:-:S07]  /*198d0*/  IMAD.MOV.U32 R54, RZ, RZ, -0x1 ;  /* 0xffffffffff367424 */ /* 0x000fce00078e00ff */
[----:B01234-:R-:W-:Y:S05]  /*198e0*/  WARPSYNC.COLLECTIVE R54, `(.L_x_2115) ;  /* 0x0000000036087348 */ /* 0x01ffea0003c00000 */
[----:B------:R0:W0:Y:S02]  /*198f0*/  SHFL.DOWN P3, R55, R47, R46, R57 ;  /* 0x0800002e2f377389 */ /* 0x0000240000060039 */
[----:B01234-:R-:W-:Y:S05]  /*19900*/  ENDCOLLECTIVE ;  /* 0x000000000000791b */ /* 0x01ffea0003800000 */
.L_x_2115:
[----:B------:R-:W-:Y:S05]  /*19910*/  BSYNC B0 ;  /* 0x0000000000007941 */ /* 0x000fea0003800000 */
.L_x_2114:
[----:B------:R-:W-:Y:S05]  /*19920*/  BRA `(.L_x_2116) ;  /* 0xffffff6000287947 */ /* 0x000fea000383ffff */
.L_x_1514:
[----:B------:R-:W-:Y:S01]  /*19930*/  BSSY B0, `(.L_x_2117) ;  /* 0x0000005000007945 */ /* 0x000fe20003800000 */
[----:B------:R-:W-:-:S07]  /*19940*/  IMAD.MOV.U32 R54, RZ, RZ, -0x1 ;  /* 0xffffffffff367424 */ /* 0x000fce00078e00ff */
[----:B0---4-:R-:W-:Y:S05]  /*19950*/  WARPSYNC.COLLECTIVE R54, `(.L_x_2118) ;  /* 0x0000000036087348 */ /* 0x011fea0003c00000 */
[----:B------:R-:W-:Y:S01]  /*19960*/  VOTE.ALL P2, P2 ;  /* 0x0000000000ff7806 */ /* 0x000fe20001040000 */
[----:B0---4-:R-:W-:-:S12]  /*19970*/  ENDCOLLECTIVE ;  /* 0x000000000000791b */ /* 0x011fd80003800000 */
.L_x_2118:
[----:B------:R-:W-:Y:S05]  /*19980*/  BSYNC B0 ;  /* 0x0000000000007941 */ /* 0x000fea0003800000 */
.L_x_2117:
[----:B------:R-:W-:Y:S05]  /*19990*/  BRA `(.L_x_2119) ;  /* 0xffffff60008c7947 */ /* 0x000fea000383ffff */
.L_x_2120:
        /* <DEDUP_REMOVED lines=14> */
.L_x_3454:


//--------------------- .text._ZN6thrust24THRUST_300001_SM_1000_NS8cuda_cub4core6detail13_kernel_agentINS1_15__reduce_by_key9InitAgentIN3cub18CUB_300001_SM_100024ReduceByKeyScanTileStateIN4cuda3std3__45tupleIJ7double2iEEEiLb0EEEiPiEEJSG_iSH_EEEvDpT0_ --------------------------
	.section	.text._ZN6thrust24THRUST_300001_SM_1000_NS8cuda_cub4core6detail13_kernel_agentINS1_15__reduce_by_key9InitAgentIN3cub18CUB_300001_SM_100024ReduceByKeyScanTileStateIN4cuda3std3__45tupleIJ7double2iEEEiLb0EEEiPiEEJSG_iSH_EEEvDpT0_,"ax",@progbits
	.align	128
        .global         _ZN6thrust24THRUST_300001_SM_1000_NS8cuda_cub4core6detail13_kernel_agentINS1_15__reduce_by_key9InitAgentIN3cub18CUB_300001_SM_100024ReduceByKeyScanTileStateIN4cuda3std3__45tupleIJ7double2iEEEiLb0EEEiPiEEJSG_iSH_EEEvDpT0_
        .type           _ZN6thrust24THRUST_300001_SM_1000_NS8cuda_cub4core6detail13_kernel_agentINS1_15__reduce_by_key9InitAgentIN3cub18CUB_300001_SM_100024ReduceByKeyScanTileStateIN4cuda3std3__45tupleIJ7double2iEEEiLb0EEEiPiEEJSG_iSH_EEEvDpT0_,@function
        .size           _ZN6thrust24THRUST_300001_SM_1000_NS8cuda_cub4core6detail13_kernel_agentINS1_15__reduce_by_key9InitAgentIN3cub18CUB_300001_SM_100024ReduceByKeyScanTileStateIN4cuda3std3__45tupleIJ7double2iEEEiLb0EEEiPiEEJSG_iSH_EEEvDpT0_,(.L_x_3455 - _ZN6thrust24THRUST_300001_SM_1000_NS8cuda_cub4core6detail13_kernel_agentINS1_15__reduce_by_key9InitAgentIN3cub18CUB_300001_SM_100024ReduceByKeyScanTileStateIN4cuda3std3__45tupleIJ7double2iEEEiLb0EEEiPiEEJSG_iSH_EEEvDpT0_)
        .other          _ZN6thrust24THRUST_300001_SM_1000_NS8cuda_cub4core6detail13_kernel_agentINS1_15__reduce_by_key9InitAgentIN3cub18CUB_300001_SM_100024ReduceByKeyScanTileStateIN4cuda3std3__45tupleIJ7double2iEEEiLb0EEEiPiEEJSG_iSH_EEEvDpT0_,@"STO_CUDA_ENTRY STV_DEFAULT"
_ZN6thrust24THRUST_300001_SM_1000_NS8cuda_cub4core6detail13_kernel_agentINS1_15__reduce_by_key9InitAgentIN3cub18CUB_300001_SM_100024ReduceByKeyScanTileStateIN4cuda3std3__45tupleIJ7double2iEEEiLb0EEEiPiEEJSG_iSH_EEEvDpT0_:
.text._ZN6thrust24THRUST_300001_SM_1000_NS8cuda_cub4core6detail13_kernel_agentINS1_15__reduce_by_key9InitAgentIN3cub18CUB_300001_SM_100024ReduceByKeyScanTileStateIN4cuda3std3__45tupleIJ7double2iEEEiLb0EEEiPiEEJSG_iSH_EEEvDpT0_:
        /* <DEDUP_REMOVED lines=20> */
[----:B0-----:R-:W-:Y:S01]  /*0140*/  STG.E desc[UR4][R2.64], RZ ;  /* 0x000000ff02007986 */ /* 0x001fe2000c101904 */
[----:B------:R-:W-:Y:S05]  /*0150*/  EXIT ;  /* 0x000000000000794d */ /* 0x000fea0003800000 */
.L_x_2121:
        /* <DEDUP_REMOVED lines=10> */
.L_x_3455:


//--------------------- .text._ZN6thrust24THRUST_300001_SM_1000_NS8cuda_cub4core6detail13_kernel_agentINS1_15__reduce_by_key16ReduceByKeyAgentINS0_6detail15normal_iteratorINS0_10device_ptrImEEEENS9_I7double2EESB_NS8_ISD_EEN4cuda3std3__48equal_toImEEN12Trajectories19cuDoubleComplex_addEPllEEJSB_SD_SB_SE_SM_N3cub18CUB_300001_SM_100024ReduceByKeyScanTileStateISC_lLb0EEESJ_SL_llEEEvDpT0_ --------------------------
	.section	.text._ZN6thrust24THRUST_300001_SM_1000_NS8cuda_cub4core6detail13_kernel_agentINS1_15__reduce_by_key16ReduceByKeyAgentINS0_6detail15normal_iteratorINS0_10device_ptrImEEEENS9_I7double2EESB_NS8_ISD_EEN4cuda3std3__48equal_toImEEN12Trajectories19cuDoubleComplex_addEPllEEJSB_SD_SB_SE_SM_N3cub18CUB_300001_SM_100024ReduceByKeyScanTileStateISC_lLb0EEESJ_SL_llEEEvDpT0_,"ax",@progbits
	.align	128
        .global         _ZN6thrust24THRUST_300001_SM_1000_NS8cuda_cub4core6detail13_kernel_agentINS1_15__reduce_by_key16ReduceByKeyAgentINS0_6detail15normal_iteratorINS0_10device_ptrImEEEENS9_I7double2EESB_NS8_ISD_EEN4cuda3std3__48equal_toImEEN12Trajectories19cuDoubleComplex_addEPllEEJSB_SD_SB_SE_SM_N3cub18CUB_300001_SM_100024ReduceByKeyScanTileStateISC_lLb0EEESJ_SL_llEEEvDpT0_
        .type           _ZN6thrust24THRUST_300001_SM_1000_NS8cuda_cub4core6detail13_kernel_agentINS1_15__reduce_by_key16ReduceByKeyAgentINS0_6detail15normal_iteratorINS0_10device_ptrImEEEENS9_I7double2EESB_NS8_ISD_EEN4cuda3std3__48equal_toImEEN12Trajectories19cuDoubleComplex_addEPllEEJSB_SD_SB_SE_SM_N3cub18CUB_300001_SM_100024ReduceByKeyScanTileStateISC_lLb0EEESJ_SL_llEEEvDpT0_,@function
        .size           _ZN6thrust24THRUST_300001_SM_1000_NS8cuda_cub4core6detail13_kernel_agentINS1_15__reduce_by_key16ReduceByKeyAgentINS0_6detail15normal_iteratorINS0_10device_ptrImEEEENS9_I7double2EESB_NS8_ISD_EEN4cuda3std3__48equal_toImEEN12Trajectories19cuDoubleComplex_addEPllEEJSB_SD_SB_SE_SM_N3cub18CUB_300001_SM_100024ReduceByKeyScanTileStateISC_lLb0EEESJ_SL_llEEEvDpT0_,(.L_x_3456 - _ZN6thrust24THRUST_300001_SM_1000_NS8cuda_cub4core6detail13_kernel_agentINS1_15__reduce_by_key16ReduceByKeyAgentINS0_6detail15normal_iteratorINS0_10device_ptrImEEEENS9_I7double2EESB_NS8_ISD_EEN4cuda3std3__48equal_toImEEN12Trajectories19cuDoubleComplex_addEPllEEJSB_SD_SB_SE_SM_N3cub18CUB_300001_SM_100024ReduceByKeyScanTileStateISC_lLb0EEESJ_SL_llEEEvDpT0_)
        .other          _ZN6thrust24THRUST_300001_SM_1000_NS8cuda_cub4core6detail13_kernel_agentINS1_15__reduce_by_key16ReduceByKeyAgentINS0_6detail15normal_iteratorINS0_10device_ptrImEEEENS9_I7double2EESB_NS8_ISD_EEN4cuda3std3__48equal_toImEEN12Trajectories19cuDoubleComplex_addEPllEEJSB_SD_SB_SE_SM_N3cub18CUB_300001_SM_100024ReduceByKeyScanTileStateISC_lLb0EEESJ_SL_llEEEvDpT0_,@"STO_CUDA_ENTRY STV_DEFAULT"
_ZN6thrust24THRUST_300001_SM_1000_NS8cuda_cub4core6detail13_kernel_agentINS1_15__reduce_by_key16ReduceByKeyAgentINS0_6detail15normal_iteratorINS0_10device_ptrImEEEENS9_I7double2EESB_NS8_ISD_EEN4cuda3std3__48equal_toImEEN12Trajectories19cuDoubleComplex_addEPllEEJSB_SD_SB_SE_SM_N3cub18CUB_300001_SM_100024ReduceByKeyScanTileStateISC_lLb0EEESJ_SL_llEEEvDpT0_:
.text._ZN6thrust24THRUST_300001_SM_1000_NS8cuda_cub4core6detail13_kernel_agentINS1_15__reduce_by_key16ReduceByKeyAgentINS0_6detail15normal_iteratorINS0_10device_ptrImEEEENS9_I7double2EESB_NS8_ISD_EEN4cuda3std3__48equal_toImEEN12Trajectories19cuDoubleComplex_addEPllEEJSB_SD_SB_SE_SM_N3cub18CUB_300001_SM_100024ReduceByKeyScanTileStateISC_lLb0EEESJ_SL_llEEEvDpT0_:
        /* <DEDUP_REMOVED lines=14> */
[----:B------:R-:W2:Y:S01]  /*00e0*/  LDCU.64 UR6, c[0x0][0x388] ;  /* 0x00007100ff0677ac */ /* 0x000ea20008000a00 */
[C---:B0-----:R-:W-:Y:S02]  /*00f0*/  LOP3.LUT R4, R0.reuse, 0x1f, RZ, 0xc0, !PT ;  /* 0x0000001f00047812 */ /* 0x041fe400078ec0ff */
[----:B------:R-:W-:-:S05]  /*0100*/  LOP3.LUT R5, R0, 0x3e0, RZ, 0xc0, !PT ;  /* 0x000003e000057812 */ /* 0x000fca00078ec0ff */
[----:B------:R-:W-:-:S05]  /*0110*/  IMAD R5, R5, 0x3, R4 ;  /* 0x0000000305057824 */ /* 0x000fca00078e0204 */
[----:B------:R-:W-:-:S05]  /*0120*/  IADD3 R13, P0, PT, R2, R5, RZ ;  /* 0x00000005020d7210 */ /* 0x000fca0007f1e0ff */
[----:B------:R-:W-:Y:S01]  /*0130*/  IMAD.X R14, RZ, RZ, R3, P0 ;  /* 0x000000ffff0e7224 */ /* 0x000fe200000e0603 */
[----:B-1----:R-:W-:-:S04]  /*0140*/  LEA R4, P0, R13, UR4, 0x3 ;  /* 0x000000040d047c11 */ /* 0x002fc8000f8018ff */
[----:B------:R-:W-:-:S05]  /*0150*/  LEA.HI.X R5, R13, UR5, R14, 0x3, P0 ;  /* 0x000000050d057c11 */ /* 0x000fca00080f1c0e */
[----:B------:R-:W3:Y:S04]  /*0160*/  LDG.E.64.CONSTANT R6, desc[UR8][R4.64] ;  /* 0x0000000804067981 */ /* 0x000ee8000c1e9b00 */
[----:B------:R-:W4:Y:S04]  /*0170*/  LDG.E.64.CONSTANT R8, desc[UR8][R4.64+0x100] ;  /* 0x0001000804087981 */ /* 0x000f28000c1e9b00 */
[----:B------:R0:W5:Y:S01]  /*0180*/  LDG.E.64.CONSTANT R10, desc[UR8][R4.64+0x200] ;  /* 0x00020008040a7981 */ /* 0x000162000c1e9b00 */
[----:B--2---:R-:W-:-:S04]  /*0190*/  LEA R12, P0, R13, UR6, 0x4 ;  /* 0x000000060d0c7c11 */ /* 0x004fc8000f8020ff */
[----:B------:R-:W-:-:S05]  /*01a0*/  LEA.HI.X R13, R13, UR7, R14, 0x4, P0 ;  /* 0x000000070d0d7c11 */ /* 0x000fca00080f240e */
[----:B------:R-:W2:Y:S04]  /*01b0*/  LDG.E.128.CONSTANT R16, desc[UR8][R12.64] ;  /* 0x000000080c107981 */ /* 0x000ea8000c1e9d00 */
[----:B------:R-:W2:Y:S04]  /*01c0*/  LDG.E.128.CONSTANT R20, desc[UR8][R12.64+0x200] ;  /* 0x000200080c147981 */ /* 0x000ea8000c1e9d00 */
[----:B------:R-:W2:Y:S01]  /*01d0*/  LDG.E.128.CONSTANT R24, desc[UR8][R12.64+0x400] ;  /* 0x000400080c187981 */ /* 0x000ea2000c1e9d00 */
[----:B------:R-:W1:Y:S01]  /*01e0*/  S2UR UR5, SR_CgaCtaId ;  /* 0x00000000000579c3 */ /* 0x000e620000008800 */
[----:B------:R-:W-:Y:S01]  /*01f0*/  SHF.R.U32.HI R47, RZ, 0x5, R0 ;  /* 0x00000005ff2f7819 */ /* 0x000fe20000011600 */
[----:B------:R-:W-:Y:S01]  /*0200*/  UMOV UR4, 0x400 ;  /* 0x0000040000047882 */ /* 0x000fe20000000000 */
[----:B------:R-:W0:Y:S01]  /*0210*/  S2R R36, SR_LANEID ;  /* 0x0000000000247919 */ /* 0x000e220000000000 */
[----:B------:R-:W-:Y:S01]  /*0220*/  ISETP.NE.AND P3, PT, R0, RZ, PT ;  /* 0x000000ff0000720c */ /* 0x000fe20003f65270 */
[----:B------:R-:W-:Y:S01]  /*0230*/  BSSY.RECONVERGENT B0, `(.L_x_2124) ;  /* 0x000013f000007945 */ /* 0x000fe20003800200 */
[----:B-1----:R-:W-:-:S03]  /*0240*/  ULEA UR5, UR5, UR4, 0x18 ;  /* 0x0000000405057291 */ /* 0x002fc6000f8ec0ff */
[----:B------:R-:W-:-:S03]  /*0250*/  UMOV UR4, URZ ;  /* 0x000000ff00047c82 */ /* 0x000fc60008000000 */
[----:B------:R-:W-:Y:S01]  /*0260*/  LEA R39, R0, UR5, 0x3 ;  /* 0x0000000500277c11 */ /* 0x000fe2000f8e18ff */
[----:B0-----:R-:W-:-:S04]  /*0270*/  IMAD R5, R47, 0x60, R36 ;  /* 0x000000602f057824 */ /* 0x001fc800078e0224 */
[----:B------:R-:W-:Y:S01]  /*0280*/  IMAD R4, R36, 0x2, R5 ;  /* 0x0000000224047824 */ /* 0x000fe200078e0205 */
[----:B------:R-:W-:-:S05]  /*0290*/  LEA R15, R5, UR5, 0x3 ;  /* 0x00000005050f7c11 */ /* 0x000fca000f8e18ff */
[--C-:B------:R-:W-:Y:S02]  /*02a0*/  IMAD R35, R36, 0x10, R15.reuse ;  /* 0x0000001024237824 */ /* 0x100fe400078e020f */
[----:B------:R-:W-:Y:S02]  /*02b0*/  IMAD R37, R5, 0x8, R15 ;  /* 0x0000000805257824 */ /* 0x000fe400078e020f */
[----:B------:R-:W-:Y:S01]  /*02c0*/  IMAD R38, R4, 0x8, R35 ;  /* 0x0000000804267824 */ /* 0x000fe200078e0223 */
[----:B---3--:R-:W-:Y:S04]  /*02d0*/  STS.64 [R15], R6 ;  /* 0x000000060f007388 */ /* 0x008fe80000000a00 */
[----:B----4-:R-:W-:Y:S04]  /*02e0*/  STS.64 [R15+0x100], R8 ;  /* 0x000100080f007388 */ /* 0x010fe80000000a00 */
[----:B-----5:R-:W-:Y:S01]  /*02f0*/  STS.64 [R15+0x200], R10 ;  /* 0x0002000a0f007388 */ /* 0x020fe20000000a00 */
[----:B------:R-:W-:-:S03]  /*0300*/  NOP ;  /* 0x0000000000007918 */ /* 0x000fc60000000000 */
[----:B------:R-:W-:Y:S04]  /*0310*/  LDS.64 R32, [R35] ;  /* 0x0000000023207984 */ /* 0x000fe80000000a00 */
[----:B------:R-:W0:Y:S04]  /*0320*/  LDS.64 R30, [R35+0x8] ;  /* 0x00000800231e7984 */ /* 0x000e280000000a00 */
[----:B------:R-:W1:Y:S01]  /*0330*/  LDS.64 R28, [R35+0x10] ;  /* 0x00001000231c7984 */ /* 0x000e620000000a00 */
[----:B------:R-:W-:Y:S06]  /*0340*/  BAR.SYNC.DEFER_BLOCKING 0x0 ;  /* 0x0000000000007b1d */ /* 0x000fec0000010000 */
[----:B--2---:R-:W-:Y:S04]  /*0350*/  STS.128 [R37], R16 ;  /* 0x0000001025007388 */ /* 0x004fe80000000c00 */
[----:B------:R-:W-:Y:S04]  /*0360*/  STS.128 [R37+0x200], R20 ;  /* 0x0002001425007388 */ /* 0x000fe80000000c00 */
[----:B------:R2:W-:Y:S01]  /*0370*/  STS.128 [R37+0x400], R24 ;  /* 0x0004001825007388 */ /* 0x0005e20000000c00 */
[----:B------:R-:W-:-:S03]  /*0380*/  NOP ;  /* 0x0000000000007918 */ /* 0x000fc60000000000 */
[----:B------:R-:W-:Y:S01]  /*0390*/  LDS.128 R4, [R38] ;  /* 0x0000000026047984 */ /* 0x000fe20000000c00 */
[----:B0-----:R-:W-:Y:S02]  /*03a0*/  ISETP.NE.U32.AND P0, PT, R32, R30, PT ;  /* 0x0000001e2000720c */ /* 0x001fe40003f05070 */
[----:B-1----:R-:W-:Y:S01]  /*03b0*/  ISETP.NE.U32.AND P2, PT, R30, R28, PT ;  /* 0x0000001c1e00720c */ /* 0x002fe20003f45070 */
[----:B------:R-:W0:Y:S01]  /*03c0*/  LDS.128 R8, [R38+0x10] ;  /* 0x0000100026087984 */ /* 0x000e220000000c00 */
[----:B------:R-:W-:Y:S02]  /*03d0*/  ISETP.NE.AND.EX P0, PT, R33, R31, PT, P0 ;  /* 0x0000001f2100720c */ /* 0x000fe40003f05300 */
[----:B------:R-:W-:Y:S01]  /*03e0*/  ISETP.NE.AND.EX P2, PT, R31, R29, PT, P2 ;  /* 0x0000001d1f00720c */ /* 0x000fe20003f45320 */
[----:B------:R1:W3:Y:S01]  /*03f0*/  LDS.128 R12, [R38+0x20] ;  /* 0x00002000260c7984 */ /* 0x0002e20000000c00 */
[----:B--2---:R-:W-:Y:S01]  /*0400*/  IMAD.MOV.U32 R37, RZ, RZ, RZ ;  /* 0x000000ffff257224 */ /* 0x004fe200078e00ff */
[----:B------:R-:W-:Y:S01]  /*0410*/  BAR.SYNC.DEFER_BLOCKING 0x0 ;  /* 0x0000000000007b1d */ /* 0x000fe20000010000 */
[----:B-1----:R-:W-:-:S05]  /*0420*/  SEL R38, RZ, 0x1, !P0 ;  /* 0x00000001ff267807 */ /* 0x002fca0004000000 */
[----:B------:R-:W-:Y:S02]  /*0430*/  STS.64 [R39+0x9b0], R28 ;  /* 0x0009b01c27007388 */ /* 0x000fe40000000a00 */
[----:B------:R-:W-:Y:S06]  /*0440*/  BAR.SYNC.DEFER_BLOCKING 0x0 ;  /* 0x0000000000007b1d */ /* 0x000fec0000010000 */
[----:B0-----:R-:W-:Y:S02]  /*0450*/  DADD R34, R8, R4 ;  /* 0x0000000008227229 */ /* 0x001fe40000000004 */
[----:B------:R-:W-:-:S08]  /*0460*/  DADD R16, R10, R6 ;  /* 0x000000000a107229 */ /* 0x000fd00000000006 */
[----:B------:R-:W-:Y:S02]  /*0470*/  FSEL R18, R8, R34, P0 ;  /* 0x0000002208127208 */ /* 0x000fe40000000000 */
[----:B------:R-:W-:Y:S02]  /*0480*/  FSEL R19, R9, R35, P0 ;  /* 0x0000002309137208 */ /* 0x000fe40000000000 */
[----:B------:R-:W-:Y:S02]  /*0490*/  FSEL R20, R10, R16, P0 ;  /* 0x000000100a147208 */ /* 0x000fe40000000000 */
[----:B------:R-:W-:Y:S01]  /*04a0*/  FSEL R21, R11, R17, P0 ;  /* 0x000000110b157208 */ /* 0x000fe20000000000 */
[----:B------:R-:W0:Y:S01]  /*04b0*/  @P3 LDS.64 R2, [R39+0x9a8] ;  /* 0x0009a80027023984 */ /* 0x000e220000000a00 */
[----:B---3--:R-:W-:Y:S01]  /*04c0*/  DADD R16, R12, R18 ;  /* 0x000000000c107229 */ /* 0x008fe20000000012 */
[----:B------:R-:W-:-:S03]  /*04d0*/  SEL R35, RZ, 0x1, !P2 ;  /* 0x00000001ff237807 */ /* 0x000fc60005000000 */
[----:B------:R-:W-:-:S06]  /*04e0*/  DADD R18, R14, R20 ;  /* 0x000000000e127229 */ /* 0x000fcc0000000014 */
[----:B------:R-:W-:Y:S02]  /*04f0*/  FSEL R46, R12, R16, P2 ;  /* 0x000000100c2e7208 */ /* 0x000fe40001000000 */
[----:B------:R-:W-:Y:S02]  /*0500*/  FSEL R51, R13, R17, P2 ;  /* 0x000000110d337208 */ /* 0x000fe40001000000 */
[----:B------:R-:W-:Y:S01]  /*0510*/  FSEL R12, R14, R18, P2 ;  /* 0x000000120e0c7208 */ /* 0x000fe20001000000 */
[----:B------:R-:W-:Y:S01]  /*0520*/  SHFL.UP PT, R16, R46, 0x1, RZ ;  /* 0x042000002e107989 */ /* 0x000fe200000e00ff */
[----:B------:R-:W-:Y:S01]  /*0530*/  FSEL R13, R15, R19, P2 ;  /* 0x000000130f0d7208 */ /* 0x000fe20001000000 */
[----:B------:R-:W-:Y:S01]  /*0540*/  IMAD.MOV.U32 R50, RZ, RZ, R46 ;  /* 0x000000ffff327224 */ /* 0x000fe200078e002e */
[----:B------:R-:W-:Y:S01]  /*0550*/  ISETP.GE.AND P2, PT, R36, 0x1, PT ;  /* 0x000000012400780c */ /* 0x000fe20003f46270 */
[----:B------:R-:W1:Y:S04]  /*0560*/  SHFL.UP PT, R17, R51, 0x1, RZ ;  /* 0x0420000033117989 */ /* 0x000e6800000e00ff */
[----:B------:R-:W-:Y:S04]  /*0570*/  SHFL.UP PT, R14, R12, 0x1, RZ ;  /* 0x042000000c0e7989 */ /* 0x000fe800000e00ff */
[----:B------:R-:W2:Y:S01]  /*0580*/  SHFL.UP PT, R15, R13, 0x1, RZ ;  /* 0x042000000d0f7989 */ /* 0x000ea200000e00ff */
[----:B0-----:R-:W-:-:S04]  /*0590*/  @P3 ISETP.NE.U32.AND P1, PT, R2, R32, PT ;  /* 0x000000200200320c */ /* 0x001fc80003f25070 */
[----:B------:R-:W-:Y:S01]  /*05a0*/  @P3 ISETP.NE.AND.EX P1, PT, R3, R33, PT, P1 ;  /* 0x000000210300320c */ /* 0x000fe20003f25310 */
[----:B-1----:R-:W-:-:S03]  /*05b0*/  DADD R16, R16, R50 ;  /* 0x0000000010107229 */ /* 0x002fc60000000032 */
[----:B------:R-:W-:-:S04]  /*05c0*/  @P3 SEL R37, RZ, 0x1, !P1 ;  /* 0x00000001ff253807 */ /* 0x000fc80004800000 */
[----:B------:R-:W-:Y:S01]  /*05d0*/  IADD3 R35, P4, P5, R35, R37, R38 ;  /* 0x0000002523237210 */ /* 0x000fe20007d9e026 */
[----:B--2---:R-:W-:-:S03]  /*05e0*/  DADD R14, R14, R12 ;  /* 0x000000000e0e7229 */ /* 0x004fc6000000000c */
[----:B------:R-:W-:Y:S01]  /*05f0*/  IADD3.X R20, PT, PT, RZ, UR4, RZ, P4, P5 ;  /* 0x00000004ff147c10 */ /* 0x000fe2000a7ea4ff */
[----:B------:R-:W0:Y:S01]  /*0600*/  SHFL.UP PT, R18, R35, 0x1, RZ ;  /* 0x0420000023127989 */ /* 0x000e2200000e00ff */
[----:B------:R-:W-:-:S03]  /*0610*/  ISETP.NE.U32.AND P1, PT, R35, RZ, PT ;  /* 0x000000ff2300720c */ /* 0x000fc60003f25070 */
[----:B------:R-:W1:Y:S01]  /*0620*/  SHFL.UP PT, R19, R20, 0x1, RZ ;  /* 0x0420000014137989 */ /* 0x000e6200000e00ff */
[----:B------:R-:W-:-:S04]  /*0630*/  ISETP.NE.AND.EX P1, PT, R20, RZ, PT, P1 ;  /* 0x000000ff1400720c */ /* 0x000fc80003f25310 */
[----:B------:R-:W-:Y:S02]  /*0640*/  @P2 FSEL R46, R16, R46, !P1 ;  /* 0x0000002e102e2208 */ /* 0x000fe40004800000 */
[----:B------:R-:W-:Y:S02]  /*0650*/  @P2 FSEL R51, R17, R51, !P1 ;  /* 0x0000003311332208 */ /* 0x000fe40004800000 */
[----:B------:R-:W-:Y:S01]  /*0660*/  @P2 FSEL R12, R14, R12, !P1 ;  /* 0x0000000c0e0c2208 */ /* 0x000fe20004800000 */
[----:B------:R-:W-:Y:S01]  /*0670*/  IMAD.MOV.U32 R50, RZ, RZ, R46 ;  /* 0x000000ffff327224 */ /* 0x000fe200078e002e */
[----:B------:R-:W-:Y:S01]  /*0680*/  @P2 FSEL R13, R15, R13, !P1 ;  /* 0x0000000d0f0d2208 */ /* 0x000fe20004800000 */
[----:B------:R-:W-:Y:S04]  /*0690*/  SHFL.UP PT, R14, R46, 0x2, RZ ;  /* 0x044000002e0e7989 */ /* 0x000fe800000e00ff */
[----:B------:R-:W2:Y:S04]  /*06a0*/  SHFL.UP PT, R15, R51, 0x2, RZ ;  /* 0x04400000330f7989 */ /* 0x000ea800000e00ff */
[----:B------:R-:W-:Y:S01]  /*06b0*/  SHFL.UP PT, R16, R12, 0x2, RZ ;  /* 0x044000000c107989 */ /* 0x000fe200000e00ff */
[----:B0-----:R-:W-:-:S03]  /*06c0*/  SEL R18, R18, RZ, P2 ;  /* 0x000000ff12127207 */ /* 0x001fc60001000000 */
[----:B------:R-:W0:Y:S01]  /*06d0*/  SHFL.UP PT, R17, R13, 0x2, RZ ;  /* 0x044000000d117989 */ /* 0x000e2200000e00ff */
[----:B------:R-:W-:Y:S02]  /*06e0*/  IADD3 R35, P1, PT, R18, R35, RZ ;  /* 0x0000002312237210 */ /* 0x000fe40007f3e0ff */
[----:B-1----:R-:W-:Y:S02]  /*06f0*/  SEL R19, R19, RZ, P2 ;  /* 0x000000ff13137207 */ /* 0x002fe40001000000 */
[----:B------:R-:W-:Y:S01]  /*0700*/  ISETP.GE.AND P2, PT, R36, 0x2, PT ;  /* 0x000000022400780c */ /* 0x000fe20003f46270 */
[----:B------:R-:W1:Y:S02]  /*0710*/  SHFL.UP PT, R18, R35, 0x2, RZ ;  /* 0x0440000023127989 */ /* 0x000e6400000e00ff */
[----:B------:R-:W-:Y:S01]  /*0720*/  IMAD.X R20, R19, 0x1, R20, P1 ;  /* 0x0000000113147824 */ /* 0x000fe200008e0614 */
[----:B------:R-:W-:-:S04]  /*0730*/  ISETP.NE.U32.AND P1, PT, R35, RZ, PT ;  /* 0x000000ff2300720c */ /* 0x000fc80003f25070 */
[----:B------:R-:W3:Y:S01]  /*0740*/  SHFL.UP PT, R19, R20, 0x2, RZ ;  /* 0x0440000014137989 */ /* 0x000ee200000e00ff */
[----:B------:R-:W-:Y:S01]  /*0750*/  ISETP.NE.AND.EX P1, PT, R20, RZ, PT, P1 ;  /* 0x000000ff1400720c */ /* 0x000fe20003f25310 */
[----:B--2---:R-:W-:Y:S02]  /*0760*/  DADD R14, R14, R50 ;  /* 0x000000000e0e7229 */ /* 0x004fe40000000032 */
[----:B0-----:R-:W-:-:S08]  /*0770*/  DADD R16, R16, R12 ;  /* 0x0000000010107229 */ /* 0x001fd0000000000c */
[----:B------:R-:W-:Y:S02]  /*0780*/  @P2 FSEL R46, R14, R46, !P1 ;  /* 0x0000002e0e2e2208 */ /* 0x000fe40004800000 */
[----:B------:R-:W-:Y:S02]  /*0790*/  @P2 FSEL R51, R15, R51, !P1 ;  /* 0x000000330f332208 */ /* 0x000fe40004800000 */
[----:B-1----:R-:W-:Y:S01]  /*07a0*/  SEL R18, R18, RZ, P2 ;  /* 0x000000ff12127207 */ /* 0x002fe20001000000 */
[----:B------:R-:W-:Y:S01]  /*07b0*/  SHFL.UP PT, R14, R46, 0x4, RZ ;  /* 0x048000002e0e7989 */ /* 0x000fe200000e00ff */
[----:B------:R-:W-:Y:S01]  /*07c0*/  IMAD.MOV.U32 R50, RZ, RZ, R46 ;  /* 0x000000ffff327224 */ /* 0x000fe200078e002e */
[----:B------:R-:W-:Y:S02]  /*07d0*/  @P2 FSEL R12, R16, R12, !P1 ;  /* 0x0000000c100c2208 */ /* 0x000fe40004800000 */
[----:B------:R-:W0:Y:S01]  /*07e0*/  SHFL.UP PT, R15, R51, 0x4, RZ ;  /* 0x04800000330f7989 */ /* 0x000e2200000e00ff */
[----:B------:R-:W-:-:S02]  /*07f0*/  @P2 FSEL R13, R17, R13, !P1 ;  /* 0x0000000d110d2208 */ /* 0x000fc40004800000 */
[----:B------:R-:W-:Y:S01]  /*0800*/  IADD3 R35, P1, PT, R18, R35, RZ ;  /* 0x0000002312237210 */ /* 0x000fe20007f3e0ff */
[----:B------:R-:W-:Y:S01]  /*0810*/  SHFL.UP PT, R16, R12, 0x4, RZ ;  /* 0x048000000c107989 */ /* 0x000fe200000e00ff */
[----:B---3--:R-:W-:Y:S02]  /*0820*/  SEL R19, R19, RZ, P2 ;  /* 0x000000ff13137207 */ /* 0x008fe40001000000 */
[----:B------:R-:W-:Y:S01]  /*0830*/  ISETP.GE.AND P2, PT, R36, 0x4, PT ;  /* 0x000000042400780c */ /* 0x000fe20003f46270 */
[----:B------:R-:W1:Y:S02]  /*0840*/  SHFL.UP PT, R17, R13, 0x4, RZ ;  /* 0x048000000d117989 */ /* 0x000e6400000e00ff */
[----:B------:R-:W-:Y:S01]  /*0850*/  IMAD.X R20, R19, 0x1, R20, P1 ;  /* 0x0000000113147824 */ /* 0x000fe200008e0614 */
[----:B------:R-:W-:Y:S01]  /*0860*/  ISETP.NE.U32.AND P1, PT, R35, RZ, PT ;  /* 0x000000ff2300720c */ /* 0x000fe20003f25070 */
[----:B------:R-:W2:Y:S03]  /*0870*/  SHFL.UP PT, R18, R35, 0x4, RZ ;  /* 0x0480000023127989 */ /* 0x000ea600000e00ff */
[----:B------:R-:W-:Y:S01]  /*0880*/  ISETP.NE.AND.EX P1, PT, R20, RZ, PT, P1 ;  /* 0x000000ff1400720c */ /* 0x000fe20003f25310 */
[----:B------:R-:W3:Y:S01]  /*0890*/  SHFL.UP PT, R19, R20, 0x4, RZ ;  /* 0x0480000014137989 */ /* 0x000ee200000e00ff */
[----:B0-----:R-:W-:-:S02]  /*08a0*/  DADD R14, R14, R50 ;  /* 0x000000000e0e7229 */ /* 0x001fc40000000032 */
[----:B-1----:R-:W-:-:S08]  /*08b0*/  DADD R16, R16, R12 ;  /* 0x0000000010107229 */ /* 0x002fd0000000000c */
[----:B------:R-:W-:Y:S02]  /*08c0*/  @P2 FSEL R46, R14, R46, !P1 ;  /* 0x0000002e0e2e2208 */ /* 0x000fe40004800000 */
[----:B------:R-:W-:Y:S02]  /*08d0*/  @P2 FSEL R51, R15, R51, !P1 ;  /* 0x000000330f332208 */ /* 0x000fe40004800000 */
[----:B--2---:R-:W-:Y:S01]  /*08e0*/  SEL R18, R18, RZ, P2 ;  /* 0x000000ff12127207 */ /* 0x004fe20001000000 */
[----:B------:R-:W-:Y:S01]  /*08f0*/  SHFL.UP PT, R14, R46, 0x8, RZ ;  /* 0x050000002e0e7989 */ /* 0x000fe200000e00ff */
[----:B---3--:R-:W-:Y:S01]  /*0900*/  SEL R19, R19, RZ, P2 ;  /* 0x000000ff13137207 */ /* 0x008fe20001000000 */
[----:B------:R-:W-:Y:S01]  /*0910*/  IMAD.MOV.U32 R50, RZ, RZ, R46 ;  /* 0x000000ffff327224 */ /* 0x000fe200078e002e */
[----:B------:R-:W-:Y:S01]  /*0920*/  @P2 FSEL R12, R16, R12, !P1 ;  /* 0x0000000c100c2208 */ /* 0x000fe20004800000 */
[----:B------:R-:W0:Y:S01]  /*0930*/  SHFL.UP PT, R15, R51, 0x8, RZ ;  /* 0x05000000330f7989 */ /* 0x000e2200000e00ff */
[----:B------:R-:W-:-:S02]  /*0940*/  @P2 FSEL R13, R17, R13, !P1 ;  /* 0x0000000d110d2208 */ /* 0x000fc40004800000 */
[----:B------:R-:W-:Y:S01]  /*0950*/  IADD3 R35, P1, PT, R18, R35, RZ ;  /* 0x0000002312237210 */ /* 0x000fe20007f3e0ff */
[----:B------:R-:W-:Y:S01]  /*0960*/  SHFL.UP PT, R16, R12, 0x8, RZ ;  /* 0x050000000c107989 */ /* 0x000fe200000e00ff */
[----:B------:R-:W-:-:S03]  /*0970*/  ISETP.GE.AND P2, PT, R36, 0x8, PT ;  /* 0x000000082400780c */ /* 0x000fc60003f46270 */
[----:B------:R-:W1:Y:S01]  /*0980*/  SHFL.UP PT, R17, R13, 0x8, RZ ;  /* 0x050000000d117989 */ /* 0x000e6200000e00ff */
[----:B------:R-:W-:Y:S01]  /*0990*/  IMAD.X R20, R19, 0x1, R20, P1 ;  /* 0x0000000113147824 */ /* 0x000fe200008e0614 */
[----:B------:R-:W-:Y:S02]  /*09a0*/  ISETP.NE.U32.AND P1, PT, R35, RZ, PT ;  /* 0x000000ff2300720c */ /* 0x000fe40003f25070 */
[----:B------:R-:W2:Y:S02]  /*09b0*/  SHFL.UP PT, R18, R35, 0x8, RZ ;  /* 0x0500000023127989 */ /* 0x000ea400000e00ff */
[----:B------:R-:W-:Y:S02]  /*09c0*/  ISETP.NE.AND.EX P1, PT, R20, RZ, PT, P1 ;  /* 0x000000ff1400720c */ /* 0x000fe40003f25310 */
[----:B------:R-:W3:Y:S01]  /*09d0*/  SHFL.UP PT, R19, R20, 0x8, RZ ;  /* 0x0500000014137989 */ /* 0x000ee200000e00ff */
[----:B0-----:R-:W-:Y:S02]  /*09e0*/  DADD R14, R14, R50 ;  /* 0x000000000e0e7229 */ /* 0x001fe40000000032 */
[----:B-1----:R-:W-:-:S08]  /*09f0*/  DADD R16, R16, R12 ;  /* 0x0000000010107229 */ /* 0x002fd0000000000c */
[----:B------:R-:W-:Y:S02]  /*0a00*/  @P2 FSEL R46, R14, R46, !P1 ;  /* 0x0000002e0e2e2208 */ /* 0x000fe40004800000 */
[----:B------:R-:W-:Y:S02]  /*0a10*/  @P2 FSEL R51, R15, R51, !P1 ;  /* 0x000000330f332208 */ /* 0x000fe40004800000 */
[----:B--2---:R-:W-:Y:S01]  /*0a20*/  SEL R18, R18, RZ, P2 ;  /* 0x000000ff12127207 */ /* 0x004fe20001000000 */
[----:B------:R-:W-:Y:S01]  /*0a30*/  SHFL.UP PT, R14, R46, 0x10, RZ ;  /* 0x060000002e0e7989 */ /* 0x000fe200000e00ff */
[----:B---3--:R-:W-:Y:S01]  /*0a40*/  SEL R19, R19, RZ, P2 ;  /* 0x000000ff13137207 */ /* 0x008fe20001000000 */
[----:B------:R-:W-:Y:S01]  /*0a50*/  IMAD.MOV.U32 R50, RZ, RZ, R46 ;  /* 0x000000ffff327224 */ /* 0x000fe200078e002e */
[----:B------:R-:W-:Y:S01]  /*0a60*/  IADD3 R35, P4, PT, R18, R35, RZ ;  /* 0x0000002312237210 */ /* 0x000fe20007f9e0ff */
[----:B------:R-:W0:Y:S01]  /*0a70*/  SHFL.UP PT, R15, R51, 0x10, RZ ;  /* 0x06000000330f7989 */ /* 0x000e2200000e00ff */
[----:B------:R-:W-:-:S02]  /*0a80*/  @P2 FSEL R12, R16, R12, !P1 ;  /* 0x0000000c100c2208 */ /* 0x000fc40004800000 */
[----:B------:R-:W-:Y:S01]  /*0a90*/  @P2 FSEL R13, R17, R13, !P1 ;  /* 0x0000000d110d2208 */ /* 0x000fe20004800000 */
[----:B------:R-:W-:Y:S01]  /*0aa0*/  IMAD.X R20, R19, 0x1, R20, P4 ;  /* 0x0000000113147824 */ /* 0x000fe200020e0614 */
[----:B------:R-:W1:Y:S01]  /*0ab0*/  SHFL.UP PT, R18, R35, 0x10, RZ ;  /* 0x0600000023127989 */ /* 0x000e6200000e00ff */
[C---:B------:R-:W-:Y:S02]  /*0ac0*/  ISETP.GE.AND P2, PT, R36.reuse, 0x10, PT ;  /* 0x000000102400780c */ /* 0x040fe40003f46270 */
[----:B------:R-:W-:Y:S01]  /*0ad0*/  ISETP.NE.AND P4, PT, R36, 0x1f, PT ;  /* 0x0000001f2400780c */ /* 0x000fe20003f85270 */
[----:B------:R-:W-:Y:S01]  /*0ae0*/  SHFL.UP PT, R16, R12, 0x10, RZ ;  /* 0x060000000c107989 */ /* 0x000fe200000e00ff */
[----:B------:R-:W-:-:S03]  /*0af0*/  ISETP.NE.U32.AND P1, PT, R35, RZ, PT ;  /* 0x000000ff2300720c */ /* 0x000fc60003f25070 */
[----:B------:R-:W2:Y:S01]  /*0b00*/  SHFL.UP PT, R17, R13, 0x10, RZ ;  /* 0x060000000d117989 */ /* 0x000ea200000e00ff */
[----:B------:R-:W-:-:S03]  /*0b10*/  ISETP.NE.AND.EX P1, PT, R20, RZ, PT, P1 ;  /* 0x000000ff1400720c */ /* 0x000fc60003f25310 */
[----:B------:R-:W3:Y:S04]  /*0b20*/  SHFL.UP PT, R19, R20, 0x10, RZ ;  /* 0x0600000014137989 */ /* 0x000ee800000e00ff */
[----:B------:R-:W-:Y:S01]  /*0b30*/  @!P4 LEA R43, R47, UR5, 0x5 ;  /* 0x000000052f2bcc11 */ /* 0x000fe2000f8e28ff */
[----:B0-----:R-:W-:-:S04]  /*0b40*/  DADD R14, R14, R50 ;  /* 0x000000000e0e7229 */ /* 0x001fc80000000032 */
[----:B------:R-:W-:Y:S01]  /*0b50*/  @!P4 STS.64 [R43+0x8], RZ ;  /* 0x000008ff2b00c388 */ /* 0x000fe20000000a00 */
[----:B-1----:R-:W-:-:S04]  /*0b60*/  SEL R18, R18, RZ, P2 ;  /* 0x000000ff12127207 */ /* 0x002fc80001000000 */
[----:B------:R-:W-:Y:S02]  /*0b70*/  IADD3 R34, P5, PT, R18, R35, RZ ;  /* 0x0000002312227210 */ /* 0x000fe40007fbe0ff */
[----:B------:R-:W-:Y:S01]  /*0b80*/  FSEL R59, R14, R46, !P1 ;  /* 0x0000002e0e3b7208 */ /* 0x000fe20004800000 */
[----:B--2---:R-:W-:Y:S01]  /*0b90*/  DADD R16, R16, R12 ;  /* 0x0000000010107229 */ /* 0x004fe2000000000c */
[----:B------:R-:W-:-:S03]  /*0ba0*/  FSEL R50, R15, R51, !P1 ;  /* 0x000000330f327208 */ /* 0x000fc60004800000 */
[----:B------:R-:W-:Y:S01]  /*0bb0*/  @!P4 IMAD.MOV.U32 R52, RZ, RZ, R59 ;  /* 0x000000ffff34c224 */ /* 0x000fe200078e003b */
[----:B---3--:R-:W-:Y:S01]  /*0bc0*/  SEL R19, R19, RZ, P2 ;  /* 0x000000ff13137207 */ /* 0x008fe20001000000 */
[----:B------:R-:W-:-:S04]  /*0bd0*/  @!P4 IMAD.MOV.U32 R53, RZ, RZ, R50 ;  /* 0x000000ffff35c224 */ /* 0x000fc800078e0032 */
[----:B------:R-:W-:Y:S01]  /*0be0*/  IMAD.X R35, R19, 0x1, R20, P5 ;  /* 0x0000000113237824 */ /* 0x000fe200028e0614 */
[----:B------:R-:W-:Y:S02]  /*0bf0*/  FSEL R54, R16, R12, !P1 ;  /* 0x0000000c10367208 */ /* 0x000fe40004800000 */
[----:B------:R-:W-:Y:S02]  /*0c00*/  FSEL R55, R17, R13, !P1 ;  /* 0x0000000d11377208 */ /* 0x000fe40004800000 */
[----:B------:R-:W-:Y:S01]  /*0c10*/  @!P4 STS.64 [R43], R34 ;  /* 0x000000222b00c388 */ /* 0x000fe20000000a00 */
[----:B------:R-:W-:Y:S02]  /*0c20*/  FSEL R39, R12, R54, !P2 ;  /* 0x000000360c277208 */ /* 0x000fe40005000000 */
[----:B------:R-:W-:Y:S01]  /*0c30*/  FSEL R42, R13, R55, !P2 ;  /* 0x000000370d2a7208 */ /* 0x000fe20005000000 */
[----:B------:R0:W-:Y:S01]  /*0c40*/  @!P4 STS.128 [R43+0x10], R52 ;  /* 0x000010342b00c388 */ /* 0x0001e20000000c00 */
[----:B------:R-:W-:Y:S01]  /*0c50*/  BAR.SYNC.DEFER_BLOCKING 0x0 ;  /* 0x0000000000007b1d */ /* 0x000fe20000010000 */
[----:B------:R-:W-:-:S05]  /*0c60*/  ISETP.NE.AND P4, PT, R47, 0x2, PT ;  /* 0x000000022f00780c */ /* 0x000fca0003f85270 */
[----:B------:R-:W-:Y:S01]  /*0c70*/  SHFL.UP PT, R39, R39, 0x1, RZ ;  /* 0x0420000027277989 */ /* 0x000fe200000e00ff */
[----:B0-----:R-:W-:-:S03]  /*0c80*/  FSEL R43, R46, R59, !P2 ;  /* 0x0000003b2e2b7208 */ /* 0x001fc60005000000 */
[----:B------:R-:W-:Y:S01]  /*0c90*/  SHFL.UP PT, R42, R42, 0x1, RZ ;  /* 0x042000002a2a7989 */ /* 0x000fe200000e00ff */
[----:B------:R-:W-:-:S03]  /*0ca0*/  FSEL R46, R51, R50, !P2 ;  /* 0x00000032332e7208 */ /* 0x000fc60005000000 */
[----:B------:R-:W-:Y:S04]  /*0cb0*/  SHFL.UP PT, R34, R34, 0x1, RZ ;  /* 0x0420000022227989 */ /* 0x000fe800000e00ff */
[----:B------:R-:W-:Y:S04]  /*0cc0*/  SHFL.UP PT, R46, R46, 0x1, RZ ;  /* 0x042000002e2e7989 */ /* 0x000fe800000e00ff */
[----:B------:R-:W-:Y:S04]  /*0cd0*/  LDS.128 R20, [UR5+0x10] ;  /* 0x00001005ff147984 */ /* 0x000fe80008000c00 */
[----:B------:R-:W0:Y:S04]  /*0ce0*/  LDS.128 R16, [UR5+0x30] ;  /* 0x00003005ff107984 */ /* 0x000e280008000c00 */
[----:B------:R-:W1:Y:S04]  /*0cf0*/  LDS.64 R56, [UR5+0x20] ;  /* 0x00002005ff387984 */ /* 0x000e680008000a00 */
[----:B------:R-:W2:Y:S04]  /*0d00*/  LDS.64 R40, [UR5] ;  /* 0x00000005ff287984 */ /* 0x000ea80008000a00 */
[----:B------:R-:W3:Y:S04]  /*0d10*/  LDS.128 R24, [UR5+0x50] ;  /* 0x00005005ff187984 */ /* 0x000ee80008000c00 */
[----:B------:R-:W4:Y:S04]  /*0d20*/  LDS.64 R48, [UR5+0x40] ;  /* 0x00004005ff307984 */ /* 0x000f280008000a00 */
[----:B------:R-:W5:Y:S04]  /*0d30*/  LDS.128 R12, [UR5+0x70] ;  /* 0x00007005ff0c7984 */ /* 0x000f680008000c00 */
[----:B------:R-:W5:Y:S04]  /*0d40*/  LDS.64 R44, [UR5+0x60] ;  /* 0x00006005ff2c7984 */ /* 0x000f680008000a00 */
[----:B------:R-:W-:Y:S04]  /*0d50*/  SHFL.UP PT, R43, R43, 0x1, RZ ;  /* 0x042000002b2b7989 */ /* 0x000fe800000e00ff */
[----:B------:R-:W-:Y:S01]  /*0d60*/  SHFL.UP PT, R35, R35, 0x1, RZ ;  /* 0x0420000023237989 */ /* 0x000fe200000e00ff */
[----:B0-----:R-:W-:-:S02]  /*0d70*/  DADD R54, R22, R18 ;  /* 0x0000000016367229 */ /* 0x001fc40000000012 */
[----:B------:R-:W-:Y:S01]  /*0d80*/  DADD R52, R20, R16 ;  /* 0x0000000014347229 */ /* 0x000fe20000000010 */
[----:B-1----:R-:W-:Y:S02]  /*0d90*/  ISETP.NE.U32.AND P1, PT, R56, RZ, PT ;  /* 0x000000ff3800720c */ /* 0x002fe40003f25070 */
[----:B--2---:R-:W-:Y:S02]  /*0da0*/  IADD3 R61, P5, PT, R40, R56, RZ ;  /* 0x00000038283d7210 */ /* 0x004fe40007fbe0ff */
[----:B------:R-:W-:Y:S02]  /*0db0*/  ISETP.NE.AND.EX P1, PT, R57, RZ, PT, P1 ;  /* 0x000000ff3900720c */ /* 0x000fe40003f25310 */
[----:B------:R-:W-:Y:S01]  /*0dc0*/  SEL R50, R61, R40, !P4 ;  /* 0x000000283d327207 */ /* 0x000fe20006000000 */
[----:B------:R-:W-:Y:S01]  /*0dd0*/  IMAD.X R59, R41, 0x1, R57, P5 ;  /* 0x00000001293b7824 */ /* 0x000fe200028e0639 */
[----:B------:R-:W-:Y:S02]  /*0de0*/  FSEL R54, R54, R18, !P1 ;  /* 0x0000001236367208 */ /* 0x000fe40004800000 */
[----:B------:R-:W-:-:S02]  /*0df0*/  FSEL R55, R55, R19, !P1 ;  /* 0x0000001337377208 */ /* 0x000fc40004800000 */
[----:B------:R-:W-:Y:S02]  /*0e00*/  FSEL R52, R52, R16, !P1 ;  /* 0x0000001034347208 */ /* 0x000fe40004800000 */
[----:B------:R-:W-:Y:S02]  /*0e10*/  FSEL R53, R53, R17, !P1 ;  /* 0x0000001135357208 */ /* 0x000fe40004800000 */
[----:B------:R-:W-:Y:S01]  /*0e20*/  LDS.128 R16, [UR5+0x90] ;  /* 0x00009005ff107984 */ /* 0x000fe20008000c00 */
[----:B------:R-:W-:Y:S02]  /*0e30*/  SEL R51, R59, R41, !P4 ;  /* 0x000000293b337207 */ /* 0x000fe40006000000 */
[----:B------:R-:W-:Y:S01]  /*0e40*/  FSEL R63, R54, R22, !P4 ;  /* 0x00000016363f7208 */ /* 0x000fe20006000000 */
[----:B------:R-:W0:Y:S01]  /*0e50*/  LDS.64 R40, [UR5+0x80] ;  /* 0x00008005ff287984 */ /* 0x000e220008000a00 */
[----:B------:R-:W-:Y:S01]  /*0e60*/  FSEL R69, R55, R23, !P4 ;  /* 0x0000001737457208 */ /* 0x000fe20006000000 */
[----:B---3--:R-:W-:Y:S01]  /*0e70*/  DADD R22, R24, R52 ;  /* 0x0000000018167229 */ /* 0x008fe20000000034 */
[C---:B----4-:R-:W-:Y:S01]  /*0e80*/  ISETP.NE.U32.AND P1, PT, R48.reuse, RZ, PT ;  /* 0x000000ff3000720c */ /* 0x050fe20003f25070 */
[----:B------:R-:W-:Y:S01]  /*0e90*/  DADD R54, R26, R54 ;  /* 0x000000001a367229 */ /* 0x000fe20000000036 */
[----:B------:R-:W-:-:S02]  /*0ea0*/  IADD3 R57, P2, PT, R48, R61, RZ ;  /* 0x0000003d30397210 */ /* 0x000fc40007f5e0ff */
[C---:B------:R-:W-:Y:S02]  /*0eb0*/  ISETP.NE.AND.EX P1, PT, R49.reuse, RZ, PT, P1 ;  /* 0x000000ff3100720c */ /* 0x040fe40003f25310 */
[----:B------:R-:W-:Y:S01]  /*0ec0*/  FSEL R61, R52, R20, !P4 ;  /* 0x00000014343d7208 */ /* 0x000fe20006000000 */
[----:B------:R-:W-:Y:S01]  /*0ed0*/  IMAD.X R65, R49, 0x1, R59, P2 ;  /* 0x0000000131417824 */ /* 0x000fe200010e063b */
[----:B------:R-:W-:Y:S02]  /*0ee0*/  FSEL R67, R53, R21, !P4 ;  /* 0x0000001535437208 */ /* 0x000fe40006000000 */
[----:B------:R-:W-:Y:S02]  /*0ef0*/  FSEL R48, R22, R24, !P1 ;  /* 0x0000001816307208 */ /* 0x000fe40004800000 */
[----:B------:R-:W-:Y:S02]  /*0f00*/  FSEL R49, R23, R25, !P1 ;  /* 0x0000001917317208 */ /* 0x000fe40004800000 */
[----:B------:R-:W1:Y:S01]  /*0f10*/  LDS.128 R20, [UR5+0xb0] ;  /* 0x0000b005ff147984 */ /* 0x000e620008000c00 */
[----:B------:R-:W-:-:S02]  /*0f20*/  FSEL R52, R54, R26, !P1 ;  /* 0x0000001a36347208 */ /* 0x000fc40004800000 */
[----:B------:R-:W-:Y:S01]  /*0f30*/  FSEL R53, R55, R27, !P1 ;  /* 0x0000001b37357208 */ /* 0x000fe20004800000 */
[----:B-----5:R-:W-:Y:S01]  /*0f40*/  DADD R24, R12, R48 ;  /* 0x000000000c187229 */ /* 0x020fe20000000030 */
[----:B------:R-:W2:Y:S01]  /*0f50*/  LDS.64 R26, [UR5+0xa0] ;  /* 0x0000a005ff1a7984 */ /* 0x000ea20008000a00 */
[----:B------:R-:W-:Y:S02]  /*0f60*/  ISETP.NE.AND P2, PT, R47, 0x3, PT ;  /* 0x000000032f00780c */ /* 0x000fe40003f45270 */
[----:B------:R-:W-:Y:S02]  /*0f70*/  ISETP.NE.U32.AND P1, PT, R44, RZ, PT ;  /* 0x000000ff2c00720c */ /* 0x000fe40003f25070 */
[----:B------:R-:W-:Y:S02]  /*0f80*/  FSEL R63, R52, R63, !P2 ;  /* 0x0000003f343f7208 */ /* 0x000fe40005000000 */
[----:B------:R-:W-:Y:S01]  /*0f90*/  FSEL R59, R53, R69, !P2 ;  /* 0x00000045353b7208 */ /* 0x000fe20005000000 */
[----:B------:R-:W-:Y:S01]  /*0fa0*/  DADD R52, R14, R52 ;  /* 0x000000000e347229 */ /* 0x000fe20000000034 */
[----:B------:R-:W-:-:S02]  /*0fb0*/  ISETP.NE.AND.EX P1, PT, R45, RZ, PT, P1 ;  /* 0x000000ff2d00720c */ /* 0x000fc40003f25310 */
[----:B------:R-:W-:Y:S02]  /*0fc0*/  SEL R50, R57, R50, !P2 ;  /* 0x0000003239327207 */ /* 0x000fe40005000000 */
[----:B------:R-:W-:Y:S02]  /*0fd0*/  IADD3 R55, P4, PT, R44, R57, RZ ;  /* 0x000000392c377210 */ /* 0x000fe40007f9e0ff */
[----:B------:R-:W-:Y:S02]  /*0fe0*/  FSEL R61, R48, R61, !P2 ;  /* 0x0000003d303d7208 */ /* 0x000fe40005000000 */
[----:B------:R-:W-:Y:S02]  /*0ff0*/  FSEL R57, R49, R67, !P2 ;  /* 0x0000004331397208 */ /* 0x000fe40005000000 */
[----:B------:R-:W-:Y:S01]  /*1000*/  SEL R54, R65, R51, !P2 ;  /* 0x0000003341367207 */ /* 0x000fe20005000000 */
[----:B------:R-:W-:Y:S01]  /*1010*/  IMAD.X R65, R45, 0x1, R65, P4 ;  /* 0x000000012d417824 */ /* 0x000fe200020e0641 */
[----:B------:R-:W-:Y:S01]  /*1020*/  FSEL R48, R52, R14, !P1 ;  /* 0x0000000e34307208 */ /* 0x000fe20004800000 */
[----:B------:R-:W-:Y:S01]  /*1030*/  LDS.64 R44, [UR5+0xc0] ;  /* 0x0000c005ff2c7984 */ /* 0x000fe20008000a00 */
[----:B------:R-:W-:-:S02]  /*1040*/  FSEL R49, R53, R15, !P1 ;  /* 0x0000000f35317208 */ /* 0x000fc40004800000 */
[----:B------:R-:W-:Y:S02]  /*1050*/  FSEL R24, R24, R12, !P1 ;  /* 0x0000000c18187208 */ /* 0x000fe40004800000 */
[----:B------:R-:W-:Y:S02]  /*1060*/  FSEL R25, R25, R13, !P1 ;  /* 0x0000000d19197208 */ /* 0x000fe40004800000 */
[----:B------:R-:W-:Y:S01]  /*1070*/  ISETP.NE.AND P2, PT, R47, 0x4, PT ;  /* 0x000000042f00780c */ /* 0x000fe20003f45270 */
[----:B------:R-:W3:Y:S01]  /*1080*/  LDS.128 R12, [UR5+0xd0] ;  /* 0x0000d005ff0c7984 */ /* 0x000ee20008000c00 */
[----:B0-----:R-:W-:Y:S02]  /*1090*/  ISETP.NE.U32.AND P1, PT, R40, RZ, PT ;  /* 0x000000ff2800720c */ /* 0x001fe40003f25070 */
[----:B------:R-:W-:Y:S02]  /*10a0*/  FSEL R63, R48, R63, !P2 ;  /* 0x0000003f303f7208 */ /* 0x000fe40005000000 */
[----:B------:R-:W-:Y:S01]  /*10b0*/  FSEL R59, R49, R59, !P2 ;  /* 0x0000003b313b7208 */ /* 0x000fe20005000000 */
[----:B------:R-:W-:Y:S01]  /*10c0*/  DADD R48, R18, R48 ;  /* 0x0000000012307229 */ /* 0x000fe20000000030 */
[----:B------:R-:W-:-:S02]  /*10d0*/  FSEL R53, R24, R61, !P2 ;  /* 0x0000003d18357208 */ /* 0x000fc40005000000 */
[----:B------:R-:W-:Y:S01]  /*10e0*/  FSEL R51, R25, R57, !P2 ;  /* 0x0000003919337208 */ /* 0x000fe20005000000 */
[----:B------:R-:W-:Y:S01]  /*10f0*/  DADD R24, R16, R24 ;  /* 0x0000000010187229 */ /* 0x000fe20000000018 */
[----:B------:R-:W-:Y:S02]  /*1100*/  IADD3 R57, P6, PT, R40, R55, RZ ;  /* 0x0000003728397210 */ /* 0x000fe40007fde0ff */
[----:B------:R-:W-:Y:S02]  /*1110*/  ISETP.NE.AND.EX P1, PT, R41, RZ, PT, P1 ;  /* 0x000000ff2900720c */ /* 0x000fe40003f25310 */
[----:B------:R-:W-:Y:S01]  /*1120*/  ISETP.NE.AND P5, PT, R47, 0x5, PT ;  /* 0x000000052f00780c */ /* 0x000fe20003fa5270 */
[----:B------:R-:W-:Y:S01]  /*1130*/  IMAD.X R61, R41, 0x1, R65, P6 ;  /* 0x00000001293d7824 */ /* 0x000fe200030e0641 */
[----:B------:R-:W-:Y:S02]  /*1140*/  FSEL R18, R48, R18, !P1 ;  /* 0x0000001230127208 */ /* 0x000fe40004800000 */
[----:B------:R-:W-:-:S02]  /*1150*/  FSEL R19, R49, R19, !P1 ;  /* 0x0000001331137208 */ /* 0x000fc40004800000 */
[----:B------:R-:W-:Y:S02]  /*1160*/  FSEL R40, R24, R16, !P1 ;  /* 0x0000001018287208 */ /* 0x000fe40004800000 */
[----:B------:R-:W-:Y:S02]  /*1170*/  FSEL R41, R25, R17, !P1 ;  /* 0x0000001119297208 */ /* 0x000fe40004800000 */
[----:B------:R-:W-:Y:S01]  /*1180*/  SEL R50, R55, R50, !P2 ;  /* 0x0000003237327207 */ /* 0x000fe20005000000 */
[----:B------:R-:W0:Y:S01]  /*1190*/  LDS.64 R24, [UR5+0xe0] ;  /* 0x0000e005ff187984 */ /* 0x000e220008000a00 */
[----:B------:R-:W-:Y:S02]  /*11a0*/  FSEL R55, R18, R63, !P5 ;  /* 0x0000003f12377208 */ /* 0x000fe40006800000 */
[----:B------:R-:W-:Y:S01]  /*11b0*/  FSEL R59, R19, R59, !P5 ;  /* 0x0000003b133b7208 */ /* 0x000fe20006800000 */
[----:B-1----:R-:W-:Y:S01]  /*11c0*/  DADD R18, R22, R18 ;  /* 0x0000000016127229 */ /* 0x002fe20000000012 */
[----:B--2---:R-:W-:Y:S01]  /*11d0*/  ISETP.NE.U32.AND P1, PT, R26, RZ, PT ;  /* 0x000000ff1a00720c */ /* 0x004fe20003f25070 */
[----:B------:R-:W-:Y:S01]  /*11e0*/  DADD R16, R20, R40 ;  /* 0x0000000014107229 */ /* 0x000fe20000000028 */
[----:B------:R-:W-:-:S02]  /*11f0*/  SEL R54, R65, R54, !P2 ;  /* 0x0000003641367207 */ /* 0x000fc40005000000 */
[----:B------:R-:W-:Y:S02]  /*1200*/  ISETP.NE.AND.EX P1, PT, R27, RZ, PT, P1 ;  /* 0x000000ff1b00720c */ /* 0x000fe40003f25310 */
[C---:B------:R-:W-:Y:S02]  /*1210*/  ISETP.NE.AND P4, PT, R47.reuse, 0x6, PT ;  /* 0x000000062f00780c */ /* 0x040fe40003f85270 */
[----:B------:R-:W-:Y:S02]  /*1220*/  ISETP.NE.AND P2, PT, R47, 0x7, PT ;  /* 0x000000072f00780c */ /* 0x000fe40003f45270 */
[----:B------:R-:W-:Y:S02]  /*1230*/  FSEL R22, R18, R22, !P1 ;  /* 0x0000001612167208 */ /* 0x000fe40004800000 */
[----:B------:R-:W-:Y:S02]  /*1240*/  FSEL R23, R19, R23, !P1 ;  /* 0x0000001713177208 */ /* 0x000fe40004800000 */
[----:B------:R-:W-:-:S02]  /*1250*/  FSEL R20, R16, R20, !P1 ;  /* 0x0000001410147208 */ /* 0x000fc40004800000 */
[----:B------:R-:W-:Y:S02]  /*1260*/  FSEL R21, R17, R21, !P1 ;  /* 0x0000001511157208 */ /* 0x000fe40004800000 */
[----:B------:R-:W1:Y:S01]  /*1270*/  LDS.128 R16, [UR5+0xf0] ;  /* 0x0000f005ff107984 */ /* 0x000e620008000c00 */
[----:B------:R-:W-:Y:S02]  /*1280*/  IADD3 R47, P6, PT, R26, R57, RZ ;  /* 0x000000391a2f7210 */ /* 0x000fe40007fde0ff */
[----:B------:R-:W-:Y:S02]  /*1290*/  FSEL R49, R40, R53, !P5 ;  /* 0x0000003528317208 */ /* 0x000fe40006800000 */
[----:B------:R-:W-:Y:S01]  /*12a0*/  SEL R40, R57, R50, !P5 ;  /* 0x0000003239287207 */ /* 0x000fe20006800000 */
[----:B------:R-:W-:Y:S01]  /*12b0*/  IMAD.X R57, R27, 0x1, R61, P6 ;  /* 0x000000011b397824 */ /* 0x000fe200030e063d */
[----:B------:R-:W-:Y:S01]  /*12c0*/  FSEL R51, R41, R51, !P5 ;  /* 0x0000003329337208 */ /* 0x000fe20006800000 */
[----:B---3--:R-:W-:Y:S01]  /*12d0*/  DADD R26, R12, R20 ;  /* 0x000000000c1a7229 */ /* 0x008fe20000000014 */
[----:B------:R-:W-:-:S02]  /*12e0*/  SEL R48, R61, R54, !P5 ;  /* 0x000000363d307207 */ /* 0x000fc40006800000 */
[----:B------:R-:W-:Y:S02]  /*12f0*/  IADD3 R41, P5, PT, R44, R47, RZ ;  /* 0x0000002f2c297210 */ /* 0x000fe40007fbe0ff */
[----:B------:R-:W-:Y:S02]  /*1300*/  FSEL R49, R20, R49, !P4 ;  /* 0x0000003114317208 */ /* 0x000fe40006000000 */
[----:B------:R-:W-:Y:S02]  /*1310*/  FSEL R53, R22, R55, !P4 ;  /* 0x0000003716357208 */ /* 0x000fe40006000000 */
[----:B------:R-:W-:Y:S01]  /*1320*/  SEL R20, R47, R40, !P4 ;  /* 0x000000282f147207 */ /* 0x000fe20006000000 */
[----:B------:R-:W-:Y:S01]  /*1330*/  IMAD.X R47, R45, 0x1, R57, P5 ;  /* 0x000000012d2f7824 */ /* 0x000fe200028e0639 */
[----:B------:R-:W-:Y:S01]  /*1340*/  FSEL R55, R23, R59, !P4 ;  /* 0x0000003b17377208 */ /* 0x000fe20006000000 */
[----:B------:R-:W-:Y:S01]  /*1350*/  DADD R22, R14, R22 ;  /* 0x000000000e167229 */ /* 0x000fe20000000016 */
[----:B------:R-:W-:-:S02]  /*1360*/  ISETP.GE.U32.AND P5, PT, R0, 0x20, PT ;  /* 0x000000200000780c */ /* 0x000fc40003fa6070 */
[----:B------:R-:W-:Y:S02]  /*1370*/  ISETP.NE.U32.AND P1, PT, R44, RZ, PT ;  /* 0x000000ff2c00720c */ /* 0x000fe40003f25070 */
[----:B------:R-:W-:Y:S02]  /*1380*/  FSEL R51, R21, R51, !P4 ;  /* 0x0000003315337208 */ /* 0x000fe40006000000 */
[----:B------:R-:W-:Y:S02]  /*1390*/  ISETP.NE.AND.EX P1, PT, R45, RZ, PT, P1 ;  /* 0x000000ff2d00720c */ /* 0x000fe40003f25310 */
        /* <DEDUP_REMOVED lines=8> */
[----:B------:R-:W-:Y:S01]  /*1420*/  IMAD.MOV.U32 R13, RZ, RZ, R46 ;  /* 0x000000ffff0d7224 */ /* 0x000fe200078e002e */
[----:B0-----:R-:W-:-:S02]  /*1430*/  ISETP.NE.U32.AND P1, PT, R24, RZ, PT ;  /* 0x000000ff1800720c */ /* 0x001fc40003f25070 */
[----:B------:R-:W-:Y:S02]  /*1440*/  SEL R21, R41, R20, !P2 ;  /* 0x0000001429157207 */ /* 0x000fe40005000000 */
[----:B------:R-:W-:Y:S02]  /*1450*/  ISETP.NE.AND.EX P1, PT, R25, RZ, PT, P1 ;  /* 0x000000ff1900720c */ /* 0x000fe40003f25310 */
[----:B------:R-:W-:Y:S02]  /*1460*/  IADD3 R20, P4, PT, R24, R41, RZ ;  /* 0x0000002918147210 */ /* 0x000fe40007f9e0ff */
[----:B------:R-:W-:Y:S02]  /*1470*/  SEL R44, R47, R44, !P2 ;  /* 0x0000002c2f2c7207 */ /* 0x000fe40005000000 */
[----:B------:R-:W-:Y:S02]  /*1480*/  FSEL R45, R22, R53, !P2 ;  /* 0x00000035162d7208 */ /* 0x000fe40005000000 */
[----:B------:R-:W-:-:S02]  /*1490*/  FSEL R48, R23, R55, !P2 ;  /* 0x0000003717307208 */ /* 0x000fc40005000000 */
[----:B------:R-:W-:Y:S02]  /*14a0*/  FSEL R39, R26, R49, !P2 ;  /* 0x000000311a277208 */ /* 0x000fe40005000000 */
[----:B------:R-:W-:Y:S01]  /*14b0*/  FSEL R46, R27, R51, !P2 ;  /* 0x000000331b2e7208 */ /* 0x000fe20005000000 */
[----:B-1----:R-:W-:Y:S06]  /*14c0*/  @!P5 BRA `(.L_x_2125) ;  /* 0x000000000054d947 */ /* 0x002fec0003800000 */
[----:B------:R-:W-:Y:S01]  /*14d0*/  IMAD.MOV.U32 R40, RZ, RZ, R45 ;  /* 0x000000ffff287224 */ /* 0x000fe200078e002d */
[----:B------:R-:W-:Y:S01]  /*14e0*/  ISETP.NE.AND P5, PT, R36, RZ, PT ;  /* 0x000000ff2400720c */ /* 0x000fe20003fa5270 */
[----:B------:R-:W-:Y:S01]  /*14f0*/  IMAD.MOV.U32 R41, RZ, RZ, R48 ;  /* 0x000000ffff297224 */ /* 0x000fe200078e0030 */
[C---:B------:R-:W-:Y:S02]  /*1500*/  ISETP.NE.U32.AND P2, PT, R34.reuse, RZ, PT ;  /* 0x000000ff2200720c */ /* 0x040fe40003f45070 */
[----:B------:R-:W-:Y:S02]  /*1510*/  SEL R34, R34, RZ, P5 ;  /* 0x000000ff22227207 */ /* 0x000fe40002800000 */
[C---:B------:R-:W-:Y:S01]  /*1520*/  ISETP.NE.AND.EX P2, PT, R35.reuse, RZ, PT, P2 ;  /* 0x000000ff2300720c */ /* 0x040fe20003f45320 */
[----:B------:R-:W-:Y:S01]  /*1530*/  DADD R42, R14, R40 ;  /* 0x000000000e2a7229 */ /* 0x000fe20000000028 */
[----:B------:R-:W-:Y:S01]  /*1540*/  IADD3 R34, P6, PT, R34, R21, RZ ;  /* 0x0000001522227210 */ /* 0x000fe20007fde0ff */
[----:B------:R-:W-:Y:S01]  /*1550*/  IMAD.MOV.U32 R40, RZ, RZ, R39 ;  /* 0x000000ffff287224 */ /* 0x000fe200078e0027 */
[----:B------:R-:W-:Y:S01]  /*1560*/  SEL R35, R35, RZ, P5 ;  /* 0x000000ff23237207 */ /* 0x000fe20002800000 */
[----:B------:R-:W-:-:S04]  /*1570*/  IMAD.MOV.U32 R41, RZ, RZ, R46 ;  /* 0x000000ffff297224 */ /* 0x000fc800078e002e */
[----:B------:R-:W-:Y:S02]  /*1580*/  IMAD.X R35, R35, 0x1, R44, P6 ;  /* 0x0000000123237824 */ /* 0x000fe400030e062c */
[----:B------:R-:W-:Y:S01]  /*1590*/  DADD R40, R12, R40 ;  /* 0x000000000c287229 */ /* 0x000fe20000000028 */
[----:B------:R-:W-:Y:S02]  /*15a0*/  @P5 FSEL R45, R42, R14, !P2 ;  /* 0x0000000e2a2d5208 */ /* 0x000fe40005000000 */
[----:B------:R-:W-:-:S03]  /*15b0*/  @P5 FSEL R48, R43, R15, !P2 ;  /* 0x0000000f2b305208 */ /* 0x000fc60005000000 */
[----:B------:R-:W-:Y:S02]  /*15c0*/  IMAD.MOV.U32 R14, RZ, RZ, R45 ;  /* 0x000000ffff0e7224 */ /* 0x000fe400078e002d */
[----:B------:R-:W-:Y:S02]  /*15d0*/  IMAD.MOV.U32 R15, RZ, RZ, R48 ;  /* 0x000000ffff0f7224 */ /* 0x000fe400078e0030 */
[----:B------:R-:W-:Y:S02]  /*15e0*/  @P5 FSEL R39, R40, R12, !P2 ;  /* 0x0000000c28275208 */ /* 0x000fe40005000000 */
[----:B------:R-:W-:-:S03]  /*15f0*/  @P5 FSEL R46, R41, R13, !P2 ;  /* 0x0000000d292e5208 */ /* 0x000fc60005000000 */
[----:B------:R-:W-:Y:S02]  /*1600*/  IMAD.MOV.U32 R12, RZ, RZ, R39 ;  /* 0x000000ffff0c7224 */ /* 0x000fe400078e0027 */
[----:B------:R-:W-:-:S07]  /*1610*/  IMAD.MOV.U32 R13, RZ, RZ, R46 ;  /* 0x000000ffff0d7224 */ /* 0x000fce00078e002e */
.L_x_2125:
[----:B------:R-:W-:Y:S05]  /*1620*/  BSYNC.RECONVERGENT B0 ;  /* 0x0000000000007941 */ /* 0x000fea0003800200 */
.L_x_2124:
[----:B------:R-:W-:Y:S01]  /*1630*/  BSSY.RECONVERGENT B0, `(.L_x_2126) ;  /* 0x000000b000007945 */ /* 0x000fe20003800200 */
[----:B------:R-:W-:Y:S02]  /*1640*/  IMAD.X R21, R25, 0x1, R47, P4 ;  /* 0x0000000119157824 */ /* 0x000fe400020e062f */
[----:B------:R-:W-:Y:S02]  /*1650*/  IMAD.U32 R24, RZ, RZ, UR4 ;  /* 0x00000004ff187e24 */ /* 0x000fe4000f8e00ff */
[----:B------:R-:W-:Y:S01]  /*1660*/  IMAD.MOV.U32 R25, RZ, RZ, R37 ;  /* 0x000000ffff197224 */ /* 0x000fe200078e0025 */
[----:B------:R-:W-:Y:S06]  /*1670*/  @!P3 BRA `(.L_x_2127) ;  /* 0x000000000018b947 */ /* 0x000fec0003800000 */
[C---:B------:R-:W-:Y:S02]  /*1680*/  ISETP.NE.U32.AND P2, PT, R37.reuse, RZ, PT ;  /* 0x000000ff2500720c */ /* 0x040fe40003f45070 */
[----:B------:R-:W-:Y:S02]  /*1690*/  IADD3 R25, P3, PT, R37, R34, RZ ;  /* 0x0000002225197210 */ /* 0x000fe40007f7e0ff */
[----:B------:R-:W-:Y:S02]  /*16a0*/  ISETP.NE.AND.EX P2, PT, RZ, UR4, PT, P2 ;  /* 0x00000004ff007c0c */ /* 0x000fe4000bf45320 */
[----:B------:R-:W-:-:S11]  /*16b0*/  IADD3.X R24, PT, PT, R35, UR4, RZ, P3, !PT ;  /* 0x0000000423187c10 */ /* 0x000fd60009ffe4ff */
[----:B------:R-:W-:Y:S02]  /*16c0*/  @!P2 DADD R4, R4, R12 ;  /* 0x000000000404a229 */ /* 0x000fe4000000000c */
[----:B------:R-:W-:-:S11]  /*16d0*/  @!P2 DADD R6, R6, R14 ;  /* 0x000000000606a229 */ /* 0x000fd6000000000e */
.L_x_2127:
[----:B------:R-:W-:Y:S05]  /*16e0*/  BSYNC.RECONVERGENT B0 ;  /* 0x0000000000007941 */ /* 0x000fea0003800200 */
.L_x_2126:
[----:B------:R-:W-:Y:S01]  /*16f0*/  ISETP.NE.AND P3, PT, R0, RZ, PT ;  /* 0x000000ff0000720c */ /* 0x000fe20003f65270 */
[----:B------:R-:W-:Y:S01]  /*1700*/  DADD R40, R8, R4 ;  /* 0x0000000008287229 */ /* 0x000fe20000000004 */
[----:B------:R-:W-:Y:S01]  /*1710*/  ISETP.GE.U32.AND P2, PT, R20, 0x101, PT ;  /* 0x000001011400780c */ /* 0x000fe20003f46070 */
[----:B------:R-:W-:Y:S01]  /*1720*/  DADD R42, R10, R6 ;  /* 0x000000000a2a7229 */ /* 0x000fe20000000006 */
[----:B------:R-:W-:Y:S01]  /*1730*/  BSSY.RECONVERGENT B0, `(.L_x_2128) ;  /* 0x0000019000007945 */ /* 0x000fe20003800200 */
[----:B------:R-:W-:Y:S01]  /*1740*/  DADD R22, R18, R22 ;  /* 0x0000000012167229 */ /* 0x000fe20000000016 */
[----:B------:R-:W-:Y:S01]  /*1750*/  ISETP.GE.AND.EX P2, PT, R21, RZ, PT, P2 ;  /* 0x000000ff1500720c */ /* 0x000fe20003f46320 */
[----:B------:R-:W-:Y:S01]  /*1760*/  DADD R26, R16, R26 ;  /* 0x00000000101a7229 */ /* 0x000fe2000000001a */
[----:B------:R-:W-:-:S03]  /*1770*/  IADD3 R38, P4, PT, R25, R38, RZ ;  /* 0x0000002619267210 */ /* 0x000fc60007f9e0ff */
[----:B------:R-:W-:Y:S02]  /*1780*/  FSEL R39, R8, R40, P0 ;  /* 0x0000002808277208 */ /* 0x000fe40000000000 */
[----:B------:R-:W-:Y:S02]  /*1790*/  FSEL R36, R10, R42, P0 ;  /* 0x0000002a0a247208 */ /* 0x000fe40000000000 */
[----:B------:R-:W-:Y:S02]  /*17a0*/  FSEL R43, R11, R43, P0 ;  /* 0x0000002b0b2b7208 */ /* 0x000fe40000000000 */
[----:B------:R-:W-:Y:S02]  /*17b0*/  FSEL R40, R9, R41, P0 ;  /* 0x0000002909287208 */ /* 0x000fe40000000000 */
[----:B------:R-:W-:Y:S02]  /*17c0*/  FSEL R10, R22, R18, !P1 ;  /* 0x00000012160a7208 */ /* 0x000fe40004800000 */
[----:B------:R-:W-:-:S02]  /*17d0*/  FSEL R11, R23, R19, !P1 ;  /* 0x00000013170b7208 */ /* 0x000fc40004800000 */
[----:B------:R-:W-:Y:S02]  /*17e0*/  FSEL R8, R26, R16, !P1 ;  /* 0x000000101a087208 */ /* 0x000fe40004800000 */
[----:B------:R-:W-:Y:S01]  /*17f0*/  FSEL R9, R27, R17, !P1 ;  /* 0x000000111b097208 */ /* 0x000fe20004800000 */
[----:B------:R-:W-:Y:S06]  /*1800*/  @P3 BRA `(.L_x_2129) ;  /* 0x00000000002c3947 */ /* 0x000fec0003800000 */
[----:B------:R-:W0:Y:S01]  /*1810*/  LDC.64 R16, c[0x0][0x3b8] ;  /* 0x0000ee00ff107b82 */ /* 0x000e220000000a00 */
[----:B------:R-:W-:Y:S01]  /*1820*/  CS2R R22, SRZ ;  /* 0x0000000000167805 */ /* 0x000fe2000001ff00 */
[----:B------:R-:W-:Y:S01]  /*1830*/  IMAD.MOV.U32 R27, RZ, RZ, 0x65 ;  /* 0x00000065ff1b7424 */ /* 0x000fe200078e00ff */
[----:B------:R-:W-:-:S05]  /*1840*/  CS2R R34, SRZ ;  /* 0x0000000000227805 */ /* 0x000fca000001ff00 */
[----:B------:R-:W1:Y:S01]  /*1850*/  LDC.64 R18, c[0x0][0x3a8] ;  /* 0x0000ea00ff127b82 */ /* 0x000e620000000a00 */
[----:B0-----:R0:W-:Y:S04]  /*1860*/  ST.E.128.STRONG.GPU desc[UR8][R16.64+0x400], R20 ;  /* 0x0004001410007985 */ /* 0x0011e8000c10fd08 */
[----:B------:R0:W-:Y:S01]  /*1870*/  ST.E.128.STRONG.GPU desc[UR8][R16.64+0x410], R8 ;  /* 0x0004100810007985 */ /* 0x0001e2000c10fd08 */
[----:B------:R-:W-:Y:S06]  /*1880*/  MEMBAR.ALL.GPU ;  /* 0x0000000000007992 */ /* 0x000fec000000a000 */
[----:B------:R-:W-:-:S00]  /*1890*/  ERRBAR ;  /* 0x00000000000079ab */ /* 0x000fc00000000000 */
[----:B------:R-:W-:Y:S06]  /*18a0*/  CGAERRBAR ;  /* 0x00000000000075ab */ /* 0x000fec0000000000 */
[----:B-1----:R0:W-:Y:S02]  /*18b0*/  ST.E.STRONG.GPU desc[UR8][R18.64+0x80], R27 ;  /* 0x0000801b12007985 */ /* 0x0021e4000c10f908 */
.L_x_2129:
[----:B------:R-:W-:Y:S05]  /*18c0*/  BSYNC.RECONVERGENT B0 ;  /* 0x0000000000007941 */ /* 0x000fea0003800200 */
.L_x_2128:
[----:B0-----:R-:W-:Y:S02]  /*18d0*/  IMAD.X R23, RZ, RZ, R24, P4 ;  /* 0x000000ffff177224 */ /* 0x001fe400020e0618 */
[----:B------:R-:W-:Y:S02]  /*18e0*/  IMAD.MOV.U32 R10, RZ, RZ, R36 ;  /* 0x000000ffff0a7224 */ /* 0x000fe400078e0024 */
[----:B------:R-:W-:Y:S02]  /*18f0*/  IMAD.MOV.U32 R11, RZ, RZ, R43 ;  /* 0x000000ffff0b7224 */ /* 0x000fe400078e002b */
[----:B------:R-:W-:Y:S02]  /*1900*/  IMAD.MOV.U32 R8, RZ, RZ, R39 ;  /* 0x000000ffff087224 */ /* 0x000fe400078e0027 */
[----:B------:R-:W-:Y:S01]  /*1910*/  IMAD.MOV.U32 R9, RZ, RZ, R40 ;  /* 0x000000ffff097224 */ /* 0x000fe200078e0028 */
[----:B------:R-:W-:Y:S06]  /*1920*/  @!P2 BRA `(.L_x_2130) ;  /* 0x0000000400a8a947 */ /* 0x000fec0003800000 */
[----:B------:R-:W-:Y:S01]  /*1930*/  BAR.SYNC.DEFER_BLOCKING 0x0 ;  /* 0x0000000000007b1d */ /* 0x000fe20000010000 */
[----:B------:R-:W-:Y:S02]  /*1940*/  ISETP.NE.U32.AND P0, PT, R37, RZ, PT ;  /* 0x000000ff2500720c */ /* 0x000fe40003f05070 */
[----:B------:R-:W-:Y:S02]  /*1950*/  ISETP.NE.U32.AND P1, PT, R32, R30, PT ;  /* 0x0000001e2000720c */ /* 0x000fe40003f25070 */
[----:B------:R-:W-:Y:S02]  /*1960*/  ISETP.NE.U32.AND P2, PT, R30, R28, PT ;  /* 0x0000001c1e00720c */ /* 0x000fe40003f45070 */
[----:B------:R-:W-:Y:S02]  /*1970*/  ISETP.NE.AND.EX P0, PT, RZ, UR4, PT, P0 ;  /* 0x00000004ff007c0c */ /* 0x000fe4000bf05300 */
[----:B------:R-:W-:Y:S02]  /*1980*/  ISETP.NE.AND.EX P1, PT, R33, R31, PT, P1 ;  /* 0x0000001f2100720c */ /* 0x000fe40003f25310 */
[----:B------:R-:W-:-:S02]  /*1990*/  ISETP.NE.AND.EX P2, PT, R31, R29, PT, P2 ;  /* 0x0000001d1f00720c */ /* 0x000fc40003f45320 */
[----:B------:R-:W-:-:S07]  /*19a0*/  ISETP.GT.U32.AND P3, PT, R20, R0, PT ;  /* 0x000000001400720c */ /* 0x000fce0003f64070 */
[----:B------:R-:W-:Y:S02]  /*19b0*/  @P0 LEA R17, R34, UR5, 0x5 ;  /* 0x0000000522110c11 */ /* 0x000fe4000f8e28ff */
[----:B------:R-:W-:Y:S02]  /*19c0*/  @P1 LEA R25, R25, UR5, 0x5 ;  /* 0x0000000519191c11 */ /* 0x000fe4000f8e28ff */
[----:B------:R-:W-:Y:S01]  /*19d0*/  @P2 LEA R19, R38, UR5, 0x5 ;  /* 0x0000000526132c11 */ /* 0x000fe2000f8e28ff */
[----:B------:R0:W-:Y:S04]  /*19e0*/  @P0 STS.128 [R17+0x10], R12 ;  /* 0x0000100c11000388 */ /* 0x0001e80000000c00 */
[----:B------:R0:W-:Y:S01]  /*19f0*/  @P0 STS.64 [R17], R2 ;  /* 0x0000000211000388 */ /* 0x0001e20000000a00 */
[----:B------:R-:W-:-:S03]  /*1a00*/  ISETP.GT.U32.AND.EX P0, PT, R21, RZ, PT, P3 ;  /* 0x000000ff1500720c */ /* 0x000fc60003f04130 */
[----:B------:R0:W-:Y:S04]  /*1a10*/  @P1 STS.128 [R25+0x10], R4 ;  /* 0x0000100419001388 */ /* 0x0001e80000000c00 */
[----:B------:R0:W-:Y:S04]  /*1a20*/  @P1 STS.64 [R25], R32 ;  /* 0x0000002019001388 */ /* 0x0001e80000000a00 */
[----:B------:R0:W-:Y:S04]  /*1a30*/  @P2 STS.128 [R19+0x10], R8 ;  /* 0x0000100813002388 */ /* 0x0001e80000000c00 */
[----:B------:R0:W-:Y:S01]  /*1a40*/  @P2 STS.64 [R19], R30 ;  /* 0x0000001e13002388 */ /* 0x0001e20000000a00 */
[----:B------:R-:W-:Y:S06]  /*1a50*/  BAR.SYNC.DEFER_BLOCKING 0x0 ;  /* 0x0000000000007b1d */ /* 0x000fec0000010000 */
[----:B------:R-:W-:Y:S05]  /*1a60*/  @!P0 EXIT ;  /* 0x000000000000894d */ /* 0x000fea0003800000 */
[----:B------:R-:W-:Y:S01]  /*1a70*/  IMAD.MOV.U32 R37, RZ, RZ, R0 ;  /* 0x000000ffff257224 */ /* 0x000fe200078e0000 */
[----:B------:R-:W1:Y:S01]  /*1a80*/  LDCU.128 UR16, c[0x0][0x390] ;  /* 0x00007200ff1077ac */ /* 0x000e620008000c00 */
[----:B0-----:R-:W-:Y:S01]  /*1a90*/  IMAD.MOV.U32 R32, RZ, RZ, RZ ;  /* 0x000000ffff207224 */ /* 0x001fe200078e00ff */
[----:B------:R-:W-:Y:S02]  /*1aa0*/  BSSY.RECONVERGENT B0, `(.L_x_2131) ;  /* 0x000002a000007945 */ /* 0x000fe40003800200 */
        /* <DEDUP_REMOVED lines=9> */
[----:B-1----:R-:W-:Y:S05]  /*1b40*/  @!P1 BRA `(.L_x_2132) ;  /* 0x00000000007c9947 */ /* 0x002fea0003800000 */
[----:B------:R-:W0:Y:S01]  /*1b50*/  LDCU.128 UR12, c[0x0][0x390] ;  /* 0x00007200ff0c77ac */ /* 0x000e220008000c00 */
[----:B------:R-:W-:Y:S01]  /*1b60*/  SHF.R.U64 R16, R3, 0x8, R2 ;  /* 0x0000000803107819 */ /* 0x000fe20000001202 */
[----:B------:R-:W-:Y:S01]  /*1b70*/  IMAD.MOV.U32 R17, RZ, RZ, RZ ;  /* 0x000000ffff117224 */ /* 0x000fe200078e00ff */
[----:B------:R-:W-:-:S03]  /*1b80*/  LEA R0, R0, UR5, 0x5 ;  /* 0x0000000500007c11 */ /* 0x000fc6000f8e28ff */
[----:B------:R-:W-:Y:S02]  /*1b90*/  VIADD R16, R16, 0x1 ;  /* 0x0000000110107836 */ /* 0x000fe40000000000 */
[----:B------:R-:W-:-:S03]  /*1ba0*/  VIADD R0, R0, 0x10 ;  /* 0x0000001000007836 */ /* 0x000fc60000000000 */
[----:B------:R-:W-:Y:S02]  /*1bb0*/  LOP3.LUT R16, R16, 0x3, RZ, 0xc0, !PT ;  /* 0x0000000310107812 */ /* 0x000fe400078ec0ff */
[C---:B0-----:R-:W-:Y:S02]  /*1bc0*/  LEA R14, P1, R37.reuse, UR14, 0x4 ;  /* 0x0000000e250e7c11 */ /* 0x041fe4000f8220ff */
[C---:B------:R-:W-:Y:S02]  /*1bd0*/  LEA R12, P2, R37.reuse, UR12, 0x3 ;  /* 0x0000000c250c7c11 */ /* 0x040fe4000f8418ff */
[C-C-:B------:R-:W-:Y:S02]  /*1be0*/  LEA.HI.X R15, R37.reuse, UR15, R32.reuse, 0x4, P1 ;  /* 0x0000000f250f7c11 */ /* 0x140fe400088f2420 */
[----:B------:R-:W-:Y:S02]  /*1bf0*/  LEA.HI.X R13, R37, UR13, R32, 0x3, P2 ;  /* 0x0000000d250d7c11 */ /* 0x000fe400090f1c20 */
[----:B------:R-:W-:-:S04]  /*1c00*/  LEA R37, P1, R16, R37, 0x8 ;  /* 0x0000002510257211 */ /* 0x000fc800078240ff */
[----:B------:R-:W-:-:S09]  /*1c10*/  LEA.HI.X R32, R16, R32, R17, 0x8, P1 ;  /* 0x0000002010207211 */ /* 0x000fd200008f4411 */
.L_x_2133:
[----:B0-----:R-:W0:Y:S01]  /*1c20*/  LDS.64 R2, [R0+-0x10] ;  /* 0xfffff00000027984 */ /* 0x001e220000000a00 */
[----:B------:R-:W-:Y:S01]  /*1c30*/  IMAD.MOV.U32 R8, RZ, RZ, R12 ;  /* 0x000000ffff087224 */ /* 0x000fe200078e000c */
[----:B------:R-:W-:Y:S01]  /*1c40*/  IADD3 R16, P1, PT, R16, -0x1, RZ ;  /* 0xffffffff10107810 */ /* 0x000fe20007f3e0ff */
[----:B------:R-:W-:Y:S01]  /*1c50*/  IMAD.MOV.U32 R9, RZ, RZ, R13 ;  /* 0x000000ffff097224 */ /* 0x000fe200078e000d */
[----:B------:R1:W2:Y:S01]  /*1c60*/  LDS.128 R4, [R0] ;  /* 0x0000000000047984 */ /* 0x0002a20000000c00 */
[----:B------:R-:W-:Y:S01]  /*1c70*/  IMAD.MOV.U32 R10, RZ, RZ, R14 ;  /* 0x000000ffff0a7224 */ /* 0x000fe200078e000e */
[----:B------:R-:W-:Y:S01]  /*1c80*/  IADD3.X R17, PT, PT, R17, -0x1, RZ, P1, !PT ;  /* 0xffffffff11117810 */ /* 0x000fe20000ffe4ff */
[----:B------:R-:W-:Y:S01]  /*1c90*/  IMAD.MOV.U32 R11, RZ, RZ, R15 ;  /* 0x000000ffff0b7224 */ /* 0x000fe200078e000f */
[----:B------:R-:W-:Y:S02]  /*1ca0*/  ISETP.NE.U32.AND P1, PT, R16, RZ, PT ;  /* 0x000000ff1000720c */ /* 0x000fe40003f25070 */
[----:B------:R-:W-:-:S02]  /*1cb0*/  IADD3 R14, P2, PT, R14, 0x1000, RZ ;  /* 0x000010000e0e7810 */ /* 0x000fc40007f5e0ff */
[----:B------:R-:W-:Y:S01]  /*1cc0*/  ISETP.NE.AND.EX P1, PT, R17, RZ, PT, P1 ;  /* 0x000000ff1100720c */ /* 0x000fe20003f25310 */
[----:B-1----:R-:W-:Y:S01]  /*1cd0*/  VIADD R0, R0, 0x2000 ;  /* 0x0000200000007836 */ /* 0x002fe20000000000 */
[----:B------:R-:W-:Y:S01]  /*1ce0*/  IADD3 R12, P3, PT, R12, 0x800, RZ ;  /* 0x000008000c0c7810 */ /* 0x000fe20007f7e0ff */
[----:B------:R-:W-:-:S04]  /*1cf0*/  IMAD.X R15, RZ, RZ, R15, P2 ;  /* 0x000000ffff0f7224 */ /* 0x000fc800010e060f */
[----:B------:R-:W-:Y:S01]  /*1d00*/  IMAD.X R13, RZ, RZ, R13, P3 ;  /* 0x000000ffff0d7224 */ /* 0x000fe200018e060d */
[----:B0-----:R0:W-:Y:S04]  /*1d10*/  STG.E.64 desc[UR8][R8.64], R2 ;  /* 0x0000000208007986 */ /* 0x0011e8000c101b08 */
[----:B--2---:R0:W-:Y:S01]  /*1d20*/  STG.E.128 desc[UR8][R10.64], R4 ;  /* 0x000000040a007986 */ /* 0x0041e2000c101d08 */
[----:B------:R-:W-:Y:S05]  /*1d30*/  @P1 BRA `(.L_x_2133) ;  /* 0xfffffffc00b81947 */ /* 0x000fea000383ffff */
.L_x_2132:
[----:B------:R-:W-:Y:S05]  /*1d40*/  BSYNC.RECONVERGENT B0 ;  /* 0x0000000000007941 */ /* 0x000fea0003800200 */
.L_x_2131:
[----:B------:R-:W-:Y:S05]  /*1d50*/  @!P0 EXIT ;  /* 0x000000000000894d */ /* 0x000fea0003800000 */
.L_x_2134:
[C---:B------:R-:W-:Y:S01]  /*1d60*/  LEA R0, R37.reuse, UR5, 0x5 ;  /* 0x0000000525007c11 */ /* 0x040fe2000f8e28ff */
[C---:B-1----:R-:W-:Y:S01]  /*1d70*/  IMAD.SHL.U32 R24, R37.reuse, 0x8, RZ ;  /* 0x0000000825187824 */ /* 0x042fe200078e00ff */
[C-C-:B------:R-:W-:Y:S01]  /*1d80*/  SHF.L.U64.HI R33, R37.reuse, 0x3, R32.reuse ;  /* 0x0000000325217819 */ /* 0x140fe20000010220 */
[C---:B------:R-:W-:Y:S01]  /*1d90*/  IMAD.SHL.U32 R26, R37.reuse, 0x10, RZ ;  /* 0x00000010251a7824 */ /* 0x040fe200078e00ff */
[C---:B------:R-:W-:Y:S01]  /*1da0*/  SHF.L.U64.HI R27, R37.reuse, 0x4, R32 ;  /* 0x00000004251b7819 */ /* 0x040fe20000010220 */
[----:B0-----:R-:W0:Y:S01]  /*1db0*/  LDS.64 R2, [R0] ;  /* 0x0000000000027984 */ /* 0x001e220000000a00 */
[C---:B------:R-:W-:Y:S01]  /*1dc0*/  IADD3 R32, P0, PT, R24.reuse, UR16, RZ ;  /* 0x0000001018207c10 */ /* 0x040fe2000ff1e0ff */
[----:B------:R-:W-:Y:S01]  /*1dd0*/  VIADD R37, R37, 0x400 ;  /* 0x0000040025257836 */ /* 0x000fe20000000000 */
[----:B------:R-:W-:Y:S01]  /*1de0*/  LOP3.LUT R24, R24, 0xfffffff8, RZ, 0xc0, !PT ;  /* 0xfffffff818187812 */ /* 0x000fe200078ec0ff */
[----:B------:R-:W1:Y:S01]  /*1df0*/  LDS.128 R12, [R0+0x10] ;  /* 0x00001000000c7984 */ /* 0x000e620000000c00 */
[----:B------:R-:W-:-:S02]  /*1e00*/  IADD3 R34, P1, PT, R26, UR18, RZ ;  /* 0x000000121a227c10 */ /* 0x000fc4000ff3e0ff */
[----:B------:R-:W-:Y:S01]  /*1e10*/  LOP3.LUT R26, R26, 0xfffffff0, RZ, 0xc0, !PT ;  /* 0xfffffff01a1a7812 */ /* 0x000fe200078ec0ff */
[----:B------:R-:W2:Y:S01]  /*1e20*/  LDS.64 R22, [R0+0x2000] ;  /* 0x0020000000167984 */ /* 0x000ea20000000a00 */
[C---:B------:R-:W-:Y:S02]  /*1e30*/  LOP3.LUT R25, R33.reuse, 0x7, RZ, 0xc0, !PT ;  /* 0x0000000721197812 */ /* 0x040fe400078ec0ff */
[----:B------:R-:W-:Y:S01]  /*1e40*/  IADD3.X R33, PT, PT, R33, UR17, RZ, P0, !PT ;  /* 0x0000001121217c10 */ /* 0x000fe200087fe4ff */
[----:B------:R-:W3:Y:S01]  /*1e50*/  LDS.128 R8, [R0+0x2010] ;  /* 0x0020100000087984 */ /* 0x000ee20000000c00 */
[----:B------:R-:W-:Y:S02]  /*1e60*/  IADD3 R24, P0, PT, R24, UR16, RZ ;  /* 0x0000001018187c10 */ /* 0x000fe4000ff1e0ff */
[----:B------:R-:W-:Y:S01]  /*1e70*/  IADD3.X R35, PT, PT, R27, UR19, RZ, P1, !PT ;  /* 0x000000131b237c10 */ /* 0x000fe20008ffe4ff */
[----:B------:R-:W4:Y:S01]  /*1e80*/  LDS.64 R28, [R0+0x4000] ;  /* 0x00400000001c7984 */ /* 0x000f220000000a00 */
[----:B------:R-:W-:-:S02]  /*1e90*/  IADD3 R26, P1, PT, R26, UR18, RZ ;  /* 0x000000121a1a7c10 */ /* 0x000fc4000ff3e0ff */
[----:B------:R-:W-:Y:S01]  /*1ea0*/  IADD3.X R25, PT, PT, R25, UR17, RZ, P0, !PT ;  /* 0x0000001119197c10 */ /* 0x000fe200087fe4ff */
[----:B------:R-:W5:Y:S01]  /*1eb0*/  LDS.128 R4, [R0+0x4010] ;  /* 0x0040100000047984 */ /* 0x000f620000000c00 */
[----:B------:R-:W-:-:S03]  /*1ec0*/  ISETP.GT.U32.AND P0, PT, R20, R37, PT ;  /* 0x000000251400720c */ /* 0x000fc60003f04070 */
[----:B------:R-:W5:Y:S01]  /*1ed0*/  LDS.64 R30, [R0+0x6000] ;  /* 0x00600000001e7984 */ /* 0x000f620000000a00 */
[----:B------:R-:W-:-:S03]  /*1ee0*/  ISETP.GT.U32.AND.EX P0, PT, R21, RZ, PT, P0 ;  /* 0x000000ff1500720c */ /* 0x000fc60003f04100 */
[----:B------:R0:W5:Y:S02]  /*1ef0*/  LDS.128 R16, [R0+0x6010] ;  /* 0x0060100000107984 */ /* 0x0001640000000c00 */
[----:B0-----:R-:W-:-:S04]  /*1f00*/  LOP3.LUT R0, R27, 0xf, RZ, 0xc0, !PT ;  /* 0x0000000f1b007812 */ /* 0x001fc800078ec0ff */
[----:B------:R-:W-:Y:S01]  /*1f10*/  IADD3.X R27, PT, PT, R0, UR19, RZ, P1, !PT ;  /* 0x00000013001b7c10 */ /* 0x000fe20008ffe4ff */
[----:B------:R0:W-:Y:S04]  /*1f20*/  STG.E.64 desc[UR8][R32.64], R2 ;  /* 0x0000000220007986 */ /* 0x0001e8000c101b08 */
[----:B-1----:R1:W-:Y:S04]  /*1f30*/  STG.E.128 desc[UR8][R34.64], R12 ;  /* 0x0000000c22007986 */ /* 0x0023e8000c101d08 */
[----:B--2---:R1:W-:Y:S04]  /*1f40*/  STG.E.64 desc[UR8][R24.64+0x800], R22 ;  /* 0x0008001618007986 */ /* 0x0043e8000c101b08 */
[----:B---3--:R1:W-:Y:S01]  /*1f50*/  STG.E.128 desc[UR8][R26.64+0x1000], R8 ;  /* 0x001000081a007986 */ /* 0x0083e2000c101d08 */
[----:B0-----:R-:W-:-:S03]  /*1f60*/  IMAD.MOV.U32 R32, RZ, RZ, RZ ;  /* 0x000000ffff207224 */ /* 0x001fc600078e00ff */
[----:B----4-:R1:W-:Y:S04]  /*1f70*/  STG.E.64 desc[UR8][R24.64+0x1000], R28 ;  /* 0x0010001c18007986 */ /* 0x0103e8000c101b08 */
[----:B-----5:R1:W-:Y:S04]  /*1f80*/  STG.E.128 desc[UR8][R26.64+0x2000], R4 ;  /* 0x002000041a007986 */ /* 0x0203e8000c101d08 */
[----:B------:R1:W-:Y:S04]  /*1f90*/  STG.E.64 desc[UR8][R24.64+0x1800], R30 ;  /* 0x0018001e18007986 */ /* 0x0003e8000c101b08 */
[----:B------:R1:W-:Y:S01]  /*1fa0*/  STG.E.128 desc[UR8][R26.64+0x3000], R16 ;  /* 0x003000101a007986 */ /* 0x0003e2000c101d08 */
[----:B------:R-:W-:Y:S05]  /*1fb0*/  @P0 BRA `(.L_x_2134) ;  /* 0xfffffffc00680947 */ /* 0x000fea000383ffff */
[----:B------:R-:W-:Y:S05]  /*1fc0*/  EXIT ;  /* 0x000000000000794d */ /* 0x000fea0003800000 */
.L_x_2130:
[----:B------:R-:W-:Y:S01]  /*1fd0*/  ISETP.NE.U32.AND P1, PT, R37, RZ, PT ;  /* 0x000000ff2500720c */ /* 0x000fe20003f25070 */
[----:B------:R-:W-:Y:S01]  /*1fe0*/  BSSY.RECONVERGENT B0, `(.L_x_2135) ;  /* 0x000000e000007945 */ /* 0x000fe20003800200 */
[----:B------:R-:W-:Y:S02]  /*1ff0*/  ISETP.NE.U32.AND P0, PT, R30, R28, PT ;  /* 0x0000001c1e00720c */ /* 0x000fe40003f05070 */
[----:B------:R-:W-:Y:S02]  /*2000*/  ISETP.NE.AND.EX P1, PT, RZ, UR4, PT, P1 ;  /* 0x00000004ff007c0c */ /* 0x000fe4000bf25310 */
[----:B------:R-:W-:Y:S02]  /*2010*/  ISETP.NE.U32.AND P2, PT, R32, R30, PT ;  /* 0x0000001e2000720c */ /* 0x000fe40003f45070 */
[----:B------:R-:W-:Y:S02]  /*2020*/  ISETP.NE.AND.EX P0, PT, R31, R29, PT, P0 ;  /* 0x0000001d1f00720c */ /* 0x000fe40003f05300 */
[----:B------:R-:W-:-:S07]  /*2030*/  ISETP.NE.AND.EX P2, PT, R33, R31, PT, P2 ;  /* 0x0000001f2100720c */ /* 0x000fce0003f45320 */
[----:B------:R-:W-:Y:S06]  /*2040*/  @!P1 BRA `(.L_x_2136) ;  /* 0x00000000001c9947 */ /* 0x000fec0003800000 */
[----:B------:R-:W0:Y:S02]  /*2050*/  LDCU.128 UR4, c[0x0][0x390] ;  /* 0x00007200ff0477ac */ /* 0x000e240008000c00 */
[C---:B0-----:R-:W-:Y:S02]  /*2060*/  LEA R16, P1, R34.reuse, UR4, 0x3 ;  /* 0x0000000422107c11 */ /* 0x041fe4000f8218ff */
[C---:B------:R-:W-:Y:S02]  /*2070*/  LEA R18, P3, R34.reuse, UR6, 0x4 ;  /* 0x0000000622127c11 */ /* 0x040fe4000f8620ff */
[C-C-:B------:R-:W-:Y:S02]  /*2080*/  LEA.HI.X R17, R34.reuse, UR5, R35.reuse, 0x3, P1 ;  /* 0x0000000522117c11 */ /* 0x140fe400088f1c23 */
[----:B------:R-:W-:-:S03]  /*2090*/  LEA.HI.X R19, R34, UR7, R35, 0x4, P3 ;  /* 0x0000000722137c11 */ /* 0x000fc600098f2423 */
[----:B------:R0:W-:Y:S04]  /*20a0*/  STG.E.64 desc[UR8][R16.64], R2 ;  /* 0x0000000210007986 */ /* 0x0001e8000c101b08 */
[----:B------:R0:W-:Y:S02]  /*20b0*/  STG.E.128 desc[UR8][R18.64], R12 ;  /* 0x0000000c12007986 */ /* 0x0001e4000c101d08 */
.L_x_2136:
[----:B------:R-:W-:Y:S05]  /*20c0*/  BSYNC.RECONVERGENT B0 ;  /* 0x0000000000007941 */ /* 0x000fea0003800200 */
.L_x_2135:
[----:B------:R-:W-:Y:S04]  /*20d0*/  BSSY.RECONVERGENT B0, `(.L_x_2137) ;  /* 0x0000009000007945 */ /* 0x000fe80003800200 */
[----:B------:R-:W-:Y:S05]  /*20e0*/  @!P2 BRA `(.L_x_2138) ;  /* 0x00000000001ca947 */ /* 0x000fea0003800000 */
[----:B------:R-:W0:Y:S02]  /*20f0*/  LDCU.128 UR4, c[0x0][0x390] ;  /* 0x00007200ff0477ac */ /* 0x000e240008000c00 */
[C---:B0-----:R-:W-:Y:S02]  /*2100*/  LEA R2, P1, R25.reuse, UR4, 0x3 ;  /* 0x0000000419027c11 */ /* 0x041fe4000f8218ff */
[C---:B------:R-:W-:Y:S02]  /*2110*/  LEA R12, P2, R25.reuse, UR6, 0x4 ;  /* 0x00000006190c7c11 */ /* 0x040fe4000f8420ff */
[C-C-:B------:R-:W-:Y:S02]  /*2120*/  LEA.HI.X R3, R25.reuse, UR5, R24.reuse, 0x3, P1 ;  /* 0x0000000519037c11 */ /* 0x140fe400088f1c18 */
[----:B------:R-:W-:-:S03]  /*2130*/  LEA.HI.X R13, R25, UR7, R24, 0x4, P2 ;  /* 0x00000007190d7c11 */ /* 0x000fc600090f2418 */
[----:B------:R1:W-:Y:S04]  /*2140*/  STG.E.64 desc[UR8][R2.64], R32 ;  /* 0x0000002002007986 */ /* 0x0003e8000c101b08 */
[----:B------:R1:W-:Y:S02]  /*2150*/  STG.E.128 desc[UR8][R12.64], R4 ;  /* 0x000000040c007986 */ /* 0x0003e4000c101d08 */
.L_x_2138:
[----:B------:R-:W-:Y:S05]  /*2160*/  BSYNC.RECONVERGENT B0 ;  /* 0x0000000000007941 */ /* 0x000fea0003800200 */
.L_x_2137:
[----:B------:R-:W-:Y:S05]  /*2170*/  @!P0 EXIT ;  /* 0x000000000000894d */ /* 0x000fea0003800000 */
[----:B------:R-:W0:Y:S02]  /*2180*/  LDCU.128 UR4, c[0x0][0x390] ;  /* 0x00007200ff0477ac */ /* 0x000e240008000c00 */
[C---:B01----:R-:W-:Y:S02]  /*2190*/  LEA R2, P0, R38.reuse, UR4, 0x3 ;  /* 0x0000000426027c11 */ /* 0x043fe4000f8018ff */
[C---:B------:R-:W-:Y:S02]  /*21a0*/  LEA R4, P1, R38.reuse, UR6, 0x4 ;  /* 0x0000000626047c11 */ /* 0x040fe4000f8220ff */
[C-C-:B------:R-:W-:Y:S02]  /*21b0*/  LEA.HI.X R3, R38.reuse, UR5, R23.reuse, 0x3, P0 ;  /* 0x0000000526037c11 */ /* 0x140fe400080f1c17 */
[----:B------:R-:W-:-:S03]  /*21c0*/  LEA.HI.X R5, R38, UR7, R23, 0x4, P1 ;  /* 0x0000000726057c11 */ /* 0x000fc600088f2417 */
[----:B------:R-:W-:Y:S04]  /*21d0*/  STG.E.64 desc[UR8][R2.64], R30 ;  /* 0x0000001e02007986 */ /* 0x000fe8000c101b08 */
[----:B------:R-:W-:Y:S01]  /*21e0*/  STG.E.128 desc[UR8][R4.64], R8 ;  /* 0x0000000804007986 */ /* 0x000fe2000c101d08 */
[----:B------:R-:W-:Y:S05]  /*21f0*/  EXIT ;  /* 0x000000000000794d */ /* 0x000fea0003800000 */
.L_x_2123:
        /* <DEDUP_REMOVED lines=17> */
[----:B------:R1:W2:Y:S01]  /*2310*/  LDG.E.128.CONSTANT R28, desc[UR8][R22.64+0x400] ;  /* 0x00040008161c7981 */ /* 0x0002a2000c1e9d00 */
[----:B------:R-:W-:Y:S02]  /*2320*/  ISETP.NE.AND P3, PT, R5, RZ, PT ;  /* 0x000000ff0500720c */ /* 0x000fe40003f65270 */
[----:B------:R-:W-:-:S11]  /*2330*/  CS2R R50, SRZ ;  /* 0x0000000000327805 */ /* 0x000fd6000001ff00 */
[----:B------:R-:W0:Y:S02]  /*2340*/  @!P3 LDC.64 R6, c[0x0][0x380] ;  /* 0x0000e000ff06bb82 */ /* 0x000e240000000a00 */
[----:B0-----:R-:W-:-:S05]  /*2350*/  @!P3 IMAD.WIDE.U32 R6, R0, 0x1800, R6 ;  /* 0x000018000006b825 */ /* 0x001fca00078e0006 */
[----:B------:R0:W2:Y:S01]  /*2360*/  @!P3 LDG.E.64.CONSTANT R50, desc[UR8][R6.64+-0x8] ;  /* 0xfffff8080632b981 */ /* 0x0000a2000c1e9b00 */
[----:B------:R-:W1:Y:S01]  /*2370*/  S2UR UR5, SR_CgaCtaId ;  /* 0x00000000000579c3 */ /* 0x000e620000008800 */
[----:B------:R-:W-:Y:S01]  /*2380*/  SHF.R.U32.HI R3, RZ, 0x5, R5 ;  /* 0x00000005ff037819 */ /* 0x000fe20000011605 */
[----:B------:R-:W-:Y:S01]  /*2390*/  UMOV UR4, 0x400 ;  /* 0x0000040000047882 */ /* 0x000fe20000000000 */
[----:B------:R-:W0:Y:S01]  /*23a0*/  S2R R2, SR_LANEID ;  /* 0x0000000000027919 */ /* 0x000e220000000000 */
[----:B------:R-:W-:Y:S02]  /*23b0*/  ISETP.NE.AND P0, PT, R5, RZ, PT ;  /* 0x000000ff0500720c */ /* 0x000fe40003f05270 */
[----:B------:R-:W-:Y:S01]  /*23c0*/  ISETP.NE.AND P5, PT, R3, 0x4, PT ;  /* 0x000000040300780c */ /* 0x000fe20003fa5270 */
[----:B-1----:R-:W-:-:S06]  /*23d0*/  ULEA UR4, UR5, UR4, 0x18 ;  /* 0x0000000405047291 */ /* 0x002fcc000f8ec0ff */
[----:B------:R-:W-:Y:S01]  /*23e0*/  LEA R33, R5, UR4, 0x3 ;  /* 0x0000000405217c11 */ /* 0x000fe2000f8e18ff */
[----:B0-----:R-:W-:Y:S01]  /*23f0*/  IMAD R23, R3, 0x60, R2 ;  /* 0x0000006003177824 */ /* 0x001fe200078e0202 */
[----:B------:R-:W-:-:S03]  /*2400*/  ISETP.NE.AND P4, PT, R2, 0x1f, PT ;  /* 0x0000001f0200780c */ /* 0x000fc60003f85270 */
[----:B------:R-:W-:Y:S01]  /*2410*/  IMAD R27, R2, 0x2, R23 ;  /* 0x00000002021b7824 */ /* 0x000fe200078e0217 */
[----:B------:R-:W-:-:S05]  /*2420*/  LEA R25, R23, UR4, 0x3 ;  /* 0x0000000417197c11 */ /* 0x000fca000f8e18ff */
[--C-:B------:R-:W-:Y:S02]  /*2430*/  IMAD R4, R2, 0x10, R25.reuse ;  /* 0x0000001002047824 */ /* 0x100fe400078e0219 */
[----:B------:R-:W-:Y:S02]  /*2440*/  IMAD R7, R23, 0x8, R25 ;  /* 0x0000000817077824 */ /* 0x000fe400078e0219 */
[----:B------:R-:W-:Y:S01]  /*2450*/  IMAD R32, R27, 0x8, R4 ;  /* 0x000000081b207824 */ /* 0x000fe200078e0204 */
[----:B------:R-:W-:Y:S01]  /*2460*/  @!P4 LEA R43, R3, UR4, 0x5 ;  /* 0x00000004032bcc11 */ /* 0x000fe2000f8e28ff */
        /* <DEDUP_REMOVED lines=9> */
[----:B------:R2:W-:Y:S04]  /*2500*/  STS.128 [R7+0x200], R16 ;  /* 0x0002001007007388 */ /* 0x0005e80000000c00 */
[----:B------:R-:W-:Y:S01]  /*2510*/  STS.128 [R7+0x400], R28 ;  /* 0x0004001c07007388 */ /* 0x000fe20000000c00 */
[----:B------:R-:W-:-:S03]  /*2520*/  NOP ;  /* 0x0000000000007918 */ /* 0x000fc60000000000 */
[----:B------:R-:W-:Y:S01]  /*2530*/  LDS.128 R20, [R32] ;  /* 0x0000000020147984 */ /* 0x000fe20000000c00 */
[----:B0-----:R-:W-:Y:S02]  /*2540*/  ISETP.NE.U32.AND P1, PT, R48, R46, PT ;  /* 0x0000002e3000720c */ /* 0x001fe40003f25070 */
[----:B-1----:R-:W-:Y:S01]  /*2550*/  ISETP.NE.U32.AND P2, PT, R46, R44, PT ;  /* 0x0000002c2e00720c */ /* 0x002fe20003f45070 */
[----:B------:R-:W0:Y:S01]  /*2560*/  LDS.128 R24, [R32+0x10] ;  /* 0x0000100020187984 */ /* 0x000e220000000c00 */
[----:B------:R-:W-:Y:S02]  /*2570*/  ISETP.NE.AND.EX P1, PT, R49, R47, PT, P1 ;  /* 0x0000002f3100720c */ /* 0x000fe40003f25310 */
[----:B------:R-:W-:Y:S01]  /*2580*/  ISETP.NE.AND.EX P2, PT, R47, R45, PT, P2 ;  /* 0x0000002d2f00720c */ /* 0x000fe20003f45320 */
[----:B------:R-:W1:Y:S03]  /*2590*/  LDS.128 R8, [R32+0x20] ;  /* 0x0000200020087984 */ /* 0x000e660000000c00 */
[----:B--2---:R-:W-:Y:S01]  /*25a0*/  SEL R17, RZ, 0x1, !P2 ;  /* 0x00000001ff117807 */ /* 0x004fe20005000000 */
[----:B------:R-:W-:Y:S06]  /*25b0*/  BAR.SYNC.DEFER_BLOCKING 0x0 ;  /* 0x0000000000007b1d */ /* 0x000fec0000010000 */
[----:B------:R-:W-:Y:S02]  /*25c0*/  STS.64 [R33+0x9b0], R44 ;  /* 0x0009b02c21007388 */ /* 0x000fe40000000a00 */
[----:B------:R-:W-:Y:S06]  /*25d0*/  BAR.SYNC.DEFER_BLOCKING 0x0 ;  /* 0x0000000000007b1d */ /* 0x000fec0000010000 */
[----:B0-----:R-:W-:-:S02]  /*25e0*/  DADD R6, R20, R24 ;  /* 0x0000000014067229 */ /* 0x001fc40000000018 */
[----:B------:R-:W-:-:S08]  /*25f0*/  DADD R12, R22, R26 ;  /* 0x00000000160c7229 */ /* 0x000fd0000000001a */
[----:B------:R-:W-:Y:S02]  /*2600*/  FSEL R6, R24, R6, P1 ;  /* 0x0000000618067208 */ /* 0x000fe40000800000 */
[----:B------:R-:W-:Y:S02]  /*2610*/  FSEL R7, R25, R7, P1 ;  /* 0x0000000719077208 */ /* 0x000fe40000800000 */
[----:B------:R-:W-:Y:S02]  /*2620*/  FSEL R12, R26, R12, P1 ;  /* 0x0000000c1a0c7208 */ /* 0x000fe40000800000 */
[----:B------:R-:W-:Y:S01]  /*2630*/  FSEL R13, R27, R13, P1 ;  /* 0x0000000d1b0d7208 */ /* 0x000fe20000800000 */
[----:B------:R-:W0:Y:S01]  /*2640*/  @P0 LDS.64 R50, [R33+0x9a8] ;  /* 0x0009a80021320984 */ /* 0x000e220000000a00 */
[----:B-1----:R-:W-:-:S04]  /*2650*/  DADD R6, R8, R6 ;  /* 0x0000000008067229 */ /* 0x002fc80000000006 */
[----:B------:R-:W-:Y:S01]  /*2660*/  DADD R12, R10, R12 ;  /* 0x000000000a0c7229 */ /* 0x000fe2000000000c */
[----:B------:R-:W-:Y:S05]  /*2670*/  @!P4 STS.64 [R43+0x8], RZ ;  /* 0x000008ff2b00c388 */ /* 0x000fea0000000a00 */
[----:B------:R-:W-:Y:S02]  /*2680*/  FSEL R4, R8, R6, P2 ;  /* 0x0000000608047208 */ /* 0x000fe40001000000 */
[----:B------:R-:W-:Y:S02]  /*2690*/  FSEL R9, R9, R7, P2 ;  /* 0x0000000709097208 */ /* 0x000fe40001000000 */
[----:B------:R-:W-:Y:S01]  /*26a0*/  FSEL R34, R10, R12, P2 ;  /* 0x0000000c0a227208 */ /* 0x000fe20001000000 */
[----:B------:R-:W-:Y:S01]  /*26b0*/  SHFL.UP PT, R6, R4, 0x1, RZ ;  /* 0x0420000004067989 */ /* 0x000fe200000e00ff */
[----:B------:R-:W-:-:S02]  /*26c0*/  FSEL R35, R11, R13, P2 ;  /* 0x0000000d0b237208 */ /* 0x000fc40001000000 */
[----:B------:R-:W-:Y:S01]  /*26d0*/  SEL R8, RZ, 0x1, !P1 ;  /* 0x00000001ff087807 */ /* 0x000fe20004800000 */
[----:B------:R-:W-:Y:S01]  /*26e0*/  SHFL.UP PT, R7, R9, 0x1, RZ ;  /* 0x0420000009077989 */ /* 0x000fe200000e00ff */
[----:B------:R-:W-:-:S03]  /*26f0*/  ISETP.GE.AND P2, PT, R2, 0x1, PT ;  /* 0x000000010200780c */ /* 0x000fc60003f46270 */
[----:B------:R-:W-:Y:S04]  /*2700*/  SHFL.UP PT, R10, R34, 0x1, RZ ;  /* 0x04200000220a7989 */ /* 0x000fe800000e00ff */
[----:B------:R-:W1:Y:S01]  /*2710*/  SHFL.UP PT, R11, R35, 0x1, RZ ;  /* 0x04200000230b7989 */ /* 0x000e6200000e00ff */
[----:B0-----:R-:W-:-:S04]  /*2720*/  ISETP.NE.U32.AND P0, PT, R50, R48, PT ;  /* 0x000000303200720c */ /* 0x001fc80003f05070 */
[----:B------:R-:W-:-:S04]  /*2730*/  ISETP.NE.AND.EX P0, PT, R51, R49, PT, P0 ;  /* 0x000000313300720c */ /* 0x000fc80003f05300 */
[----:B------:R-:W-:-:S04]  /*2740*/  SEL R13, RZ, 0x1, !P0 ;  /* 0x00000001ff0d7807 */ /* 0x000fc80004000000 */
[----:B------:R-:W-:Y:S01]  /*2750*/  IADD3 R8, P0, PT, R8, R13, RZ ;  /* 0x0000000d08087210 */ /* 0x000fe20007f1e0ff */
[----:B-1----:R-:W-:-:S03]  /*2760*/  DADD R10, R10, R34 ;  /* 0x000000000a0a7229 */ /* 0x002fc60000000022 */
[----:B------:R-:W-:Y:S01]  /*2770*/  IADD3 R17, P1, PT, R8, R17, RZ ;  /* 0x0000001108117210 */ /* 0x000fe20007f3e0ff */
[----:B------:R-:W-:Y:S02]  /*2780*/  IMAD.MOV.U32 R8, RZ, RZ, R4 ;  /* 0x000000ffff087224 */ /* 0x000fe400078e0004 */
[----:B------:R-:W-:Y:S01]  /*2790*/  IMAD.X R13, RZ, RZ, RZ, P0 ;  /* 0x000000ffff0d7224 */ /* 0x000fe200000e06ff */
[----:B------:R-:W-:-:S03]  /*27a0*/  ISETP.NE.U32.AND P0, PT, R17, RZ, PT ;  /* 0x000000ff1100720c */ /* 0x000fc60003f05070 */
[----:B------:R-:W-:Y:S01]  /*27b0*/  DADD R6, R6, R8 ;  /* 0x0000000006067229 */ /* 0x000fe20000000008 */
[----:B------:R-:W-:Y:S01]  /*27c0*/  IMAD.X R13, RZ, RZ, R13, P1 ;  /* 0x000000ffff0d7224 */ /* 0x000fe200008e060d */
[----:B------:R-:W0:Y:S01]  /*27d0*/  SHFL.UP PT, R8, R17, 0x1, RZ ;  /* 0x0420000011087989 */ /* 0x000e2200000e00ff */
[----:B------:R-:W-:-:S03]  /*27e0*/  ISETP.GE.AND P1, PT, R2, 0x2, PT ;  /* 0x000000020200780c */ /* 0x000fc60003f26270 */
[----:B------:R-:W-:Y:S01]  /*27f0*/  ISETP.NE.AND.EX P0, PT, R13, RZ, PT, P0 ;  /* 0x000000ff0d00720c */ /* 0x000fe20003f05300 */
[----:B------:R-:W1:Y:S03]  /*2800*/  SHFL.UP PT, R12, R13, 0x1, RZ ;  /* 0x042000000d0c7989 */ /* 0x000e6600000e00ff */
[----:B------:R-:W-:Y:S02]  /*2810*/  @P2 FSEL R4, R6, R4, !P0 ;  /* 0x0000000406042208 */ /* 0x000fe40004000000 */
[----:B------:R-:W-:Y:S02]  /*2820*/  @P2 FSEL R9, R7, R9, !P0 ;  /* 0x0000000907092208 */ /* 0x000fe40004000000 */
[----:B------:R-:W-:Y:S01]  /*2830*/  @P2 FSEL R34, R10, R34, !P0 ;  /* 0x000000220a222208 */ /* 0x000fe20004000000 */
[----:B------:R-:W-:Y:S01]  /*2840*/  SHFL.UP PT, R6, R4, 0x2, RZ ;  /* 0x0440000004067989 */ /* 0x000fe200000e00ff */
[----:B------:R-:W-:-:S03]  /*2850*/  @P2 FSEL R35, R11, R35, !P0 ;  /* 0x000000230b232208 */ /* 0x000fc60004000000 */
[----:B------:R-:W2:Y:S04]  /*2860*/  SHFL.UP PT, R7, R9, 0x2, RZ ;  /* 0x0440000009077989 */ /* 0x000ea800000e00ff */
[----:B------:R-:W-:Y:S01]  /*2870*/  SHFL.UP PT, R10, R34, 0x2, RZ ;  /* 0x04400000220a7989 */ /* 0x000fe200000e00ff */
[----:B0-----:R-:W-:-:S03]  /*2880*/  SEL R8, R8, RZ, P2 ;  /* 0x000000ff08087207 */ /* 0x001fc60001000000 */
[----:B------:R-:W0:Y:S01]  /*2890*/  SHFL.UP PT, R11, R35, 0x2, RZ ;  /* 0x04400000230b7989 */ /* 0x000e2200000e00ff */
[----:B------:R-:W-:Y:S01]  /*28a0*/  IADD3 R17, P0, PT, R8, R17, RZ ;  /* 0x0000001108117210 */ /* 0x000fe20007f1e0ff */
[----:B------:R-:W-:Y:S01]  /*28b0*/  IMAD.MOV.U32 R8, RZ, RZ, R4 ;  /* 0x000000ffff087224 */ /* 0x000fe200078e0004 */
[----:B-1----:R-:W-:Y:S02]  /*28c0*/  SEL R12, R12, RZ, P2 ;  /* 0x000000ff0c0c7207 */ /* 0x002fe40001000000 */
[----:B------:R-:W-:-:S03]  /*28d0*/  ISETP.GE.AND P2, PT, R2, 0x8, PT ;  /* 0x000000080200780c */ /* 0x000fc60003f46270 */
[----:B------:R-:W-:Y:S01]  /*28e0*/  IMAD.X R13, R12, 0x1, R13, P0 ;  /* 0x000000010c0d7824 */ /* 0x000fe200000e060d */
[----:B------:R-:W-:-:S04]  /*28f0*/  ISETP.NE.U32.AND P0, PT, R17, RZ, PT ;  /* 0x000000ff1100720c */ /* 0x000fc80003f05070 */
[----:B------:R-:W1:Y:S01]  /*2900*/  SHFL.UP PT, R12, R13, 0x2, RZ ;  /* 0x044000000d0c7989 */ /* 0x000e6200000e00ff */
[----:B--2---:R-:W-:Y:S01]  /*2910*/  DADD R6, R6, R8 ;  /* 0x0000000006067229 */ /* 0x004fe20000000008 */
[----:B------:R-:W-:Y:S02]  /*2920*/  ISETP.NE.AND.EX P0, PT, R13, RZ, PT, P0 ;  /* 0x000000ff0d00720c */ /* 0x000fe40003f05300 */
[----:B------:R-:W2:Y:S01]  /*2930*/  SHFL.UP PT, R8, R17, 0x2, RZ ;  /* 0x0440000011087989 */ /* 0x000ea200000e00ff */
[----:B0-----:R-:W-:-:S06]  /*2940*/  DADD R10, R10, R34 ;  /* 0x000000000a0a7229 */ /* 0x001fcc0000000022 */
[----:B------:R-:W-:Y:S02]  /*2950*/  @P1 FSEL R4, R6, R4, !P0 ;  /* 0x0000000406041208 */ /* 0x000fe40004000000 */
[----:B------:R-:W-:-:S03]  /*2960*/  @P1 FSEL R9, R7, R9, !P0 ;  /* 0x0000000907091208 */ /* 0x000fc60004000000 */
[----:B------:R-:W-:Y:S01]  /*2970*/  SHFL.UP PT, R6, R4, 0x4, RZ ;  /* 0x0480000004067989 */ /* 0x000fe200000e00ff */
[----:B------:R-:W-:-:S03]  /*2980*/  @P1 FSEL R34, R10, R34, !P0 ;  /* 0x000000220a221208 */ /* 0x000fc60004000000 */
[----:B------:R-:W0:Y:S01]  /*2990*/  SHFL.UP PT, R7, R9, 0x4, RZ ;  /* 0x0480000009077989 */ /* 0x000e2200000e00ff */
[----:B------:R-:W-:-:S03]  /*29a0*/  @P1 FSEL R35, R11, R35, !P0 ;  /* 0x000000230b231208 */ /* 0x000fc60004000000 */
[----:B------:R-:W-:Y:S01]  /*29b0*/  SHFL.UP PT, R10, R34, 0x4, RZ ;  /* 0x04800000220a7989 */ /* 0x000fe200000e00ff */
[----:B-1----:R-:W-:-:S03]  /*29c0*/  SEL R12, R12, RZ, P1 ;  /* 0x000000ff0c0c7207 */ /* 0x002fc60000800000 */
[----:B------:R-:W1:Y:S01]  /*29d0*/  SHFL.UP PT, R11, R35, 0x4, RZ ;  /* 0x04800000230b7989 */ /* 0x000e6200000e00ff */
[----:B--2---:R-:W-:Y:S02]  /*29e0*/  SEL R8, R8, RZ, P1 ;  /* 0x000000ff08087207 */ /* 0x004fe40000800000 */
[----:B------:R-:W-:Y:S02]  /*29f0*/  ISETP.GE.AND P1, PT, R2, 0x4, PT ;  /* 0x000000040200780c */ /* 0x000fe40003f26270 */
[----:B------:R-:W-:Y:S01]  /*2a00*/  IADD3 R17, P0, PT, R8, R17, RZ ;  /* 0x0000001108117210 */ /* 0x000fe20007f1e0ff */
[----:B------:R-:W-:-:S04]  /*2a10*/  IMAD.MOV.U32 R8, RZ, RZ, R4 ;  /* 0x000000ffff087224 */ /* 0x000fc800078e0004 */
[----:B------:R-:W-:Y:S01]  /*2a20*/  IMAD.X R16, R12, 0x1, R13, P0 ;  /* 0x000000010c107824 */ /* 0x000fe200000e060d */
[----:B------:R-:W-:Y:S01]  /*2a30*/  ISETP.NE.U32.AND P0, PT, R17, RZ, PT ;  /* 0x000000ff1100720c */ /* 0x000fe20003f05070 */
[----:B------:R-:W2:Y:S03]  /*2a40*/  SHFL.UP PT, R12, R17, 0x4, RZ ;  /* 0x04800000110c7989 */ /* 0x000ea600000e00ff */
[----:B------:R-:W-:Y:S01]  /*2a50*/  ISETP.NE.AND.EX P0, PT, R16, RZ, PT, P0 ;  /* 0x000000ff1000720c */ /* 0x000fe20003f05300 */
[----:B------:R-:W3:Y:S01]  /*2a60*/  SHFL.UP PT, R13, R16, 0x4, RZ ;  /* 0x04800000100d7989 */ /* 0x000ee200000e00ff */
[----:B0-----:R-:W-:Y:S02]  /*2a70*/  DADD R6, R6, R8 ;  /* 0x0000000006067229 */ /* 0x001fe40000000008 */
[----:B-1----:R-:W-:-:S08]  /*2a80*/  DADD R10, R10, R34 ;  /* 0x000000000a0a7229 */ /* 0x002fd00000000022 */
[----:B------:R-:W-:Y:S02]  /*2a90*/  @P1 FSEL R4, R6, R4, !P0 ;  /* 0x0000000406041208 */ /* 0x000fe40004000000 */
[----:B------:R-:W-:-:S03]  /*2aa0*/  @P1 FSEL R9, R7, R9, !P0 ;  /* 0x0000000907091208 */ /* 0x000fc60004000000 */
[----:B------:R-:W-:Y:S01]  /*2ab0*/  SHFL.UP PT, R6, R4, 0x8, RZ ;  /* 0x0500000004067989 */ /* 0x000fe200000e00ff */
[----:B------:R-:W-:Y:S01]  /*2ac0*/  IMAD.MOV.U32 R8, RZ, RZ, R4 ;  /* 0x000000ffff087224 */ /* 0x000fe200078e0004 */
[----:B------:R-:W-:Y:S02]  /*2ad0*/  @P1 FSEL R34, R10, R34, !P0 ;  /* 0x000000220a221208 */ /* 0x000fe40004000000 */
[----:B------:R-:W-:Y:S01]  /*2ae0*/  @P1 FSEL R35, R11, R35, !P0 ;  /* 0x000000230b231208 */ /* 0x000fe20004000000 */
[----:B------:R-:W0:Y:S01]  /*2af0*/  SHFL.UP PT, R7, R9, 0x8, RZ ;  /* 0x0500000009077989 */ /* 0x000e2200000e00ff */
[----:B--2---:R-:W-:Y:S02]  /*2b00*/  SEL R12, R12, RZ, P1 ;  /* 0x000000ff0c0c7207 */ /* 0x004fe40000800000 */
[----:B---3--:R-:W-:Y:S01]  /*2b10*/  SEL R13, R13, RZ, P1 ;  /* 0x000000ff0d0d7207 */ /* 0x008fe20000800000 */
[----:B------:R-:W-:Y:S01]  /*2b20*/  SHFL.UP PT, R10, R34, 0x8, RZ ;  /* 0x05000000220a7989 */ /* 0x000fe200000e00ff */
[----:B------:R-:W-:-:S03]  /*2b30*/  IADD3 R17, P0, PT, R12, R17, RZ ;  /* 0x000000110c117210 */ /* 0x000fc60007f1e0ff */
[----:B------:R-:W1:Y:S02]  /*2b40*/  SHFL.UP PT, R11, R35, 0x8, RZ ;  /* 0x05000000230b7989 */ /* 0x000e6400000e00ff */
        /* <DEDUP_REMOVED lines=8> */
[----:B--2---:R-:W-:Y:S02]  /*2bd0*/  SEL R12, R12, RZ, P2 ;  /* 0x000000ff0c0c7207 */ /* 0x004fe40001000000 */
[----:B------:R-:W-:Y:S01]  /*2be0*/  @P2 FSEL R9, R7, R9, !P0 ;  /* 0x0000000907092208 */ /* 0x000fe20004000000 */
[----:B------:R-:W-:Y:S01]  /*2bf0*/  SHFL.UP PT, R6, R4, 0x10, RZ ;  /* 0x0600000004067989 */ /* 0x000fe200000e00ff */
[----:B------:R-:W-:Y:S01]  /*2c00*/  IADD3 R17, P1, PT, R12, R17, RZ ;  /* 0x000000110c117210 */ /* 0x000fe20007f3e0ff */
[----:B------:R-:W-:Y:S01]  /*2c10*/  IMAD.MOV.U32 R8, RZ, RZ, R4 ;  /* 0x000000ffff087224 */ /* 0x000fe200078e0004 */
[----:B------:R-:W-:Y:S01]  /*2c20*/  @P2 FSEL R34, R10, R34, !P0 ;  /* 0x000000220a222208 */ /* 0x000fe20004000000 */
[----:B------:R-:W0:Y:S01]  /*2c30*/  SHFL.UP PT, R7, R9, 0x10, RZ ;  /* 0x0600000009077989 */ /* 0x000e2200000e00ff */
[----:B------:R-:W-:-:S02]  /*2c40*/  @P2 FSEL R35, R11, R35, !P0 ;  /* 0x000000230b232208 */ /* 0x000fc40004000000 */
[----:B---3--:R-:W-:Y:S01]  /*2c50*/  SEL R13, R13, RZ, P2 ;  /* 0x000000ff0d0d7207 */ /* 0x008fe20001000000 */
[----:B------:R-:W-:Y:S01]  /*2c60*/  SHFL.UP PT, R10, R34, 0x10, RZ ;  /* 0x06000000220a7989 */ /* 0x000fe200000e00ff */
[----:B------:R-:W-:-:S03]  /*2c70*/  ISETP.NE.U32.AND P0, PT, R17, RZ, PT ;  /* 0x000000ff1100720c */ /* 0x000fc60003f05070 */
[----:B------:R-:W1:Y:S01]  /*2c80*/  SHFL.UP PT, R11, R35, 0x10, RZ ;  /* 0x06000000230b7989 */ /* 0x000e6200000e00ff */
[----:B------:R-:W-:Y:S01]  /*2c90*/  IMAD.X R16, R13, 0x1, R16, P1 ;  /* 0x000000010d107824 */ /* 0x000fe200008e0610 */
[----:B------:R-:W-:Y:S02]  /*2ca0*/  ISETP.GE.AND P1, PT, R2, 0x10, PT ;  /* 0x000000100200780c */ /* 0x000fe40003f26270 */
[----:B------:R-:W2:Y:S02]  /*2cb0*/  SHFL.UP PT, R14, R17, 0x10, RZ ;  /* 0x06000000110e7989 */ /* 0x000ea400000e00ff */
[----:B------:R-:W-:Y:S02]  /*2cc0*/  ISETP.NE.AND.EX P0, PT, R16, RZ, PT, P0 ;  /* 0x000000ff1000720c */ /* 0x000fe40003f05300 */
[----:B------:R-:W3:Y:S01]  /*2cd0*/  SHFL.UP PT, R15, R16, 0x10, RZ ;  /* 0x06000000100f7989 */ /* 0x000ee200000e00ff */
[----:B0-----:R-:W-:Y:S02]  /*2ce0*/  DADD R12, R6, R8 ;  /* 0x00000000060c7229 */ /* 0x001fe40000000008 */
[----:B-1----:R-:W-:-:S08]  /*2cf0*/  DADD R10, R10, R34 ;  /* 0x000000000a0a7229 */ /* 0x002fd00000000022 */
[----:B------:R-:W-:Y:S02]  /*2d00*/  FSEL R52, R12, R4, !P0 ;  /* 0x000000040c347208 */ /* 0x000fe40004000000 */
[----:B--2---:R-:W-:Y:S02]  /*2d10*/  SEL R14, R14, RZ, P1 ;  /* 0x000000ff0e0e7207 */ /* 0x004fe40000800000 */
[----:B------:R-:W-:Y:S02]  /*2d20*/  FSEL R53, R13, R9, !P0 ;  /* 0x000000090d357208 */ /* 0x000fe40004000000 */
[----:B------:R-:W-:Y:S02]  /*2d30*/  IADD3 R6, P2, PT, R14, R17, RZ ;  /* 0x000000110e067210 */ /* 0x000fe40007f5e0ff */
[----:B---3--:R-:W-:Y:S02]  /*2d40*/  SEL R15, R15, RZ, P1 ;  /* 0x000000ff0f0f7207 */ /* 0x008fe40000800000 */
[----:B------:R-:W-:-:S02]  /*2d50*/  FSEL R42, R11, R35, !P0 ;  /* 0x000000230b2a7208 */ /* 0x000fc40004000000 */
[----:B------:R-:W-:Y:S01]  /*2d60*/  FSEL R54, R10, R34, !P0 ;  /* 0x000000220a367208 */ /* 0x000fe20004000000 */
[----:B------:R-:W-:Y:S01]  /*2d70*/  IMAD.X R7, R15, 0x1, R16, P2 ;  /* 0x000000010f077824 */ /* 0x000fe200010e0610 */
[----:B------:R-:W-:Y:S01]  /*2d80*/  FSEL R33, R4, R52, !P1 ;  /* 0x0000003404217208 */ /* 0x000fe20004800000 */
[----:B------:R-:W-:Y:S01]  /*2d90*/  @!P4 IMAD.MOV.U32 R55, RZ, RZ, R42 ;  /* 0x000000ffff37c224 */ /* 0x000fe200078e002a */
[----:B------:R-:W-:Y:S02]  /*2da0*/  FSEL R32, R9, R53, !P1 ;  /* 0x0000003509207208 */ /* 0x000fe40004800000 */
[----:B------:R-:W-:Y:S01]  /*2db0*/  @!P4 STS.64 [R43], R6 ;  /* 0x000000062b00c388 */ /* 0x000fe20000000a00 */
[----:B------:R-:W-:Y:S02]  /*2dc0*/  FSEL R34, R34, R54, !P1 ;  /* 0x0000003622227208 */ /* 0x000fe40004800000 */
[----:B------:R-:W-:Y:S01]  /*2dd0*/  ISETP.NE.AND P2, PT, R3, 0x2, PT ;  /* 0x000000020300780c */ /* 0x000fe20003f45270 */
[----:B------:R-:W-:Y:S01]  /*2de0*/  @!P4 STS.128 [R43+0x10], R52 ;  /* 0x000010342b00c388 */ /* 0x000fe20000000c00 */
[----:B------:R-:W-:Y:S01]  /*2df0*/  FSEL R35, R35, R42, !P1 ;  /* 0x0000002a23237208 */ /* 0x000fe20004800000 */
[----:B------:R-:W-:Y:S06]  /*2e00*/  BAR.SYNC.DEFER_BLOCKING 0x0 ;  /* 0x0000000000007b1d */ /* 0x000fec0000010000 */
[----:B------:R-:W-:Y:S04]  /*2e10*/  SHFL.UP PT, R33, R33, 0x1, RZ ;  /* 0x0420000021217989 */ /* 0x000fe800000e00ff */
[----:B------:R-:W-:Y:S04]  /*2e20*/  SHFL.UP PT, R32, R32, 0x1, RZ ;  /* 0x0420000020207989 */ /* 0x000fe800000e00ff */
        /* <DEDUP_REMOVED lines=8> */
[----:B------:R-:W-:Y:S04]  /*2eb0*/  LDS.128 R8, [UR4+0x70] ;  /* 0x00007004ff087984 */ /* 0x000fe80008000c00 */
[----:B------:R-:W5:Y:S01]  /*2ec0*/  LDS.64 R40, [UR4+0x60] ;  /* 0x00006004ff287984 */ /* 0x000f620008000a00 */
[----:B0-----:R-:W-:-:S02]  /*2ed0*/  DADD R52, R16, R12 ;  /* 0x0000000010347229 */ /* 0x001fc4000000000c */
[----:B------:R-:W-:Y:S01]  /*2ee0*/  DADD R54, R18, R14 ;  /* 0x0000000012367229 */ /* 0x000fe2000000000e */
[----:B-1----:R-:W-:-:S04]  /*2ef0*/  ISETP.NE.U32.AND P0, PT, R56, RZ, PT ;  /* 0x000000ff3800720c */ /* 0x002fc80003f05070 */
[----:B------:R-:W-:Y:S02]  /*2f00*/  ISETP.NE.AND.EX P0, PT, R57, RZ, PT, P0 ;  /* 0x000000ff3900720c */ /* 0x000fe40003f05300 */
[----:B--2---:R-:W-:Y:S02]  /*2f10*/  IADD3 R61, P4, PT, R38, R56, RZ ;  /* 0x00000038263d7210 */ /* 0x004fe40007f9e0ff */
[----:B------:R-:W-:Y:S02]  /*2f20*/  FSEL R12, R52, R12, !P0 ;  /* 0x0000000c340c7208 */ /* 0x000fe40004000000 */
[----:B------:R-:W-:Y:S01]  /*2f30*/  FSEL R13, R53, R13, !P0 ;  /* 0x0000000d350d7208 */ /* 0x000fe20004000000 */
[----:B------:R-:W-:Y:S01]  /*2f40*/  IMAD.X R43, R39, 0x1, R57, P4 ;  /* 0x00000001272b7824 */ /* 0x000fe200020e0639 */
[----:B------:R-:W-:Y:S02]  /*2f50*/  FSEL R58, R54, R14, !P0 ;  /* 0x0000000e363a7208 */ /* 0x000fe40004000000 */
[----:B------:R-:W-:-:S02]  /*2f60*/  FSEL R59, R55, R15, !P0 ;  /* 0x0000000f373b7208 */ /* 0x000fc40004000000 */
[----:B------:R-:W-:Y:S01]  /*2f70*/  FSEL R63, R12, R16, !P2 ;  /* 0x000000100c3f7208 */ /* 0x000fe20005000000 */
[----:B---3--:R-:W-:Y:S01]  /*2f80*/  DADD R54, R28, R12 ;  /* 0x000000001c367229 */ /* 0x008fe2000000000c */
[----:B------:R-:W-:Y:S02]  /*2f90*/  FSEL R65, R13, R17, !P2 ;  /* 0x000000110d417208 */ /* 0x000fe40005000000 */
[----:B------:R-:W0:Y:S01]  /*2fa0*/  LDS.128 R12, [UR4+0x90] ;  /* 0x00009004ff0c7984 */ /* 0x000e220008000c00 */
[----:B------:R-:W-:Y:S01]  /*2fb0*/  SEL R4, R61, R38, !P2 ;  /* 0x000000263d047207 */ /* 0x000fe20005000000 */
[----:B------:R-:W-:Y:S01]  /*2fc0*/  DADD R52, R30, R58 ;  /* 0x000000001e347229 */ /* 0x000fe2000000003a */
[----:B------:R-:W-:Y:S02]  /*2fd0*/  SEL R42, R43, R39, !P2 ;  /* 0x000000272b2a7207 */ /* 0x000fe40005000000 */
[----:B------:R-:W1:Y:S01]  /*2fe0*/  LDS.64 R38, [UR4+0x80] ;  /* 0x00008004ff267984 */ /* 0x000e620008000a00 */
[----:B----4-:R-:W-:-:S02]  /*2ff0*/  ISETP.NE.U32.AND P0, PT, R36, RZ, PT ;  /* 0x000000ff2400720c */ /* 0x010fc40003f05070 */
[----:B------:R-:W-:Y:S02]  /*3000*/  IADD3 R57, P1, PT, R36, R61, RZ ;  /* 0x0000003d24397210 */ /* 0x000fe40007f3e0ff */
[----:B------:R-:W-:Y:S02]  /*3010*/  ISETP.NE.AND.EX P0, PT, R37, RZ, PT, P0 ;  /* 0x000000ff2500720c */ /* 0x000fe40003f05300 */
[----:B------:R-:W-:Y:S01]  /*3020*/  FSEL R67, R59, R19, !P2 ;  /* 0x000000133b437208 */ /* 0x000fe20005000000 */
[----:B------:R-:W-:Y:S01]  /*3030*/  IMAD.X R59, R37, 0x1, R43, P1 ;  /* 0x00000001253b7824 */ /* 0x000fe200008e062b */
[----:B------:R-:W-:Y:S01]  /*3040*/  FSEL R61, R58, R18, !P2 ;  /* 0x000000123a3d7208 */ /* 0x000fe20005000000 */
[----:B------:R-:W-:Y:S01]  /*3050*/  LDS.64 R36, [UR4+0xa0] ;  /* 0x0000a004ff247984 */ /* 0x000fe20008000a00 */
[----:B------:R-:W-:Y:S02]  /*3060*/  FSEL R28, R54, R28, !P0 ;  /* 0x0000001c361c7208 */ /* 0x000fe40004000000 */
[----:B------:R-:W-:Y:S01]  /*3070*/  FSEL R29, R55, R29, !P0 ;  /* 0x0000001d371d7208 */ /* 0x000fe20004000000 */
[----:B------:R-:W2:Y:S01]  /*3080*/  LDS.128 R16, [UR4+0xb0] ;  /* 0x0000b004ff107984 */ /* 0x000ea20008000c00 */
[----:B------:R-:W-:-:S02]  /*3090*/  FSEL R30, R52, R30, !P0 ;  /* 0x0000001e341e7208 */ /* 0x000fc40004000000 */
[----:B------:R-:W-:Y:S02]  /*30a0*/  FSEL R31, R53, R31, !P0 ;  /* 0x0000001f351f7208 */ /* 0x000fe40004000000 */
[----:B------:R-:W-:Y:S02]  /*30b0*/  ISETP.NE.AND P1, PT, R3, 0x3, PT ;  /* 0x000000030300780c */ /* 0x000fe40003f25270 */
[----:B-----5:R-:W-:Y:S02]  /*30c0*/  ISETP.NE.U32.AND P0, PT, R40, RZ, PT ;  /* 0x000000ff2800720c */ /* 0x020fe40003f05070 */
[----:B------:R-:W-:Y:S02]  /*30d0*/  FSEL R63, R28, R63, !P1 ;  /* 0x0000003f1c3f7208 */ /* 0x000fe40004800000 */
[----:B------:R-:W-:Y:S01]  /*30e0*/  FSEL R65, R29, R65, !P1 ;  /* 0x000000411d417208 */ /* 0x000fe20004800000 */
[----:B------:R-:W-:Y:S01]  /*30f0*/  DADD R28, R8, R28 ;  /* 0x00000000081c7229 */ /* 0x000fe2000000001c */
[----:B------:R-:W-:-:S02]  /*3100*/  FSEL R55, R30, R61, !P1 ;  /* 0x0000003d1e377208 */ /* 0x000fc40004800000 */
[----:B------:R-:W-:Y:S01]  /*3110*/  FSEL R43, R31, R67, !P1 ;  /* 0x000000431f2b7208 */ /* 0x000fe20004800000 */
[----:B------:R-:W-:Y:S01]  /*3120*/  DADD R30, R10, R30 ;  /* 0x000000000a1e7229 */ /* 0x000fe2000000001e */
[----:B------:R-:W-:Y:S02]  /*3130*/  ISETP.NE.AND.EX P0, PT, R41, RZ, PT, P0 ;  /* 0x000000ff2900720c */ /* 0x000fe40003f05300 */
[----:B------:R-:W-:Y:S02]  /*3140*/  SEL R4, R57, R4, !P1 ;  /* 0x0000000439047207 */ /* 0x000fe40004800000 */
[----:B------:R-:W-:Y:S02]  /*3150*/  IADD3 R57, P6, PT, R40, R57, RZ ;  /* 0x0000003928397210 */ /* 0x000fe40007fde0ff */
[----:B------:R-:W-:Y:S02]  /*3160*/  FSEL R8, R28, R8, !P0 ;  /* 0x000000081c087208 */ /* 0x000fe40004000000 */
[----:B------:R-:W-:-:S02]  /*3170*/  FSEL R9, R29, R9, !P0 ;  /* 0x000000091d097208 */ /* 0x000fc40004000000 */
[----:B------:R-:W-:Y:S02]  /*3180*/  FSEL R52, R30, R10, !P0 ;  /* 0x0000000a1e347208 */ /* 0x000fe40004000000 */
[----:B------:R-:W-:Y:S02]  /*3190*/  FSEL R53, R31, R11, !P0 ;  /* 0x0000000b1f357208 */ /* 0x000fe40004000000 */
[----:B------:R-:W3:Y:S01]  /*31a0*/  LDS.128 R28, [UR4+0xd0] ;  /* 0x0000d004ff1c7984 */ /* 0x000ee20008000c00 */
[----:B------:R-:W-:Y:S01]  /*31b0*/  SEL R42, R59, R42, !P1 ;  /* 0x0000002a3b2a7207 */ /* 0x000fe20004800000 */
[----:B------:R-:W-:Y:S01]  /*31c0*/  IMAD.X R59, R41, 0x1, R59, P6 ;  /* 0x00000001293b7824 */ /* 0x000fe200030e063b */
[----:B------:R-:W-:Y:S01]  /*31d0*/  FSEL R63, R8, R63, !P5 ;  /* 0x0000003f083f7208 */ /* 0x000fe20006800000 */
[----:B------:R-:W4:Y:S01]  /*31e0*/  LDS.64 R40, [UR4+0xc0] ;  /* 0x0000c004ff287984 */ /* 0x000f220008000a00 */
[----:B------:R-:W-:Y:S01]  /*31f0*/  FSEL R65, R9, R65, !P5 ;  /* 0x0000004109417208 */ /* 0x000fe20006800000 */
[----:B0-----:R-:W-:Y:S01]  /*3200*/  DADD R10, R12, R8 ;  /* 0x000000000c0a7229 */ /* 0x001fe20000000008 */
[----:B-1----:R-:W-:Y:S01]  /*3210*/  ISETP.NE.U32.AND P0, PT, R38, RZ, PT ;  /* 0x000000ff2600720c */ /* 0x002fe20003f05070 */
[----:B------:R-:W-:Y:S01]  /*3220*/  DADD R8, R14, R52 ;  /* 0x000000000e087229 */ /* 0x000fe20000000034 */
[----:B------:R-:W-:-:S02]  /*3230*/  SEL R4, R57, R4, !P5 ;  /* 0x0000000439047207 */ /* 0x000fc40006800000 */
[----:B------:R-:W-:Y:S02]  /*3240*/  IADD3 R57, P6, PT, R38, R57, RZ ;  /* 0x0000003926397210 */ /* 0x000fe40007fde0ff */
[----:B------:R-:W-:Y:S02]  /*3250*/  ISETP.NE.AND.EX P0, PT, R39, RZ, PT, P0 ;  /* 0x000000ff2700720c */ /* 0x000fe40003f05300 */
[C---:B------:R-:W-:Y:S02]  /*3260*/  ISETP.NE.AND P4, PT, R3.reuse, 0x5, PT ;  /* 0x000000050300780c */ /* 0x040fe40003f85270 */
[C---:B------:R-:W-:Y:S02]  /*3270*/  ISETP.NE.AND P2, PT, R3.reuse, 0x6, PT ;  /* 0x000000060300780c */ /* 0x040fe40003f45270 */
[----:B------:R-:W-:Y:S02]  /*3280*/  ISETP.NE.AND P1, PT, R3, 0x7, PT ;  /* 0x000000070300780c */ /* 0x000fe40003f25270 */
[----:B------:R-:W-:Y:S01]  /*3290*/  SEL R3, R59, R42, !P5 ;  /* 0x0000002a3b037207 */ /* 0x000fe20006800000 */
[----:B------:R-:W-:Y:S01]  /*32a0*/  IMAD.X R59, R39, 0x1, R59, P6 ;  /* 0x00000001273b7824 */ /* 0x000fe200030e063b */
[----:B------:R-:W-:-:S02]  /*32b0*/  FSEL R61, R53, R43, !P5 ;  /* 0x0000002b353d7208 */ /* 0x000fc40006800000 */
[----:B------:R-:W-:Y:S02]  /*32c0*/  FSEL R38, R10, R12, !P0 ;  /* 0x0000000c0a267208 */ /* 0x000fe40004000000 */
[----:B------:R-:W-:Y:S02]  /*32d0*/  FSEL R39, R11, R13, !P0 ;  /* 0x0000000d0b277208 */ /* 0x000fe40004000000 */
[----:B------:R-:W-:Y:S01]  /*32e0*/  FSEL R42, R8, R14, !P0 ;  /* 0x0000000e082a7208 */ /* 0x000fe20004000000 */
[----:B------:R-:W-:Y:S01]  /*32f0*/  LDS.64 R12, [UR4+0xe0] ;  /* 0x0000e004ff0c7984 */ /* 0x000fe20008000a00 */
[----:B------:R-:W-:Y:S02]  /*3300*/  FSEL R43, R9, R15, !P0 ;  /* 0x0000000f092b7208 */ /* 0x000fe40004000000 */
[----:B------:R-:W-:Y:S01]  /*3310*/  FSEL R63, R38, R63, !P4 ;  /* 0x0000003f263f7208 */ /* 0x000fe20006000000 */
[----:B------:R-:W0:Y:S01]  /*3320*/  LDS.128 R8, [UR4+0xf0] ;  /* 0x0000f004ff087984 */ /* 0x000e220008000c00 */
[----:B------:R-:W-:Y:S01]  /*3330*/  FSEL R65, R39, R65, !P4 ;  /* 0x0000004127417208 */ /* 0x000fe20006000000 */
[----:B--2---:R-:W-:Y:S01]  /*3340*/  DADD R38, R16, R38 ;  /* 0x0000000010267229 */ /* 0x004fe20000000026 */
[----:B------:R-:W-:Y:S01]  /*3350*/  ISETP.NE.U32.AND P0, PT, R36, RZ, PT ;  /* 0x000000ff2400720c */ /* 0x000fe20003f05070 */
[----:B------:R-:W-:Y:S01]  /*3360*/  DADD R14, R18, R42 ;  /* 0x00000000120e7229 */ /* 0x000fe2000000002a */
[----:B------:R-:W-:-:S02]  /*3370*/  FSEL R55, R52, R55, !P5 ;  /* 0x0000003734377208 */ /* 0x000fc40006800000 */
[----:B------:R-:W-:Y:S02]  /*3380*/  ISETP.NE.AND.EX P0, PT, R37, RZ, PT, P0 ;  /* 0x000000ff2500720c */ /* 0x000fe40003f05300 */
[----:B------:R-:W-:Y:S02]  /*3390*/  FSEL R53, R42, R55, !P4 ;  /* 0x000000372a357208 */ /* 0x000fe40006000000 */
[----:B------:R-:W-:Y:S02]  /*33a0*/  SEL R42, R59, R3, !P4 ;  /* 0x000000033b2a7207 */ /* 0x000fe40006000000 */
[----:B------:R-:W-:Y:S02]  /*33b0*/  FSEL R16, R38, R16, !P0 ;  /* 0x0000001026107208 */ /* 0x000fe40004000000 */
[----:B------:R-:W-:Y:S02]  /*33c0*/  FSEL R17, R39, R17, !P0 ;  /* 0x0000001127117208 */ /* 0x000fe40004000000 */
[----:B------:R-:W-:-:S02]  /*33d0*/  FSEL R14, R14, R18, !P0 ;  /* 0x000000120e0e7208 */ /* 0x000fc40004000000 */
[----:B------:R-:W-:Y:S02]  /*33e0*/  FSEL R15, R15, R19, !P0 ;  /* 0x000000130f0f7208 */ /* 0x000fe40004000000 */
[----:B------:R-:W-:Y:S01]  /*33f0*/  FSEL R3, R16, R63, !P2 ;  /* 0x0000003f10037208 */ /* 0x000fe20005000000 */
[----:B---3--:R-:W-:Y:S01]  /*3400*/  DADD R18, R28, R16 ;  /* 0x000000001c127229 */ /* 0x008fe20000000010 */
[----:B------:R-:W-:Y:S02]  /*3410*/  FSEL R55, R17, R65, !P2 ;  /* 0x0000004111377208 */ /* 0x000fe40005000000 */
[----:B------:R-:W-:Y:S01]  /*3420*/  DADD R16, R30, R14 ;  /* 0x000000001e107229 */ /* 0x000fe2000000000e */
[----:B----4-:R-:W-:Y:S02]  /*3430*/  ISETP.NE.U32.AND P0, PT, R40, RZ, PT ;  /* 0x000000ff2800720c */ /* 0x010fe40003f05070 */
[----:B------:R-:W-:Y:S02]  /*3440*/  SEL R4, R57, R4, !P4 ;  /* 0x0000000439047207 */ /* 0x000fe40006000000 */
[----:B------:R-:W-:-:S02]  /*3450*/  IADD3 R57, P5, PT, R36, R57, RZ ;  /* 0x0000003924397210 */ /* 0x000fc40007fbe0ff */
[----:B------:R-:W-:Y:S02]  /*3460*/  FSEL R61, R43, R61, !P4 ;  /* 0x0000003d2b3d7208 */ /* 0x000fe40006000000 */
[----:B------:R-:W-:Y:S01]  /*3470*/  ISETP.NE.AND.EX P0, PT, R41, RZ, PT, P0 ;  /* 0x000000ff2900720c */ /* 0x000fe20003f05300 */
[----:B------:R-:W-:Y:S01]  /*3480*/  IMAD.X R59, R37, 0x1, R59, P5 ;  /* 0x00000001253b7824 */ /* 0x000fe200028e063b */
[----:B------:R-:W-:Y:S02]  /*3490*/  FSEL R43, R14, R53, !P2 ;  /* 0x000000350e2b7208 */ /* 0x000fe40005000000 */
[----:B------:R-:W-:Y:S02]  /*34a0*/  FSEL R53, R15, R61, !P2 ;  /* 0x0000003d0f357208 */ /* 0x000fe40005000000 */
[----:B------:R-:W-:Y:S02]  /*34b0*/  IADD3 R37, P4, PT, R40, R57, RZ ;  /* 0x0000003928257210 */ /* 0x000fe40007f9e0ff */
[----:B------:R-:W-:-:S02]  /*34c0*/  FSEL R14, R18, R28, !P0 ;  /* 0x0000001c120e7208 */ /* 0x000fc40004000000 */
[----:B------:R-:W-:Y:S01]  /*34d0*/  FSEL R15, R19, R29, !P0 ;  /* 0x0000001d130f7208 */ /* 0x000fe20004000000 */
[----:B------:R-:W-:Y:S01]  /*34e0*/  IMAD.X R39, R41, 0x1, R59, P4 ;  /* 0x0000000129277824 */ /* 0x000fe200020e063b */
[----:B------:R-:W-:Y:S02]  /*34f0*/  FSEL R30, R16, R30, !P0 ;  /* 0x0000001e101e7208 */ /* 0x000fe40004000000 */
[----:B------:R-:W-:Y:S02]  /*3500*/  FSEL R31, R17, R31, !P0 ;  /* 0x0000001f111f7208 */ /* 0x000fe40004000000 */
[----:B0-----:R-:W-:Y:S01]  /*3510*/  DADD R18, R8, R14 ;  /* 0x0000000008127229 */ /* 0x001fe2000000000e */
[----:B------:R-:W-:Y:S02]  /*3520*/  ISETP.GE.U32.AND P4, PT, R5, 0x20, PT ;  /* 0x000000200500780c */ /* 0x000fe40003f86070 */
[----:B------:R-:W-:Y:S01]  /*3530*/  ISETP.NE.U32.AND P0, PT, R12, RZ, PT ;  /* 0x000000ff0c00720c */ /* 0x000fe20003f05070 */
[----:B------:R-:W-:Y:S01]  /*3540*/  DADD R28, R10, R30 ;  /* 0x000000000a1c7229 */ /* 0x000fe2000000001e */
[----:B------:R-:W-:-:S02]  /*3550*/  FSEL R16, R14, R3, !P1 ;  /* 0x000000030e107208 */ /* 0x000fc40004800000 */
[----:B------:R-:W-:Y:S01]  /*3560*/  ISETP.NE.AND.EX P0, PT, R13, RZ, PT, P0 ;  /* 0x000000ff0d00720c */ /* 0x000fe20003f05300 */
[----:B------:R0:W1:Y:S01]  /*3570*/  SHFL.UP PT, R3, R6, 0x1, RZ ;  /* 0x0420000006037989 */ /* 0x00006200000e00ff */
[----:B------:R-:W-:Y:S02]  /*3580*/  SEL R36, R57, R4, !P2 ;  /* 0x0000000439247207 */ /* 0x000fe40005000000 */
[----:B------:R-:W-:Y:S01]  /*3590*/  SEL R38, R59, R42, !P2 ;  /* 0x0000002a3b267207 */ /* 0x000fe20005000000 */
[----:B------:R2:W3:Y:S01]  /*35a0*/  SHFL.UP PT, R4, R7, 0x1, RZ ;  /* 0x0420000007047989 */ /* 0x0004e200000e00ff */
[----:B------:R-:W-:Y:S01]  /*35b0*/  FSEL R14, R30, R43, !P1 ;  /* 0x0000002b1e0e7208 */ /* 0x000fe20004800000 */
[----:B------:R-:W-:Y:S01]  /*35c0*/  IMAD.MOV.U32 R30, RZ, RZ, R34 ;  /* 0x000000ffff1e7224 */ /* 0x000fe200078e0022 */
[----:B------:R-:W-:Y:S02]  /*35d0*/  FSEL R42, R18, R8, !P0 ;  /* 0x00000008122a7208 */ /* 0x000fe40004000000 */
[----:B------:R-:W-:-:S02]  /*35e0*/  FSEL R43, R19, R9, !P0 ;  /* 0x00000009132b7208 */ /* 0x000fc40004000000 */
[----:B0-----:R-:W-:Y:S01]  /*35f0*/  IADD3 R6, P2, PT, R12, R37, RZ ;  /* 0x000000250c067210 */ /* 0x001fe20007f5e0ff */
[----:B------:R-:W-:Y:S01]  /*3600*/  IMAD.MOV.U32 R8, RZ, RZ, R42 ;  /* 0x000000ffff087224 */ /* 0x000fe200078e002a */
[----:B------:R-:W-:Y:S01]  /*3610*/  FSEL R40, R28, R10, !P0 ;  /* 0x0000000a1c287208 */ /* 0x000fe20004000000 */
[----:B------:R-:W-:Y:S01]  /*3620*/  IMAD.MOV.U32 R28, RZ, RZ, R33 ;  /* 0x000000ffff1c7224 */ /* 0x000fe200078e0021 */
[----:B------:R-:W-:Y:S01]  /*3630*/  FSEL R41, R29, R11, !P0 ;  /* 0x0000000b1d297208 */ /* 0x000fe20004000000 */
[----:B--2---:R-:W-:Y:S01]  /*3640*/  IMAD.X R7, R13, 0x1, R39, P2 ;  /* 0x000000010d077824 */ /* 0x004fe200010e0627 */
[----:B------:R-:W-:Y:S01]  /*3650*/  FSEL R17, R15, R55, !P1 ;  /* 0x000000370f117208 */ /* 0x000fe20004800000 */
[----:B------:R-:W-:Y:S01]  /*3660*/  IMAD.MOV.U32 R29, RZ, RZ, R32 ;  /* 0x000000ffff1d7224 */ /* 0x000fe200078e0020 */
[----:B------:R-:W-:Y:S01]  /*3670*/  FSEL R15, R31, R53, !P1 ;  /* 0x000000351f0f7208 */ /* 0x000fe20004800000 */
[----:B------:R-:W-:Y:S01]  /*3680*/  IMAD.MOV.U32 R31, RZ, RZ, R35 ;  /* 0x000000ffff1f7224 */ /* 0x000fe200078e0023 */
[----:B------:R-:W-:Y:S01]  /*3690*/  SEL R18, R37, R36, !P1 ;  /* 0x0000002425127207 */ /* 0x000fe20004800000 */
[----:B------:R-:W-:Y:S01]  /*36a0*/  IMAD.MOV.U32 R9, RZ, RZ, R43 ;  /* 0x000000ffff097224 */ /* 0x000fe200078e002b */
[----:B------:R-:W-:Y:S01]  /*36b0*/  SEL R19, R39, R38, !P1 ;  /* 0x0000002627137207 */ /* 0x000fe20004800000 */
[----:B------:R-:W-:-:S02]  /*36c0*/  IMAD.MOV.U32 R10, RZ, RZ, R40 ;  /* 0x000000ffff0a7224 */ /* 0x000fc400078e0028 */
[----:B------:R-:W-:Y:S01]  /*36d0*/  IMAD.MOV.U32 R11, RZ, RZ, R41 ;  /* 0x000000ffff0b7224 */ /* 0x000fe200078e0029 */
[----:B-1----:R-:W-:Y:S06]  /*36e0*/  @!P4 BRA `(.L_x_2139) ;  /* 0x000000000050c947 */ /* 0x002fec0003800000 */
[----:B------:R-:W-:Y:S01]  /*36f0*/  IMAD.MOV.U32 R6, RZ, RZ, R14 ;  /* 0x000000ffff067224 */ /* 0x000fe200078e000e */
[----:B------:R-:W-:Y:S01]  /*3700*/  ISETP.NE.AND P2, PT, R2, RZ, PT ;  /* 0x000000ff0200720c */ /* 0x000fe20003f45270 */
[----:B------:R-:W-:Y:S01]  /*3710*/  IMAD.MOV.U32 R7, RZ, RZ, R15 ;  /* 0x000000ffff077224 */ /* 0x000fe200078e000f */
[C---:B------:R-:W-:Y:S02]  /*3720*/  ISETP.NE.U32.AND P0, PT, R3.reuse, RZ, PT ;  /* 0x000000ff0300720c */ /* 0x040fe40003f05070 */
[----:B------:R-:W-:Y:S02]  /*3730*/  SEL R3, R3, RZ, P2 ;  /* 0x000000ff03037207 */ /* 0x000fe40001000000 */
[C---:B---3--:R-:W-:Y:S01]  /*3740*/  ISETP.NE.AND.EX P0, PT, R4.reuse, RZ, PT, P0 ;  /* 0x000000ff0400720c */ /* 0x048fe20003f05300 */
[----:B------:R-:W-:Y:S01]  /*3750*/  DADD R8, R30, R6 ;  /* 0x000000001e087229 */ /* 0x000fe20000000006 */
[----:B------:R-:W-:Y:S01]  /*3760*/  IADD3 R3, P1, PT, R3, R18, RZ ;  /* 0x0000001203037210 */ /* 0x000fe20007f3e0ff */
[----:B------:R-:W-:Y:S01]  /*3770*/  DADD R6, R28, R16 ;  /* 0x000000001c067229 */ /* 0x000fe20000000010 */
[----:B------:R-:W-:-:S05]  /*3780*/  SEL R4, R4, RZ, P2 ;  /* 0x000000ff04047207 */ /* 0x000fca0001000000 */
[----:B------:R-:W-:Y:S02]  /*3790*/  IMAD.X R4, R4, 0x1, R19, P1 ;  /* 0x0000000104047824 */ /* 0x000fe400008e0613 */
[----:B------:R-:W-:Y:S02]  /*37a0*/  @P2 FSEL R14, R8, R30, !P0 ;  /* 0x0000001e080e2208 */ /* 0x000fe40004000000 */
[----:B------:R-:W-:Y:S02]  /*37b0*/  @P2 FSEL R15, R9, R31, !P0 ;  /* 0x0000001f090f2208 */ /* 0x000fe40004000000 */
[----:B------:R-:W-:Y:S01]  /*37c0*/  @P2 FSEL R16, R6, R28, !P0 ;  /* 0x0000001c06102208 */ /* 0x000fe20004000000 */
[----:B------:R-:W-:Y:S01]  /*37d0*/  IMAD.MOV.U32 R30, RZ, RZ, R14 ;  /* 0x000000ffff1e7224 */ /* 0x000fe200078e000e */
[----:B------:R-:W-:Y:S01]  /*37e0*/  @P2 FSEL R17, R7, R29, !P0 ;  /* 0x0000001d07112208 */ /* 0x000fe20004000000 */
[----:B------:R-:W-:Y:S02]  /*37f0*/  IMAD.MOV.U32 R31, RZ, RZ, R15 ;  /* 0x000000ffff1f7224 */ /* 0x000fe400078e000f */
[----:B------:R-:W-:-:S02]  /*3800*/  IMAD.MOV.U32 R28, RZ, RZ, R16 ;  /* 0x000000ffff1c7224 */ /* 0x000fc400078e0010 */
[----:B------:R-:W-:Y:S01]  /*3810*/  IMAD.MOV.U32 R29, RZ, RZ, R17 ;  /* 0x000000ffff1d7224 */ /* 0x000fe200078e0011 */
[----:B------:R-:W-:Y:S06]  /*3820*/  BRA `(.L_x_2140) ;  /* 0x0000002000287947 */ /* 0x000fec0003800000 */
.L_x_2139:
[----:B------:R-:W0:Y:S01]  /*3830*/  LDC.64 R14, c[0x0][0x3a8] ;  /* 0x0000ea00ff0e7b82 */ /* 0x000e220000000a00 */
[----:B------:R-:W-:Y:S01]  /*3840*/  BSSY.RECONVERGENT B0, `(.L_x_2141) ;  /* 0x0000012000007945 */ /* 0x000fe20003800200 */
[----:B0-----:R-:W-:-:S03]  /*3850*/  IMAD.WIDE.U32 R14, R0, 0x4, R14 ;  /* 0x00000004000e7825 */ /* 0x001fc600078e000e */
[----:B------:R-:W-:Y:S05]  /*3860*/  @P3 BRA `(.L_x_2142) ;  /* 0x00000000003c3947 */ /* 0x000fea0003800000 */
[----:B------:R-:W0:Y:S01]  /*3870*/  LDC.64 R12, c[0x0][0x3b0] ;  /* 0x0000ec00ff0c7b82 */ /* 0x000e220000000a00 */
[----:B------:R-:W-:Y:S01]  /*3880*/  IMAD.MOV.U32 R16, RZ, RZ, R6 ;  /* 0x000000ffff107224 */ /* 0x000fe200078e0006 */
[----:B------:R-:W-:Y:S01]  /*3890*/  CS2R R18, SRZ ;  /* 0x0000000000127805 */ /* 0x000fe2000001ff00 */
[----:B------:R-:W-:Y:S01]  /*38a0*/  IMAD.MOV.U32 R17, RZ, RZ, R7 ;  /* 0x000000ffff117224 */ /* 0x000fe200078e0007 */
[----:B------:R-:W-:Y:S01]  /*38b0*/  STS.64 [UR4+0x198], RZ ;  /* 0x000198ffff007988 */ /* 0x000fe20008000a04 */
[----:B------:R-:W-:-:S03]  /*38c0*/  IMAD.MOV.U32 R33, RZ, RZ, 0x64 ;  /* 0x00000064ff217424 */ /* 0x000fc600078e00ff */
[----:B------:R1:W-:Y:S04]  /*38d0*/  STS.128 [UR4+0x1a0], R8 ;  /* 0x0001a008ff007988 */ /* 0x0003e80008000c04 */
[----:B------:R1:W-:Y:S01]  /*38e0*/  STS.64 [UR4+0x190], R16 ;  /* 0x00019010ff007988 */ /* 0x0003e20008000a04 */
[----:B0-----:R-:W-:-:S05]  /*38f0*/  IMAD.WIDE.U32 R12, R0, 0x20, R12 ;  /* 0x00000020000c7825 */ /* 0x001fca00078e000c */
[----:B------:R1:W-:Y:S04]  /*3900*/  ST.E.128.STRONG.GPU desc[UR8][R12.64+0x400], R16 ;  /* 0x000400100c007985 */ /* 0x0003e8000c10fd08 */
[----:B------:R1:W-:Y:S01]  /*3910*/  ST.E.128.STRONG.GPU desc[UR8][R12.64+0x410], R8 ;  /* 0x000410080c007985 */ /* 0x0003e2000c10fd08 */
[----:B------:R-:W-:Y:S06]  /*3920*/  MEMBAR.ALL.GPU ;  /* 0x0000000000007992 */ /* 0x000fec000000a000 */
[----:B------:R-:W-:-:S00]  /*3930*/  ERRBAR ;  /* 0x00000000000079ab */ /* 0x000fc00000000000 */
[----:B------:R-:W-:Y:S06]  /*3940*/  CGAERRBAR ;  /* 0x00000000000075ab */ /* 0x000fec0000000000 */
[----:B------:R1:W-:Y:S02]  /*3950*/  ST.E.STRONG.GPU desc[UR8][R14.64+0x80], R33 ;  /* 0x000080210e007985 */ /* 0x0003e4000c10f908 */
.L_x_2142:
[----:B------:R-:W-:Y:S05]  /*3960*/  BSYNC.RECONVERGENT B0 ;  /* 0x0000000000007941 */ /* 0x000fea0003800200 */
.L_x_2141:
[----:B------:R-:W0:Y:S01]  /*3970*/  LDCU UR5, c[0x0][0x370] ;  /* 0x00006e00ff0577ac */ /* 0x000e220008000800 */
[----:B-1----:R-:W-:-:S05]  /*3980*/  LOP3.LUT R9, RZ, R5, RZ, 0x33, !PT ;  /* 0x00000005ff097212 */ /* 0x002fca00078e33ff */
[----:B------:R-:W-:Y:S01]  /*3990*/  IMAD.IADD R5, R9, 0x1, R0 ;  /* 0x0000000109057824 */ /* 0x000fe200078e0200 */
[----:B0-----:R-:W-:-:S09]  /*39a0*/  UISETP.GT.U32.AND UP0, UPT, UR5, 0x1f3, UPT ;  /* 0x000001f30500788c */ /* 0x001fd2000bf04070 */
[----:B------:R-:W-:Y:S05]  /*39b0*/  BRA.U UP0, `(.L_x_2143) ;  /* 0x0000000100087547 */ /* 0x000fea000b800000 */
[----:B------:R0:W-:Y:S06]  /*39c0*/  MEMBAR.SC.CTA ;  /* 0x0000000000007992 */ /* 0x0001ec0000000000 */
[----:B0-----:R-:W-:Y:S05]  /*39d0*/  BRA `(.L_x_2144) ;  /* 0x0000000000087947 */ /* 0x001fea0003800000 */
.L_x_2143:
[----:B------:R-:W-:Y:S05]  /*39e0*/  NANOSLEEP 0x1c2 ;  /* 0x000001c20000795d */ /* 0x000fea0003800000 */
[----:B------:R-:W-:Y:S01]  /*39f0*/  NOP ;  /* 0x0000000000007918 */ /* 0x000fe20000000000 */
.L_x_2144:
[----:B------:R-:W-:-:S07]  /*3a00*/  IMAD.WIDE R8, R9, 0x4, R14 ;  /* 0x0000000409087825 */ /* 0x000fce00078e020e */
.L_x_2146:
        /* <DEDUP_REMOVED lines=10> */
.L_x_2351:
[----:B------:R-:W-:Y:S05]  /*3ab0*/  @P0 BRA `(.L_x_2146) ;  /* 0xfffffffc00d40947 */ /* 0x000fea000383ffff */
[----:B------:R-:W-:Y:S01]  /*3ac0*/  ISETP.NE.AND P0, PT, R16, 0x65, PT ;  /* 0x000000651000780c */ /* 0x000fe20003f05270 */
[----:B------:R-:W-:-:S12]  /*3ad0*/  BSSY.RECONVERGENT B0, `(.L_x_2147) ;  /* 0x0000025000007945 */ /* 0x000fd80003800200 */
[----:B------:R-:W-:Y:S05]  /*3ae0*/  @!P0 BRA `(.L_x_2148) ;  /* 0x00000000004c8947 */ /* 0x000fea0003800000 */
[----:B------:R-:W-:-:S13]  /*3af0*/  ISETP.NE.AND P1, PT, R16, 0x64, PT ;  /* 0x000000641000780c */ /* 0x000fda0003f25270 */
[----:B------:R-:W-:Y:S05]  /*3b00*/  @P1 BRA `(.L_x_2149) ;  /* 0x0000000000841947 */ /* 0x000fea0003800000 */
[----:B------:R-:W0:Y:S02]  /*3b10*/  LDC.64 R12, c[0x0][0x3b0] ;  /* 0x0000ec00ff0c7b82 */ /* 0x000e240000000a00 */
[----:B0-----:R-:W-:-:S05]  /*3b20*/  IMAD.WIDE R12, R5, 0x20, R12 ;  /* 0x00000020050c7825 */ /* 0x001fca00078e020c */
[----:B------:R-:W2:Y:S04]  /*3b30*/  LD.E.128.STRONG.GPU R8, desc[UR8][R12.64+0x400] ;  /* 0x000400080c087980 */ /* 0x000ea8000c10fd00 */
[----:B------:R0:W5:Y:S01]  /*3b40*/  LD.E.128.STRONG.GPU R32, desc[UR8][R12.64+0x410] ;  /* 0x000410080c207980 */ /* 0x000162000c10fd00 */
[C-C-:B--2---:R-:W-:Y:S02]  /*3b50*/  SHF.R.U64 R17, R10.reuse, 0x8, R11.reuse ;  /* 0x000000080a117819 */ /* 0x144fe4000000120b */
[C-C-:B------:R-:W-:Y:S02]  /*3b60*/  SHF.R.U64 R37, R10.reuse, 0x10, R11.reuse ;  /* 0x000000100a257819 */ /* 0x140fe4000000120b */
[--C-:B------:R-:W-:Y:S02]  /*3b70*/  SHF.R.U64 R54, R10, 0x18, R11.reuse ;  /* 0x000000180a367819 */ /* 0x100fe4000000120b */
[----:B------:R-:W-:-:S02]  /*3b80*/  SHF.R.U32.HI R19, RZ, 0x8, R11 ;  /* 0x00000008ff137819 */ /* 0x000fc4000001160b */
[--C-:B------:R-:W-:Y:S02]  /*3b90*/  SHF.R.U32.HI R18, RZ, 0x10, R11.reuse ;  /* 0x00000010ff127819 */ /* 0x100fe4000001160b */
[----:B------:R-:W-:Y:S02]  /*3ba0*/  SHF.R.U32.HI R55, RZ, 0x18, R11 ;  /* 0x00000018ff377819 */ /* 0x000fe4000001160b */
[----:B------:R-:W-:Y:S02]  /*3bb0*/  PRMT R17, R10, 0x3340, R17 ;  /* 0x000033400a117816 */ /* 0x000fe40000000011 */
[----:B------:R-:W-:Y:S02]  /*3bc0*/  PRMT R10, R11, 0x3340, R19 ;  /* 0x000033400b0a7816 */ /* 0x000fe40000000013 */
[----:B------:R-:W-:Y:S02]  /*3bd0*/  PRMT R54, R37, 0x3340, R54 ;  /* 0x0000334025367816 */ /* 0x000fe40000000036 */
[----:B------:R-:W-:-:S02]  /*3be0*/  PRMT R55, R18, 0x3340, R55 ;  /* 0x0000334012377816 */ /* 0x000fc40000000037 */
[----:B------:R-:W-:Y:S02]  /*3bf0*/  PRMT R54, R17, 0x5410, R54 ;  /* 0x0000541011367816 */ /* 0x000fe40000000036 */
[----:B------:R-:W-:Y:S01]  /*3c00*/  PRMT R55, R10, 0x5410, R55 ;  /* 0x000054100a377816 */ /* 0x000fe20000000037 */
[----:B0-----:R-:W-:Y:S06]  /*3c10*/  BRA `(.L_x_2149) ;  /* 0x0000000000407947 */ /* 0x001fec0003800000 */
.L_x_2148:
        /* <DEDUP_REMOVED lines=15> */
[----:B0-----:R-:W-:-:S07]  /*3d10*/  PRMT R55, R10, 0x5410, R55 ;  /* 0x000054100a377816 */ /* 0x001fce0000000037 */
.L_x_2149:
[----:B------:R-:W-:Y:S05]  /*3d20*/  BSYNC.RECONVERGENT B0 ;  /* 0x0000000000007941 */ /* 0x000fea0003800200 */
.L_x_2147:
        /* <DEDUP_REMOVED lines=10> */
.L_x_2356:
[----:B------:R-:W-:-:S03]  /*3dd0*/  UMOV UR5, 0xffffffff ;  /* 0xffffffff00057882 */ /* 0x000fc60000000000 */
[----:B------:R-:W-:Y:S05]  /*3de0*/  BRA.DIV UR5, `(.L_x_2151) ;  /* 0x00000092056c7947 */ /* 0x000fea000b800000 */
.L_x_2359:
[----:B------:R-:W-:-:S03]  /*3df0*/  UMOV UR5, 0xffffffff ;  /* 0xffffffff00057882 */ /* 0x000fc60000000000 */
[----:B------:R-:W-:Y:S05]  /*3e00*/  BRA.DIV UR5, `(.L_x_2152) ;  /* 0x0000009205887947 */ /* 0x000fea000b800000 */
.L_x_2362:
[----:B------:R-:W-:-:S03]  /*3e10*/  UMOV UR5, 0xffffffff ;  /* 0xffffffff00057882 */ /* 0x000fc60000000000 */
[----:B------:R-:W-:Y:S05]  /*3e20*/  BRA.DIV UR5, `(.L_x_2153) ;  /* 0x0000009205a47947 */ /* 0x000fea000b800000 */
[----:B-----5:R4:W0:Y:S04]  /*3e30*/  SHFL.DOWN PT, R11, R32, 0x1, R63 ;  /* 0x08200000200b7989 */ /* 0x02082800000e003f */
[----:B------:R4:W0:Y:S04]  /*3e40*/  SHFL.DOWN PT, R18, R33, 0x1, R63 ;  /* 0x0820000021127989 */ /* 0x00082800000e003f */
[----:B------:R4:W0:Y:S04]  /*3e50*/  SHFL.DOWN PT, R17, R34, 0x1, R63 ;  /* 0x0820000022117989 */ /* 0x00082800000e003f */
[----:B------:R4:W0:Y:S02]  /*3e60*/  SHFL.DOWN PT, R64, R35, 0x1, R63 ;  /* 0x0820000023407989 */ /* 0x00082400000e003f */
.L_x_2368:
[----:B------:R-:W-:Y:S01]  /*3e70*/  ISETP.GE.AND P0, PT, R2, R63, PT ;  /* 0x0000003f0200720c */ /* 0x000fe20003f06270 */
[----:B------:R-:W-:-:S12]  /*3e80*/  BSSY.RECONVERGENT B0, `(.L_x_2154) ;  /* 0x000000e000007945 */ /* 0x000fd80003800200 */
[----:B------:R-:W-:Y:S05]  /*3e90*/  @P0 BRA `(.L_x_2155) ;  /* 0x0000000000300947 */ /* 0x000fea0003800000 */
[----:B------:R-:W-:Y:S02]  /*3ea0*/  ISETP.NE.U32.AND P0, PT, R8, RZ, PT ;  /* 0x000000ff0800720c */ /* 0x000fe40003f05070 */
[----:B-1----:R-:W-:Y:S02]  /*3eb0*/  IADD3 R13, P1, PT, R13, R8, RZ ;  /* 0x000000080d0d7210 */ /* 0x002fe40007f3e0ff */
[----:B------:R-:W-:-:S03]  /*3ec0*/  ISETP.NE.AND.EX P0, PT, R9, RZ, PT, P0 ;  /* 0x000000ff0900720c */ /* 0x000fc60003f05300 */
[----:B--2---:R-:W-:-:S10]  /*3ed0*/  IMAD.X R12, R12, 0x1, R9, P1 ;  /* 0x000000010c0c7824 */ /* 0x004fd400008e0609 */
[----:B0-----:R-:W-:Y:S02]  /*3ee0*/  @!P0 IMAD.MOV.U32 R8, RZ, RZ, R11 ;  /* 0x000000ffff088224 */ /* 0x001fe400078e000b */
[----:B------:R-:W-:-:S06]  /*3ef0*/  @!P0 IMAD.MOV.U32 R9, RZ, RZ, R18 ;  /* 0x000000ffff098224 */ /* 0x000fcc00078e0012 */
[----:B----4-:R-:W-:Y:S01]  /*3f00*/  @!P0 DADD R32, R32, R8 ;  /* 0x0000000020208229 */ /* 0x010fe20000000008 */
[----:B------:R-:W-:Y:S02]  /*3f10*/  @!P0 IMAD.MOV.U32 R8, RZ, RZ, R17 ;  /* 0x000000ffff088224 */ /* 0x000fe400078e0011 */
[----:B------:R-:W-:-:S06]  /*3f20*/  @!P0 IMAD.MOV.U32 R9, RZ, RZ, R64 ;  /* 0x000000ffff098224 */ /* 0x000fcc00078e0040 */
[----:B------:R-:W-:Y:S01]  /*3f30*/  @!P0 DADD R34, R34, R8 ;  /* 0x0000000022228229 */ /* 0x000fe20000000008 */
[----:B------:R-:W-:Y:S02]  /*3f40*/  IMAD.MOV.U32 R8, RZ, RZ, R13 ;  /* 0x000000ffff087224 */ /* 0x000fe400078e000d */
[----:B------:R-:W-:-:S08]  /*3f50*/  IMAD.MOV.U32 R9, RZ, RZ, R12 ;  /* 0x000000ffff097224 */ /* 0x000fd000078e000c */
.L_x_2155:
[----:B------:R-:W-:Y:S05]  /*3f60*/  BSYNC.RECONVERGENT B0 ;  /* 0x0000000000007941 */ /* 0x000fea0003800200 */
.L_x_2154:
[----:B------:R-:W-:-:S03]  /*3f70*/  UMOV UR5, 0xffffffff ;  /* 0xffffffff00057882 */ /* 0x000fc60000000000 */
[----:B------:R-:W-:Y:S05]  /*3f80*/  BRA.DIV UR5, `(.L_x_2156) ;  /* 0x0000009205b47947 */ /* 0x000fea000b800000 */
[----:B-1----:R1:W0:Y:S04]  /*3f90*/  SHFL.DOWN PT, R13, R8, 0x2, R63 ;  /* 0x08400000080d7989 */ /* 0x00222800000e003f */
[----:B--2---:R1:W2:Y:S02]  /*3fa0*/  SHFL.DOWN PT, R12, R9, 0x2, R63 ;  /* 0x08400000090c7989 */ /* 0x0042a400000e003f */
.L_x_2372:
[----:B------:R-:W-:-:S03]  /*3fb0*/  UMOV UR5, 0xffffffff ;  /* 0xffffffff00057882 */ /* 0x000fc60000000000 */
[----:B------:R-:W-:Y:S05]  /*3fc0*/  BRA.DIV UR5, `(.L_x_2157) ;  /* 0x0000009205e87947 */ /* 0x000fea000b800000 */
.L_x_2375:
[----:B------:R-:W-:-:S03]  /*3fd0*/  UMOV UR5, 0xffffffff ;  /* 0xffffffff00057882 */ /* 0x000fc60000000000 */
[----:B------:R-:W-:Y:S05]  /*3fe0*/  BRA.DIV UR5, `(.L_x_2158) ;  /* 0x0000009605047947 */ /* 0x000fea000b800000 */
.L_x_2378:
[----:B------:R-:W-:-:S03]  /*3ff0*/  UMOV UR5, 0xffffffff ;  /* 0xffffffff00057882 */ /* 0x000fc60000000000 */
[----:B------:R-:W-:Y:S05]  /*4000*/  BRA.DIV UR5, `(.L_x_2159) ;  /* 0x0000009605207947 */ /* 0x000fea000b800000 */
[----:B0-----:R0:W0:Y:S04]  /*4010*/  SHFL.DOWN PT, R17, R32, 0x2, R63 ;  /* 0x0840000020117989 */ /* 0x00102800000e003f */
[----:B------:R0:W0:Y:S04]  /*4020*/  SHFL.DOWN PT, R18, R33, 0x2, R63 ;  /* 0x0840000021127989 */ /* 0x00002800000e003f */
[----:B------:R0:W0:Y:S04]  /*4030*/  SHFL.DOWN PT, R19, R34, 0x2, R63 ;  /* 0x0840000022137989 */ /* 0x00002800000e003f */
[----:B------:R0:W0:Y:S02]  /*4040*/  SHFL.DOWN PT, R64, R35, 0x2, R63 ;  /* 0x0840000023407989 */ /* 0x00002400000e003f */
.L_x_2384:
[----:B------:R-:W-:Y:S01]  /*4050*/  VIADD R11, R2, 0x2 ;  /* 0x00000002020b7836 */ /* 0x000fe20000000000 */
[----:B------:R-:W-:Y:S04]  /*4060*/  BSSY.RECONVERGENT B0, `(.L_x_2160) ;  /* 0x000000f000007945 */ /* 0x000fe80003800200 */
[----:B------:R-:W-:-:S13]  /*4070*/  ISETP.GT.AND P0, PT, R11, R63, PT ;  /* 0x0000003f0b00720c */ /* 0x000fda0003f04270 */
[----:B------:R-:W-:Y:S05]  /*4080*/  @P0 BRA `(.L_x_2161) ;  /* 0x0000000000300947 */ /* 0x000fea0003800000 */
[----:B------:R-:W-:Y:S02]  /*4090*/  ISETP.NE.U32.AND P0, PT, R8, RZ, PT ;  /* 0x000000ff0800720c */ /* 0x000fe40003f05070 */
[----:B------:R-:W-:Y:S02]  /*40a0*/  IADD3 R13, P1, PT, R13, R8, RZ ;  /* 0x000000080d0d7210 */ /* 0x000fe40007f3e0ff */
[----:B------:R-:W-:-:S03]  /*40b0*/  ISETP.NE.AND.EX P0, PT, R9, RZ, PT, P0 ;  /* 0x000000ff0900720c */ /* 0x000fc60003f05300 */
[----:B--2---:R-:W-:-:S10]  /*40c0*/  IMAD.X R12, R12, 0x1, R9, P1 ;  /* 0x000000010c0c7824 */ /* 0x004fd400008e0609 */
[----:B01----:R-:W-:Y:S02]  /*40d0*/  @!P0 IMAD.MOV.U32 R8, RZ, RZ, R17 ;  /* 0x000000ffff088224 */ /* 0x003fe400078e0011 */
[----:B------:R-:W-:-:S06]  /*40e0*/  @!P0 IMAD.MOV.U32 R9, RZ, RZ, R18 ;  /* 0x000000ffff098224 */ /* 0x000fcc00078e0012 */
[----:B----4-:R-:W-:Y:S01]  /*40f0*/  @!P0 DADD R32, R32, R8 ;  /* 0x0000000020208229 */ /* 0x010fe20000000008 */
[----:B------:R-:W-:Y:S02]  /*4100*/  @!P0 IMAD.MOV.U32 R8, RZ, RZ, R19 ;  /* 0x000000ffff088224 */ /* 0x000fe400078e0013 */
[----:B------:R-:W-:-:S06]  /*4110*/  @!P0 IMAD.MOV.U32 R9, RZ, RZ, R64 ;  /* 0x000000ffff098224 */ /* 0x000fcc00078e0040 */
[----:B------:R-:W-:Y:S01]  /*4120*/  @!P0 DADD R34, R34, R8 ;  /* 0x0000000022228229 */ /* 0x000fe20000000008 */
[----:B------:R-:W-:Y:S02]  /*4130*/  IMAD.MOV.U32 R8, RZ, RZ, R13 ;  /* 0x000000ffff087224 */ /* 0x000fe400078e000d */
[----:B------:R-:W-:-:S08]  /*4140*/  IMAD.MOV.U32 R9, RZ, RZ, R12 ;  /* 0x000000ffff097224 */ /* 0x000fd000078e000c */
.L_x_2161:
[----:B------:R-:W-:Y:S05]  /*4150*/  BSYNC.RECONVERGENT B0 ;  /* 0x0000000000007941 */ /* 0x000fea0003800200 */
.L_x_2160:
[----:B------:R-:W-:-:S03]  /*4160*/  UMOV UR5, 0xffffffff ;  /* 0xffffffff00057882 */ /* 0x000fc60000000000 */
[----:B------:R-:W-:Y:S05]  /*4170*/  BRA.DIV UR5, `(.L_x_2162) ;  /* 0x00000096052c7947 */ /* 0x000fea000b800000 */
[----:B------:R1:W1:Y:S04]  /*4180*/  SHFL.DOWN PT, R13, R8, 0x4, R63 ;  /* 0x08800000080d7989 */ /* 0x00026800000e003f */
[----:B0-----:R0:W0:Y:S02]  /*4190*/  SHFL.DOWN PT, R18, R9, 0x4, R63 ;  /* 0x0880000009127989 */ /* 0x00102400000e003f */
.L_x_2388:
[----:B------:R-:W-:-:S03]  /*41a0*/  UMOV UR5, 0xffffffff ;  /* 0xffffffff00057882 */ /* 0x000fc60000000000 */
[----:B------:R-:W-:Y:S05]  /*41b0*/  BRA.DIV UR5, `(.L_x_2163) ;  /* 0x0000009605607947 */ /* 0x000fea000b800000 */
.L_x_2391:
[----:B------:R-:W-:-:S03]  /*41c0*/  UMOV UR5, 0xffffffff ;  /* 0xffffffff00057882 */ /* 0x000fc60000000000 */
[----:B------:R-:W-:Y:S05]  /*41d0*/  BRA.DIV UR5, `(.L_x_2164) ;  /* 0x00000096057c7947 */ /* 0x000fea000b800000 */
.L_x_2394:
[----:B------:R-:W-:-:S03]  /*41e0*/  UMOV UR5, 0xffffffff ;  /* 0xffffffff00057882 */ /* 0x000fc60000000000 */
[----:B------:R-:W-:Y:S05]  /*41f0*/  BRA.DIV UR5, `(.L_x_2165) ;  /* 0x0000009605987947 */ /* 0x000fea000b800000 */
[----:B------:R0:W0:Y:S04]  /*4200*/  SHFL.DOWN PT, R17, R32, 0x4, R63 ;  /* 0x0880000020117989 */ /* 0x00002800000e003f */
[----:B------:R0:W0:Y:S04]  /*4210*/  SHFL.DOWN PT, R36, R33, 0x4, R63 ;  /* 0x0880000021247989 */ /* 0x00002800000e003f */
[----:B------:R0:W0:Y:S04]  /*4220*/  SHFL.DOWN PT, R19, R34, 0x4, R63 ;  /* 0x0880000022137989 */ /* 0x00002800000e003f */
[----:B------:R0:W0:Y:S02]  /*4230*/  SHFL.DOWN PT, R64, R35, 0x4, R63 ;  /* 0x0880000023407989 */ /* 0x00002400000e003f */
.L_x_2400:
[----:B--2---:R-:W-:Y:S01]  /*4240*/  VIADD R12, R2, 0x4 ;  /* 0x00000004020c7836 */ /* 0x004fe20000000000 */
[----:B------:R-:W-:Y:S04]  /*4250*/  BSSY.RECONVERGENT B0, `(.L_x_2166) ;  /* 0x000000f000007945 */ /* 0x000fe80003800200 */
[----:B------:R-:W-:-:S13]  /*4260*/  ISETP.GT.AND P0, PT, R12, R63, PT ;  /* 0x0000003f0c00720c */ /* 0x000fda0003f04270 */
[----:B------:R-:W-:Y:S05]  /*4270*/  @P0 BRA `(.L_x_2167) ;  /* 0x0000000000300947 */ /* 0x000fea0003800000 */
[----:B------:R-:W-:Y:S02]  /*4280*/  ISETP.NE.U32.AND P0, PT, R8, RZ, PT ;  /* 0x000000ff0800720c */ /* 0x000fe40003f05070 */
[----:B-1----:R-:W-:Y:S02]  /*4290*/  IADD3 R13, P1, PT, R13, R8, RZ ;  /* 0x000000080d0d7210 */ /* 0x002fe40007f3e0ff */
[----:B------:R-:W-:-:S03]  /*42a0*/  ISETP.NE.AND.EX P0, PT, R9, RZ, PT, P0 ;  /* 0x000000ff0900720c */ /* 0x000fc60003f05300 */
[----:B0-----:R-:W-:-:S10]  /*42b0*/  IMAD.X R18, R18, 0x1, R9, P1 ;  /* 0x0000000112127824 */ /* 0x001fd400008e0609 */
[----:B------:R-:W-:Y:S02]  /*42c0*/  @!P0 IMAD.MOV.U32 R8, RZ, RZ, R17 ;  /* 0x000000ffff088224 */ /* 0x000fe400078e0011 */
[----:B------:R-:W-:-:S06]  /*42d0*/  @!P0 IMAD.MOV.U32 R9, RZ, RZ, R36 ;  /* 0x000000ffff098224 */ /* 0x000fcc00078e0024 */
[----:B----4-:R-:W-:Y:S01]  /*42e0*/  @!P0 DADD R32, R32, R8 ;  /* 0x0000000020208229 */ /* 0x010fe20000000008 */
[----:B------:R-:W-:Y:S02]  /*42f0*/  @!P0 IMAD.MOV.U32 R8, RZ, RZ, R19 ;  /* 0x000000ffff088224 */ /* 0x000fe400078e0013 */
[----:B------:R-:W-:-:S06]  /*4300*/  @!P0 IMAD.MOV.U32 R9, RZ, RZ, R64 ;  /* 0x000000ffff098224 */ /* 0x000fcc00078e0040 */
[----:B------:R-:W-:Y:S01]  /*4310*/  @!P0 DADD R34, R34, R8 ;  /* 0x0000000022228229 */ /* 0x000fe20000000008 */
[----:B------:R-:W-:Y:S02]  /*4320*/  IMAD.MOV.U32 R8, RZ, RZ, R13 ;  /* 0x000000ffff087224 */ /* 0x000fe400078e000d */
[----:B------:R-:W-:-:S08]  /*4330*/  IMAD.MOV.U32 R9, RZ, RZ, R18 ;  /* 0x000000ffff097224 */ /* 0x000fd000078e0012 */
.L_x_2167:
[----:B------:R-:W-:Y:S05]  /*4340*/  BSYNC.RECONVERGENT B0 ;  /* 0x0000000000007941 */ /* 0x000fea0003800200 */
.L_x_2166:
[----:B------:R-:W-:-:S03]  /*4350*/  UMOV UR5, 0xffffffff ;  /* 0xffffffff00057882 */ /* 0x000fc60000000000 */
[----:B------:R-:W-:Y:S05]  /*4360*/  BRA.DIV UR5, `(.L_x_2168) ;  /* 0x0000009605a47947 */ /* 0x000fea000b800000 */
[----:B0-----:R0:W2:Y:S04]  /*4370*/  SHFL.DOWN PT, R17, R8, 0x8, R63 ;  /* 0x0900000008117989 */ /* 0x0010a800000e003f */
[----:B------:R0:W0:Y:S02]  /*4380*/  SHFL.DOWN PT, R18, R9, 0x8, R63 ;  /* 0x0900000009127989 */ /* 0x00002400000e003f */
.L_x_2404:
[----:B------:R-:W-:-:S03]  /*4390*/  UMOV UR5, 0xffffffff ;  /* 0xffffffff00057882 */ /* 0x000fc60000000000 */
[----:B------:R-:W-:Y:S05]  /*43a0*/  BRA.DIV UR5, `(.L_x_2169) ;  /* 0x0000009605d87947 */ /* 0x000fea000b800000 */
.L_x_2407:
[----:B------:R-:W-:-:S03]  /*43b0*/  UMOV UR5, 0xffffffff ;  /* 0xffffffff00057882 */ /* 0x000fc60000000000 */
[----:B------:R-:W-:Y:S05]  /*43c0*/  BRA.DIV UR5, `(.L_x_2170) ;  /* 0x0000009605f47947 */ /* 0x000fea000b800000 */
.L_x_2410:
[----:B------:R-:W-:-:S03]  /*43d0*/  UMOV UR5, 0xffffffff ;  /* 0xffffffff00057882 */ /* 0x000fc60000000000 */
[----:B------:R-:W-:Y:S05]  /*43e0*/  BRA.DIV UR5, `(.L_x_2171) ;  /* 0x0000009a05107947 */ /* 0x000fea000b800000 */
[----:B------:R0:W0:Y:S04]  /*43f0*/  SHFL.DOWN PT, R19, R32, 0x8, R63 ;  /* 0x0900000020137989 */ /* 0x00002800000e003f */
[----:B------:R0:W0:Y:S04]  /*4400*/  SHFL.DOWN PT, R36, R33, 0x8, R63 ;  /* 0x0900000021247989 */ /* 0x00002800000e003f */
[----:B------:R0:W0:Y:S04]  /*4410*/  SHFL.DOWN PT, R37, R34, 0x8, R63 ;  /* 0x0900000022257989 */ /* 0x00002800000e003f */
[----:B------:R0:W0:Y:S02]  /*4420*/  SHFL.DOWN PT, R64, R35, 0x8, R63 ;  /* 0x0900000023407989 */ /* 0x00002400000e003f */
.L_x_2416:
[----:B-1----:R-:W-:Y:S01]  /*4430*/  VIADD R13, R2, 0x8 ;  /* 0x00000008020d7836 */ /* 0x002fe20000000000 */
[----:B------:R-:W-:Y:S04]  /*4440*/  BSSY.RECONVERGENT B0, `(.L_x_2172) ;  /* 0x000000f000007945 */ /* 0x000fe80003800200 */
[----:B------:R-:W-:-:S13]  /*4450*/  ISETP.GT.AND P0, PT, R13, R63, PT ;  /* 0x0000003f0d00720c */ /* 0x000fda0003f04270 */
[----:B------:R-:W-:Y:S05]  /*4460*/  @P0 BRA `(.L_x_2173) ;  /* 0x0000000000300947 */ /* 0x000fea0003800000 */
[----:B------:R-:W-:Y:S02]  /*4470*/  ISETP.NE.U32.AND P0, PT, R8, RZ, PT ;  /* 0x000000ff0800720c */ /* 0x000fe40003f05070 */
[----:B--2---:R-:W-:Y:S02]  /*4480*/  IADD3 R17, P1, PT, R17, R8, RZ ;  /* 0x0000000811117210 */ /* 0x004fe40007f3e0ff */
        /* <DEDUP_REMOVED lines=10> */
.L_x_2173:
[----:B------:R-:W-:Y:S05]  /*4530*/  BSYNC.RECONVERGENT B0 ;  /* 0x0000000000007941 */ /* 0x000fea0003800200 */
.L_x_2172:
[----:B------:R-:W-:-:S03]  /*4540*/  UMOV UR5, 0xffffffff ;  /* 0xffffffff00057882 */ /* 0x000fc60000000000 */
[----:B------:R-:W-:Y:S05]  /*4550*/  BRA.DIV UR5, `(.L_x_2174) ;  /* 0x0000009a051c7947 */ /* 0x000fea000b800000 */
[----:B--2---:R1:W2:Y:S04]  /*4560*/  SHFL.DOWN PT, R17, R8, 0x10, R63 ;  /* 0x0a00000008117989 */ /* 0x0042a800000e003f */
[----:B0-----:R1:W0:Y:S02]  /*4570*/  SHFL.DOWN PT, R18, R9, 0x10, R63 ;  /* 0x0a00000009127989 */ /* 0x00122400000e003f */
.L_x_2420:
[----:B------:R-:W-:-:S03]  /*4580*/  UMOV UR5, 0xffffffff ;  /* 0xffffffff00057882 */ /* 0x000fc60000000000 */
[----:B------:R-:W-:Y:S05]  /*4590*/  BRA.DIV UR5, `(.L_x_2175) ;  /* 0x0000009a05507947 */ /* 0x000fea000b800000 */
.L_x_2423:
[----:B------:R-:W-:-:S03]  /*45a0*/  UMOV UR5, 0xffffffff ;  /* 0xffffffff00057882 */ /* 0x000fc60000000000 */
[----:B------:R-:W-:Y:S05]  /*45b0*/  BRA.DIV UR5, `(.L_x_2176) ;  /* 0x0000009a056c7947 */ /* 0x000fea000b800000 */
.L_x_2426:
[----:B------:R-:W-:-:S03]  /*45c0*/  UMOV UR5, 0xffffffff ;  /* 0xffffffff00057882 */ /* 0x000fc60000000000 */
[----:B------:R-:W-:Y:S05]  /*45d0*/  BRA.DIV UR5, `(.L_x_2177) ;  /* 0x0000009a05887947 */ /* 0x000fea000b800000 */
[----:B------:R0:W0:Y:S04]  /*45e0*/  SHFL.DOWN PT, R19, R32, 0x10, R63 ;  /* 0x0a00000020137989 */ /* 0x00002800000e003f */
[----:B------:R0:W0:Y:S04]  /*45f0*/  SHFL.DOWN PT, R36, R33, 0x10, R63 ;  /* 0x0a00000021247989 */ /* 0x00002800000e003f */
[----:B------:R0:W0:Y:S04]  /*4600*/  SHFL.DOWN PT, R37, R34, 0x10, R63 ;  /* 0x0a00000022257989 */ /* 0x00002800000e003f */
[----:B------:R0:W0:Y:S02]  /*4610*/  SHFL.DOWN PT, R64, R35, 0x10, R63 ;  /* 0x0a00000023407989 */ /* 0x00002400000e003f */
.L_x_2432:
[----:B------:R-:W-:Y:S01]  /*4620*/  VIADD R52, R2, 0x10 ;  /* 0x0000001002347836 */ /* 0x000fe20000000000 */
[----:B------:R-:W-:Y:S01]  /*4630*/  BSSY.RECONVERGENT B0, `(.L_x_2178) ;  /* 0x0000010000007945 */ /* 0x000fe20003800200 */
[----:B------:R-:W-:-:S03]  /*4640*/  ISETP.NE.AND P0, PT, R16, 0x65, PT ;  /* 0x000000651000780c */ /* 0x000fc60003f05270 */
[----:B------:R-:W-:-:S13]  /*4650*/  ISETP.GT.AND P1, PT, R52, R63, PT ;  /* 0x0000003f3400720c */ /* 0x000fda0003f24270 */
[----:B------:R-:W-:Y:S05]  /*4660*/  @P1 BRA `(.L_x_2179) ;  /* 0x0000000000301947 */ /* 0x000fea0003800000 */
[----:B------:R-:W-:Y:S02]  /*4670*/  ISETP.NE.U32.AND P1, PT, R8, RZ, PT ;  /* 0x000000ff0800720c */ /* 0x000fe40003f25070 */
[----:B--2---:R-:W-:Y:S02]  /*4680*/  IADD3 R17, P2, PT, R17, R8, RZ ;  /* 0x0000000811117210 */ /* 0x004fe40007f5e0ff */
[----:B------:R-:W-:-:S03]  /*4690*/  ISETP.NE.AND.EX P1, PT, R9, RZ, PT, P1 ;  /* 0x000000ff0900720c */ /* 0x000fc60003f25310 */
[----:B0-----:R-:W-:-:S10]  /*46a0*/  IMAD.X R18, R18, 0x1, R9, P2 ;  /* 0x0000000112127824 */ /* 0x001fd400010e0609 */
[----:B-1----:R-:W-:Y:S02]  /*46b0*/  @!P1 IMAD.MOV.U32 R8, RZ, RZ, R19 ;  /* 0x000000ffff089224 */ /* 0x002fe400078e0013 */
[----:B------:R-:W-:-:S06]  /*46c0*/  @!P1 IMAD.MOV.U32 R9, RZ, RZ, R36 ;  /* 0x000000ffff099224 */ /* 0x000fcc00078e0024 */
[----:B----4-:R-:W-:Y:S01]  /*46d0*/  @!P1 DADD R32, R32, R8 ;  /* 0x0000000020209229 */ /* 0x010fe20000000008 */
[----:B------:R-:W-:Y:S02]  /*46e0*/  @!P1 IMAD.MOV.U32 R8, RZ, RZ, R37 ;  /* 0x000000ffff089224 */ /* 0x000fe400078e0025 */
[----:B------:R-:W-:-:S06]  /*46f0*/  @!P1 IMAD.MOV.U32 R9, RZ, RZ, R64 ;  /* 0x000000ffff099224 */ /* 0x000fcc00078e0040 */
[----:B------:R-:W-:Y:S01]  /*4700*/  @!P1 DADD R34, R34, R8 ;  /* 0x0000000022229229 */ /* 0x000fe20000000008 */
[----:B------:R-:W-:Y:S02]  /*4710*/  IMAD.MOV.U32 R8, RZ, RZ, R17 ;  /* 0x000000ffff087224 */ /* 0x000fe400078e0011 */
[----:B------:R-:W-:-:S08]  /*4720*/  IMAD.MOV.U32 R9, RZ, RZ, R18 ;  /* 0x000000ffff097224 */ /* 0x000fd000078e0012 */
.L_x_2179:
[----:B------:R-:W-:Y:S05]  /*4730*/  BSYNC.RECONVERGENT B0 ;  /* 0x0000000000007941 */ /* 0x000fea0003800200 */
.L_x_2178:
[----:B------:R-:W-:-:S03]  /*4740*/  UMOV UR5, 0xffffffff ;  /* 0xffffffff00057882 */ /* 0x000fc60000000000 */
[----:B------:R-:W-:Y:S05]  /*4750*/  BRA.DIV UR5, `(.L_x_2180) ;  /* 0x0000009a05907947 */ /* 0x000fea000b800000 */
[----:B------:R-:W-:-:S13]  /*4760*/  VOTE.ALL P0, P0 ;  /* 0x0000000000ff7806 */ /* 0x000fda0000000000 */
.L_x_2435:
[----:B------:R-:W-:Y:S05]  /*4770*/  @!P0 BRA `(.L_x_2181) ;  /* 0x0000000c00908947 */ /* 0x000fea0003800000 */
.L_x_2218:
[----:B------:R-:W5:Y:S01]  /*4780*/  LDC.64 R38, c[0x0][0x3a8] ;  /* 0x0000ea00ff267b82 */ /* 0x000f620000000a00 */
[----:B------:R-:W-:Y:S05]  /*4790*/  YIELD ;  /* 0x0000000000007946 */ /* 0x000fea0003800000 */
[----:B-12--5:R-:W-:-:S07]  /*47a0*/  IMAD.WIDE R38, R5, 0x4, R38 ;  /* 0x0000000405267825 */ /* 0x026fce00078e0226 */
.L_x_2183:
        /* <DEDUP_REMOVED lines=10> */
.L_x_2438:
        /* <DEDUP_REMOVED lines=8> */
[----:B------:R-:W3:Y:S04]  /*48d0*/  LD.E.128.STRONG.GPU R36, desc[UR8][R56.64] ;  /* 0x0000000838247980 */ /* 0x000ee8000c10fd00 */
[----:B--2---:R0:W5:Y:S01]  /*48e0*/  LD.E.128.STRONG.GPU R16, desc[UR8][R56.64+0x10] ;  /* 0x0000100838107980 */ /* 0x004162000c10fd00 */
[C-C-:B---3--:R-:W-:Y:S02]  /*48f0*/  SHF.R.U64 R59, R38.reuse, 0x8, R39.reuse ;  /* 0x00000008263b7819 */ /* 0x148fe40000001227 */
[C-C-:B------:R-:W-:Y:S02]  /*4900*/  SHF.R.U64 R65, R38.reuse, 0x10, R39.reuse ;  /* 0x0000001026417819 */ /* 0x140fe40000001227 */
[--C-:B------:R-:W-:Y:S02]  /*4910*/  SHF.R.U64 R60, R38, 0x18, R39.reuse ;  /* 0x00000018263c7819 */ /* 0x100fe40000001227 */
[----:B-1--4-:R-:W-:-:S02]  /*4920*/  SHF.R.U32.HI R63, RZ, 0x8, R39 ;  /* 0x00000008ff3f7819 */ /* 0x012fc40000011627 */
        /* <DEDUP_REMOVED lines=9> */
.L_x_2185:
        /* <DEDUP_REMOVED lines=16> */
.L_x_2186:
[----:B------:R-:W-:Y:S05]  /*4ac0*/  BSYNC.RECONVERGENT B0 ;  /* 0x0000000000007941 */ /* 0x000fea0003800200 */
.L_x_2184:
[----:B------:R-:W-:-:S03]  /*4ad0*/  UMOV UR5, 0xffffffff ;  /* 0xffffffff00057882 */ /* 0x000fc60000000000 */
[----:B------:R-:W-:Y:S05]  /*4ae0*/  BRA.DIV UR5, `(.L_x_2187) ;  /* 0x0000009605f47947 */ /* 0x000fea000b800000 */
[----:B------:R-:W-:-:S04]  /*4af0*/  VOTE.ANY R62, PT, !P0 ;  /* 0x00000000003e7806 */ /* 0x000fc800040e0100 */
[----:B------:R-:W-:-:S05]  /*4b00*/  LOP3.LUT R62, R62, 0x80000000, R10, 0xec, !PT ;  /* 0x800000003e3e7812 */ /* 0x000fca00078eec0a */
[----:B------:R-:W-:-:S05]  /*4b10*/  VIADD R39, R62, 0xffffffff ;  /* 0xffffffff3e277836 */ /* 0x000fca0000000000 */
[----:B------:R-:W-:-:S04]  /*4b20*/  LOP3.LUT R39, R62, R39, RZ, 0xc, !PT ;  /* 0x000000273e277212 */ /* 0x000fc800078e0cff */
[----:B01--4-:R-:W0:Y:S02]  /*4b30*/  POPC R63, R39 ;  /* 0x00000027003f7309 */ /* 0x013e240000000000 */
[----:B0-----:R0:W1:Y:S04]  /*4b40*/  SHFL.DOWN PT, R65, R36, 0x1, R63 ;  /* 0x0820000024417989 */ /* 0x00106800000e003f */
[----:B------:R0:W4:Y:S02]  /*4b50*/  SHFL.DOWN PT, R70, R37, 0x1, R63 ;  /* 0x0820000025467989 */ /* 0x00012400000e003f */
.L_x_2443:
[----:B------:R-:W-:-:S03]  /*4b60*/  UMOV UR5, 0xffffffff ;  /* 0xffffffff00057882 */ /* 0x000fc60000000000 */
[----:B------:R-:W-:Y:S05]  /*4b70*/  BRA.DIV UR5, `(.L_x_2188) ;  /* 0x0000009a05307947 */ /* 0x000fea000b800000 */
.L_x_2446:
[----:B------:R-:W-:-:S03]  /*4b80*/  UMOV UR5, 0xffffffff ;  /* 0xffffffff00057882 */ /* 0x000fc60000000000 */
[----:B------:R-:W-:Y:S05]  /*4b90*/  BRA.DIV UR5, `(.L_x_2189) ;  /* 0x0000009a054c7947 */ /* 0x000fea000b800000 */
.L_x_2449:
[----:B------:R-:W-:-:S03]  /*4ba0*/  UMOV UR5, 0xffffffff ;  /* 0xffffffff00057882 */ /* 0x000fc60000000000 */
[----:B------:R-:W-:Y:S05]  /*4bb0*/  BRA.DIV UR5, `(.L_x_2190) ;  /* 0x0000009a05687947 */ /* 0x000fea000b800000 */
[----:B-----5:R0:W0:Y:S04]  /*4bc0*/  SHFL.DOWN PT, R67, R16, 0x1, R63 ;  /* 0x0820000010437989 */ /* 0x02002800000e003f */
[----:B--2---:R2:W0:Y:S04]  /*4bd0*/  SHFL.DOWN PT, R72, R17, 0x1, R63 ;  /* 0x0820000011487989 */ /* 0x00442800000e003f */
[----:B------:R2:W0:Y:S04]  /*4be0*/  SHFL.DOWN PT, R69, R18, 0x1, R63 ;  /* 0x0820000012457989 */ /* 0x00042800000e003f */
[----:B------:R2:W0:Y:S02]  /*4bf0*/  SHFL.DOWN PT, R64, R19, 0x1, R63 ;  /* 0x0820000013407989 */ /* 0x00042400000e003f */
.L_x_2455:
[----:B------:R-:W-:Y:S01]  /*4c00*/  ISETP.GE.AND P0, PT, R2, R63, PT ;  /* 0x0000003f0200720c */ /* 0x000fe20003f06270 */
[----:B------:R-:W-:Y:S01]  /*4c10*/  BSSY.RECONVERGENT B0, `(.L_x_2191) ;  /* 0x0000012000007945 */ /* 0x000fe20003800200 */
[----:B------:R-:W-:Y:S02]  /*4c20*/  IMAD.MOV.U32 R66, RZ, RZ, R36 ;  /* 0x000000ffff427224 */ /* 0x000fe400078e0024 */
[----:B------:R-:W-:Y:S02]  /*4c30*/  IMAD.MOV.U32 R68, RZ, RZ, R37 ;  /* 0x000000ffff447224 */ /* 0x000fe400078e0025 */
[----:B------:R-:W-:Y:S02]  /*4c40*/  IMAD.MOV.U32 R56, RZ, RZ, R16 ;  /* 0x000000ffff387224 */ /* 0x000fe400078e0010 */
[----:B------:R-:W-:Y:S02]  /*4c50*/  IMAD.MOV.U32 R57, RZ, RZ, R17 ;  /* 0x000000ffff397224 */ /* 0x000fe400078e0011 */
[----:B------:R-:W-:-:S02]  /*4c60*/  IMAD.MOV.U32 R38, RZ, RZ, R18 ;  /* 0x000000ffff267224 */ /* 0x000fc400078e0012 */
[----:B------:R-:W-:Y:S01]  /*4c70*/  IMAD.MOV.U32 R39, RZ, RZ, R19 ;  /* 0x000000ffff277224 */ /* 0x000fe200078e0013 */
[----:B------:R-:W-:Y:S06]  /*4c80*/  @P0 BRA `(.L_x_2192) ;  /* 0x0000000000280947 */ /* 0x000fec0003800000 */
[----:B------:R-:W-:-:S04]  /*4c90*/  ISETP.NE.U32.AND P0, PT, R36, RZ, PT ;  /* 0x000000ff2400720c */ /* 0x000fc80003f05070 */
[----:B------:R-:W-:-:S13]  /*4ca0*/  ISETP.NE.AND.EX P0, PT, R37, RZ, PT, P0 ;  /* 0x000000ff2500720c */ /* 0x000fda0003f05300 */
[----:B0-----:R-:W-:Y:S02]  /*4cb0*/  @!P0 IMAD.MOV.U32 R58, RZ, RZ, R67 ;  /* 0x000000ffff3a8224 */ /* 0x001fe400078e0043 */
[----:B------:R-:W-:-:S06]  /*4cc0*/  @!P0 IMAD.MOV.U32 R59, RZ, RZ, R72 ;  /* 0x000000ffff3b8224 */ /* 0x000fcc00078e0048 */
[----:B------:R-:W-:Y:S01]  /*4cd0*/  @!P0 DADD R56, R16, R58 ;  /* 0x0000000010388229 */ /* 0x000fe2000000003a */
[----:B------:R-:W-:Y:S02]  /*4ce0*/  @!P0 IMAD.MOV.U32 R58, RZ, RZ, R69 ;  /* 0x000000ffff3a8224 */ /* 0x000fe400078e0045 */
[----:B------:R-:W-:-:S06]  /*4cf0*/  @!P0 IMAD.MOV.U32 R59, RZ, RZ, R64 ;  /* 0x000000ffff3b8224 */ /* 0x000fcc00078e0040 */
[----:B------:R-:W-:Y:S01]  /*4d00*/  @!P0 DADD R38, R18, R58 ;  /* 0x0000000012268229 */ /* 0x000fe2000000003a */
[----:B-1----:R-:W-:-:S05]  /*4d10*/  IADD3 R66, P0, PT, R65, R36, RZ ;  /* 0x0000002441427210 */ /* 0x002fca0007f1e0ff */
[----:B----4-:R-:W-:-:S08]  /*4d20*/  IMAD.X R68, R70, 0x1, R37, P0 ;  /* 0x0000000146447824 */ /* 0x010fd000000e0625 */
.L_x_2192:
[----:B------:R-:W-:Y:S05]  /*4d30*/  BSYNC.RECONVERGENT B0 ;  /* 0x0000000000007941 */ /* 0x000fea0003800200 */
.L_x_2191:
[----:B------:R-:W-:-:S03]  /*4d40*/  UMOV UR5, 0xffffffff ;  /* 0xffffffff00057882 */ /* 0x000fc60000000000 */
[----:B------:R-:W-:Y:S05]  /*4d50*/  BRA.DIV UR5, `(.L_x_2193) ;  /* 0x0000009a05687947 */ /* 0x000fea000b800000 */
[----:B-1----:R1:W1:Y:S04]  /*4d60*/  SHFL.DOWN PT, R65, R66, 0x2, R63 ;  /* 0x0840000042417989 */ /* 0x00226800000e003f */
[----:B0-----:R0:W0:Y:S02]  /*4d70*/  SHFL.DOWN PT, R67, R68, 0x2, R63 ;  /* 0x0840000044437989 */ /* 0x00102400000e003f */
.L_x_2459:
[----:B------:R-:W-:-:S03]  /*4d80*/  UMOV UR5, 0xffffffff ;  /* 0xffffffff00057882 */ /* 0x000fc60000000000 */
[----:B------:R-:W-:Y:S05]  /*4d90*/  BRA.DIV UR5, `(.L_x_2194) ;  /* 0x0000009a059c7947 */ /* 0x000fea000b800000 */
.L_x_2462:
[----:B------:R-:W-:-:S03]  /*4da0*/  UMOV UR5, 0xffffffff ;  /* 0xffffffff00057882 */ /* 0x000fc60000000000 */
[----:B------:R-:W-:Y:S05]  /*4db0*/  BRA.DIV UR5, `(.L_x_2195) ;  /* 0x0000009a05b87947 */ /* 0x000fea000b800000 */
.L_x_2465:
[----:B------:R-:W-:-:S03]  /*4dc0*/  UMOV UR5, 0xffffffff ;  /* 0xffffffff00057882 */ /* 0x000fc60000000000 */
[----:B------:R-:W-:Y:S05]  /*4dd0*/  BRA.DIV UR5, `(.L_x_2196) ;  /* 0x0000009a05d47947 */ /* 0x000fea000b800000 */
[----:B------:R0:W0:Y:S04]  /*4de0*/  SHFL.DOWN PT, R69, R56, 0x2, R63 ;  /* 0x0840000038457989 */ /* 0x00002800000e003f */
[----:B----4-:R4:W0:Y:S04]  /*4df0*/  SHFL.DOWN PT, R70, R57, 0x2, R63 ;  /* 0x0840000039467989 */ /* 0x01082800000e003f */
[----:B------:R4:W0:Y:S04]  /*4e00*/  SHFL.DOWN PT, R71, R38, 0x2, R63 ;  /* 0x0840000026477989 */ /* 0x00082800000e003f */
[----:B------:R4:W0:Y:S02]  /*4e10*/  SHFL.DOWN PT, R64, R39, 0x2, R63 ;  /* 0x0840000027407989 */ /* 0x00082400000e003f */
.L_x_2471:
[----:B------:R-:W-:Y:S01]  /*4e20*/  ISETP.GT.AND P0, PT, R11, R63, PT ;  /* 0x0000003f0b00720c */ /* 0x000fe20003f04270 */
[----:B------:R-:W-:-:S12]  /*4e30*/  BSSY.RECONVERGENT B0, `(.L_x_2197) ;  /* 0x000000e000007945 */ /* 0x000fd80003800200 */
[----:B------:R-:W-:Y:S05]  /*4e40*/  @P0 BRA `(.L_x_2198) ;  /* 0x0000000000300947 */ /* 0x000fea0003800000 */
[----:B------:R-:W-:Y:S02]  /*4e50*/  ISETP.NE.U32.AND P0, PT, R66, RZ, PT ;  /* 0x000000ff4200720c */ /* 0x000fe40003f05070 */
[----:B-1----:R-:W-:Y:S02]  /*4e60*/  IADD3 R65, P1, PT, R65, R66, RZ ;  /* 0x0000004241417210 */ /* 0x002fe40007f3e0ff */
[----:B------:R-:W-:-:S03]  /*4e70*/  ISETP.NE.AND.EX P0, PT, R68, RZ, PT, P0 ;  /* 0x000000ff4400720c */ /* 0x000fc60003f05300 */
[----:B0-----:R-:W-:Y:S02]  /*4e80*/  IMAD.X R67, R67, 0x1, R68, P1 ;  /* 0x0000000143437824 */ /* 0x001fe400008e0644 */
[----:B------:R-:W-:Y:S02]  /*4e90*/  IMAD.MOV.U32 R66, RZ, RZ, R65 ;  /* 0x000000ffff427224 */ /* 0x000fe400078e0041 */
[----:B------:R-:W-:-:S06]  /*4ea0*/  IMAD.MOV.U32 R68, RZ, RZ, R67 ;  /* 0x000000ffff447224 */ /* 0x000fcc00078e0043 */
[----:B------:R-:W-:Y:S02]  /*4eb0*/  @!P0 IMAD.MOV.U32 R58, RZ, RZ, R69 ;  /* 0x000000ffff3a8224 */ /* 0x000fe400078e0045 */
[----:B------:R-:W-:-:S06]  /*4ec0*/  @!P0 IMAD.MOV.U32 R59, RZ, RZ, R70 ;  /* 0x000000ffff3b8224 */ /* 0x000fcc00078e0046 */
[----:B----4-:R-:W-:Y:S01]  /*4ed0*/  @!P0 DADD R56, R56, R58 ;  /* 0x0000000038388229 */ /* 0x010fe2000000003a */
[----:B------:R-:W-:Y:S02]  /*4ee0*/  @!P0 IMAD.MOV.U32 R58, RZ, RZ, R71 ;  /* 0x000000ffff3a8224 */ /* 0x000fe400078e0047 */
[----:B------:R-:W-:-:S06]  /*4ef0*/  @!P0 IMAD.MOV.U32 R59, RZ, RZ, R64 ;  /* 0x000000ffff3b8224 */ /* 0x000fcc00078e0040 */
[----:B------:R-:W-:-:S11]  /*4f00*/  @!P0 DADD R38, R38, R58 ;  /* 0x0000000026268229 */ /* 0x000fd6000000003a */
.L_x_2198:
[----:B------:R-:W-:Y:S05]  /*4f10*/  BSYNC.RECONVERGENT B0 ;  /* 0x0000000000007941 */ /* 0x000fea0003800200 */
.L_x_2197:
[----:B------:R-:W-:-:S03]  /*4f20*/  UMOV UR5, 0xffffffff ;  /* 0xffffffff00057882 */ /* 0x000fc60000000000 */
[----:B------:R-:W-:Y:S05]  /*4f30*/  BRA.DIV UR5, `(.L_x_2199) ;  /* 0x0000009a05e47947 */ /* 0x000fea000b800000 */
[----:B-1----:R1:W1:Y:S04]  /*4f40*/  SHFL.DOWN PT, R65, R66, 0x4, R63 ;  /* 0x0880000042417989 */ /* 0x00226800000e003f */
[----:B0-----:R0:W0:Y:S02]  /*4f50*/  SHFL.DOWN PT, R67, R68, 0x4, R63 ;  /* 0x0880000044437989 */ /* 0x00102400000e003f */
.L_x_2475:
[----:B------:R-:W-:-:S03]  /*4f60*/  UMOV UR5, 0xffffffff ;  /* 0xffffffff00057882 */ /* 0x000fc60000000000 */
[----:B------:R-:W-:Y:S05]  /*4f70*/  BRA.DIV UR5, `(.L_x_2200) ;  /* 0x0000009e05187947 */ /* 0x000fea000b800000 */
.L_x_2478:
[----:B------:R-:W-:-:S03]  /*4f80*/  UMOV UR5, 0xffffffff ;  /* 0xffffffff00057882 */ /* 0x000fc60000000000 */
[----:B------:R-:W-:Y:S05]  /*4f90*/  BRA.DIV UR5, `(.L_x_2201) ;  /* 0x0000009e05347947 */ /* 0x000fea000b800000 */
.L_x_2481:
[----:B------:R-:W-:-:S03]  /*4fa0*/  UMOV UR5, 0xffffffff ;  /* 0xffffffff00057882 */ /* 0x000fc60000000000 */
[----:B------:R-:W-:Y:S05]  /*4fb0*/  BRA.DIV UR5, `(.L_x_2202) ;  /* 0x0000009e05507947 */ /* 0x000fea000b800000 */
[----:B------:R0:W0:Y:S04]  /*4fc0*/  SHFL.DOWN PT, R69, R56, 0x4, R63 ;  /* 0x0880000038457989 */ /* 0x00002800000e003f */
[----:B------:R0:W0:Y:S04]  /*4fd0*/  SHFL.DOWN PT, R70, R57, 0x4, R63 ;  /* 0x0880000039467989 */ /* 0x00002800000e003f */
[----:B------:R0:W0:Y:S04]  /*4fe0*/  SHFL.DOWN PT, R71, R38, 0x4, R63 ;  /* 0x0880000026477989 */ /* 0x00002800000e003f */
[----:B------:R0:W0:Y:S02]  /*4ff0*/  SHFL.DOWN PT, R64, R39, 0x4, R63 ;  /* 0x0880000027407989 */ /* 0x00002400000e003f */
.L_x_2487:
        /* <DEDUP_REMOVED lines=15> */
.L_x_2204:
[----:B------:R-:W-:Y:S05]  /*50f0*/  BSYNC.RECONVERGENT B0 ;  /* 0x0000000000007941 */ /* 0x000fea0003800200 */
.L_x_2203:
[----:B------:R-:W-:-:S03]  /*5100*/  UMOV UR5, 0xffffffff ;  /* 0xffffffff00057882 */ /* 0x000fc60000000000 */
[----:B------:R-:W-:Y:S05]  /*5110*/  BRA.DIV UR5, `(.L_x_2205) ;  /* 0x0000009e05607947 */ /* 0x000fea000b800000 */
[----:B-1----:R1:W1:Y:S04]  /*5120*/  SHFL.DOWN PT, R65, R66, 0x8, R63 ;  /* 0x0900000042417989 */ /* 0x00226800000e003f */
[----:B0-----:R0:W0:Y:S02]  /*5130*/  SHFL.DOWN PT, R67, R68, 0x8, R63 ;  /* 0x0900000044437989 */ /* 0x00102400000e003f */
.L_x_2491:
[----:B------:R-:W-:-:S03]  /*5140*/  UMOV UR5, 0xffffffff ;  /* 0xffffffff00057882 */ /* 0x000fc60000000000 */
[----:B------:R-:W-:Y:S05]  /*5150*/  BRA.DIV UR5, `(.L_x_2206) ;  /* 0x0000009e05947947 */ /* 0x000fea000b800000 */
.L_x_2494:
[----:B------:R-:W-:-:S03]  /*5160*/  UMOV UR5, 0xffffffff ;  /* 0xffffffff00057882 */ /* 0x000fc60000000000 */
[----:B------:R-:W-:Y:S05]  /*5170*/  BRA.DIV UR5, `(.L_x_2207) ;  /* 0x0000009e05b07947 */ /* 0x000fea000b800000 */
.L_x_2497:
[----:B------:R-:W-:-:S03]  /*5180*/  UMOV UR5, 0xffffffff ;  /* 0xffffffff00057882 */ /* 0x000fc60000000000 */
[----:B------:R-:W-:Y:S05]  /*5190*/  BRA.DIV UR5, `(.L_x_2208) ;  /* 0x0000009e05cc7947 */ /* 0x000fea000b800000 */
[----:B------:R0:W0:Y:S04]  /*51a0*/  SHFL.DOWN PT, R69, R56, 0x8, R63 ;  /* 0x0900000038457989 */ /* 0x00002800000e003f */
[----:B------:R0:W0:Y:S04]  /*51b0*/  SHFL.DOWN PT, R70, R57, 0x8, R63 ;  /* 0x0900000039467989 */ /* 0x00002800000e003f */
[----:B------:R0:W0:Y:S04]  /*51c0*/  SHFL.DOWN PT, R71, R38, 0x8, R63 ;  /* 0x0900000026477989 */ /* 0x00002800000e003f */
[----:B------:R0:W0:Y:S02]  /*51d0*/  SHFL.DOWN PT, R64, R39, 0x8, R63 ;  /* 0x0900000027407989 */ /* 0x00002400000e003f */
.L_x_2503:
        /* <DEDUP_REMOVED lines=15> */
.L_x_2210:
[----:B------:R-:W-:Y:S05]  /*52d0*/  BSYNC.RECONVERGENT B0 ;  /* 0x0000000000007941 */ /* 0x000fea0003800200 */
.L_x_2209:
[----:B------:R-:W-:-:S03]  /*52e0*/  UMOV UR5, 0xffffffff ;  /* 0xffffffff00057882 */ /* 0x000fc60000000000 */
[----:B------:R-:W-:Y:S05]  /*52f0*/  BRA.DIV UR5, `(.L_x_2211) ;  /* 0x0000009e05dc7947 */ /* 0x000fea000b800000 */
[----:B-1----:R1:W1:Y:S04]  /*5300*/  SHFL.DOWN PT, R65, R66, 0x10, R63 ;  /* 0x0a00000042417989 */ /* 0x00226800000e003f */
[----:B0-----:R0:W0:Y:S02]  /*5310*/  SHFL.DOWN PT, R67, R68, 0x10, R63 ;  /* 0x0a00000044437989 */ /* 0x00102400000e003f */
.L_x_2507:
[----:B------:R-:W-:-:S03]  /*5320*/  UMOV UR5, 0xffffffff ;  /* 0xffffffff00057882 */ /* 0x000fc60000000000 */
[----:B------:R-:W-:Y:S05]  /*5330*/  BRA.DIV UR5, `(.L_x_2212) ;  /* 0x000000a205107947 */ /* 0x000fea000b800000 */
.L_x_2510:
[----:B------:R-:W-:-:S03]  /*5340*/  UMOV UR5, 0xffffffff ;  /* 0xffffffff00057882 */ /* 0x000fc60000000000 */
[----:B------:R-:W-:Y:S05]  /*5350*/  BRA.DIV UR5, `(.L_x_2213) ;  /* 0x000000a2052c7947 */ /* 0x000fea000b800000 */
.L_x_2513:
[----:B------:R-:W-:-:S03]  /*5360*/  UMOV UR5, 0xffffffff ;  /* 0xffffffff00057882 */ /* 0x000fc60000000000 */
[----:B------:R-:W-:Y:S05]  /*5370*/  BRA.DIV UR5, `(.L_x_2214) ;  /* 0x000000a205487947 */ /* 0x000fea000b800000 */
[----:B------:R0:W0:Y:S04]  /*5380*/  SHFL.DOWN PT, R69, R56, 0x10, R63 ;  /* 0x0a00000038457989 */ /* 0x00002800000e003f */
[----:B------:R0:W0:Y:S04]  /*5390*/  SHFL.DOWN PT, R70, R57, 0x10, R63 ;  /* 0x0a00000039467989 */ /* 0x00002800000e003f */
[----:B------:R0:W0:Y:S04]  /*53a0*/  SHFL.DOWN PT, R71, R38, 0x10, R63 ;  /* 0x0a00000026477989 */ /* 0x00002800000e003f */
[----:B------:R0:W0:Y:S02]  /*53b0*/  SHFL.DOWN PT, R64, R39, 0x10, R63 ;  /* 0x0a00000027407989 */ /* 0x00002400000e003f */
.L_x_2519:
        /* <DEDUP_REMOVED lines=15> */
.L_x_2216:
[----:B------:R-:W-:Y:S05]  /*54b0*/  BSYNC.RECONVERGENT B0 ;  /* 0x0000000000007941 */ /* 0x000fea0003800200 */
.L_x_2215:
        /* <DEDUP_REMOVED lines=10> */
[----:B------:R-:W-:Y:S02]  /*5560*/  FSEL R33, R57, R33, !P1 ;  /* 0x0000002139217208 */ /* 0x000fe40004800000 */
[----:B------:R-:W-:Y:S02]  /*5570*/  FSEL R34, R38, R34, !P1 ;  /* 0x0000002226227208 */ /* 0x000fe40004800000 */
[----:B------:R-:W-:Y:S01]  /*5580*/  FSEL R35, R39, R35, !P1 ;  /* 0x0000002327237208 */ /* 0x000fe20004800000 */
[----:B------:R-:W-:Y:S06]  /*5590*/  BRA.DIV UR5, `(.L_x_2217) ;  /* 0x000000a205287947 */ /* 0x000fec000b800000 */
[----:B------:R-:W-:-:S13]  /*55a0*/  VOTE.ALL P0, P0 ;  /* 0x0000000000ff7806 */ /* 0x000fda0000000000 */
.L_x_2522:
[----:B------:R-:W-:Y:S05]  /*55b0*/  @P0 BRA `(.L_x_2218) ;  /* 0xfffffff000700947 */ /* 0x000fea000383ffff */
.L_x_2181:
[----:B------:R-:W-:Y:S01]  /*55c0*/  ISETP.NE.AND P1, PT, R2, RZ, PT ;  /* 0x000000ff0200720c */ /* 0x000fe20003f25270 */
[----:B------:R-:W-:Y:S01]  /*55d0*/  BSSY.RECONVERGENT B0, `(.L_x_2219) ;  /* 0x0000026000007945 */ /* 0x000fe20003800200 */
[----:B------:R-:W5:Y:S01]  /*55e0*/  S2R R2, SR_TID.X ;  /* 0x0000000000027919 */ /* 0x000f620000002100 */
[----:B------:R-:W-:Y:S02]  /*55f0*/  IMAD.MOV.U32 R38, RZ, RZ, R8 ;  /* 0x000000ffff267224 */ /* 0x000fe400078e0008 */
[----:B------:R-:W-:-:S08]  /*5600*/  IMAD.MOV.U32 R39, RZ, RZ, R9 ;  /* 0x000000ffff277224 */ /* 0x000fd000078e0009 */
[----:B------:R-:W0:Y:S01]  /*5610*/  @!P1 S2R R5, SR_CgaCtaId ;  /* 0x0000000000059919 */ /* 0x000e220000008800 */
[----:B-----5:R-:W-:Y:S02]  /*5620*/  ISETP.NE.AND P0, PT, R2, RZ, PT ;  /* 0x000000ff0200720c */ /* 0x020fe40003f05270 */
[----:B------:R-:W-:-:S04]  /*5630*/  @!P1 MOV R2, 0x400 ;  /* 0x0000040000029802 */ /* 0x000fc80000000f00 */
[----:B0-----:R-:W-:-:S07]  /*5640*/  @!P1 LEA R53, R5, R2, 0x18 ;  /* 0x0000000205359211 */ /* 0x001fce00078ec0ff */
[----:B------:R-:W-:Y:S05]  /*5650*/  @P0 BRA `(.L_x_2220) ;  /* 0x0000000000740947 */ /* 0x000fea0003800000 */
[----:B------:R-:W0:Y:S01]  /*5660*/  S2UR UR6, SR_CgaCtaId ;  /* 0x00000000000679c3 */ /* 0x000e220000008800 */
[----:B-1----:R-:W-:Y:S01]  /*5670*/  DADD R8, R42, R32 ;  /* 0x000000002a087229 */ /* 0x002fe20000000020 */
[----:B------:R-:W-:Y:S01]  /*5680*/  ISETP.NE.U32.AND P0, PT, R6, RZ, PT ;  /* 0x000000ff0600720c */ /* 0x000fe20003f05070 */
[----:B------:R-:W-:Y:S01]  /*5690*/  DADD R12, R40, R34 ;  /* 0x00000000280c7229 */ /* 0x000fe20000000022 */
[----:B------:R-:W-:Y:S01]  /*56a0*/  UMOV UR5, 0x400 ;  /* 0x0000040000057882 */ /* 0x000fe20000000000 */
[----:B------:R-:W-:Y:S02]  /*56b0*/  CS2R R10, SRZ ;  /* 0x00000000000a7805 */ /* 0x000fe4000001ff00 */
[----:B------:R-:W-:Y:S01]  /*56c0*/  ISETP.NE.AND.EX P0, PT, R7, RZ, PT, P0 ;  /* 0x000000ff0700720c */ /* 0x000fe20003f05300 */
[----:B------:R-:W-:Y:S01]  /*56d0*/  IMAD.MOV.U32 R5, RZ, RZ, 0x65 ;  /* 0x00000065ff057424 */ /* 0x000fe200078e00ff */
[----:B------:R-:W1:Y:S02]  /*56e0*/  LDC.64 R36, c[0x0][0x3b8] ;  /* 0x0000ee00ff247b82 */ /* 0x000e640000000a00 */
[----:B------:R-:W-:-:S02]  /*56f0*/  FSEL R16, R8, R42, !P0 ;  /* 0x0000002a08107208 */ /* 0x000fc40004000000 */
[----:B------:R-:W-:Y:S02]  /*5700*/  IADD3 R8, P2, PT, R38, R6, RZ ;  /* 0x0000000626087210 */ /* 0x000fe40007f5e0ff */
[----:B--2---:R-:W-:Y:S02]  /*5710*/  FSEL R17, R9, R43, !P0 ;  /* 0x0000002b09117208 */ /* 0x004fe40004000000 */
[----:B------:R-:W-:Y:S01]  /*5720*/  FSEL R18, R12, R40, !P0 ;  /* 0x000000280c127208 */ /* 0x000fe20004000000 */
[----:B------:R-:W-:Y:S01]  /*5730*/  IMAD.X R9, R39, 0x1, R7, P2 ;  /* 0x0000000127097824 */ /* 0x000fe200010e0607 */
[----:B------:R-:W-:Y:S01]  /*5740*/  FSEL R19, R13, R41, !P0 ;  /* 0x000000290d137208 */ /* 0x000fe20004000000 */
[----:B0-----:R-:W-:Y:S01]  /*5750*/  ULEA UR5, UR6, UR5, 0x18 ;  /* 0x0000000506057291 */ /* 0x001fe2000f8ec0ff */
[----:B-1----:R-:W-:-:S05]  /*5760*/  IMAD.WIDE.U32 R36, R0, 0x20, R36 ;  /* 0x0000002000247825 */ /* 0x002fca00078e0024 */
[----:B------:R0:W-:Y:S04]  /*5770*/  ST.E.128.STRONG.GPU desc[UR8][R36.64+0x400], R8 ;  /* 0x0004000824007985 */ /* 0x0001e8000c10fd08 */
[----:B------:R0:W-:Y:S01]  /*5780*/  ST.E.128.STRONG.GPU desc[UR8][R36.64+0x410], R16 ;  /* 0x0004101024007985 */ /* 0x0001e2000c10fd08 */
[----:B------:R-:W-:Y:S06]  /*5790*/  MEMBAR.ALL.GPU ;  /* 0x0000000000007992 */ /* 0x000fec000000a000 */
[----:B------:R-:W-:-:S00]  /*57a0*/  ERRBAR ;  /* 0x00000000000079ab */ /* 0x000fc00000000000 */
[----:B------:R-:W-:Y:S06]  /*57b0*/  CGAERRBAR ;  /* 0x00000000000075ab */ /* 0x000fec0000000000 */
[----:B------:R0:W-:Y:S04]  /*57c0*/  ST.E.STRONG.GPU desc[UR8][R14.64+0x80], R5 ;  /* 0x000080050e007985 */ /* 0x0001e8000c10f908 */
[----:B------:R0:W-:Y:S04]  /*57d0*/  STS.128 [UR5+0x180], R16 ;  /* 0x00018010ff007988 */ /* 0x0001e80008000c05 */
[----:B------:R0:W-:Y:S04]  /*57e0*/  STS.64 [UR5+0x170], R8 ;  /* 0x00017008ff007988 */ /* 0x0001e80008000a05 */
[----:B------:R0:W-:Y:S04]  /*57f0*/  STS.64 [UR5+0x150], R38 ;  /* 0x00015026ff007988 */ /* 0x0001e80008000a05 */
[----:B------:R0:W-:Y:S04]  /*5800*/  STS.64 [UR5+0x158], R54 ;  /* 0x00015836ff007988 */ /* 0x0001e80008000a05 */
[----:B------:R0:W-:Y:S04]  /*5810*/  STS.128 [UR5+0x160], R32 ;  /* 0x00016020ff007988 */ /* 0x0001e80008000c05 */
[----:B------:R-:W-:Y:S01]  /*5820*/  STS.64 [UR5+0x178], RZ ;  /* 0x000178ffff007988 */ /* 0x000fe20008000a05 */
.L_x_2220:
[----:B------:R-:W-:Y:S05]  /*5830*/  BSYNC.RECONVERGENT B0 ;  /* 0x0000000000007941 */ /* 0x000fea0003800200 */
.L_x_2219:
[----:B------:R0:W-:Y:S01]  /*5840*/  @!P1 STS.64 [R53+0x118], R54 ;  /* 0x0001183635009388 */ /* 0x0001e20000000a00 */
[----:B------:R-:W-:Y:S02]  /*5850*/  @!P1 IMAD.MOV.U32 R30, RZ, RZ, R34 ;  /* 0x000000ffff1e9224 */ /* 0x000fe400078e0022 */
[----:B------:R-:W-:Y:S01]  /*5860*/  @!P1 IMAD.MOV.U32 R31, RZ, RZ, R35 ;  /* 0x000000ffff1f9224 */ /* 0x000fe200078e0023 */
[----:B------:R0:W-:Y:S01]  /*5870*/  @!P1 STS.64 [R53+0x110], R38 ;  /* 0x0001102635009388 */ /* 0x0001e20000000a00 */
[----:B------:R-:W-:Y:S02]  /*5880*/  @!P1 IMAD.MOV.U32 R28, RZ, RZ, R32 ;  /* 0x000000ffff1c9224 */ /* 0x000fe400078e0020 */
[----:B------:R-:W-:Y:S01]  /*5890*/  @!P1 IMAD.MOV.U32 R29, RZ, RZ, R33 ;  /* 0x000000ffff1d9224 */ /* 0x000fe200078e0021 */
[----:B------:R0:W-:Y:S01]  /*58a0*/  @!P1 STS.128 [R53+0x120], R32 ;  /* 0x0001202035009388 */ /* 0x0001e20000000c00 */
[----:B------:R-:W-:Y:S02]  /*58b0*/  @!P1 IMAD.MOV.U32 R3, RZ, RZ, R38 ;  /* 0x000000ffff039224 */ /* 0x000fe400078e0026 */
[----:B---3--:R-:W-:-:S07]  /*58c0*/  @!P1 IMAD.MOV.U32 R4, RZ, RZ, R39 ;  /* 0x000000ffff049224 */ /* 0x008fce00078e0027 */
.L_x_2140:
[----:B0-2---:R-:W0:Y:S01]  /*58d0*/  S2R R17, SR_TID.X ;  /* 0x0000000000117919 */ /* 0x005e220000002100 */
[----:B------:R-:W-:Y:S05]  /*58e0*/  WARPSYNC.ALL ;  /* 0x0000000000007948 */ /* 0x000fea0003800000 */
[----:B------:R-:W-:Y:S06]  /*58f0*/  BAR.SYNC.DEFER_BLOCKING 0x0 ;  /* 0x0000000000007b1d */ /* 0x000fec0000010000 */
[----:B------:R-:W-:Y:S01]  /*5900*/  BSSY.RECONVERGENT B0, `(.L_x_2221) ;  /* 0x000000e000007945 */ /* 0x000fe20003800200 */
[----:B0-----:R-:W-:-:S13]  /*5910*/  ISETP.NE.AND P0, PT, R17, RZ, PT ;  /* 0x000000ff1100720c */ /* 0x001fda0003f05270 */
[----:B------:R-:W-:Y:S05]  /*5920*/  @!P0 BRA `(.L_x_2222) ;  /* 0x00000000002c8947 */ /* 0x000fea0003800000 */
[----:B------:R-:W0:Y:S01]  /*5930*/  S2UR UR6, SR_CgaCtaId ;  /* 0x00000000000679c3 */ /* 0x000e220000008800 */
[----:B------:R-:W-:Y:S01]  /*5940*/  ISETP.NE.U32.AND P0, PT, R3, RZ, PT ;  /* 0x000000ff0300720c */ /* 0x000fe20003f05070 */
[----:B------:R-:W-:-:S03]  /*5950*/  UMOV UR5, 0x400 ;  /* 0x0000040000057882 */ /* 0x000fc60000000000 */
[----:B------:R-:W-:Y:S01]  /*5960*/  ISETP.NE.AND.EX P0, PT, R4, RZ, PT, P0 ;  /* 0x000000ff0400720c */ /* 0x000fe20003f05300 */
[----:B0-----:R-:W-:-:S09]  /*5970*/  ULEA UR5, UR6, UR5, 0x18 ;  /* 0x0000000506057291 */ /* 0x001fd2000f8ec0ff */
[----:B------:R-:W0:Y:S04]  /*5980*/  LDS.64 R6, [UR5+0x110] ;  /* 0x00011005ff067984 */ /* 0x000e280008000a00 */
[----:B-1----:R-:W1:Y:S01]  /*5990*/  @!P0 LDS.128 R8, [UR5+0x120] ;  /* 0x00012005ff088984 */ /* 0x002e620008000c00 */
[----:B0-----:R-:W-:Y:S01]  /*59a0*/  IADD3 R3, P1, PT, R6, R3, RZ ;  /* 0x0000000306037210 */ /* 0x001fe20007f3e0ff */
[----:B-1----:R-:W-:-:S04]  /*59b0*/  @!P0 DADD R28, R28, R8 ;  /* 0x000000001c1c8229 */ /* 0x002fc80000000008 */
[----:B------:R-:W-:Y:S01]  /*59c0*/  IMAD.X R4, R7, 0x1, R4, P1 ;  /* 0x0000000107047824 */ /* 0x000fe200008e0604 */
[----:B------:R-:W-:-:S11]  /*59d0*/  @!P0 DADD R30, R30, R10 ;  /* 0x000000001e1e8229 */ /* 0x000fd6000000000a */
.L_x_2222:
[----:B------:R-:W-:Y:S05]  /*59e0*/  BSYNC.RECONVERGENT B0 ;  /* 0x0000000000007941 */ /* 0x000fea0003800200 */
.L_x_2221:
[----:B------:R-:W0:Y:S01]  /*59f0*/  S2UR UR5, SR_CgaCtaId ;  /* 0x00000000000579c3 */ /* 0x000e220000008800 */
[----:B------:R-:W-:Y:S01]  /*5a00*/  UMOV UR4, 0x400 ;  /* 0x0000040000047882 */ /* 0x000fe20000000000 */
[CC--:B------:R-:W-:Y:S01]  /*5a10*/  ISETP.NE.U32.AND P1, PT, R50.reuse, R48.reuse, PT ;  /* 0x000000303200720c */ /* 0x0c0fe20003f25070 */
[----:B-1----:R-:W-:Y:S01]  /*5a20*/  DADD R8, R20, R28 ;  /* 0x0000000014087229 */ /* 0x002fe2000000001c */
[----:B------:R-:W-:Y:S01]  /*5a30*/  ISETP.NE.U32.AND P0, PT, R50, R48, PT ;  /* 0x000000303200720c */ /* 0x000fe20003f05070 */
[----:B------:R-:W-:Y:S01]  /*5a40*/  DADD R10, R22, R30 ;  /* 0x00000000160a7229 */ /* 0x000fe2000000001e */
[CC--:B------:R-:W-:Y:S02]  /*5a50*/  ISETP.NE.AND.EX P1, PT, R51.reuse, R49.reuse, PT, P1 ;  /* 0x000000313300720c */ /* 0x0c0fe40003f25310 */
[----:B------:R-:W-:Y:S02]  /*5a60*/  ISETP.NE.U32.AND P2, PT, R48, R46, PT ;  /* 0x0000002e3000720c */ /* 0x000fe40003f45070 */
[----:B------:R-:W-:-:S02]  /*5a70*/  ISETP.NE.AND.EX P0, PT, R51, R49, PT, P0 ;  /* 0x000000313300720c */ /* 0x000fc40003f05300 */
[----:B------:R-:W-:Y:S02]  /*5a80*/  SEL R0, RZ, 0x1, !P1 ;  /* 0x00000001ff007807 */ /* 0x000fe40004800000 */
[----:B------:R-:W-:Y:S02]  /*5a90*/  ISETP.NE.AND.EX P2, PT, R49, R47, PT, P2 ;  /* 0x0000002f3100720c */ /* 0x000fe40003f45320 */
[----:B------:R-:W-:Y:S02]  /*5aa0*/  FSEL R8, R20, R8, P0 ;  /* 0x0000000814087208 */ /* 0x000fe40000000000 */
[----:B------:R-:W-:Y:S02]  /*5ab0*/  FSEL R9, R21, R9, P0 ;  /* 0x0000000915097208 */ /* 0x000fe40000000000 */
[----:B------:R-:W-:Y:S02]  /*5ac0*/  FSEL R10, R22, R10, P0 ;  /* 0x0000000a160a7208 */ /* 0x000fe40000000000 */
[----:B------:R-:W-:Y:S01]  /*5ad0*/  FSEL R11, R23, R11, P0 ;  /* 0x0000000b170b7208 */ /* 0x000fe20000000000 */
[----:B0-----:R-:W-:Y:S01]  /*5ae0*/  ULEA UR4, UR5, UR4, 0x18 ;  /* 0x0000000405047291 */ /* 0x001fe2000f8ec0ff */
[----:B------:R-:W-:Y:S01]  /*5af0*/  SEL R5, RZ, 0x1, !P2 ;  /* 0x00000001ff057807 */ /* 0x000fe20005000000 */
[----:B------:R-:W-:Y:S01]  /*5b00*/  DADD R12, R24, R8 ;  /* 0x00000000180c7229 */ /* 0x000fe20000000008 */
[----:B------:R-:W-:-:S02]  /*5b10*/  ISETP.NE.U32.AND P0, PT, R48, R46, PT ;  /* 0x0000002e3000720c */ /* 0x000fc40003f05070 */
[----:B------:R-:W-:Y:S01]  /*5b20*/  DADD R14, R26, R10 ;  /* 0x000000001a0e7229 */ /* 0x000fe2000000000a */
[-C--:B------:R-:W-:Y:S02]  /*5b30*/  IADD3 R2, P4, PT, R5, R0.reuse, RZ ;  /* 0x0000000005027210 */ /* 0x080fe40007f9e0ff */
[C---:B------:R-:W-:Y:S01]  /*5b40*/  IADD3 R19, P2, PT, R3.reuse, R0, RZ ;  /* 0x0000000003137210 */ /* 0x040fe20007f5e0ff */
[----:B------:R-:W0:Y:S01]  /*5b50*/  LDS.64 R6, [UR4+0x190] ;  /* 0x00019004ff067984 */ /* 0x000e220008000a00 */
[----:B------:R-:W-:Y:S01]  /*5b60*/  IADD3 R21, P3, PT, R3, R2, RZ ;  /* 0x0000000203157210 */ /* 0x000fe20007f7e0ff */
[----:B------:R-:W-:Y:S01]  /*5b70*/  IMAD.X R5, RZ, RZ, RZ, P4 ;  /* 0x000000ffff057224 */ /* 0x000fe200020e06ff */
[----:B------:R-:W-:Y:S01]  /*5b80*/  ISETP.NE.AND.EX P0, PT, R49, R47, PT, P0 ;  /* 0x0000002f3100720c */ /* 0x000fe20003f05300 */
[----:B------:R-:W-:Y:S02]  /*5b90*/  IMAD.X R0, RZ, RZ, R4, P2 ;  /* 0x000000ffff007224 */ /* 0x000fe400010e0604 */
[----:B------:R-:W-:Y:S01]  /*5ba0*/  IMAD.X R16, R4, 0x1, R5, P3 ;  /* 0x0000000104107824 */ /* 0x000fe200018e0605 */
[----:B------:R-:W-:-:S02]  /*5bb0*/  FSEL R12, R24, R12, P0 ;  /* 0x0000000c180c7208 */ /* 0x000fc40000000000 */
[----:B------:R-:W-:Y:S02]  /*5bc0*/  FSEL R13, R25, R13, P0 ;  /* 0x0000000d190d7208 */ /* 0x000fe40000000000 */
[----:B------:R-:W-:Y:S02]  /*5bd0*/  FSEL R14, R26, R14, P0 ;  /* 0x0000000e1a0e7208 */ /* 0x000fe40000000000 */
[----:B------:R-:W-:Y:S02]  /*5be0*/  FSEL R15, R27, R15, P0 ;  /* 0x0000000f1b0f7208 */ /* 0x000fe40000000000 */
[----:B0-----:R-:W-:-:S04]  /*5bf0*/  ISETP.GE.U32.AND P1, PT, R6, 0x101, PT ;  /* 0x000001010600780c */ /* 0x001fc80003f26070 */
[----:B------:R-:W-:-:S13]  /*5c00*/  ISETP.GE.AND.EX P1, PT, R7, RZ, PT, P1 ;  /* 0x000000ff0700720c */ /* 0x000fda0003f26310 */
[----:B------:R-:W-:Y:S05]  /*5c10*/  @!P1 BRA `(.L_x_2223) ;  /* 0x0000000400ac9947 */ /* 0x000fea0003800000 */
[----:B------:R-:W0:Y:S01]  /*5c20*/  LDS.64 R4, [UR4+0x150] ;  /* 0x00015004ff047984 */ /* 0x000e220008000a00 */
[----:B------:R-:W-:Y:S01]  /*5c30*/  BAR.SYNC.DEFER_BLOCKING 0x0 ;  /* 0x0000000000007b1d */ /* 0x000fe20000010000 */
[----:B------:R-:W-:Y:S02]  /*5c40*/  ISETP.NE.U32.AND P0, PT, R50, R48, PT ;  /* 0x000000303200720c */ /* 0x000fe40003f05070 */
[----:B------:R-:W-:Y:S02]  /*5c50*/  ISETP.NE.U32.AND P1, PT, R48, R46, PT ;  /* 0x0000002e3000720c */ /* 0x000fe40003f25070 */
[----:B------:R-:W-:Y:S02]  /*5c60*/  ISETP.NE.U32.AND P2, PT, R46, R44, PT ;  /* 0x0000002c2e00720c */ /* 0x000fe40003f45070 */
[----:B------:R-:W-:Y:S02]  /*5c70*/  ISETP.NE.AND.EX P0, PT, R51, R49, PT, P0 ;  /* 0x000000313300720c */ /* 0x000fe40003f05300 */
[----:B------:R-:W-:-:S02]  /*5c80*/  ISETP.NE.AND.EX P1, PT, R49, R47, PT, P1 ;  /* 0x0000002f3100720c */ /* 0x000fc40003f25310 */
[----:B------:R-:W-:Y:S02]  /*5c90*/  ISETP.NE.AND.EX P2, PT, R47, R45, PT, P2 ;  /* 0x0000002d2f00720c */ /* 0x000fe40003f45320 */
[----:B------:R-:W-:-:S04]  /*5ca0*/  ISETP.GT.U32.AND P3, PT, R6, R17, PT ;  /* 0x000000110600720c */ /* 0x000fc80003f64070 */
[----:B------:R-:W-:-:S03]  /*5cb0*/  ISETP.GT.U32.AND.EX P3, PT, R7, RZ, PT, P3 ;  /* 0x000000ff0700720c */ /* 0x000fc60003f64130 */
[--C-:B0-----:R-:W-:Y:S02]  /*5cc0*/  @P0 IMAD.IADD R3, R3, 0x1, -R4.reuse ;  /* 0x0000000103030824 */ /* 0x101fe400078e0a04 */
[--C-:B------:R-:W-:Y:S02]  /*5cd0*/  @P1 IMAD.IADD R0, R19, 0x1, -R4.reuse ;  /* 0x0000000113001824 */ /* 0x100fe400078e0a04 */
[----:B------:R-:W-:Y:S01]  /*5ce0*/  @P2 IMAD.IADD R2, R21, 0x1, -R4 ;  /* 0x0000000115022824 */ /* 0x000fe200078e0a04 */
[----:B------:R-:W-:Y:S02]  /*5cf0*/  @P0 LEA R3, R3, UR4, 0x5 ;  /* 0x0000000403030c11 */ /* 0x000fe4000f8e28ff */
[----:B------:R-:W-:Y:S02]  /*5d00*/  @P1 LEA R19, R0, UR4, 0x5 ;  /* 0x0000000400131c11 */ /* 0x000fe4000f8e28ff */
[----:B------:R-:W-:Y:S01]  /*5d10*/  @P2 LEA R21, R2, UR4, 0x5 ;  /* 0x0000000402152c11 */ /* 0x000fe2000f8e28ff */
[----:B------:R0:W-:Y:S04]  /*5d20*/  @P0 STS.128 [R3+0x10], R28 ;  /* 0x0000101c03000388 */ /* 0x0001e80000000c00 */
[----:B------:R0:W-:Y:S04]  /*5d30*/  @P0 STS.64 [R3], R50 ;  /* 0x0000003203000388 */ /* 0x0001e80000000a00 */
        /* <DEDUP_REMOVED lines=8> */
[----:B----4-:R-:W-:Y:S01]  /*5dc0*/  IMAD.MOV.U32 R35, RZ, RZ, RZ ;  /* 0x000000ffff237224 */ /* 0x010fe200078e00ff */
[----:B------:R-:W-:Y:S02]  /*5dd0*/  BSSY.RECONVERGENT B0, `(.L_x_2224) ;  /* 0x000002c000007945 */ /* 0x000fe40003800200 */
[----:B0-----:R-:W-:-:S04]  /*5de0*/  LOP3.LUT R3, RZ, R39, RZ, 0x33, !PT ;  /* 0x00000027ff037212 */ /* 0x001fc800078e33ff */
        /* <DEDUP_REMOVED lines=8> */
[----:B-1----:R-:W-:Y:S05]  /*5e70*/  @!P1 BRA `(.L_x_2225) ;  /* 0x0000000000849947 */ /* 0x002fea0003800000 */
[----:B------:R-:W0:Y:S01]  /*5e80*/  LDCU.128 UR12, c[0x0][0x390] ;  /* 0x00007200ff0c77ac */ /* 0x000e220008000c00 */
[----:B------:R-:W-:Y:S01]  /*5e90*/  SHF.R.U64 R20, R20, 0x8, R3 ;  /* 0x0000000814147819 */ /* 0x000fe20000001203 */
[----:B------:R-:W-:Y:S01]  /*5ea0*/  IMAD.MOV.U32 R21, RZ, RZ, RZ ;  /* 0x000000ffff157224 */ /* 0x000fe200078e00ff */
[----:B------:R-:W-:Y:S02]  /*5eb0*/  IADD3 R0, P1, PT, R4, R39, RZ ;  /* 0x0000002704007210 */ /* 0x000fe40007f3e0ff */
[----:B------:R-:W-:Y:S01]  /*5ec0*/  LEA R2, R17, UR4, 0x5 ;  /* 0x0000000411027c11 */ /* 0x000fe2000f8e28ff */
[----:B------:R-:W-:Y:S02]  /*5ed0*/  VIADD R20, R20, 0x1 ;  /* 0x0000000114147836 */ /* 0x000fe40000000000 */
[----:B------:R-:W-:-:S03]  /*5ee0*/  IMAD.X R3, R5, 0x1, R35, P1 ;  /* 0x0000000105037824 */ /* 0x000fc600008e0623 */
[----:B------:R-:W-:-:S04]  /*5ef0*/  LOP3.LUT R20, R20, 0x3, RZ, 0xc0, !PT ;  /* 0x0000000314147812 */ /* 0x000fc800078ec0ff */
[----:B------:R-:W-:Y:S02]  /*5f00*/  LEA R39, P1, R20, R39, 0x8 ;  /* 0x0000002714277211 */ /* 0x000fe400078240ff */
[C---:B0-----:R-:W-:Y:S02]  /*5f10*/  LEA R18, P2, R0.reuse, UR14, 0x4 ;  /* 0x0000000e00127c11 */ /* 0x041fe4000f8420ff */
[C---:B------:R-:W-:Y:S02]  /*5f20*/  LEA R16, P3, R0.reuse, UR12, 0x3 ;  /* 0x0000000c00107c11 */ /* 0x040fe4000f8618ff */
[C-C-:B------:R-:W-:Y:S02]  /*5f30*/  LEA.HI.X R19, R0.reuse, UR15, R3.reuse, 0x4, P2 ;  /* 0x0000000f00137c11 */ /* 0x140fe400090f2403 */
[----:B------:R-:W-:Y:S01]  /*5f40*/  LEA.HI.X R17, R0, UR13, R3, 0x3, P3 ;  /* 0x0000000d00117c11 */ /* 0x000fe200098f1c03 */
[----:B------:R-:W-:Y:S01]  /*5f50*/  VIADD R0, R2, 0x10 ;  /* 0x0000001002007836 */ /* 0x000fe20000000000 */
[----:B------:R-:W-:-:S07]  /*5f60*/  LEA.HI.X R35, R20, R35, R21, 0x8, P1 ;  /* 0x0000002314237211 */ /* 0x000fce00008f4415 */
.L_x_2226:
        /* <DEDUP_REMOVED lines=18> */
.L_x_2225:
[----:B------:R-:W-:Y:S05]  /*6090*/  BSYNC.RECONVERGENT B0 ;  /* 0x0000000000007941 */ /* 0x000fea0003800200 */
.L_x_2224:
[----:B------:R-:W-:Y:S05]  /*60a0*/  @!P0 EXIT ;  /* 0x000000000000894d */ /* 0x000fea0003800000 */
.L_x_2227:
[C---:B------:R-:W-:Y:S02]  /*60b0*/  LEA R0, R39.reuse, UR4, 0x5 ;  /* 0x0000000427007c11 */ /* 0x040fe4000f8e28ff */
[----:B-1----:R-:W-:Y:S01]  /*60c0*/  IADD3 R29, P0, PT, R4, R39, RZ ;  /* 0x00000027041d7210 */ /* 0x002fe20007f1e0ff */
[----:B------:R-:W-:Y:S02]  /*60d0*/  VIADD R39, R39, 0x400 ;  /* 0x0000040027277836 */ /* 0x000fe40000000000 */
[----:B0-----:R-:W0:Y:S01]  /*60e0*/  LDS.64 R2, [R0] ;  /* 0x0000000000027984 */ /* 0x001e220000000a00 */
[----:B------:R-:W-:Y:S01]  /*60f0*/  LEA R34, P1, R29, UR16, 0x3 ;  /* 0x000000101d227c11 */ /* 0x000fe2000f8218ff */
[----:B------:R-:W-:Y:S01]  /*6100*/  IMAD.X R26, R5, 0x1, R35, P0 ;  /* 0x00000001051a7824 */ /* 0x000fe200000e0623 */
[----:B------:R-:W-:Y:S01]  /*6110*/  LEA R36, P2, R29, UR18, 0x4 ;  /* 0x000000121d247c11 */ /* 0x000fe2000f8420ff */
[----:B------:R-:W1:Y:S01]  /*6120*/  LDS.128 R8, [R0+0x10] ;  /* 0x0000100000087984 */ /* 0x000e620000000c00 */
[----:B------:R-:W-:Y:S01]  /*6130*/  IMAD.X R28, RZ, RZ, R5, P0 ;  /* 0x000000ffff1c7224 */ /* 0x000fe200000e0605 */
[----:B------:R-:W-:-:S02]  /*6140*/  ISETP.GT.U32.AND P0, PT, R6, R39, PT ;  /* 0x000000270600720c */ /* 0x000fc40003f04070 */
[----:B------:R-:W2:Y:S01]  /*6150*/  LDS.64 R24, [R0+0x2000] ;  /* 0x0020000000187984 */ /* 0x000ea20000000a00 */
[C-C-:B------:R-:W-:Y:S02]  /*6160*/  LEA.HI.X R35, R29.reuse, UR17, R26.reuse, 0x3, P1 ;  /* 0x000000111d237c11 */ /* 0x140fe400088f1c1a */
[C---:B------:R-:W-:Y:S01]  /*6170*/  LEA.HI.X R37, R29.reuse, UR19, R26, 0x4, P2 ;  /* 0x000000131d257c11 */ /* 0x040fe200090f241a */
[----:B------:R-:W3:Y:S01]  /*6180*/  LDS.128 R12, [R0+0x2010] ;  /* 0x00201000000c7984 */ /* 0x000ee20000000c00 */
[C---:B------:R-:W-:Y:S01]  /*6190*/  LEA.HI.X R27, R29.reuse, UR17, R28, 0x3, P1 ;  /* 0x000000111d1b7c11 */ /* 0x040fe200088f1c1c */
[----:B------:R-:W-:Y:S01]  /*61a0*/  IMAD.MOV.U32 R26, RZ, RZ, R34 ;  /* 0x000000ffff1a7224 */ /* 0x000fe200078e0022 */
[----:B------:R-:W-:Y:S01]  /*61b0*/  LEA.HI.X R29, R29, UR19, R28, 0x4, P2 ;  /* 0x000000131d1d7c11 */ /* 0x000fe200090f241c */
[----:B------:R-:W4:Y:S01]  /*61c0*/  LDS.64 R30, [R0+0x4000] ;  /* 0x00400000001e7984 */ /* 0x000f220000000a00 */
[----:B------:R-:W-:Y:S01]  /*61d0*/  IMAD.MOV.U32 R28, RZ, RZ, R36 ;  /* 0x000000ffff1c7224 */ /* 0x000fe200078e0024 */
[----:B------:R-:W-:-:S02]  /*61e0*/  ISETP.GT.U32.AND.EX P0, PT, R7, RZ, PT, P0 ;  /* 0x000000ff0700720c */ /* 0x000fc40003f04100 */
[----:B------:R-:W5:Y:S04]  /*61f0*/  LDS.128 R16, [R0+0x4010] ;  /* 0x0040100000107984 */ /* 0x000f680000000c00 */
[----:B------:R-:W5:Y:S04]  /*6200*/  LDS.64 R32, [R0+0x6000] ;  /* 0x0060000000207984 */ /* 0x000f680000000a00 */
[----:B------:R-:W5:Y:S04]  /*6210*/  LDS.128 R20, [R0+0x6010] ;  /* 0x0060100000147984 */ /* 0x000f680000000c00 */
[----:B0-----:R0:W-:Y:S04]  /*6220*/  STG.E.64 desc[UR8][R34.64], R2 ;  /* 0x0000000222007986 */ /* 0x0011e8000c101b08 */
        /* <DEDUP_REMOVED lines=10> */
.L_x_2223:
[----:B------:R-:W-:Y:S01]  /*62d0*/  ISETP.NE.U32.AND P1, PT, R50, R48, PT ;  /* 0x000000303200720c */ /* 0x000fe20003f25070 */
[----:B------:R-:W-:Y:S01]  /*62e0*/  BSSY.RECONVERGENT B0, `(.L_x_2228) ;  /* 0x000000e000007945 */ /* 0x000fe20003800200 */
[----:B------:R-:W-:Y:S02]  /*62f0*/  ISETP.NE.U32.AND P0, PT, R46, R44, PT ;  /* 0x0000002c2e00720c */ /* 0x000fe40003f05070 */
[----:B------:R-:W-:Y:S02]  /*6300*/  ISETP.NE.AND.EX P1, PT, R51, R49, PT, P1 ;  /* 0x000000313300720c */ /* 0x000fe40003f25310 */
        /* <DEDUP_REMOVED lines=11> */
.L_x_2229:
[----:B------:R-:W-:Y:S05]  /*63c0*/  BSYNC.RECONVERGENT B0 ;  /* 0x0000000000007941 */ /* 0x000fea0003800200 */
.L_x_2228:
        /* <DEDUP_REMOVED lines=9> */
.L_x_2231:
[----:B------:R-:W-:Y:S05]  /*6460*/  BSYNC.RECONVERGENT B0 ;  /* 0x0000000000007941 */ /* 0x000fea0003800200 */
.L_x_2230:
        /* <DEDUP_REMOVED lines=9> */
.L_x_2122:
[----:B------:R-:W-:-:S04]  /*6500*/  ISETP.GE.U32.AND P0, PT, R28, 0x1, PT ;  /* 0x000000011c00780c */ /* 0x000fc80003f06070 */
[----:B------:R-:W-:-:S13]  /*6510*/  ISETP.GE.AND.EX P0, PT, R7, RZ, PT, P0 ;  /* 0x000000ff0700720c */ /* 0x000fda0003f06300 */
[----:B------:R-:W-:Y:S05]  /*6520*/  @!P0 EXIT ;  /* 0x000000000000894d */ /* 0x000fea0003800000 */
[----:B------:R-:W-:-:S13]  /*6530*/  ISETP.NE.AND P0, PT, R0, RZ, PT ;  /* 0x000000ff0000720c */ /* 0x000fda0003f05270 */
[----:B------:R-:W-:Y:S05]  /*6540*/  @P0 BRA `(.L_x_2232) ;  /* 0x0000002000d40947 */ /* 0x000fea0003800000 */
[----:B------:R-:W0:Y:S08]  /*6550*/  LDC.64 R4, c[0x0][0x380] ;  /* 0x0000e000ff047b82 */ /* 0x000e300000000a00 */
[----:B------:R-:W1:Y:S01]  /*6560*/  LDC.64 R20, c[0x0][0x388] ;  /* 0x0000e200ff147b82 */ /* 0x000e620000000a00 */
[----:B0-----:R-:W-:-:S05]  /*6570*/  IMAD.WIDE.U32 R4, RZ, 0x1800, R4 ;  /* 0x00001800ff047825 */ /* 0x001fca00078e0004 */
[----:B------:R0:W2:Y:S01]  /*6580*/  LDG.E.64.CONSTANT R12, desc[UR8][R4.64] ;  /* 0x00000008040c7981 */ /* 0x0000a2000c1e9b00 */
[----:B-1----:R-:W-:-:S05]  /*6590*/  IMAD.WIDE.U32 R20, RZ, 0x3000, R20 ;  /* 0x00003000ff147825 */ /* 0x002fca00078e0014 */
[----:B------:R-:W3:Y:S01]  /*65a0*/  LDG.E.128.CONSTANT R16, desc[UR8][R20.64] ;  /* 0x0000000814107981 */ /* 0x000ee2000c1e9d00 */
[----:B------:R-:W1:Y:S02]  /*65b0*/  S2R R0, SR_TID.X ;  /* 0x0000000000007919 */ /* 0x000e640000002100 */
[C---:B-1----:R-:W-:Y:S02]  /*65c0*/  LOP3.LUT R6, R0.reuse, 0x1f, RZ, 0xc0, !PT ;  /* 0x0000001f00067812 */ /* 0x042fe400078ec0ff */
[----:B------:R-:W-:-:S05]  /*65d0*/  LOP3.LUT R9, R0, 0x3e0, RZ, 0xc0, !PT ;  /* 0x000003e000097812 */ /* 0x000fca00078ec0ff */
[----:B------:R-:W-:-:S04]  /*65e0*/  IMAD R23, R9, 0x3, R6 ;  /* 0x0000000309177824 */ /* 0x000fc800078e0206 */
[C---:B------:R-:W-:Y:S01]  /*65f0*/  VIADD R6, R23.reuse, 0x20 ;  /* 0x0000002017067836 */ /* 0x040fe20000000000 */
[C---:B------:R-:W-:Y:S01]  /*6600*/  ISETP.GE.AND P0, PT, R23.reuse, UR4, PT ;  /* 0x0000000417007c0c */ /* 0x040fe2000bf06270 */
[C---:B------:R-:W-:Y:S01]  /*6610*/  VIADD R9, R23.reuse, 0x40 ;  /* 0x0000004017097836 */ /* 0x040fe20000000000 */
[----:B------:R-:W-:Y:S02]  /*6620*/  LEA R8, P3, R23, R4, 0x3 ;  /* 0x0000000417087211 */ /* 0x000fe400078618ff */
[----:B------:R-:W-:Y:S02]  /*6630*/  ISETP.GE.AND P1, PT, R6, UR4, PT ;  /* 0x0000000406007c0c */ /* 0x000fe4000bf26270 */
[----:B------:R-:W-:Y:S01]  /*6640*/  ISETP.GE.AND P2, PT, R9, UR4, PT ;  /* 0x0000000409007c0c */ /* 0x000fe2000bf46270 */
[----:B------:R-:W-:Y:S01]  /*6650*/  IMAD.X R9, RZ, RZ, R5, P3 ;  /* 0x000000ffff097224 */ /* 0x000fe200018e0605 */
[----:B0-----:R-:W-:-:S05]  /*6660*/  LEA R4, P3, R23, R20, 0x4 ;  /* 0x0000001417047211 */ /* 0x001fca00078620ff */
[----:B------:R-:W-:Y:S02]  /*6670*/  IMAD.X R5, RZ, RZ, R21, P3 ;  /* 0x000000ffff057224 */ /* 0x000fe400018e0615 */
[----:B--2---:R-:W-:Y:S02]  /*6680*/  IMAD.MOV.U32 R10, RZ, RZ, R12 ;  /* 0x000000ffff0a7224 */ /* 0x004fe400078e000c */
[----:B------:R-:W-:Y:S02]  /*6690*/  IMAD.MOV.U32 R11, RZ, RZ, R13 ;  /* 0x000000ffff0b7224 */ /* 0x000fe400078e000d */
[----:B------:R-:W-:Y:S01]  /*66a0*/  IMAD.MOV.U32 R14, RZ, RZ, R10 ;  /* 0x000000ffff0e7224 */ /* 0x000fe200078e000a */
[----:B------:R-:W2:Y:S01]  /*66b0*/  @!P0 LDG.E.64.CONSTANT R12, desc[UR8][R8.64] ;  /* 0x00000008080c8981 */ /* 0x000ea2000c1e9b00 */
[----:B------:R-:W-:-:S03]  /*66c0*/  IMAD.MOV.U32 R15, RZ, RZ, R11 ;  /* 0x000000ffff0f7224 */ /* 0x000fc600078e000b */
[----:B------:R-:W4:Y:S04]  /*66d0*/  @!P2 LDG.E.64.CONSTANT R10, desc[UR8][R8.64+0x200] ;  /* 0x00020008080aa981 */ /* 0x000f28000c1e9b00 */
[----:B------:R0:W5:Y:S01]  /*66e0*/  @!P1 LDG.E.64.CONSTANT R14, desc[UR8][R8.64+0x100] ;  /* 0x00010008080e9981 */ /* 0x000162000c1e9b00 */
[----:B---3--:R-:W-:Y:S02]  /*66f0*/  IMAD.MOV.U32 R24, RZ, RZ, R16 ;  /* 0x000000ffff187224 */ /* 0x008fe400078e0010 */
[----:B------:R-:W-:Y:S02]  /*6700*/  IMAD.MOV.U32 R25, RZ, RZ, R17 ;  /* 0x000000ffff197224 */ /* 0x000fe400078e0011 */
[----:B------:R-:W-:Y:S02]  /*6710*/  IMAD.MOV.U32 R26, RZ, RZ, R18 ;  /* 0x000000ffff1a7224 */ /* 0x000fe400078e0012 */
[----:B------:R-:W-:-:S02]  /*6720*/  IMAD.MOV.U32 R27, RZ, RZ, R19 ;  /* 0x000000ffff1b7224 */ /* 0x000fc400078e0013 */
[----:B------:R-:W-:Y:S01]  /*6730*/  IMAD.MOV.U32 R32, RZ, RZ, R24 ;  /* 0x000000ffff207224 */ /* 0x000fe200078e0018 */
[----:B------:R-:W3:Y:S01]  /*6740*/  @!P0 LDG.E.128.CONSTANT R16, desc[UR8][R4.64] ;  /* 0x0000000804108981 */ /* 0x000ee2000c1e9d00 */
[----:B------:R-:W-:Y:S02]  /*6750*/  IMAD.MOV.U32 R33, RZ, RZ, R25 ;  /* 0x000000ffff217224 */ /* 0x000fe400078e0019 */
[----:B------:R-:W-:Y:S02]  /*6760*/  IMAD.MOV.U32 R34, RZ, RZ, R26 ;  /* 0x000000ffff227224 */ /* 0x000fe400078e001a */
[----:B------:R-:W-:Y:S02]  /*6770*/  IMAD.MOV.U32 R35, RZ, RZ, R27 ;  /* 0x000000ffff237224 */ /* 0x000fe400078e001b */
[----:B------:R-:W3:Y:S04]  /*6780*/  @!P2 LDG.E.128.CONSTANT R24, desc[UR8][R4.64+0x400] ;  /* 0x000400080418a981 */ /* 0x000ee8000c1e9d00 */
[----:B------:R1:W3:Y:S01]  /*6790*/  @!P1 LDG.E.128.CONSTANT R32, desc[UR8][R4.64+0x200] ;  /* 0x0002000804209981 */ /* 0x0002e2000c1e9d00 */
[----:B------:R-:W0:Y:S01]  /*67a0*/  S2R R6, SR_LANEID ;  /* 0x0000000000067919 */ /* 0x000e220000000000 */
[----:B------:R-:W1:Y:S01]  /*67b0*/  S2UR UR5, SR_CgaCtaId ;  /* 0x00000000000579c3 */ /* 0x000e620000008800 */
[----:B------:R-:W-:Y:S01]  /*67c0*/  SHF.R.U32.HI R49, RZ, 0x5, R0 ;  /* 0x00000005ff317819 */ /* 0x000fe20000011600 */
[----:B------:R-:W-:-:S02]  /*67d0*/  UMOV UR4, 0x400 ;  /* 0x0000040000047882 */ /* 0x000fc40000000000 */
[----:B-1----:R-:W-:Y:S02]  /*67e0*/  ULEA UR4, UR5, UR4, 0x18 ;  /* 0x0000000405047291 */ /* 0x002fe4000f8ec0ff */
[----:B0-----:R-:W-:-:S05]  /*67f0*/  IMAD R9, R49, 0x60, R6 ;  /* 0x0000006031097824 */ /* 0x001fca00078e0206 */
[----:B------:R-:W-:-:S05]  /*6800*/  LEA R21, R9, UR4, 0x3 ;  /* 0x0000000409157c11 */ /* 0x000fca000f8e18ff */
[C---:B------:R-:W-:Y:S02]  /*6810*/  IMAD R38, R6.reuse, 0x10, R21 ;  /* 0x0000001006267824 */ /* 0x040fe400078e0215 */
[----:B------:R-:W-:Y:S02]  /*6820*/  IMAD R23, R6, 0x2, R9 ;  /* 0x0000000206177824 */ /* 0x000fe400078e0209 */
[----:B------:R-:W-:Y:S02]  /*6830*/  IMAD R41, R9, 0x8, R21 ;  /* 0x0000000809297824 */ /* 0x000fe400078e0215 */
[----:B------:R-:W-:Y:S01]  /*6840*/  IMAD R40, R23, 0x8, R38 ;  /* 0x0000000817287824 */ /* 0x000fe200078e0226 */
[C---:B------:R-:W-:Y:S02]  /*6850*/  LEA R43, R0.reuse, UR4, 0x3 ;  /* 0x00000004002b7c11 */ /* 0x040fe4000f8e18ff */
[C---:B------:R-:W-:Y:S01]  /*6860*/  ISETP.NE.AND P3, PT, R0.reuse, RZ, PT ;  /* 0x000000ff0000720c */ /* 0x040fe20003f65270 */
[----:B------:R-:W-:-:S04]  /*6870*/  IMAD R29, R0, 0x3, RZ ;  /* 0x00000003001d7824 */ /* 0x000fc800078e02ff */
[----:B------:R-:W-:-:S05]  /*6880*/  VIADD R39, R29, 0x1 ;  /* 0x000000011d277836 */ /* 0x000fca0000000000 */
[C---:B------:R-:W-:Y:S02]  /*6890*/  ISETP.EQ.U32.AND P1, PT, R28.reuse, R39, PT ;  /* 0x000000271c00720c */ /* 0x040fe40003f22070 */
[----:B------:R-:W-:-:S04]  /*68a0*/  ISETP.NE.U32.AND P4, PT, R28, R29, PT ;  /* 0x0000001d1c00720c */ /* 0x000fc80003f85070 */
[----:B------:R-:W-:Y:S01]  /*68b0*/  ISETP.NE.AND.EX P4, PT, R7, RZ, PT, P4 ;  /* 0x000000ff0700720c */ /* 0x000fe20003f85340 */
[----:B--2---:R-:W-:Y:S04]  /*68c0*/  STS.64 [R21], R12 ;  /* 0x0000000c15007388 */ /* 0x004fe80000000a00 */
[----:B----4-:R-:W-:Y:S04]  /*68d0*/  STS.64 [R21+0x200], R10 ;  /* 0x0002000a15007388 */ /* 0x010fe80000000a00 */
[----:B-----5:R-:W-:Y:S01]  /*68e0*/  STS.64 [R21+0x100], R14 ;  /* 0x0001000e15007388 */ /* 0x020fe20000000a00 */
[----:B------:R-:W-:-:S03]  /*68f0*/  NOP ;  /* 0x0000000000007918 */ /* 0x000fc60000000000 */
[----:B------:R-:W-:Y:S04]  /*6900*/  LDS.64 R36, [R38] ;  /* 0x0000000026247984 */ /* 0x000fe80000000a00 */
[----:B------:R-:W-:Y:S04]  /*6910*/  LDS.64 R30, [R38+0x8] ;  /* 0x00000800261e7984 */ /* 0x000fe80000000a00 */
[----:B------:R-:W0:Y:S01]  /*6920*/  LDS.64 R4, [R38+0x10] ;  /* 0x0000100026047984 */ /* 0x000e220000000a00 */
[----:B------:R-:W-:Y:S06]  /*6930*/  BAR.SYNC.DEFER_BLOCKING 0x0 ;  /* 0x0000000000007b1d */ /* 0x000fec0000010000 */
[----:B---3--:R-:W-:Y:S04]  /*6940*/  STS.128 [R41+0x200], R32 ;  /* 0x0002002029007388 */ /* 0x008fe80000000c00 */
[----:B------:R-:W-:Y:S04]  /*6950*/  STS.128 [R41], R16 ;  /* 0x0000001029007388 */ /* 0x000fe80000000c00 */
[----:B------:R-:W-:Y:S01]  /*6960*/  STS.128 [R41+0x400], R24 ;  /* 0x0004001829007388 */ /* 0x000fe20000000c00 */
[----:B------:R-:W-:-:S03]  /*6970*/  NOP ;  /* 0x0000000000007918 */ /* 0x000fc60000000000 */
[----:B------:R-:W-:Y:S04]  /*6980*/  LDS.128 R8, [R40] ;  /* 0x0000000028087984 */ /* 0x000fe80000000c00 */
[----:B------:R-:W1:Y:S04]  /*6990*/  LDS.128 R12, [R40+0x10] ;  /* 0x00001000280c7984 */ /* 0x000e680000000c00 */
[----:B------:R-:W2:Y:S01]  /*69a0*/  LDS.128 R20, [R40+0x20] ;  /* 0x0000200028147984 */ /* 0x000ea20000000c00 */
[----:B------:R-:W-:Y:S06]  /*69b0*/  BAR.SYNC.DEFER_BLOCKING 0x0 ;  /* 0x0000000000007b1d */ /* 0x000fec0000010000 */
[----:B0-----:R-:W-:Y:S02]  /*69c0*/  STS.64 [R43+0x9b0], R4 ;  /* 0x0009b0042b007388 */ /* 0x001fe40000000a00 */
[----:B------:R-:W-:Y:S01]  /*69d0*/  BAR.SYNC.DEFER_BLOCKING 0x0 ;  /* 0x0000000000007b1d */ /* 0x000fe20000010000 */
[----:B------:R-:W-:-:S05]  /*69e0*/  ISETP.NE.U32.AND P0, PT, R36, R30, PT ;  /* 0x0000001e2400720c */ /* 0x000fca0003f05070 */
[----:B-1----:R-:W-:Y:S01]  /*69f0*/  DADD R18, R14, R10 ;  /* 0x000000000e127229 */ /* 0x002fe2000000000a */
[----:B------:R-:W-:Y:S01]  /*6a00*/  ISETP.NE.AND.EX P0, PT, R37, R31, PT, P0 ;  /* 0x0000001f2500720c */ /* 0x000fe20003f05300 */
[----:B------:R-:W-:-:S03]  /*6a10*/  DADD R16, R12, R8 ;  /* 0x000000000c107229 */ /* 0x000fc60000000008 */
[----:B------:R-:W-:Y:S01]  /*6a20*/  ISETP.EQ.OR.EX P0, PT, R7, RZ, P0, P1 ;  /* 0x000000ff0700720c */ /* 0x000fe20000702710 */
[----:B------:R-:W0:Y:S04]  /*6a30*/  @P3 LDS.64 R2, [R43+0x9a8] ;  /* 0x0009a8002b023984 */ /* 0x000e280000000a00 */
[----:B------:R-:W-:Y:S02]  /*6a40*/  FSEL R18, R14, R18, P0 ;  /* 0x000000120e127208 */ /* 0x000fe40000000000 */
[----:B------:R-:W-:Y:S01]  /*6a50*/  FSEL R19, R15, R19, P0 ;  /* 0x000000130f137208 */ /* 0x000fe20000000000 */
[----:B------:R-:W-:Y:S01]  /*6a60*/  VIADD R25, R29, 0x2 ;  /* 0x000000021d197836 */ /* 0x000fe20000000000 */
[----:B------:R-:W-:Y:S02]  /*6a70*/  ISETP.NE.U32.AND P1, PT, R30, R4, PT ;  /* 0x000000041e00720c */ /* 0x000fe40003f25070 */
[----:B------:R-:W-:-:S02]  /*6a80*/  FSEL R16, R12, R16, P0 ;  /* 0x000000100c107208 */ /* 0x000fc40000000000 */
[----:B------:R-:W-:Y:S01]  /*6a90*/  FSEL R17, R13, R17, P0 ;  /* 0x000000110d117208 */ /* 0x000fe20000000000 */
[----:B--2---:R-:W-:Y:S01]  /*6aa0*/  DADD R18, R22, R18 ;  /* 0x0000000016127229 */ /* 0x004fe20000000012 */
[----:B------:R-:W-:Y:S02]  /*6ab0*/  ISETP.EQ.U32.AND P2, PT, R28, R25, PT ;  /* 0x000000191c00720c */ /* 0x000fe40003f42070 */
[----:B------:R-:W-:Y:S02]  /*6ac0*/  ISETP.NE.AND.EX P1, PT, R31, R5, PT, P1 ;  /* 0x000000051f00720c */ /* 0x000fe40003f25310 */
[----:B------:R-:W-:Y:S02]  /*6ad0*/  DADD R16, R20, R16 ;  /* 0x0000000014107229 */ /* 0x000fe40000000010 */
[----:B------:R-:W-:-:S04]  /*6ae0*/  ISETP.EQ.OR.EX P1, PT, R7, RZ, P1, P2 ;  /* 0x000000ff0700720c */ /* 0x000fc80000f22720 */
[----:B------:R-:W-:Y:S02]  /*6af0*/  FSEL R46, R22, R18, P1 ;  /* 0x00000012162e7208 */ /* 0x000fe40000800000 */
[----:B------:R-:W-:Y:S02]  /*6b00*/  FSEL R63, R23, R19, P1 ;  /* 0x00000013173f7208 */ /* 0x000fe40000800000 */
[----:B------:R-:W-:Y:S01]  /*6b10*/  FSEL R44, R20, R16, P1 ;  /* 0x00000010142c7208 */ /* 0x000fe20000800000 */
[----:B------:R-:W-:Y:S01]  /*6b20*/  SHFL.UP PT, R18, R46, 0x1, RZ ;  /* 0x042000002e127989 */ /* 0x000fe200000e00ff */
[----:B------:R-:W-:-:S03]  /*6b30*/  FSEL R45, R21, R17, P1 ;  /* 0x00000011152d7208 */ /* 0x000fc60000800000 */
[----:B------:R-:W1:Y:S04]  /*6b40*/  SHFL.UP PT, R19, R63, 0x1, RZ ;  /* 0x042000003f137989 */ /* 0x000e6800000e00ff */
[----:B------:R-:W-:Y:S04]  /*6b50*/  SHFL.UP PT, R16, R44, 0x1, RZ ;  /* 0x042000002c107989 */ /* 0x000fe800000e00ff */
[----:B------:R-:W2:Y:S01]  /*6b60*/  SHFL.UP PT, R17, R45, 0x1, RZ ;  /* 0x042000002d117989 */ /* 0x000ea200000e00ff */
[----:B0-----:R-:W-:Y:S01]  /*6b70*/  @P3 ISETP.NE.U32.AND P2, PT, R2, R36, PT ;  /* 0x000000240200320c */ /* 0x001fe20003f45070 */
[----:B------:R-:W-:-:S03]  /*6b80*/  IMAD.MOV.U32 R20, RZ, RZ, 0x1 ;  /* 0x00000001ff147424 */ /* 0x000fc600078e00ff */
[----:B------:R-:W-:Y:S01]  /*6b90*/  @P3 ISETP.NE.AND.EX P2, PT, R3, R37, PT, P2 ;  /* 0x000000250300320c */ /* 0x000fe20003f45320 */
[----:B------:R-:W-:Y:S01]  /*6ba0*/  IMAD.MOV.U32 R43, RZ, RZ, RZ ;  /* 0x000000ffff2b7224 */ /* 0x000fe200078e00ff */
[----:B------:R-:W-:Y:S02]  /*6bb0*/  SEL R29, RZ, 0x1, P4 ;  /* 0x00000001ff1d7807 */ /* 0x000fe40002000000 */
[----:B------:R-:W-:Y:S01]  /*6bc0*/  @P3 SEL R20, RZ, 0x1, !P2 ;  /* 0x00000001ff143807 */ /* 0x000fe20005000000 */
[----:B------:R-:W-:Y:S01]  /*6bd0*/  IMAD.MOV.U32 R47, RZ, RZ, R63 ;  /* 0x000000ffff2f7224 */ /* 0x000fe200078e003f */
[----:B------:R-:W-:Y:S02]  /*6be0*/  SEL R43, R43, RZ, P4 ;  /* 0x000000ff2b2b7207 */ /* 0x000fe40002000000 */
[----:B------:R-:W-:Y:S02]  /*6bf0*/  @P3 SEL R29, R29, R20, !P4 ;  /* 0x000000141d1d3207 */ /* 0x000fe40006000000 */
[----:B------:R-:W-:-:S02]  /*6c00*/  SEL R42, RZ, 0x1, !P0 ;  /* 0x00000001ff2a7807 */ /* 0x000fc40004000000 */
[----:B------:R-:W-:Y:S02]  /*6c10*/  SEL R39, RZ, 0x1, !P1 ;  /* 0x00000001ff277807 */ /* 0x000fe40004800000 */
[----:B------:R-:W-:Y:S02]  /*6c20*/  ISETP.GE.AND P4, PT, R6, 0x1, PT ;  /* 0x000000010600780c */ /* 0x000fe40003f86270 */
[----:B------:R-:W-:Y:S02]  /*6c30*/  IADD3 R39, P5, P6, R39, R29, R42 ;  /* 0x0000001d27277210 */ /* 0x000fe40007ebe02a */
[----:B------:R-:W-:Y:S01]  /*6c40*/  SEL R43, R43, RZ, P3 ;  /* 0x000000ff2b2b7207 */ /* 0x000fe20001800000 */
[----:B-1----:R-:W-:Y:S01]  /*6c50*/  DADD R18, R18, R46 ;  /* 0x0000000012127229 */ /* 0x002fe2000000002e */
[----:B------:R-:W-:Y:S01]  /*6c60*/  ISETP.NE.U32.AND P2, PT, R39, RZ, PT ;  /* 0x000000ff2700720c */ /* 0x000fe20003f45070 */
[----:B------:R-:W0:Y:S01]  /*6c70*/  SHFL.UP PT, R20, R39, 0x1, RZ ;  /* 0x0420000027147989 */ /* 0x000e2200000e00ff */
[----:B------:R-:W-:Y:S01]  /*6c80*/  IADD3.X R22, PT, PT, RZ, R43, RZ, P5, P6 ;  /* 0x0000002bff167210 */ /* 0x000fe20002fec4ff */
[----:B--2---:R-:W-:-:S03]  /*6c90*/  DADD R16, R16, R44 ;  /* 0x0000000010107229 */ /* 0x004fc6000000002c */
        /* <DEDUP_REMOVED lines=8> */
[----:B------:R-:W-:Y:S04]  /*6d20*/  SHFL.UP PT, R16, R44, 0x2, RZ ;  /* 0x044000002c107989 */ /* 0x000fe800000e00ff */
[----:B------:R-:W3:Y:S01]  /*6d30*/  SHFL.UP PT, R17, R45, 0x2, RZ ;  /* 0x044000002d117989 */ /* 0x000ee200000e00ff */
[----:B0-----:R-:W-:Y:S02]  /*6d40*/  SEL R20, R20, RZ, P4 ;  /* 0x000000ff14147207 */ /* 0x001fe40002000000 */
[----:B-1----:R-:W-:-:S02]  /*6d50*/  SEL R21, R21, RZ, P4 ;  /* 0x000000ff15157207 */ /* 0x002fc40002000000 */
[----:B------:R-:W-:Y:S01]  /*6d60*/  IADD3 R39, P2, PT, R20, R39, RZ ;  /* 0x0000002714277210 */ /* 0x000fe20007f5e0ff */
[----:B------:R-:W-:Y:S01]  /*6d70*/  IMAD.MOV.U32 R47, RZ, RZ, R63 ;  /* 0x000000ffff2f7224 */ /* 0x000fe200078e003f */
[----:B------:R-:W-:-:S03]  /*6d80*/  ISETP.GE.AND P4, PT, R6, 0x2, PT ;  /* 0x000000020600780c */ /* 0x000fc60003f86270 */
[----:B------:R-:W-:Y:S01]  /*6d90*/  IMAD.X R22, R21, 0x1, R22, P2 ;  /* 0x0000000115167824 */ /* 0x000fe200010e0616 */
[----:B------:R-:W0:Y:S01]  /*6da0*/  SHFL.UP PT, R20, R39, 0x2, RZ ;  /* 0x0440000027147989 */ /* 0x000e2200000e00ff */
[----:B------:R-:W-:Y:S01]  /*6db0*/  ISETP.NE.U32.AND P2, PT, R39, RZ, PT ;  /* 0x000000ff2700720c */ /* 0x000fe20003f45070 */
[----:B--2---:R-:W-:Y:S02]  /*6dc0*/  DADD R18, R18, R46 ;  /* 0x0000000012127229 */ /* 0x004fe4000000002e */
[----:B------:R-:W1:Y:S01]  /*6dd0*/  SHFL.UP PT, R21, R22, 0x2, RZ ;  /* 0x0440000016157989 */ /* 0x000e6200000e00ff */
[----:B------:R-:W-:Y:S01]  /*6de0*/  ISETP.NE.AND.EX P2, PT, R22, RZ, PT, P2 ;  /* 0x000000ff1600720c */ /* 0x000fe20003f45320 */
[----:B---3--:R-:W-:-:S06]  /*6df0*/  DADD R16, R16, R44 ;  /* 0x0000000010107229 */ /* 0x008fcc000000002c */
[----:B------:R-:W-:Y:S02]  /*6e00*/  @P4 FSEL R46, R18, R46, !P2 ;  /* 0x0000002e122e4208 */ /* 0x000fe40005000000 */
[----:B------:R-:W-:-:S03]  /*6e10*/  @P4 FSEL R63, R19, R63, !P2 ;  /* 0x0000003f133f4208 */ /* 0x000fc60005000000 */
[----:B------:R-:W-:Y:S01]  /*6e20*/  SHFL.UP PT, R18, R46, 0x4, RZ ;  /* 0x048000002e127989 */ /* 0x000fe200000e00ff */
[----:B------:R-:W-:-:S03]  /*6e30*/  @P4 FSEL R44, R16, R44, !P2 ;  /* 0x0000002c102c4208 */ /* 0x000fc60005000000 */
[----:B------:R-:W2:Y:S01]  /*6e40*/  SHFL.UP PT, R19, R63, 0x4, RZ ;  /* 0x048000003f137989 */ /* 0x000ea200000e00ff */
[----:B------:R-:W-:Y:S02]  /*6e50*/  @P4 FSEL R45, R17, R45, !P2 ;  /* 0x0000002d112d4208 */ /* 0x000fe40005000000 */
[----:B0-----:R-:W-:Y:S01]  /*6e60*/  SEL R20, R20, RZ, P4 ;  /* 0x000000ff14147207 */ /* 0x001fe20002000000 */
[----:B------:R-:W-:Y:S04]  /*6e70*/  SHFL.UP PT, R16, R44, 0x4, RZ ;  /* 0x048000002c107989 */ /* 0x000fe800000e00ff */
[----:B------:R-:W0:Y:S01]  /*6e80*/  SHFL.UP PT, R17, R45, 0x4, RZ ;  /* 0x048000002d117989 */ /* 0x000e2200000e00ff */
[----:B------:R-:W-:Y:S02]  /*6e90*/  IADD3 R39, P2, PT, R20, R39, RZ ;  /* 0x0000002714277210 */ /* 0x000fe40007f5e0ff */
[----:B-1----:R-:W-:Y:S01]  /*6ea0*/  SEL R21, R21, RZ, P4 ;  /* 0x000000ff15157207 */ /* 0x002fe20002000000 */
[----:B------:R-:W-:-:S02]  /*6eb0*/  IMAD.MOV.U32 R47, RZ, RZ, R63 ;  /* 0x000000ffff2f7224 */ /* 0x000fc400078e003f */
[----:B------:R-:W1:Y:S02]  /*6ec0*/  SHFL.UP PT, R20, R39, 0x4, RZ ;  /* 0x0480000027147989 */ /* 0x000e6400000e00ff */
[----:B------:R-:W-:Y:S01]  /*6ed0*/  IMAD.X R22, R21, 0x1, R22, P2 ;  /* 0x0000000115167824 */ /* 0x000fe200010e0616 */
[----:B------:R-:W-:-:S04]  /*6ee0*/  ISETP.GE.AND P4, PT, R6, 0x4, PT ;  /* 0x000000040600780c */ /* 0x000fc80003f86270 */
[----:B------:R-:W3:Y:S01]  /*6ef0*/  SHFL.UP PT, R21, R22, 0x4, RZ ;  /* 0x0480000016157989 */ /* 0x000ee200000e00ff */
[----:B------:R-:W-:Y:S01]  /*6f00*/  ISETP.NE.U32.AND P2, PT, R39, RZ, PT ;  /* 0x000000ff2700720c */ /* 0x000fe20003f45070 */
[----:B--2---:R-:W-:-:S03]  /*6f10*/  DADD R18, R18, R46 ;  /* 0x0000000012127229 */ /* 0x004fc6000000002e */
[----:B------:R-:W-:Y:S01]  /*6f20*/  ISETP.NE.AND.EX P2, PT, R22, RZ, PT, P2 ;  /* 0x000000ff1600720c */ /* 0x000fe20003f45320 */
[----:B0-----:R-:W-:-:S06]  /*6f30*/  DADD R16, R16, R44 ;  /* 0x0000000010107229 */ /* 0x001fcc000000002c */
[----:B------:R-:W-:Y:S02]  /*6f40*/  @P4 FSEL R46, R18, R46, !P2 ;  /* 0x0000002e122e4208 */ /* 0x000fe40005000000 */
[----:B------:R-:W-:Y:S02]  /*6f50*/  @P4 FSEL R63, R19, R63, !P2 ;  /* 0x0000003f133f4208 */ /* 0x000fe40005000000 */
[----:B-1----:R-:W-:Y:S01]  /*6f60*/  SEL R20, R20, RZ, P4 ;  /* 0x000000ff14147207 */ /* 0x002fe20002000000 */
[----:B------:R-:W-:Y:S01]  /*6f70*/  SHFL.UP PT, R18, R46, 0x8, RZ ;  /* 0x050000002e127989 */ /* 0x000fe200000e00ff */
[----:B------:R-:W-:-:S03]  /*6f80*/  @P4 FSEL R44, R16, R44, !P2 ;  /* 0x0000002c102c4208 */ /* 0x000fc60005000000 */
[----:B------:R-:W0:Y:S01]  /*6f90*/  SHFL.UP PT, R19, R63, 0x8, RZ ;  /* 0x050000003f137989 */ /* 0x000e2200000e00ff */
[----:B------:R-:W-:Y:S02]  /*6fa0*/  @P4 FSEL R45, R17, R45, !P2 ;  /* 0x0000002d112d4208 */ /* 0x000fe40005000000 */
[----:B------:R-:W-:Y:S01]  /*6fb0*/  IADD3 R39, P2, PT, R20, R39, RZ ;  /* 0x0000002714277210 */ /* 0x000fe20007f5e0ff */
[----:B------:R-:W-:Y:S01]  /*6fc0*/  SHFL.UP PT, R16, R44, 0x8, RZ ;  /* 0x050000002c107989 */ /* 0x000fe200000e00ff */
[----:B---3--:R-:W-:-:S03]  /*6fd0*/  SEL R21, R21, RZ, P4 ;  /* 0x000000ff15157207 */ /* 0x008fc60002000000 */
[----:B------:R-:W1:Y:S02]  /*6fe0*/  SHFL.UP PT, R17, R45, 0x8, RZ ;  /* 0x050000002d117989 */ /* 0x000e6400000e00ff */
[----:B------:R-:W-:Y:S02]  /*6ff0*/  IMAD.X R22, R21, 0x1, R22, P2 ;  /* 0x0000000115167824 */ /* 0x000fe400010e0616 */
[----:B------:R-:W2:Y:S01]  /*7000*/  SHFL.UP PT, R20, R39, 0x8, RZ ;  /* 0x0500000027147989 */ /* 0x000ea200000e00ff */
[----:B------:R-:W-:-:S03]  /*7010*/  IMAD.MOV.U32 R47, RZ, RZ, R63 ;  /* 0x000000ffff2f7224 */ /* 0x000fc600078e003f */
[----:B------:R-:W3:Y:S01]  /*7020*/  SHFL.UP PT, R21, R22, 0x8, RZ ;  /* 0x0500000016157989 */ /* 0x000ee200000e00ff */
[----:B------:R-:W-:Y:S02]  /*7030*/  ISETP.GE.AND P5, PT, R6, 0x8, PT ;  /* 0x000000080600780c */ /* 0x000fe40003fa6270 */
[----:B------:R-:W-:Y:S01]  /*7040*/  ISETP.NE.U32.AND P2, PT, R39, RZ, PT ;  /* 0x000000ff2700720c */ /* 0x000fe20003f45070 */
[----:B0-----:R-:W-:-:S03]  /*7050*/  DADD R18, R18, R46 ;  /* 0x0000000012127229 */ /* 0x001fc6000000002e */
[----:B------:R-:W-:Y:S01]  /*7060*/  ISETP.NE.AND.EX P2, PT, R22, RZ, PT, P2 ;  /* 0x000000ff1600720c */ /* 0x000fe20003f45320 */
[----:B-1----:R-:W-:-:S06]  /*7070*/  DADD R16, R16, R44 ;  /* 0x0000000010107229 */ /* 0x002fcc000000002c */
[----:B------:R-:W-:Y:S02]  /*7080*/  @P5 FSEL R46, R18, R46, !P2 ;  /* 0x0000002e122e5208 */ /* 0x000fe40005000000 */
[----:B------:R-:W-:Y:S02]  /*7090*/  @P5 FSEL R63, R19, R63, !P2 ;  /* 0x0000003f133f5208 */ /* 0x000fe40005000000 */
[----:B--2---:R-:W-:Y:S01]  /*70a0*/  SEL R20, R20, RZ, P5 ;  /* 0x000000ff14147207 */ /* 0x004fe20002800000 */
[----:B------:R-:W-:Y:S01]  /*70b0*/  SHFL.UP PT, R18, R46, 0x10, RZ ;  /* 0x060000002e127989 */ /* 0x000fe200000e00ff */
[----:B---3--:R-:W-:Y:S02]  /*70c0*/  SEL R21, R21, RZ, P5 ;  /* 0x000000ff15157207 */ /* 0x008fe40002800000 */
[----:B------:R-:W-:Y:S01]  /*70d0*/  IADD3 R39, P4, PT, R20, R39, RZ ;  /* 0x0000002714277210 */ /* 0x000fe20007f9e0ff */
[----:B------:R-:W0:Y:S01]  /*70e0*/  SHFL.UP PT, R19, R63, 0x10, RZ ;  /* 0x060000003f137989 */ /* 0x000e2200000e00ff */
[----:B------:R-:W-:-:S02]  /*70f0*/  @P5 FSEL R44, R16, R44, !P2 ;  /* 0x0000002c102c5208 */ /* 0x000fc40005000000 */
[----:B------:R-:W-:Y:S01]  /*7100*/  @P5 FSEL R45, R17, R45, !P2 ;  /* 0x0000002d112d5208 */ /* 0x000fe20005000000 */
[----:B------:R-:W-:Y:S01]  /*7110*/  IMAD.X R22, R21, 0x1, R22, P4 ;  /* 0x0000000115167824 */ /* 0x000fe200020e0616 */
[----:B------:R-:W1:Y:S04]  /*7120*/  SHFL.UP PT, R20, R39, 0x10, RZ ;  /* 0x0600000027147989 */ /* 0x000e6800000e00ff */
[----:B------:R-:W-:Y:S04]  /*7130*/  SHFL.UP PT, R16, R44, 0x10, RZ ;  /* 0x060000002c107989 */ /* 0x000fe800000e00ff */
[----:B------:R-:W2:Y:S04]  /*7140*/  SHFL.UP PT, R17, R45, 0x10, RZ ;  /* 0x060000002d117989 */ /* 0x000ea800000e00ff */
[----:B------:R-:W3:Y:S01]  /*7150*/  SHFL.UP PT, R21, R22, 0x10, RZ ;  /* 0x0600000016157989 */ /* 0x000ee200000e00ff */
[----:B------:R-:W-:Y:S01]  /*7160*/  IMAD.MOV.U32 R47, RZ, RZ, R63 ;  /* 0x000000ffff2f7224 */ /* 0x000fe200078e003f */
[----:B------:R-:W-:-:S02]  /*7170*/  ISETP.GE.AND P4, PT, R6, 0x10, PT ;  /* 0x000000100600780c */ /* 0x000fc40003f86270 */
[----:B------:R-:W-:-:S03]  /*7180*/  ISETP.NE.AND P5, PT, R6, 0x1f, PT ;  /* 0x0000001f0600780c */ /* 0x000fc60003fa5270 */
[----:B0-----:R-:W-:Y:S01]  /*7190*/  DADD R18, R18, R46 ;  /* 0x0000000012127229 */ /* 0x001fe2000000002e */
[----:B------:R-:W-:Y:S02]  /*71a0*/  ISETP.NE.U32.AND P2, PT, R39, RZ, PT ;  /* 0x000000ff2700720c */ /* 0x000fe40003f45070 */
[----:B-1----:R-:W-:Y:S02]  /*71b0*/  SEL R20, R20, RZ, P4 ;  /* 0x000000ff14147207 */ /* 0x002fe40002000000 */
[----:B------:R-:W-:Y:S01]  /*71c0*/  ISETP.NE.AND.EX P2, PT, R22, RZ, PT, P2 ;  /* 0x000000ff1600720c */ /* 0x000fe20003f45320 */
[----:B--2---:R-:W-:Y:S01]  /*71d0*/  DADD R16, R16, R44 ;  /* 0x0000000010107229 */ /* 0x004fe2000000002c */
[----:B------:R-:W-:-:S03]  /*71e0*/  IADD3 R38, P6, PT, R20, R39, RZ ;  /* 0x0000002714267210 */ /* 0x000fc60007fde0ff */
[----:B------:R-:W-:Y:S02]  /*71f0*/  FSEL R61, R18, R46, !P2 ;  /* 0x0000002e123d7208 */ /* 0x000fe40005000000 */
[----:B---3--:R-:W-:Y:S02]  /*7200*/  SEL R21, R21, RZ, P4 ;  /* 0x000000ff15157207 */ /* 0x008fe40002000000 */
[----:B------:R-:W-:Y:S01]  /*7210*/  FSEL R48, R19, R63, !P2 ;  /* 0x0000003f13307208 */ /* 0x000fe20005000000 */
[----:B------:R-:W-:Y:S01]  /*7220*/  @!P5 IMAD.MOV.U32 R18, RZ, RZ, R61 ;  /* 0x000000ffff12d224 */ /* 0x000fe200078e003d */
[----:B------:R-:W-:Y:S01]  /*7230*/  @!P5 LEA R55, R49, UR4, 0x5 ;  /* 0x000000043137dc11 */ /* 0x000fe2000f8e28ff */
[----:B------:R-:W-:Y:S01]  /*7240*/  IMAD.X R39, R21, 0x1, R22, P6 ;  /* 0x0000000115277824 */ /* 0x000fe200030e0616 */
[----:B------:R-:W-:Y:S01]  /*7250*/  FSEL R16, R16, R44, !P2 ;  /* 0x0000002c10107208 */ /* 0x000fe20005000000 */
[----:B------:R-:W-:Y:S01]  /*7260*/  @!P5 IMAD.MOV.U32 R19, RZ, RZ, R48 ;  /* 0x000000ffff13d224 */ /* 0x000fe200078e0030 */
[----:B------:R-:W-:Y:S01]  /*7270*/  FSEL R17, R17, R45, !P2 ;  /* 0x0000002d11117208 */ /* 0x000fe20005000000 */
[----:B------:R-:W-:Y:S04]  /*7280*/  @!P5 STS.64 [R55+0x8], RZ ;  /* 0x000008ff3700d388 */ /* 0x000fe80000000a00 */
[----:B------:R-:W-:Y:S04]  /*7290*/  @!P5 STS.64 [R55], R38 ;  /* 0x000000263700d388 */ /* 0x000fe80000000a00 */
[----:B------:R-:W-:Y:S01]  /*72a0*/  @!P5 STS.128 [R55+0x10], R16 ;  /* 0x000010103700d388 */ /* 0x000fe20000000c00 */
[----:B------:R-:W-:Y:S06]  /*72b0*/  BAR.SYNC.DEFER_BLOCKING 0x0 ;  /* 0x0000000000007b1d */ /* 0x000fec0000010000 */
[----:B------:R-:W-:Y:S04]  /*72c0*/  LDS.128 R24, [UR4+0x10] ;  /* 0x00001004ff187984 */ /* 0x000fe80008000c00 */
[----:B------:R-:W0:Y:S04]  /*72d0*/  LDS.128 R32, [UR4+0x30] ;  /* 0x00003004ff207984 */ /* 0x000e280008000c00 */
[----:B------:R-:W1:Y:S04]  /*72e0*/  LDS.64 R56, [UR4+0x20] ;  /* 0x00002004ff387984 */ /* 0x000e680008000a00 */
[----:B------:R-:W2:Y:S04]  /*72f0*/  LDS.64 R52, [UR4] ;  /* 0x00000004ff347984 */ /* 0x000ea80008000a00 */
[----:B------:R-:W3:Y:S04]  /*7300*/  LDS.128 R20, [UR4+0x50] ;  /* 0x00005004ff147984 */ /* 0x000ee80008000c00 */
[----:B------:R-:W4:Y:S01]  /*7310*/  LDS.64 R50, [UR4+0x40] ;  /* 0x00004004ff327984 */ /* 0x000f220008000a00 */
[----:B------:R-:W-:-:S02]  /*7320*/  FSEL R44, R44, R16, !P4 ;  /* 0x000000102c2c7208 */ /* 0x000fc40006000000 */
[----:B------:R-:W-:Y:S01]  /*7330*/  FSEL R47, R45, R17, !P4 ;  /* 0x000000112d2f7208 */ /* 0x000fe20006000000 */
[----:B------:R-:W-:Y:S04]  /*7340*/  LDS.64 R40, [UR4+0x60] ;  /* 0x00006004ff287984 */ /* 0x000fe80008000a00 */
[----:B------:R-:W5:Y:S01]  /*7350*/  LDS.128 R16, [UR4+0x70] ;  /* 0x00007004ff107984 */ /* 0x000f620008000c00 */
[----:B------:R-:W-:Y:S02]  /*7360*/  FSEL R45, R46, R61, !P4 ;  /* 0x0000003d2e2d7208 */ /* 0x000fe40006000000 */
[----:B------:R-:W-:Y:S02]  /*7370*/  FSEL R46, R63, R48, !P4 ;  /* 0x000000303f2e7208 */ /* 0x000fe40006000000 */
[----:B------:R-:W-:Y:S01]  /*7380*/  ISETP.NE.AND P4, PT, R49, 0x2, PT ;  /* 0x000000023100780c */ /* 0x000fe20003f85270 */
[----:B0-----:R-:W-:-:S02]  /*7390*/  DADD R58, R24, R32 ;  /* 0x00000000183a7229 */ /* 0x001fc40000000020 */
[----:B------:R-:W-:Y:S01]  /*73a0*/  DADD R54, R26, R34 ;  /* 0x000000001a367229 */ /* 0x000fe20000000022 */
[----:B-1----:R-:W-:Y:S02]  /*73b0*/  ISETP.NE.U32.AND P2, PT, R56, RZ, PT ;  /* 0x000000ff3800720c */ /* 0x002fe40003f45070 */
[----:B--2---:R-:W-:Y:S02]  /*73c0*/  IADD3 R61, P5, PT, R52, R56, RZ ;  /* 0x00000038343d7210 */ /* 0x004fe40007fbe0ff */
[----:B------:R-:W-:-:S03]  /*73d0*/  ISETP.NE.AND.EX P2, PT, R57, RZ, PT, P2 ;  /* 0x000000ff3900720c */ /* 0x000fc60003f45320 */
[----:B------:R-:W-:Y:S01]  /*73e0*/  IMAD.X R63, R53, 0x1, R57, P5 ;  /* 0x00000001353f7824 */ /* 0x000fe200028e0639 */
[----:B------:R-:W-:Y:S02]  /*73f0*/  FSEL R56, R58, R32, !P2 ;  /* 0x000000203a387208 */ /* 0x000fe40005000000 */
[----:B------:R-:W-:Y:S02]  /*7400*/  FSEL R57, R59, R33, !P2 ;  /* 0x000000213b397208 */ /* 0x000fe40005000000 */
[----:B------:R-:W-:Y:S01]  /*7410*/  FSEL R54, R54, R34, !P2 ;  /* 0x0000002236367208 */ /* 0x000fe20005000000 */
[----:B------:R-:W-:Y:S01]  /*7420*/  LDS.64 R32, [UR4+0x80] ;  /* 0x00008004ff207984 */ /* 0x000fe20008000a00 */
[----:B------:R-:W-:Y:S02]  /*7430*/  FSEL R55, R55, R35, !P2 ;  /* 0x0000002337377208 */ /* 0x000fe40005000000 */
[----:B------:R-:W-:Y:S02]  /*7440*/  FSEL R59, R56, R24, !P4 ;  /* 0x00000018383b7208 */ /* 0x000fe40006000000 */
[----:B------:R-:W-:-:S02]  /*7450*/  FSEL R71, R57, R25, !P4 ;  /* 0x0000001939477208 */ /* 0x000fc40006000000 */
[----:B------:R-:W-:Y:S02]  /*7460*/  FSEL R67, R54, R26, !P4 ;  /* 0x0000001a36437208 */ /* 0x000fe40006000000 */
[----:B------:R-:W-:Y:S02]  /*7470*/  FSEL R69, R55, R27, !P4 ;  /* 0x0000001b37457208 */ /* 0x000fe40006000000 */
[----:B------:R-:W0:Y:S01]  /*7480*/  LDS.128 R24, [UR4+0x90] ;  /* 0x00009004ff187984 */ /* 0x000e220008000c00 */
[----:B---3--:R-:W-:Y:S02]  /*7490*/  DADD R34, R20, R56 ;  /* 0x0000000014227229 */ /* 0x008fe40000000038 */
[----:B------:R-:W-:Y:S01]  /*74a0*/  DADD R54, R22, R54 ;  /* 0x0000000016367229 */ /* 0x000fe20000000036 */
[C---:B----4-:R-:W-:Y:S02]  /*74b0*/  ISETP.NE.U32.AND P2, PT, R50.reuse, RZ, PT ;  /* 0x000000ff3200720c */ /* 0x050fe40003f45070 */
[----:B------:R-:W-:-:S02]  /*74c0*/  IADD3 R57, P5, PT, R50, R61, RZ ;  /* 0x0000003d32397210 */ /* 0x000fc40007fbe0ff */
[----:B------:R-:W-:Y:S02]  /*74d0*/  ISETP.NE.AND.EX P2, PT, R51, RZ, PT, P2 ;  /* 0x000000ff3300720c */ /* 0x000fe40003f45320 */
[----:B------:R-:W-:Y:S01]  /*74e0*/  SEL R48, R61, R52, !P4 ;  /* 0x000000343d307207 */ /* 0x000fe20006000000 */
[----:B------:R-:W-:Y:S01]  /*74f0*/  IMAD.X R65, R51, 0x1, R63, P5 ;  /* 0x0000000133417824 */ /* 0x000fe200028e063f */
[----:B------:R-:W-:Y:S02]  /*7500*/  SEL R56, R63, R53, !P4 ;  /* 0x000000353f387207 */ /* 0x000fe40006000000 */
[----:B------:R-:W-:Y:S02]  /*7510*/  FSEL R50, R34, R20, !P2 ;  /* 0x0000001422327208 */ /* 0x000fe40005000000 */
[----:B------:R-:W-:Y:S02]  /*7520*/  FSEL R51, R35, R21, !P2 ;  /* 0x0000001523337208 */ /* 0x000fe40005000000 */
[----:B------:R-:W-:Y:S01]  /*7530*/  FSEL R52, R54, R22, !P2 ;  /* 0x0000001636347208 */ /* 0x000fe20005000000 */
[----:B------:R-:W-:Y:S01]  /*7540*/  LDS.64 R34, [UR4+0xa0] ;  /* 0x0000a004ff227984 */ /* 0x000fe20008000a00 */
[----:B------:R-:W-:-:S03]  /*7550*/  FSEL R53, R55, R23, !P2 ;  /* 0x0000001737357208 */ /* 0x000fc60005000000 */
[----:B------:R-:W1:Y:S01]  /*7560*/  LDS.128 R20, [UR4+0xb0] ;  /* 0x0000b004ff147984 */ /* 0x000e620008000c00 */
[----:B------:R-:W-:-:S04]  /*7570*/  ISETP.NE.AND P4, PT, R49, 0x3, PT ;  /* 0x000000033100780c */ /* 0x000fc80003f85270 */
[----:B------:R-:W-:Y:S02]  /*7580*/  FSEL R59, R50, R59, !P4 ;  /* 0x0000003b323b7208 */ /* 0x000fe40006000000 */
[----:B------:R-:W-:Y:S01]  /*7590*/  FSEL R61, R51, R71, !P4 ;  /* 0x00000047333d7208 */ /* 0x000fe20006000000 */
[----:B-----5:R-:W-:Y:S01]  /*75a0*/  DADD R50, R16, R50 ;  /* 0x0000000010327229 */ /* 0x020fe20000000032 */
[----:B------:R-:W-:Y:S02]  /*75b0*/  FSEL R63, R52, R67, !P4 ;  /* 0x00000043343f7208 */ /* 0x000fe40006000000 */
[----:B------:R-:W-:Y:S01]  /*75c0*/  FSEL R55, R53, R69, !P4 ;  /* 0x0000004535377208 */ /* 0x000fe20006000000 */
[----:B------:R-:W-:Y:S01]  /*75d0*/  DADD R52, R18, R52 ;  /* 0x0000000012347229 */ /* 0x000fe20000000034 */
[----:B------:R-:W-:Y:S02]  /*75e0*/  ISETP.NE.U32.AND P2, PT, R40, RZ, PT ;  /* 0x000000ff2800720c */ /* 0x000fe40003f45070 */
[----:B------:R-:W-:-:S02]  /*75f0*/  SEL R48, R57, R48, !P4 ;  /* 0x0000003039307207 */ /* 0x000fc40006000000 */
[----:B------:R-:W-:Y:S02]  /*7600*/  IADD3 R57, P5, PT, R40, R57, RZ ;  /* 0x0000003928397210 */ /* 0x000fe40007fbe0ff */
[----:B------:R-:W-:Y:S02]  /*7610*/  ISETP.NE.AND.EX P2, PT, R41, RZ, PT, P2 ;  /* 0x000000ff2900720c */ /* 0x000fe40003f45320 */
[----:B------:R-:W-:Y:S01]  /*7620*/  SEL R56, R65, R56, !P4 ;  /* 0x0000003841387207 */ /* 0x000fe20006000000 */
[----:B------:R-:W-:Y:S01]  /*7630*/  IMAD.X R65, R41, 0x1, R65, P5 ;  /* 0x0000000129417824 */ /* 0x000fe200028e0641 */
[----:B------:R-:W-:Y:S01]  /*7640*/  FSEL R50, R50, R16, !P2 ;  /* 0x0000001032327208 */ /* 0x000fe20005000000 */
[----:B------:R-:W-:Y:S01]  /*7650*/  LDS.64 R40, [UR4+0xc0] ;  /* 0x0000c004ff287984 */ /* 0x000fe20008000a00 */
[----:B------:R-:W-:Y:S02]  /*7660*/  FSEL R51, R51, R17, !P2 ;  /* 0x0000001133337208 */ /* 0x000fe40005000000 */
[----:B------:R-:W-:-:S02]  /*7670*/  FSEL R52, R52, R18, !P2 ;  /* 0x0000001234347208 */ /* 0x000fc40005000000 */
[----:B------:R-:W-:Y:S02]  /*7680*/  FSEL R53, R53, R19, !P2 ;  /* 0x0000001335357208 */ /* 0x000fe40005000000 */
[----:B------:R-:W-:Y:S01]  /*7690*/  ISETP.NE.AND P5, PT, R49, 0x4, PT ;  /* 0x000000043100780c */ /* 0x000fe20003fa5270 */
[----:B------:R-:W2:Y:S03]  /*76a0*/  LDS.128 R16, [UR4+0xd0] ;  /* 0x0000d004ff107984 */ /* 0x000ea60008000c00 */
[----:B------:R-:W-:Y:S02]  /*76b0*/  FSEL R69, R51, R61, !P5 ;  /* 0x0000003d33457208 */ /* 0x000fe40006800000 */
[----:B------:R-:W-:Y:S01]  /*76c0*/  FSEL R67, R50, R59, !P5 ;  /* 0x0000003b32437208 */ /* 0x000fe20006800000 */
[----:B0-----:R-:W-:Y:S01]  /*76d0*/  DADD R50, R24, R50 ;  /* 0x0000000018327229 */ /* 0x001fe20000000032 */
[----:B------:R-:W-:-:S02]  /*76e0*/  FSEL R63, R52, R63, !P5 ;  /* 0x0000003f343f7208 */ /* 0x000fc40006800000 */
[----:B------:R-:W-:Y:S01]  /*76f0*/  FSEL R61, R53, R55, !P5 ;  /* 0x00000037353d7208 */ /* 0x000fe20006800000 */
[----:B------:R-:W-:Y:S01]  /*7700*/  DADD R52, R26, R52 ;  /* 0x000000001a347229 */ /* 0x000fe20000000034 */
[C---:B------:R-:W-:Y:S02]  /*7710*/  ISETP.NE.U32.AND P2, PT, R32.reuse, RZ, PT ;  /* 0x000000ff2000720c */ /* 0x040fe40003f45070 */
[----:B------:R-:W-:Y:S02]  /*7720*/  IADD3 R59, P4, PT, R32, R57, RZ ;  /* 0x00000039203b7210 */ /* 0x000fe40007f9e0ff */
[----:B------:R-:W-:Y:S02]  /*7730*/  ISETP.NE.AND.EX P2, PT, R33, RZ, PT, P2 ;  /* 0x000000ff2100720c */ /* 0x000fe40003f45320 */
[----:B------:R-:W-:Y:S01]  /*7740*/  SEL R56, R65, R56, !P5 ;  /* 0x0000003841387207 */ /* 0x000fe20006800000 */
[----:B------:R-:W-:Y:S01]  /*7750*/  IMAD.X R65, R33, 0x1, R65, P4 ;  /* 0x0000000121417824 */ /* 0x000fe200020e0641 */
[----:B------:R-:W-:-:S02]  /*7760*/  FSEL R32, R50, R24, !P2 ;  /* 0x0000001832207208 */ /* 0x000fc40005000000 */
[----:B------:R-:W-:Y:S02]  /*7770*/  FSEL R33, R51, R25, !P2 ;  /* 0x0000001933217208 */ /* 0x000fe40005000000 */
[----:B------:R-:W-:Y:S01]  /*7780*/  FSEL R26, R52, R26, !P2 ;  /* 0x0000001a341a7208 */ /* 0x000fe20005000000 */
[----:B------:R-:W-:Y:S01]  /*7790*/  LDS.64 R24, [UR4+0xe0] ;  /* 0x0000e004ff187984 */ /* 0x000fe20008000a00 */
[----:B------:R-:W-:Y:S02]  /*77a0*/  FSEL R27, R53, R27, !P2 ;  /* 0x0000001b351b7208 */ /* 0x000fe40005000000 */
[----:B------:R-:W-:Y:S02]  /*77b0*/  ISETP.NE.AND P4, PT, R49, 0x5, PT ;  /* 0x000000053100780c */ /* 0x000fe40003f85270 */
[----:B------:R-:W-:Y:S02]  /*77c0*/  SEL R48, R57, R48, !P5 ;  /* 0x0000003039307207 */ /* 0x000fe40006800000 */
[----:B------:R-:W-:-:S02]  /*77d0*/  FSEL R55, R32, R67, !P4 ;  /* 0x0000004320377208 */ /* 0x000fc40006000000 */
[----:B------:R-:W-:Y:S01]  /*77e0*/  FSEL R57, R33, R69, !P4 ;  /* 0x0000004521397208 */ /* 0x000fe20006000000 */
[----:B-1----:R-:W-:Y:S01]  /*77f0*/  DADD R32, R20, R32 ;  /* 0x0000000014207229 */ /* 0x002fe20000000020 */
[----:B------:R-:W-:Y:S02]  /*7800*/  FSEL R53, R26, R63, !P4 ;  /* 0x0000003f1a357208 */ /* 0x000fe40006000000 */
[----:B------:R-:W-:Y:S01]  /*7810*/  FSEL R51, R27, R61, !P4 ;  /* 0x0000003d1b337208 */ /* 0x000fe20006000000 */
[----:B------:R-:W-:Y:S01]  /*7820*/  DADD R26, R22, R26 ;  /* 0x00000000161a7229 */ /* 0x000fe2000000001a */
[----:B------:R-:W-:-:S04]  /*7830*/  ISETP.NE.U32.AND P2, PT, R34, RZ, PT ;  /* 0x000000ff2200720c */ /* 0x000fc80003f45070 */
[----:B------:R-:W-:-:S04]  /*7840*/  ISETP.NE.AND.EX P2, PT, R35, RZ, PT, P2 ;  /* 0x000000ff2300720c */ /* 0x000fc80003f45320 */
[----:B------:R-:W-:Y:S02]  /*7850*/  FSEL R32, R32, R20, !P2 ;  /* 0x0000001420207208 */ /* 0x000fe40005000000 */
[----:B------:R-:W-:Y:S02]  /*7860*/  FSEL R33, R33, R21, !P2 ;  /* 0x0000001521217208 */ /* 0x000fe40005000000 */
[----:B------:R-:W-:Y:S02]  /*7870*/  FSEL R26, R26, R22, !P2 ;  /* 0x000000161a1a7208 */ /* 0x000fe40005000000 */
[----:B------:R-:W-:Y:S02]  /*7880*/  FSEL R27, R27, R23, !P2 ;  /* 0x000000171b1b7208 */ /* 0x000fe40005000000 */
[----:B------:R-:W-:Y:S01]  /*7890*/  LDS.128 R20, [UR4+0xf0] ;  /* 0x0000f004ff147984 */ /* 0x000fe20008000c00 */
[----:B------:R-:W-:Y:S02]  /*78a0*/  SEL R50, R59, R48, !P4 ;  /* 0x000000303b327207 */ /* 0x000fe40006000000 */
[----:B------:R-:W-:-:S02]  /*78b0*/  IADD3 R59, P6, PT, R34, R59, RZ ;  /* 0x0000003b223b7210 */ /* 0x000fc40007fde0ff */
[----:B------:R-:W-:Y:S02]  /*78c0*/  SEL R48, R65, R56, !P4 ;  /* 0x0000003841307207 */ /* 0x000fe40006000000 */
[C---:B------:R-:W-:Y:S02]  /*78d0*/  ISETP.NE.AND P4, PT, R49.reuse, 0x6, PT ;  /* 0x000000063100780c */ /* 0x040fe40003f85270 */
[----:B------:R-:W-:Y:S01]  /*78e0*/  ISETP.NE.AND P5, PT, R49, 0x7, PT ;  /* 0x000000073100780c */ /* 0x000fe20003fa5270 */
[----:B------:R-:W-:Y:S01]  /*78f0*/  IMAD.X R49, R35, 0x1, R65, P6 ;  /* 0x0000000123317824 */ /* 0x000fe200030e0641 */
[----:B------:R-:W-:Y:S01]  /*7900*/  FSEL R61, R32, R55, !P4 ;  /* 0x00000037203d7208 */ /* 0x000fe20006000000 */
[----:B--2---:R-:W-:Y:S01]  /*7910*/  DADD R34, R18, R26 ;  /* 0x0000000012227229 */ /* 0x004fe2000000001a */
[----:B------:R-:W-:Y:S01]  /*7920*/  FSEL R57, R33, R57, !P4 ;  /* 0x0000003921397208 */ /* 0x000fe20006000000 */
[----:B------:R-:W-:Y:S01]  /*7930*/  DADD R32, R16, R32 ;  /* 0x0000000010207229 */ /* 0x000fe20000000020 */
[----:B------:R-:W0:Y:S01]  /*7940*/  SHFL.UP PT, R44, R44, 0x1, RZ ;  /* 0x042000002c2c7989 */ /* 0x000e2200000e00ff */
[----:B------:R-:W-:-:S03]  /*7950*/  ISETP.NE.U32.AND P2, PT, R40, RZ, PT ;  /* 0x000000ff2800720c */ /* 0x000fc60003f45070 */
[----:B------:R-:W1:Y:S04]  /*7960*/  SHFL.UP PT, R47, R47, 0x1, RZ ;  /* 0x042000002f2f7989 */ /* 0x000e6800000e00ff */
[----:B------:R-:W2:Y:S04]  /*7970*/  SHFL.UP PT, R45, R45, 0x1, RZ ;  /* 0x042000002d2d7989 */ /* 0x000ea800000e00ff */
[----:B------:R-:W3:Y:S01]  /*7980*/  SHFL.UP PT, R46, R46, 0x1, RZ ;  /* 0x042000002e2e7989 */ /* 0x000ee200000e00ff */
[----:B------:R-:W-:-:S04]  /*7990*/  ISETP.NE.AND.EX P2, PT, R41, RZ, PT, P2 ;  /* 0x000000ff2900720c */ /* 0x000fc80003f45320 */
[----:B------:R-:W-:Y:S02]  /*79a0*/  FSEL R32, R32, R16, !P2 ;  /* 0x0000001020207208 */ /* 0x000fe40005000000 */
[----:B------:R-:W-:Y:S02]  /*79b0*/  FSEL R33, R33, R17, !P2 ;  /* 0x0000001121217208 */ /* 0x000fe40005000000 */
[----:B------:R-:W-:Y:S02]  /*79c0*/  FSEL R34, R34, R18, !P2 ;  /* 0x0000001222227208 */ /* 0x000fe40005000000 */
[----:B------:R-:W-:Y:S02]  /*79d0*/  FSEL R35, R35, R19, !P2 ;  /* 0x0000001323237208 */ /* 0x000fe40005000000 */
[----:B------:R-:W-:Y:S02]  /*79e0*/  ISETP.GE.U32.AND P2, PT, R0, 0x20, PT ;  /* 0x000000200000780c */ /* 0x000fe40003f46070 */
[----:B------:R-:W-:-:S02]  /*79f0*/  SEL R50, R59, R50, !P4 ;  /* 0x000000323b327207 */ /* 0x000fc40006000000 */
[----:B------:R-:W-:Y:S02]  /*7a00*/  IADD3 R59, P6, PT, R40, R59, RZ ;  /* 0x0000003b283b7210 */ /* 0x000fe40007fde0ff */
[----:B------:R-:W-:Y:S01]  /*7a10*/  FSEL R55, R27, R51, !P4 ;  /* 0x000000331b377208 */ /* 0x000fe20006000000 */
[----:B------:R4:W4:Y:S01]  /*7a20*/  SHFL.UP PT, R52, R38, 0x1, RZ ;  /* 0x0420000026347989 */ /* 0x00092200000e00ff */
[----:B------:R-:W-:Y:S01]  /*7a30*/  FSEL R53, R26, R53, !P4 ;  /* 0x000000351a357208 */ /* 0x000fe20006000000 */
[----:B------:R-:W-:Y:S01]  /*7a40*/  IMAD.X R27, R41, 0x1, R49, P6 ;  /* 0x00000001291b7824 */ /* 0x000fe200030e0631 */
[----:B------:R-:W-:Y:S01]  /*7a50*/  SEL R48, R49, R48, !P4 ;  /* 0x0000003031307207 */ /* 0x000fe20006000000 */
[----:B------:R3:W4:Y:S01]  /*7a60*/  SHFL.UP PT, R54, R39, 0x1, RZ ;  /* 0x0420000027367989 */ /* 0x00072200000e00ff */
[----:B------:R-:W-:Y:S01]  /*7a70*/  BSSY.RECONVERGENT B0, `(.L_x_2233) ;  /* 0x0000022000007945 */ /* 0x000fe20003800200 */
[----:B0-----:R-:W-:Y:S01]  /*7a80*/  IMAD.MOV.U32 R16, RZ, RZ, R44 ;  /* 0x000000ffff107224 */ /* 0x001fe200078e002c */
[----:B------:R-:W-:Y:S01]  /*7a90*/  SEL R49, R59, R50, !P5 ;  /* 0x000000323b317207 */ /* 0x000fe20006800000 */
[----:B-1----:R-:W-:Y:S01]  /*7aa0*/  IMAD.MOV.U32 R17, RZ, RZ, R47 ;  /* 0x000000ffff117224 */ /* 0x002fe200078e002f */
[----:B------:R-:W-:Y:S01]  /*7ab0*/  IADD3 R26, P4, PT, R24, R59, RZ ;  /* 0x0000003b181a7210 */ /* 0x000fe20007f9e0ff */
[----:B--2---:R-:W-:Y:S01]  /*7ac0*/  IMAD.MOV.U32 R18, RZ, RZ, R45 ;  /* 0x000000ffff127224 */ /* 0x004fe200078e002d */
[----:B------:R-:W-:Y:S01]  /*7ad0*/  SEL R51, R27, R48, !P5 ;  /* 0x000000301b337207 */ /* 0x000fe20006800000 */
[----:B---3--:R-:W-:Y:S01]  /*7ae0*/  IMAD.MOV.U32 R19, RZ, RZ, R46 ;  /* 0x000000ffff137224 */ /* 0x008fe200078e002e */
[----:B------:R-:W-:-:S02]  /*7af0*/  FSEL R46, R32, R61, !P5 ;  /* 0x0000003d202e7208 */ /* 0x000fc40006800000 */
[----:B------:R-:W-:Y:S02]  /*7b00*/  FSEL R47, R33, R57, !P5 ;  /* 0x00000039212f7208 */ /* 0x000fe40006800000 */
[----:B------:R-:W-:Y:S02]  /*7b10*/  FSEL R44, R34, R53, !P5 ;  /* 0x00000035222c7208 */ /* 0x000fe40006800000 */
[----:B------:R-:W-:Y:S01]  /*7b20*/  FSEL R45, R35, R55, !P5 ;  /* 0x00000037232d7208 */ /* 0x000fe20006800000 */
[----:B------:R-:W-:Y:S06]  /*7b30*/  @!P2 BRA `(.L_x_2234) ;  /* 0x000000000054a947 */ /* 0x000fec0003800000 */
[----:B----4-:R-:W-:Y:S01]  /*7b40*/  IMAD.MOV.U32 R38, RZ, RZ, R46 ;  /* 0x000000ffff267224 */ /* 0x010fe200078e002e */
[----:B------:R-:W-:Y:S01]  /*7b50*/  ISETP.NE.AND P5, PT, R6, RZ, PT ;  /* 0x000000ff0600720c */ /* 0x000fe20003fa5270 */
[----:B------:R-:W-:Y:S01]  /*7b60*/  IMAD.MOV.U32 R39, RZ, RZ, R47 ;  /* 0x000000ffff277224 */ /* 0x000fe200078e002f */
[C---:B------:R-:W-:Y:S01]  /*7b70*/  ISETP.NE.U32.AND P2, PT, R52.reuse, RZ, PT ;  /* 0x000000ff3400720c */ /* 0x040fe20003f45070 */
[----:B------:R-:W-:Y:S01]  /*7b80*/  IMAD.MOV.U32 R40, RZ, RZ, R44 ;  /* 0x000000ffff287224 */ /* 0x000fe200078e002c */
[----:B------:R-:W-:Y:S01]  /*7b90*/  SEL R6, R52, RZ, P5 ;  /* 0x000000ff34067207 */ /* 0x000fe20002800000 */
[----:B------:R-:W-:Y:S01]  /*7ba0*/  IMAD.MOV.U32 R41, RZ, RZ, R45 ;  /* 0x000000ffff297224 */ /* 0x000fe200078e002d */
[----:B------:R-:W-:Y:S01]  /*7bb0*/  ISETP.NE.AND.EX P2, PT, R54, RZ, PT, P2 ;  /* 0x000000ff3600720c */ /* 0x000fe20003f45320 */
[----:B------:R-:W-:Y:S01]  /*7bc0*/  DADD R38, R16, R38 ;  /* 0x0000000010267229 */ /* 0x000fe20000000026 */
[----:B------:R-:W-:Y:S02]  /*7bd0*/  IADD3 R52, P6, PT, R6, R49, RZ ;  /* 0x0000003106347210 */ /* 0x000fe40007fde0ff */
[----:B------:R-:W-:Y:S01]  /*7be0*/  SEL R6, R54, RZ, P5 ;  /* 0x000000ff36067207 */ /* 0x000fe20002800000 */
[----:B------:R-:W-:-:S04]  /*7bf0*/  DADD R40, R18, R40 ;  /* 0x0000000012287229 */ /* 0x000fc80000000028 */
        /* <DEDUP_REMOVED lines=8> */
[----:B------:R-:W-:-:S07]  /*7c80*/  IMAD.MOV.U32 R19, RZ, RZ, R45 ;  /* 0x000000ffff137224 */ /* 0x000fce00078e002d */
.L_x_2234:
[----:B------:R-:W-:Y:S05]  /*7c90*/  BSYNC.RECONVERGENT B0 ;  /* 0x0000000000007941 */ /* 0x000fea0003800200 */
.L_x_2233:
[----:B------:R-:W-:Y:S01]  /*7ca0*/  BSSY.RECONVERGENT B0, `(.L_x_2235) ;  /* 0x000000d000007945 */ /* 0x000fe20003800200 */
[----:B------:R-:W-:Y:S01]  /*7cb0*/  CS2R R46, SRZ ;  /* 0x00000000002e7805 */ /* 0x000fe2000001ff00 */
[----:B------:R-:W-:Y:S02]  /*7cc0*/  IMAD.MOV.U32 R44, RZ, RZ, R43 ;  /* 0x000000ffff2c7224 */ /* 0x000fe400078e002b */
[----:B------:R-:W-:Y:S01]  /*7cd0*/  IMAD.MOV.U32 R45, RZ, RZ, R29 ;  /* 0x000000ffff2d7224 */ /* 0x000fe200078e001d */
[----:B------:R-:W-:Y:S06]  /*7ce0*/  @!P3 BRA `(.L_x_2236) ;  /* 0x000000000020b947 */ /* 0x000fec0003800000 */
[----:B------:R-:W-:Y:S01]  /*7cf0*/  ISETP.NE.U32.AND P2, PT, R29, RZ, PT ;  /* 0x000000ff1d00720c */ /* 0x000fe20003f45070 */
[----:B----4-:R-:W-:Y:S01]  /*7d00*/  IMAD.MOV.U32 R46, RZ, RZ, R52 ;  /* 0x000000ffff2e7224 */ /* 0x010fe200078e0034 */
[----:B------:R-:W-:Y:S01]  /*7d10*/  IADD3 R45, P3, PT, R52, R29, RZ ;  /* 0x0000001d342d7210 */ /* 0x000fe20007f7e0ff */
[----:B------:R-:W-:Y:S01]  /*7d20*/  IMAD.MOV.U32 R47, RZ, RZ, R54 ;  /* 0x000000ffff2f7224 */ /* 0x000fe200078e0036 */
[----:B------:R-:W-:-:S03]  /*7d30*/  ISETP.NE.AND.EX P2, PT, R43, RZ, PT, P2 ;  /* 0x000000ff2b00720c */ /* 0x000fc60003f45320 */
[----:B------:R-:W-:-:S10]  /*7d40*/  IMAD.X R44, R54, 0x1, R43, P3 ;  /* 0x00000001362c7824 */ /* 0x000fd400018e062b */
[----:B------:R-:W-:Y:S02]  /*7d50*/  @!P2 DADD R8, R8, R16 ;  /* 0x000000000808a229 */ /* 0x000fe40000000010 */
[----:B------:R-:W-:-:S11]  /*7d60*/  @!P2 DADD R10, R10, R18 ;  /* 0x000000000a0aa229 */ /* 0x000fd60000000012 */
.L_x_2236:
[----:B------:R-:W-:Y:S05]  /*7d70*/  BSYNC.RECONVERGENT B0 ;  /* 0x0000000000007941 */ /* 0x000fea0003800200 */
.L_x_2235:
[----:B------:R-:W-:Y:S01]  /*7d80*/  IMAD.X R27, R25, 0x1, R27, P4 ;  /* 0x00000001191b7824 */ /* 0x000fe200020e061b */
[----:B------:R-:W-:Y:S01]  /*7d90*/  ISETP.GE.U32.AND P3, PT, R26, 0x101, PT ;  /* 0x000001011a00780c */ /* 0x000fe20003f66070 */
[----:B------:R-:W-:Y:S01]  /*7da0*/  DADD R32, R20, R32 ;  /* 0x0000000014207229 */ /* 0x000fe20000000020 */
[----:B------:R-:W-:Y:S01]  /*7db0*/  ISETP.NE.U32.AND P2, PT, R24, RZ, PT ;  /* 0x000000ff1800720c */ /* 0x000fe20003f45070 */
[----:B------:R-:W-:Y:S01]  /*7dc0*/  DADD R34, R22, R34 ;  /* 0x0000000016227229 */ /* 0x000fe20000000022 */
[----:B------:R-:W-:Y:S01]  /*7dd0*/  ISETP.GE.AND.EX P3, PT, R27, RZ, PT, P3 ;  /* 0x000000ff1b00720c */ /* 0x000fe20003f66330 */
[----:B----4-:R-:W-:Y:S01]  /*7de0*/  DADD R38, R12, R8 ;  /* 0x000000000c267229 */ /* 0x010fe20000000008 */
[----:B------:R-:W-:Y:S01]  /*7df0*/  ISETP.NE.AND.EX P2, PT, R25, RZ, PT, P2 ;  /* 0x000000ff1900720c */ /* 0x000fe20003f45320 */
[----:B------:R-:W-:Y:S01]  /*7e00*/  DADD R40, R14, R10 ;  /* 0x000000000e287229 */ /* 0x000fe2000000000a */
[----:B------:R-:W-:Y:S01]  /*7e10*/  IADD3 R42, P4, PT, R45, R42, RZ ;  /* 0x0000002a2d2a7210 */ /* 0x000fe20007f9e0ff */
[----:B------:R-:W-:Y:S02]  /*7e20*/  BSSY.RECONVERGENT B0, `(.L_x_2237) ;  /* 0x0000091000007945 */ /* 0x000fe40003800200 */
[----:B------:R-:W-:-:S02]  /*7e30*/  FSEL R25, R33, R21, !P2 ;  /* 0x0000001521197208 */ /* 0x000fc40005000000 */
[----:B------:R-:W-:Y:S01]  /*7e40*/  FSEL R33, R35, R23, !P2 ;  /* 0x0000001723217208 */ /* 0x000fe20005000000 */
[----:B------:R-:W-:Y:S01]  /*7e50*/  IMAD.X R35, RZ, RZ, R44, P4 ;  /* 0x000000ffff237224 */ /* 0x000fe200020e062c */
[----:B------:R-:W-:Y:S02]  /*7e60*/  FSEL R12, R12, R38, P0 ;  /* 0x000000260c0c7208 */ /* 0x000fe40000000000 */
[----:B------:R-:W-:Y:S02]  /*7e70*/  FSEL R13, R13, R39, P0 ;  /* 0x000000270d0d7208 */ /* 0x000fe40000000000 */
[----:B------:R-:W-:Y:S02]  /*7e80*/  FSEL R14, R14, R40, P0 ;  /* 0x000000280e0e7208 */ /* 0x000fe40000000000 */
[----:B------:R-:W-:Y:S02]  /*7e90*/  FSEL R15, R15, R41, P0 ;  /* 0x000000290f0f7208 */ /* 0x000fe40000000000 */
[----:B------:R-:W-:-:S02]  /*7ea0*/  FSEL R6, R32, R20, !P2 ;  /* 0x0000001420067208 */ /* 0x000fc40005000000 */
[----:B------:R-:W-:Y:S01]  /*7eb0*/  FSEL R24, R34, R22, !P2 ;  /* 0x0000001622187208 */ /* 0x000fe20005000000 */
[----:B------:R-:W-:Y:S06]  /*7ec0*/  @!P3 BRA `(.L_x_2238) ;  /* 0x0000000400a0b947 */ /* 0x000fec0003800000 */
[----:B------:R-:W-:Y:S01]  /*7ed0*/  BAR.SYNC.DEFER_BLOCKING 0x0 ;  /* 0x0000000000007b1d */ /* 0x000fe20000010000 */
[----:B------:R-:W-:Y:S02]  /*7ee0*/  ISETP.NE.U32.AND P2, PT, R29, RZ, PT ;  /* 0x000000ff1d00720c */ /* 0x000fe40003f45070 */
[----:B------:R-:W-:Y:S02]  /*7ef0*/  @P0 LEA R23, R45, UR4, 0x5 ;  /* 0x000000042d170c11 */ /* 0x000fe4000f8e28ff */
[----:B------:R-:W-:Y:S01]  /*7f00*/  ISETP.NE.AND.EX P2, PT, R43, RZ, PT, P2 ;  /* 0x000000ff2b00720c */ /* 0x000fe20003f45320 */
[----:B------:R-:W0:Y:S01]  /*7f10*/  LDCU.128 UR16, c[0x0][0x390] ;  /* 0x00007200ff1077ac */ /* 0x000e220008000c00 */
[----:B------:R-:W-:Y:S01]  /*7f20*/  @P1 LEA R29, R42, UR4, 0x5 ;  /* 0x000000042a1d1c11 */ /* 0x000fe2000f8e28ff */
[----:B------:R-:W-:Y:S10]  /*7f30*/  BSSY.RECONVERGENT B1, `(.L_x_2239) ;  /* 0x0000060000017945 */ /* 0x000ff40003800200 */
[----:B------:R-:W-:-:S05]  /*7f40*/  @P2 LEA R21, R46, UR4, 0x5 ;  /* 0x000000042e152c11 */ /* 0x000fca000f8e28ff */
[----:B------:R1:W-:Y:S04]  /*7f50*/  @P2 STS.128 [R21+0x10], R16 ;  /* 0x0000101015002388 */ /* 0x0003e80000000c00 */
[----:B------:R1:W-:Y:S04]  /*7f60*/  @P2 STS.64 [R21], R2 ;  /* 0x0000000215002388 */ /* 0x0003e80000000a00 */
[----:B------:R1:W-:Y:S04]  /*7f70*/  @P0 STS.128 [R23+0x10], R8 ;  /* 0x0000100817000388 */ /* 0x0003e80000000c00 */
[----:B------:R1:W-:Y:S01]  /*7f80*/  @P0 STS.64 [R23], R36 ;  /* 0x0000002417000388 */ /* 0x0003e20000000a00 */
[----:B------:R-:W-:-:S03]  /*7f90*/  ISETP.GT.U32.AND P0, PT, R26, R0, PT ;  /* 0x000000001a00720c */ /* 0x000fc60003f04070 */
[----:B------:R1:W-:Y:S01]  /*7fa0*/  @P1 STS.128 [R29+0x10], R12 ;  /* 0x0000100c1d001388 */ /* 0x0003e20000000c00 */
[----:B------:R-:W-:-:S03]  /*7fb0*/  ISETP.GT.U32.AND.EX P0, PT, R27, RZ, PT, P0 ;  /* 0x000000ff1b00720c */ /* 0x000fc60003f04100 */
[----:B------:R1:W-:Y:S01]  /*7fc0*/  @P1 STS.64 [R29], R30 ;  /* 0x0000001e1d001388 */ /* 0x0003e20000000a00 */
[----:B------:R-:W-:Y:S09]  /*7fd0*/  BAR.SYNC.DEFER_BLOCKING 0x0 ;  /* 0x0000000000007b1d */ /* 0x000ff20000010000 */
[----:B0-----:R-:W-:Y:S05]  /*7fe0*/  @!P0 BRA `(.L_x_2240) ;  /* 0x0000000400508947 */ /* 0x001fea0003800000 */
[----:B-1----:R-:W-:Y:S01]  /*7ff0*/  IMAD.MOV.U32 R3, RZ, RZ, R0 ;  /* 0x000000ffff037224 */ /* 0x002fe200078e0000 */
        /* <DEDUP_REMOVED lines=25> */
.L_x_2243:
        /* <DEDUP_REMOVED lines=18> */
.L_x_2242:
[----:B------:R-:W-:Y:S05]  /*82b0*/  BSYNC.RECONVERGENT B2 ;  /* 0x0000000000027941 */ /* 0x000fea0003800200 */
.L_x_2241:
[----:B------:R-:W-:Y:S05]  /*82c0*/  @!P0 BRA `(.L_x_2240) ;  /* 0x0000000000988947 */ /* 0x000fea0003800000 */
.L_x_2244:
[C---:B------:R-:W-:Y:S01]  /*82d0*/  LEA R2, R3.reuse, UR4, 0x5 ;  /* 0x0000000403027c11 */ /* 0x040fe2000f8e28ff */
[C---:B-1----:R-:W-:Y:S01]  /*82e0*/  IMAD.SHL.U32 R36, R3.reuse, 0x8, RZ ;  /* 0x0000000803247824 */ /* 0x042fe200078e00ff */
[C-C-:B------:R-:W-:Y:S01]  /*82f0*/  SHF.L.U64.HI R37, R3.reuse, 0x3, R32.reuse ;  /* 0x0000000303257819 */ /* 0x140fe20000010220 */
[C---:B------:R-:W-:Y:S01]  /*8300*/  IMAD.SHL.U32 R38, R3.reuse, 0x10, RZ ;  /* 0x0000001003267824 */ /* 0x040fe200078e00ff */
[C---:B------:R-:W-:Y:S01]  /*8310*/  SHF.L.U64.HI R32, R3.reuse, 0x4, R32 ;  /* 0x0000000403207819 */ /* 0x040fe20000010220 */
[----:B------:R-:W1:Y:S01]  /*8320*/  LDS.64 R30, [R2] ;  /* 0x00000000021e7984 */ /* 0x000e620000000a00 */
[C---:B------:R-:W-:Y:S01]  /*8330*/  IADD3 R44, P0, PT, R36.reuse, UR16, RZ ;  /* 0x00000010242c7c10 */ /* 0x040fe2000ff1e0ff */
[----:B------:R-:W-:Y:S01]  /*8340*/  VIADD R3, R3, 0x400 ;  /* 0x0000040003037836 */ /* 0x000fe20000000000 */
[----:B------:R-:W-:Y:S01]  /*8350*/  LOP3.LUT R36, R36, 0xfffffff8, RZ, 0xc0, !PT ;  /* 0xfffffff824247812 */ /* 0x000fe200078ec0ff */
[----:B------:R-:W2:Y:S01]  /*8360*/  LDS.128 R20, [R2+0x10] ;  /* 0x0000100002147984 */ /* 0x000ea20000000c00 */
[----:B------:R-:W-:-:S02]  /*8370*/  IADD3 R46, P1, PT, R38, UR18, RZ ;  /* 0x00000012262e7c10 */ /* 0x000fc4000ff3e0ff */
[----:B------:R-:W-:Y:S01]  /*8380*/  LOP3.LUT R38, R38, 0xfffffff0, RZ, 0xc0, !PT ;  /* 0xfffffff026267812 */ /* 0x000fe200078ec0ff */
[----:B------:R-:W3:Y:S01]  /*8390*/  LDS.64 R34, [R2+0x2000] ;  /* 0x0020000002227984 */ /* 0x000ee20000000a00 */
[C---:B------:R-:W-:Y:S02]  /*83a0*/  IADD3.X R45, PT, PT, R37.reuse, UR17, RZ, P0, !PT ;  /* 0x00000011252d7c10 */ /* 0x040fe400087fe4ff */
[----:B------:R-:W-:Y:S01]  /*83b0*/  LOP3.LUT R29, R37, 0x7, RZ, 0xc0, !PT ;  /* 0x00000007251d7812 */ /* 0x000fe200078ec0ff */
[----:B0-----:R-:W0:Y:S01]  /*83c0*/  LDS.128 R16, [R2+0x2010] ;  /* 0x0020100002107984 */ /* 0x001e220000000c00 */
        /* <DEDUP_REMOVED lines=10> */
[----:B-1----:R-:W-:Y:S01]  /*8470*/  LOP3.LUT R2, R32, 0xf, RZ, 0xc0, !PT ;  /* 0x0000000f20027812 */ /* 0x002fe200078ec0ff */
[----:B------:R-:W-:-:S03]  /*8480*/  IMAD.MOV.U32 R32, RZ, RZ, RZ ;  /* 0x000000ffff207224 */ /* 0x000fc600078e00ff */
[----:B------:R-:W-:Y:S01]  /*8490*/  IADD3.X R39, PT, PT, R2, UR19, RZ, P1, !PT ;  /* 0x0000001302277c10 */ /* 0x000fe20008ffe4ff */
[----:B------:R1:W-:Y:S04]  /*84a0*/  STG.E.64 desc[UR8][R44.64], R30 ;  /* 0x0000001e2c007986 */ /* 0x0003e8000c101b08 */
[----:B--2---:R1:W-:Y:S04]  /*84b0*/  STG.E.128 desc[UR8][R46.64], R20 ;  /* 0x000000142e007986 */ /* 0x0043e8000c101d08 */
[----:B---3--:R1:W-:Y:S04]  /*84c0*/  STG.E.64 desc[UR8][R36.64+0x800], R34 ;  /* 0x0008002224007986 */ /* 0x0083e8000c101b08 */
[----:B0-----:R1:W-:Y:S04]  /*84d0*/  STG.E.128 desc[UR8][R38.64+0x1000], R16 ;  /* 0x0010001026007986 */ /* 0x0013e8000c101d08 */
[----:B----4-:R1:W-:Y:S04]  /*84e0*/  STG.E.64 desc[UR8][R36.64+0x1000], R40 ;  /* 0x0010002824007986 */ /* 0x0103e8000c101b08 */
[----:B-----5:R1:W-:Y:S04]  /*84f0*/  STG.E.128 desc[UR8][R38.64+0x2000], R12 ;  /* 0x0020000c26007986 */ /* 0x0203e8000c101d08 */
[----:B------:R1:W-:Y:S04]  /*8500*/  STG.E.64 desc[UR8][R36.64+0x1800], R42 ;  /* 0x0018002a24007986 */ /* 0x0003e8000c101b08 */
[----:B------:R1:W-:Y:S01]  /*8510*/  STG.E.128 desc[UR8][R38.64+0x3000], R8 ;  /* 0x0030000826007986 */ /* 0x0003e2000c101d08 */
[----:B------:R-:W-:Y:S05]  /*8520*/  @P0 BRA `(.L_x_2244) ;  /* 0xfffffffc00680947 */ /* 0x000fea000383ffff */
.L_x_2240:
[----:B------:R-:W-:Y:S05]  /*8530*/  BSYNC.RECONVERGENT B1 ;  /* 0x0000000000017941 */ /* 0x000fea0003800200 */
.L_x_2239:
[----:B------:R-:W-:Y:S05]  /*8540*/  BRA `(.L_x_2245) ;  /* 0x0000000000787947 */ /* 0x000fea0003800000 */
.L_x_2238:
[----:B------:R-:W-:Y:S01]  /*8550*/  ISETP.NE.U32.AND P2, PT, R29, RZ, PT ;  /* 0x000000ff1d00720c */ /* 0x000fe20003f45070 */
[----:B------:R-:W-:Y:S03]  /*8560*/  BSSY.RECONVERGENT B1, `(.L_x_2246) ;  /* 0x000000a000017945 */ /* 0x000fe60003800200 */
[----:B------:R-:W-:-:S13]  /*8570*/  ISETP.NE.AND.EX P2, PT, R43, RZ, PT, P2 ;  /* 0x000000ff2b00720c */ /* 0x000fda0003f45320 */
        /* <DEDUP_REMOVED lines=8> */
.L_x_2247:
[----:B------:R-:W-:Y:S05]  /*8600*/  BSYNC.RECONVERGENT B1 ;  /* 0x0000000000017941 */ /* 0x000fea0003800200 */
.L_x_2246:
        /* <DEDUP_REMOVED lines=9> */
.L_x_2249:
[----:B------:R-:W-:Y:S05]  /*86a0*/  BSYNC.RECONVERGENT B1 ;  /* 0x0000000000017941 */ /* 0x000fea0003800200 */
.L_x_2248:
[----:B------:R-:W-:Y:S05]  /*86b0*/  @!P1 BRA `(.L_x_2245) ;  /* 0x00000000001c9947 */ /* 0x000fea0003800000 */
[----:B------:R-:W0:Y:S02]  /*86c0*/  LDCU.128 UR12, c[0x0][0x390] ;  /* 0x00007200ff0c77ac */ /* 0x000e240008000c00 */
[C---:B01----:R-:W-:Y:S02]  /*86d0*/  LEA R2, P0, R42.reuse, UR12, 0x3 ;  /* 0x0000000c2a027c11 */ /* 0x043fe4000f8018ff */
[C---:B------:R-:W-:Y:S02]  /*86e0*/  LEA R8, P1, R42.reuse, UR14, 0x4 ;  /* 0x0000000e2a087c11 */ /* 0x040fe4000f8220ff */
[C-C-:B------:R-:W-:Y:S02]  /*86f0*/  LEA.HI.X R3, R42.reuse, UR13, R35.reuse, 0x3, P0 ;  /* 0x0000000d2a037c11 */ /* 0x140fe400080f1c23 */
[----:B------:R-:W-:-:S03]  /*8700*/  LEA.HI.X R9, R42, UR15, R35, 0x4, P1 ;  /* 0x0000000f2a097c11 */ /* 0x000fc600088f2423 */
[----:B------:R2:W-:Y:S04]  /*8710*/  STG.E.64 desc[UR8][R2.64], R30 ;  /* 0x0000001e02007986 */ /* 0x0005e8000c101b08 */
[----:B------:R2:W-:Y:S02]  /*8720*/  STG.E.128 desc[UR8][R8.64], R12 ;  /* 0x0000000c08007986 */ /* 0x0005e4000c101d08 */
.L_x_2245:
[----:B------:R-:W-:Y:S05]  /*8730*/  BSYNC.RECONVERGENT B0 ;  /* 0x0000000000007941 */ /* 0x000fea0003800200 */
.L_x_2237:
        /* <DEDUP_REMOVED lines=9> */
[----:B------:R-:W-:Y:S02]  /*87d0*/  IMAD.MOV.U32 R14, RZ, RZ, R24 ;  /* 0x000000ffff0e7224 */ /* 0x000fe400078e0018 */
[----:B------:R-:W-:Y:S01]  /*87e0*/  IMAD.MOV.U32 R15, RZ, RZ, R33 ;  /* 0x000000ffff0f7224 */ /* 0x000fe200078e0021 */
[----:B------:R-:W2:Y:S01]  /*87f0*/  LDC.64 R10, c[0x0][0x398] ;  /* 0x0000e600ff0a7b82 */ /* 0x000ea20000000a00 */
[----:B-1----:R-:W-:-:S04]  /*8800*/  LEA R8, P0, R26, R8, 0x3 ;  /* 0x000000081a087211 */ /* 0x002fc800078018ff */
[C---:B------:R-:W-:Y:S02]  /*8810*/  LEA.HI.X R9, R26.reuse, R9, R27, 0x3, P0 ;  /* 0x000000091a097211 */ /* 0x040fe400000f1c1b */
[----:B--2---:R-:W-:-:S03]  /*8820*/  LEA R10, P1, R26, R10, 0x4 ;  /* 0x0000000a1a0a7211 */ /* 0x004fc600078220ff */
[----:B------:R1:W-:Y:S01]  /*8830*/  STG.E.64 desc[UR8][R8.64], R4 ;  /* 0x0000000408007986 */ /* 0x0003e2000c101b08 */
[C---:B------:R-:W-:Y:S02]  /*8840*/  LEA.HI.X R11, R26.reuse, R11, R27, 0x4, P1 ;  /* 0x0000000b1a0b7211 */ /* 0x040fe400008f241b */
[----:B------:R-:W-:-:S03]  /*8850*/  IADD3 R26, P0, PT, R26, 0x1, RZ ;  /* 0x000000011a1a7810 */ /* 0x000fc60007f1e0ff */
[----:B------:R1:W-:Y:S02]  /*8860*/  STG.E.128 desc[UR8][R10.64], R12 ;  /* 0x0000000c0a007986 */ /* 0x0003e4000c101d08 */
[----:B------:R-:W-:-:S08]  /*8870*/  IMAD.X R27, RZ, RZ, R27, P0 ;  /* 0x000000ffff1b7224 */ /* 0x000fd000000e061b */
.L_x_2250:
[----:B0-----:R-:W-:Y:S01]  /*8880*/  STG.E.64 desc[UR8][R2.64], R26 ;  /* 0x0000001a02007986 */ /* 0x001fe2000c101b08 */
[----:B------:R-:W-:Y:S05]  /*8890*/  EXIT ;  /* 0x000000000000794d */ /* 0x000fea0003800000 */
.L_x_2232:
[----:B------:R-:W0:Y:S08]  /*88a0*/  LDC.64 R2, c[0x0][0x380] ;  /* 0x0000e000ff027b82 */ /* 0x000e300000000a00 */
[----:B------:R-:W1:Y:S01]  /*88b0*/  LDC.64 R14, c[0x0][0x388] ;  /* 0x0000e200ff0e7b82 */ /* 0x000e620000000a00 */
[----:B0-----:R-:W-:-:S05]  /*88c0*/  IMAD.WIDE.U32 R20, R0, 0x1800, R2 ;  /* 0x0000180000147825 */ /* 0x001fca00078e0002 */
[----:B------:R-:W2:Y:S01]  /*88d0*/  LDG.E.64.CONSTANT R10, desc[UR8][R20.64] ;  /* 0x00000008140a7981 */ /* 0x000ea2000c1e9b00 */
[----:B-1----:R-:W-:-:S05]  /*88e0*/  IMAD.WIDE.U32 R14, R0, 0x3000, R14 ;  /* 0x00003000000e7825 */ /* 0x002fca00078e000e */
[----:B------:R0:W3:Y:S01]  /*88f0*/  LDG.E.128.CONSTANT R16, desc[UR8][R14.64] ;  /* 0x000000080e107981 */ /* 0x0000e2000c1e9d00 */
[----:B------:R-:W1:Y:S02]  /*8900*/  S2R R2, SR_TID.X ;  /* 0x0000000000027919 */ /* 0x000e640000002100 */
[C---:B-1----:R-:W-:Y:S02]  /*8910*/  LOP3.LUT R3, R2.reuse, 0x1f, RZ, 0xc0, !PT ;  /* 0x0000001f02037812 */ /* 0x042fe400078ec0ff */
[----:B------:R-:W-:-:S05]  /*8920*/  LOP3.LUT R4, R2, 0x3e0, RZ, 0xc0, !PT ;  /* 0x000003e002047812 */ /* 0x000fca00078ec0ff */
[----:B------:R-:W-:-:S04]  /*8930*/  IMAD R3, R4, 0x3, R3 ;  /* 0x0000000304037824 */ /* 0x000fc800078e0203 */
[C---:B------:R-:W-:Y:S01]  /*8940*/  VIADD R5, R3.reuse, 0x20 ;  /* 0x0000002003057836 */ /* 0x040fe20000000000 */
[C---:B------:R-:W-:Y:S01]  /*8950*/  ISETP.GE.U32.AND P0, PT, R3.reuse, R28, PT ;  /* 0x0000001c0300720c */ /* 0x040fe20003f06070 */
[C---:B------:R-:W-:Y:S01]  /*8960*/  VIADD R9, R3.reuse, 0x40 ;  /* 0x0000004003097836 */ /* 0x040fe20000000000 */
[----:B------:R-:W-:Y:S02]  /*8970*/  LEA R4, P3, R3, R20, 0x3 ;  /* 0x0000001403047211 */ /* 0x000fe400078618ff */
[-C--:B------:R-:W-:Y:S02]  /*8980*/  ISETP.GE.U32.AND P1, PT, R5, R28.reuse, PT ;  /* 0x0000001c0500720c */ /* 0x080fe40003f26070 */
[----:B------:R-:W-:Y:S01]  /*8990*/  ISETP.GE.U32.AND P2, PT, R9, R28, PT ;  /* 0x0000001c0900720c */ /* 0x000fe20003f46070 */
[----:B------:R-:W-:Y:S01]  /*89a0*/  IMAD.X R5, RZ, RZ, R21, P3 ;  /* 0x000000ffff057224 */ /* 0x000fe200018e0615 */
[----:B0-----:R-:W-:-:S05]  /*89b0*/  LEA R14, P3, R3, R14, 0x4 ;  /* 0x0000000e030e7211 */ /* 0x001fca00078620ff */
[----:B------:R-:W-:Y:S01]  /*89c0*/  IMAD.X R15, RZ, RZ, R15, P3 ;  /* 0x000000ffff0f7224 */ /* 0x000fe200018e060f */
[----:B------:R-:W-:Y:S02]  /*89d0*/  ISETP.NE.AND P4, PT, R2, RZ, PT ;  /* 0x000000ff0200720c */ /* 0x000fe40003f85270 */
[----:B------:R-:W-:-:S11]  /*89e0*/  CS2R R44, SRZ ;  /* 0x00000000002c7805 */ /* 0x000fd6000001ff00 */
[----:B------:R-:W4:Y:S01]  /*89f0*/  @!P4 LDG.E.64.CONSTANT R44, desc[UR8][R20.64+-0x8] ;  /* 0xfffff808142cc981 */ /* 0x000f22000c1e9b00 */
[----:B--2---:R-:W-:Y:S02]  /*8a00*/  IMAD.MOV.U32 R8, RZ, RZ, R10 ;  /* 0x000000ffff087224 */ /* 0x004fe400078e000a */
[----:B------:R-:W-:Y:S02]  /*8a10*/  IMAD.MOV.U32 R9, RZ, RZ, R11 ;  /* 0x000000ffff097224 */ /* 0x000fe400078e000b */
[----:B------:R-:W-:Y:S01]  /*8a20*/  IMAD.MOV.U32 R12, RZ, RZ, R8 ;  /* 0x000000ffff0c7224 */ /* 0x000fe200078e0008 */
[----:B------:R-:W2:Y:S01]  /*8a30*/  @!P0 LDG.E.64.CONSTANT R10, desc[UR8][R4.64] ;  /* 0x00000008040a8981 */ /* 0x000ea2000c1e9b00 */
[----:B------:R-:W-:-:S03]  /*8a40*/  IMAD.MOV.U32 R13, RZ, RZ, R9 ;  /* 0x000000ffff0d7224 */ /* 0x000fc600078e0009 */
[----:B------:R-:W5:Y:S04]  /*8a50*/  @!P2 LDG.E.64.CONSTANT R8, desc[UR8][R4.64+0x200] ;  /* 0x000200080408a981 */ /* 0x000f68000c1e9b00 */
[----:B------:R0:W4:Y:S01]  /*8a60*/  @!P1 LDG.E.64.CONSTANT R12, desc[UR8][R4.64+0x100] ;  /* 0x00010008040c9981 */ /* 0x000122000c1e9b00 */
        /* <DEDUP_REMOVED lines=24> */
[----:B------:R-:W-:-:S05]  /*8bf0*/  IMAD R31, R2, 0x3, RZ ;  /* 0x00000003021f7824 */ /* 0x000fca00078e02ff */
[----:B------:R-:W-:Y:S02]  /*8c00*/  ISETP.EQ.U32.AND P3, PT, R28, R31, PT ;  /* 0x0000001f1c00720c */ /* 0x000fe40003f62070 */
[----:B------:R-:W-:Y:S01]  /*8c10*/  ISETP.GE.AND P5, PT, R52, 0x1, PT ;  /* 0x000000013400780c */ /* 0x000fe20003fa6270 */
[----:B--2---:R-:W-:Y:S04]  /*8c20*/  STS.64 [R23], R10 ;  /* 0x0000000a17007388 */ /* 0x004fe80000000a00 */
[----:B-----5:R-:W-:Y:S04]  /*8c30*/  STS.64 [R23+0x200], R8 ;  /* 0x0002000817007388 */ /* 0x020fe80000000a00 */
[----:B----4-:R-:W-:Y:S01]  /*8c40*/  STS.64 [R23+0x100], R12 ;  /* 0x0001000c17007388 */ /* 0x010fe20000000a00 */
[----:B------:R-:W-:-:S03]  /*8c50*/  NOP ;  /* 0x0000000000007918 */ /* 0x000fc60000000000 */
[----:B------:R-:W-:Y:S04]  /*8c60*/  LDS.64 R38, [R4] ;  /* 0x0000000004267984 */ /* 0x000fe80000000a00 */
[----:B------:R-:W-:Y:S04]  /*8c70*/  LDS.64 R36, [R4+0x8] ;  /* 0x0000080004247984 */ /* 0x000fe80000000a00 */
[----:B------:R-:W0:Y:S01]  /*8c80*/  LDS.64 R34, [R4+0x10] ;  /* 0x0000100004227984 */ /* 0x000e220000000a00 */
[----:B------:R-:W-:Y:S06]  /*8c90*/  BAR.SYNC.DEFER_BLOCKING 0x0 ;  /* 0x0000000000007b1d */ /* 0x000fec0000010000 */
[----:B---3--:R-:W-:Y:S04]  /*8ca0*/  STS.128 [R5+0x200], R40 ;  /* 0x0002002805007388 */ /* 0x008fe80000000c00 */
[----:B------:R1:W-:Y:S04]  /*8cb0*/  STS.128 [R5], R16 ;  /* 0x0000001005007388 */ /* 0x0003e80000000c00 */
[----:B------:R-:W-:Y:S01]  /*8cc0*/  STS.128 [R5+0x400], R24 ;  /* 0x0004001805007388 */ /* 0x000fe20000000c00 */
[----:B------:R-:W-:-:S03]  /*8cd0*/  NOP ;  /* 0x0000000000007918 */ /* 0x000fc60000000000 */
[----:B------:R-:W-:Y:S04]  /*8ce0*/  LDS.128 R8, [R6] ;  /* 0x0000000006087984 */ /* 0x000fe80000000c00 */
[----:B------:R-:W2:Y:S04]  /*8cf0*/  LDS.128 R12, [R6+0x10] ;  /* 0x00001000060c7984 */ /* 0x000ea80000000c00 */
[----:B------:R-:W3:Y:S01]  /*8d00*/  LDS.128 R20, [R6+0x20] ;  /* 0x0000200006147984 */ /* 0x000ee20000000c00 */
[----:B------:R-:W-:Y:S06]  /*8d10*/  BAR.SYNC.DEFER_BLOCKING 0x0 ;  /* 0x0000000000007b1d */ /* 0x000fec0000010000 */
[----:B0-----:R-:W-:Y:S02]  /*8d20*/  STS.64 [R29+0x9b0], R34 ;  /* 0x0009b0221d007388 */ /* 0x001fe40000000a00 */
[----:B------:R-:W-:Y:S01]  /*8d30*/  BAR.SYNC.DEFER_BLOCKING 0x0 ;  /* 0x0000000000007b1d */ /* 0x000fe20000010000 */
[----:B-1----:R-:W-:-:S05]  /*8d40*/  VIADD R17, R31, 0x1 ;  /* 0x000000011f117836 */ /* 0x002fca0000000000 */
[----:B------:R-:W0:Y:S01]  /*8d50*/  @P0 LDS.64 R44, [R29+0x9a8] ;  /* 0x0009a8001d2c0984 */ /* 0x000e220000000a00 */
[----:B------:R-:W-:Y:S01]  /*8d60*/  ISETP.NE.U32.AND P0, PT, R38, R36, PT ;  /* 0x000000242600720c */ /* 0x000fe20003f05070 */
[----:B--2---:R-:W-:Y:S01]  /*8d70*/  DADD R4, R8, R12 ;  /* 0x0000000008047229 */ /* 0x004fe2000000000c */
[----:B------:R-:W-:Y:S02]  /*8d80*/  ISETP.EQ.U32.AND P1, PT, R28, R17, PT ;  /* 0x000000111c00720c */ /* 0x000fe40003f22070 */
[----:B------:R-:W-:Y:S01]  /*8d90*/  ISETP.NE.AND.EX P0, PT, R39, R37, PT, P0 ;  /* 0x000000252700720c */ /* 0x000fe20003f05300 */
[----:B------:R-:W-:Y:S01]  /*8da0*/  DADD R16, R10, R14 ;  /* 0x000000000a107229 */ /* 0x000fe2000000000e */
[----:B------:R-:W-:Y:S02]  /*8db0*/  VIADD R19, R31, 0x2 ;  /* 0x000000021f137836 */ /* 0x000fe40000000000 */
[----:B------:R-:W-:Y:S02]  /*8dc0*/  ISETP.EQ.OR.EX P0, PT, R7, RZ, P0, P1 ;  /* 0x000000ff0700720c */ /* 0x000fe40000702710 */
[----:B------:R-:W-:-:S02]  /*8dd0*/  ISETP.NE.U32.AND P1, PT, R36, R34, PT ;  /* 0x000000222400720c */ /* 0x000fc40003f25070 */
[----:B------:R-:W-:Y:S02]  /*8de0*/  FSEL R4, R12, R4, P0 ;  /* 0x000000040c047208 */ /* 0x000fe40000000000 */
[----:B------:R-:W-:Y:S02]  /*8df0*/  FSEL R5, R13, R5, P0 ;  /* 0x000000050d057208 */ /* 0x000fe40000000000 */
[----:B------:R-:W-:Y:S02]  /*8e00*/  ISETP.EQ.U32.AND P2, PT, R28, R19, PT ;  /* 0x000000131c00720c */ /* 0x000fe40003f42070 */
[----:B------:R-:W-:Y:S02]  /*8e10*/  ISETP.NE.AND.EX P1, PT, R37, R35, PT, P1 ;  /* 0x000000232500720c */ /* 0x000fe40003f25310 */
[----:B------:R-:W-:Y:S02]  /*8e20*/  FSEL R16, R14, R16, P0 ;  /* 0x000000100e107208 */ /* 0x000fe40000000000 */
[----:B------:R-:W-:Y:S01]  /*8e30*/  FSEL R17, R15, R17, P0 ;  /* 0x000000110f117208 */ /* 0x000fe20000000000 */
[----:B---3--:R-:W-:Y:S01]  /*8e40*/  DADD R4, R20, R4 ;  /* 0x0000000014047229 */ /* 0x008fe20000000004 */
[----:B------:R-:W-:-:S04]  /*8e50*/  ISETP.EQ.OR.EX P1, PT, R7, RZ, P1, P2 ;  /* 0x000000ff0700720c */ /* 0x000fc80000f22720 */
[----:B------:R-:W-:Y:S01]  /*8e60*/  DADD R16, R22, R16 ;  /* 0x0000000016107229 */ /* 0x000fe20000000010 */
[----:B0-----:R-:W-:-:S04]  /*8e70*/  ISETP.NE.U32.AND P2, PT, R44, R38, PT ;  /* 0x000000262c00720c */ /* 0x001fc80003f45070 */
[----:B------:R-:W-:Y:S02]  /*8e80*/  ISETP.NE.AND.EX P2, PT, R45, R39, PT, P2 ;  /* 0x000000272d00720c */ /* 0x000fe40003f45320 */
[----:B------:R-:W-:Y:S02]  /*8e90*/  FSEL R30, R20, R4, P1 ;  /* 0x00000004141e7208 */ /* 0x000fe40000800000 */
[----:B------:R-:W-:Y:S02]  /*8ea0*/  ISETP.EQ.OR.EX P2, PT, R7, RZ, P2, P3 ;  /* 0x000000ff0700720c */ /* 0x000fe40001742730 */
[----:B------:R-:W-:Y:S02]  /*8eb0*/  FSEL R31, R21, R5, P1 ;  /* 0x00000005151f7208 */ /* 0x000fe40000800000 */
[----:B------:R-:W-:Y:S02]  /*8ec0*/  SEL R18, RZ, 0x1, !P0 ;  /* 0x00000001ff127807 */ /* 0x000fe40004000000 */
[----:B------:R-:W-:Y:S01]  /*8ed0*/  SEL R19, RZ, 0x1, !P2 ;  /* 0x00000001ff137807 */ /* 0x000fe20005000000 */
[----:B------:R-:W-:Y:S01]  /*8ee0*/  SHFL.UP PT, R4, R30, 0x1, RZ ;  /* 0x042000001e047989 */ /* 0x000fe200000e00ff */
[----:B------:R-:W-:-:S02]  /*8ef0*/  FSEL R6, R22, R16, P1 ;  /* 0x0000001016067208 */ /* 0x000fc40000800000 */
[----:B------:R-:W-:Y:S01]  /*8f00*/  FSEL R33, R23, R17, P1 ;  /* 0x0000001117217208 */ /* 0x000fe20000800000 */
[----:B------:R-:W0:Y:S01]  /*8f10*/  SHFL.UP PT, R5, R31, 0x1, RZ ;  /* 0x042000001f057989 */ /* 0x000e2200000e00ff */
[----:B------:R-:W-:Y:S02]  /*8f20*/  IADD3 R18, P3, PT, R18, R19, RZ ;  /* 0x0000001312127210 */ /* 0x000fe40007f7e0ff */
[----:B------:R-:W-:Y:S01]  /*8f30*/  SEL R23, RZ, 0x1, !P1 ;  /* 0x00000001ff177807 */ /* 0x000fe20004800000 */
[----:B------:R-:W-:Y:S04]  /*8f40*/  SHFL.UP PT, R16, R6, 0x1, RZ ;  /* 0x0420000006107989 */ /* 0x000fe800000e00ff */
[----:B------:R-:W1:Y:S01]  /*8f50*/  SHFL.UP PT, R17, R33, 0x1, RZ ;  /* 0x0420000021117989 */ /* 0x000e6200000e00ff */
[----:B------:R-:W-:Y:S01]  /*8f60*/  IADD3 R23, P6, PT, R18, R23, RZ ;  /* 0x0000001712177210 */ /* 0x000fe20007fde0ff */
[----:B------:R-:W-:-:S04]  /*8f70*/  IMAD.X R24, RZ, RZ, RZ, P3 ;  /* 0x000000ffff187224 */ /* 0x000fc800018e06ff */
[----:B------:R-:W-:Y:S01]  /*8f80*/  IMAD.X R24, RZ, RZ, R24, P6 ;  /* 0x000000ffff187224 */ /* 0x000fe200030e0618 */
[----:B------:R-:W2:Y:S04]  /*8f90*/  SHFL.UP PT, R18, R23, 0x1, RZ ;  /* 0x0420000017127989 */ /* 0x000ea800000e00ff */
[----:B------:R-:W3:Y:S01]  /*8fa0*/  SHFL.UP PT, R19, R24, 0x1, RZ ;  /* 0x0420000018137989 */ /* 0x000ee200000e00ff */
[----:B------:R-:W-:Y:S01]  /*8fb0*/  IMAD.MOV.U32 R32, RZ, RZ, R6 ;  /* 0x000000ffff207224 */ /* 0x000fe200078e0006 */
        /* <DEDUP_REMOVED lines=8> */
[----:B------:R-:W-:Y:S02]  /*9040*/  @P5 FSEL R6, R16, R6, !P3 ;  /* 0x0000000610065208 */ /* 0x000fe40005800000 */
[----:B------:R-:W-:Y:S01]  /*9050*/  @P5 FSEL R33, R17, R33, !P3 ;  /* 0x0000002111215208 */ /* 0x000fe20005800000 */
[----:B------:R-:W0:Y:S01]  /*9060*/  SHFL.UP PT, R5, R31, 0x2, RZ ;  /* 0x044000001f057989 */ /* 0x000e2200000e00ff */
[----:B------:R-:W-:-:S02]  /*9070*/  IADD3 R23, P3, PT, R18, R23, RZ ;  /* 0x0000001712177210 */ /* 0x000fc40007f7e0ff */
[----:B---3--:R-:W-:Y:S01]  /*9080*/  SEL R19, R19, RZ, P5 ;  /* 0x000000ff13137207 */ /* 0x008fe20002800000 */
[----:B------:R-:W-:Y:S04]  /*9090*/  SHFL.UP PT, R16, R6, 0x2, RZ ;  /* 0x0440000006107989 */ /* 0x000fe800000e00ff */
[----:B------:R-:W1:Y:S01]  /*90a0*/  SHFL.UP PT, R17, R33, 0x2, RZ ;  /* 0x0440000021117989 */ /* 0x000e6200000e00ff */
[----:B------:R-:W-:-:S03]  /*90b0*/  IMAD.X R24, R19, 0x1, R24, P3 ;  /* 0x0000000113187824 */ /* 0x000fc600018e0618 */
[----:B------:R-:W2:Y:S04]  /*90c0*/  SHFL.UP PT, R18, R23, 0x2, RZ ;  /* 0x0440000017127989 */ /* 0x000ea800000e00ff */
[----:B------:R-:W3:Y:S01]  /*90d0*/  SHFL.UP PT, R19, R24, 0x2, RZ ;  /* 0x0440000018137989 */ /* 0x000ee200000e00ff */
[----:B------:R-:W-:Y:S01]  /*90e0*/  ISETP.GE.AND P5, PT, R52, 0x2, PT ;  /* 0x000000023400780c */ /* 0x000fe20003fa6270 */
[----:B------:R-:W-:Y:S01]  /*90f0*/  IMAD.MOV.U32 R32, RZ, RZ, R6 ;  /* 0x000000ffff207224 */ /* 0x000fe200078e0006 */
[----:B------:R-:W-:Y:S01]  /*9100*/  ISETP.NE.U32.AND P3, PT, R23, RZ, PT ;  /* 0x000000ff1700720c */ /* 0x000fe20003f65070 */
[----:B0-----:R-:W-:-:S03]  /*9110*/  DADD R4, R4, R30 ;  /* 0x0000000004047229 */ /* 0x001fc6000000001e */
[----:B------:R-:W-:Y:S01]  /*9120*/  ISETP.NE.AND.EX P3, PT, R24, RZ, PT, P3 ;  /* 0x000000ff1800720c */ /* 0x000fe20003f65330 */
[----:B-1----:R-:W-:Y:S01]  /*9130*/  DADD R16, R16, R32 ;  /* 0x0000000010107229 */ /* 0x002fe20000000020 */
[----:B--2---:R-:W-:-:S05]  /*9140*/  SEL R18, R18, RZ, P5 ;  /* 0x000000ff12127207 */ /* 0x004fca0002800000 */
[----:B------:R-:W-:Y:S02]  /*9150*/  @P5 FSEL R30, R4, R30, !P3 ;  /* 0x0000001e041e5208 */ /* 0x000fe40005800000 */
[----:B------:R-:W-:Y:S02]  /*9160*/  @P5 FSEL R31, R5, R31, !P3 ;  /* 0x0000001f051f5208 */ /* 0x000fe40005800000 */
[----:B------:R-:W-:Y:S02]  /*9170*/  IADD3 R23, P6, PT, R18, R23, RZ ;  /* 0x0000001712177210 */ /* 0x000fe40007fde0ff */
[----:B---3--:R-:W-:Y:S01]  /*9180*/  SEL R19, R19, RZ, P5 ;  /* 0x000000ff13137207 */ /* 0x008fe20002800000 */
[----:B------:R-:W-:Y:S01]  /*9190*/  SHFL.UP PT, R4, R30, 0x4, RZ ;  /* 0x048000001e047989 */ /* 0x000fe200000e00ff */
[----:B------:R-:W-:Y:S02]  /*91a0*/  @P5 FSEL R6, R16, R6, !P3 ;  /* 0x0000000610065208 */ /* 0x000fe40005800000 */
[----:B------:R-:W-:Y:S01]  /*91b0*/  @P5 FSEL R33, R17, R33, !P3 ;  /* 0x0000002111215208 */ /* 0x000fe20005800000 */
[----:B------:R-:W0:Y:S01]  /*91c0*/  SHFL.UP PT, R5, R31, 0x4, RZ ;  /* 0x048000001f057989 */ /* 0x000e2200000e00ff */
[----:B------:R-:W-:-:S03]  /*91d0*/  IMAD.X R24, R19, 0x1, R24, P6 ;  /* 0x0000000113187824 */ /* 0x000fc600030e0618 */
[----:B------:R-:W1:Y:S04]  /*91e0*/  SHFL.UP PT, R18, R23, 0x4, RZ ;  /* 0x0480000017127989 */ /* 0x000e6800000e00ff */
[----:B------:R-:W-:Y:S04]  /*91f0*/  SHFL.UP PT, R16, R6, 0x4, RZ ;  /* 0x0480000006107989 */ /* 0x000fe800000e00ff */
[----:B------:R-:W2:Y:S04]  /*9200*/  SHFL.UP PT, R17, R33, 0x4, RZ ;  /* 0x0480000021117989 */ /* 0x000ea800000e00ff */
[----:B------:R-:W3:Y:S01]  /*9210*/  SHFL.UP PT, R19, R24, 0x4, RZ ;  /* 0x0480000018137989 */ /* 0x000ee200000e00ff */
[----:B------:R-:W-:Y:S01]  /*9220*/  ISETP.GE.AND P5, PT, R52, 0x4, PT ;  /* 0x000000043400780c */ /* 0x000fe20003fa6270 */
[----:B------:R-:W-:Y:S01]  /*9230*/  IMAD.MOV.U32 R32, RZ, RZ, R6 ;  /* 0x000000ffff207224 */ /* 0x000fe200078e0006 */
[----:B------:R-:W-:Y:S01]  /*9240*/  ISETP.NE.U32.AND P3, PT, R23, RZ, PT ;  /* 0x000000ff1700720c */ /* 0x000fe20003f65070 */
[----:B0-----:R-:W-:Y:S01]  /*9250*/  DADD R4, R4, R30 ;  /* 0x0000000004047229 */ /* 0x001fe2000000001e */
[----:B-1----:R-:W-:-:S02]  /*9260*/  SEL R18, R18, RZ, P5 ;  /* 0x000000ff12127207 */ /* 0x002fc40002800000 */
[----:B------:R-:W-:Y:S02]  /*9270*/  ISETP.NE.AND.EX P3, PT, R24, RZ, PT, P3 ;  /* 0x000000ff1800720c */ /* 0x000fe40003f65330 */
[----:B------:R-:W-:Y:S01]  /*9280*/  IADD3 R23, P6, PT, R18, R23, RZ ;  /* 0x0000001712177210 */ /* 0x000fe20007fde0ff */
[----:B--2---:R-:W-:Y:S01]  /*9290*/  DADD R16, R16, R32 ;  /* 0x0000000010107229 */ /* 0x004fe20000000020 */
[----:B---3--:R-:W-:-:S03]  /*92a0*/  SEL R19, R19, RZ, P5 ;  /* 0x000000ff13137207 */ /* 0x008fc60002800000 */
[----:B------:R-:W-:Y:S02]  /*92b0*/  @P5 FSEL R30, R4, R30, !P3 ;  /* 0x0000001e041e5208 */ /* 0x000fe40005800000 */
[----:B------:R-:W-:Y:S01]  /*92c0*/  @P5 FSEL R31, R5, R31, !P3 ;  /* 0x0000001f051f5208 */ /* 0x000fe20005800000 */
[----:B------:R-:W-:Y:S01]  /*92d0*/  IMAD.X R24, R19, 0x1, R24, P6 ;  /* 0x0000000113187824 */ /* 0x000fe200030e0618 */
[----:B------:R-:W0:Y:S02]  /*92e0*/  SHFL.UP PT, R18, R23, 0x8, RZ ;  /* 0x0500000017127989 */ /* 0x000e2400000e00ff */
[----:B------:R-:W-:Y:S02]  /*92f0*/  @P5 FSEL R6, R16, R6, !P3 ;  /* 0x0000000610065208 */ /* 0x000fe40005800000 */
[----:B------:R-:W-:Y:S01]  /*9300*/  @P5 FSEL R33, R17, R33, !P3 ;  /* 0x0000002111215208 */ /* 0x000fe20005800000 */
[----:B------:R-:W-:Y:S04]  /*9310*/  SHFL.UP PT, R4, R30, 0x8, RZ ;  /* 0x050000001e047989 */ /* 0x000fe800000e00ff */
[----:B------:R-:W1:Y:S04]  /*9320*/  SHFL.UP PT, R5, R31, 0x8, RZ ;  /* 0x050000001f057989 */ /* 0x000e6800000e00ff */
[----:B------:R-:W2:Y:S04]  /*9330*/  SHFL.UP PT, R19, R24, 0x8, RZ ;  /* 0x0500000018137989 */ /* 0x000ea800000e00ff */
[----:B------:R-:W-:Y:S04]  /*9340*/  SHFL.UP PT, R16, R6, 0x8, RZ ;  /* 0x0500000006107989 */ /* 0x000fe800000e00ff */
[----:B------:R-:W3:Y:S01]  /*9350*/  SHFL.UP PT, R17, R33, 0x8, RZ ;  /* 0x0500000021117989 */ /* 0x000ee200000e00ff */
[----:B------:R-:W-:Y:S01]  /*9360*/  ISETP.GE.AND P5, PT, R52, 0x8, PT ;  /* 0x000000083400780c */ /* 0x000fe20003fa6270 */
[----:B------:R-:W-:-:S03]  /*9370*/  IMAD.MOV.U32 R32, RZ, RZ, R6 ;  /* 0x000000ffff207224 */ /* 0x000fc600078e0006 */
[----:B0-----:R-:W-:Y:S02]  /*9380*/  SEL R18, R18, RZ, P5 ;  /* 0x000000ff12127207 */ /* 0x001fe40002800000 */
[----:B------:R-:W-:Y:S02]  /*9390*/  ISETP.NE.U32.AND P3, PT, R23, RZ, PT ;  /* 0x000000ff1700720c */ /* 0x000fe40003f65070 */
[----:B------:R-:W-:Y:S01]  /*93a0*/  IADD3 R23, P6, PT, R18, R23, RZ ;  /* 0x0000001712177210 */ /* 0x000fe20007fde0ff */
[----:B-1----:R-:W-:Y:S01]  /*93b0*/  DADD R4, R4, R30 ;  /* 0x0000000004047229 */ /* 0x002fe2000000001e */
[----:B--2---:R-:W-:-:S03]  /*93c0*/  SEL R19, R19, RZ, P5 ;  /* 0x000000ff13137207 */ /* 0x004fc60002800000 */
[----:B------:R-:W0:Y:S01]  /*93d0*/  SHFL.UP PT, R20, R23, 0x10, RZ ;  /* 0x0600000017147989 */ /* 0x000e2200000e00ff */
[----:B------:R-:W-:Y:S01]  /*93e0*/  ISETP.NE.AND.EX P3, PT, R24, RZ, PT, P3 ;  /* 0x000000ff1800720c */ /* 0x000fe20003f65330 */
[----:B------:R-:W-:Y:S01]  /*93f0*/  IMAD.X R22, R19, 0x1, R24, P6 ;  /* 0x0000000113167824 */ /* 0x000fe200030e0618 */
[----:B---3--:R-:W-:-:S03]  /*9400*/  DADD R16, R16, R32 ;  /* 0x0000000010107229 */ /* 0x008fc60000000020 */
[----:B------:R-:W-:Y:S01]  /*9410*/  @P5 FSEL R30, R4, R30, !P3 ;  /* 0x0000001e041e5208 */ /* 0x000fe20005800000 */
[----:B------:R-:W1:Y:S01]  /*9420*/  SHFL.UP PT, R21, R22, 0x10, RZ ;  /* 0x0600000016157989 */ /* 0x000e6200000e00ff */
[----:B------:R-:W-:-:S05]  /*9430*/  @P5 FSEL R31, R5, R31, !P3 ;  /* 0x0000001f051f5208 */ /* 0x000fca0005800000 */
[----:B------:R-:W-:Y:S02]  /*9440*/  @P5 FSEL R6, R16, R6, !P3 ;  /* 0x0000000610065208 */ /* 0x000fe40005800000 */
[----:B------:R-:W-:Y:S01]  /*9450*/  @P5 FSEL R33, R17, R33, !P3 ;  /* 0x0000002111215208 */ /* 0x000fe20005800000 */
[----:B------:R-:W-:Y:S04]  /*9460*/  SHFL.UP PT, R16, R30, 0x10, RZ ;  /* 0x060000001e107989 */ /* 0x000fe800000e00ff */
[----:B------:R-:W2:Y:S04]  /*9470*/  SHFL.UP PT, R17, R31, 0x10, RZ ;  /* 0x060000001f117989 */ /* 0x000ea800000e00ff */
[----:B------:R-:W-:Y:S04]  /*9480*/  SHFL.UP PT, R18, R6, 0x10, RZ ;  /* 0x0600000006127989 */ /* 0x000fe800000e00ff */
[----:B------:R-:W3:Y:S01]  /*9490*/  SHFL.UP PT, R19, R33, 0x10, RZ ;  /* 0x0600000021137989 */ /* 0x000ee200000e00ff */
[----:B------:R-:W-:-:S04]  /*94a0*/  ISETP.GE.AND P5, PT, R52, 0x10, PT ;  /* 0x000000103400780c */ /* 0x000fc80003fa6270 */
[----:B0-----:R-:W-:Y:S02]  /*94b0*/  SEL R20, R20, RZ, P5 ;  /* 0x000000ff14147207 */ /* 0x001fe40002800000 */
[----:B-1----:R-:W-:Y:S02]  /*94c0*/  SEL R21, R21, RZ, P5 ;  /* 0x000000ff15157207 */ /* 0x002fe40002800000 */
[----:B------:R-:W-:Y:S01]  /*94d0*/  IADD3 R4, P6, PT, R20, R23, RZ ;  /* 0x0000001714047210 */ /* 0x000fe20007fde0ff */
[----:B------:R-:W-:Y:S01]  /*94e0*/  IMAD.MOV.U32 R32, RZ, RZ, R6 ;  /* 0x000000ffff207224 */ /* 0x000fe200078e0006 */
[----:B------:R-:W-:-:S03]  /*94f0*/  ISETP.NE.U32.AND P3, PT, R23, RZ, PT ;  /* 0x000000ff1700720c */ /* 0x000fc60003f65070 */
[----:B------:R-:W-:Y:S01]  /*9500*/  IMAD.X R5, R21, 0x1, R22, P6 ;  /* 0x0000000115057824 */ /* 0x000fe200030e0616 */
[----:B--2---:R-:W-:Y:S01]  /*9510*/  DADD R16, R16, R30 ;  /* 0x0000000010107229 */ /* 0x004fe2000000001e */
[----:B------:R-:W-:Y:S02]  /*9520*/  ISETP.NE.AND P6, PT, R52, 0x1f, PT ;  /* 0x0000001f3400780c */ /* 0x000fe40003fc5270 */
[----:B------:R-:W-:Y:S01]  /*9530*/  ISETP.NE.AND.EX P3, PT, R22, RZ, PT, P3 ;  /* 0x000000ff1600720c */ /* 0x000fe20003f65330 */
[----:B---3--:R-:W-:-:S06]  /*9540*/  DADD R18, R18, R32 ;  /* 0x0000000012127229 */ /* 0x008fcc0000000020 */
[----:B------:R-:W-:Y:S02]  /*9550*/  FSEL R29, R17, R31, !P3 ;  /* 0x0000001f111d7208 */ /* 0x000fe40005800000 */
[----:B------:R-:W-:Y:S02]  /*9560*/  FSEL R56, R16, R30, !P3 ;  /* 0x0000001e10387208 */ /* 0x000fe40005800000 */
[----:B------:R-:W-:Y:S01]  /*9570*/  @!P6 LEA R47, R3, UR4, 0x5 ;  /* 0x00000004032fec11 */ /* 0x000fe2000f8e28ff */
[----:B------:R-:W-:Y:S01]  /*9580*/  @!P6 IMAD.MOV.U32 R57, RZ, RZ, R29 ;  /* 0x000000ffff39e224 */ /* 0x000fe200078e001d */
[----:B------:R-:W-:Y:S02]  /*9590*/  FSEL R58, R18, R6, !P3 ;  /* 0x00000006123a7208 */ /* 0x000fe40005800000 */
[----:B------:R-:W-:Y:S01]  /*95a0*/  FSEL R59, R19, R33, !P3 ;  /* 0x00000021133b7208 */ /* 0x000fe20005800000 */
[----:B------:R-:W-:Y:S04]  /*95b0*/  @!P6 STS.64 [R47], R4 ;  /* 0x000000042f00e388 */ /* 0x000fe80000000a00 */
[----:B------:R-:W-:Y:S04]  /*95c0*/  @!P6 STS.64 [R47+0x8], RZ ;  /* 0x000008ff2f00e388 */ /* 0x000fe80000000a00 */
[----:B------:R-:W-:Y:S01]  /*95d0*/  @!P6 STS.128 [R47+0x10], R56 ;  /* 0x000010382f00e388 */ /* 0x000fe20000000c00 */
[----:B------:R-:W-:Y:S06]  /*95e0*/  BAR.SYNC.DEFER_BLOCKING 0x0 ;  /* 0x0000000000007b1d */ /* 0x000fec0000010000 */
[----:B------:R-:W-:Y:S04]  /*95f0*/  LDS.128 R40, [UR4+0x10] ;  /* 0x00001004ff287984 */ /* 0x000fe80008000c00 */
[----:B------:R-:W0:Y:S04]  /*9600*/  LDS.128 R20, [UR4+0x30] ;  /* 0x00003004ff147984 */ /* 0x000e280008000c00 */
[----:B------:R-:W1:Y:S04]  /*9610*/  LDS.64 R60, [UR4+0x20] ;  /* 0x00002004ff3c7984 */ /* 0x000e680008000a00 */
[----:B------:R-:W2:Y:S04]  /*9620*/  LDS.64 R54, [UR4] ;  /* 0x00000004ff367984 */ /* 0x000ea80008000a00 */
[----:B------:R-:W3:Y:S04]  /*9630*/  LDS.128 R24, [UR4+0x50] ;  /* 0x00005004ff187984 */ /* 0x000ee80008000c00 */
[----:B------:R-:W4:Y:S04]  /*9640*/  LDS.64 R48, [UR4+0x40] ;  /* 0x00004004ff307984 */ /* 0x000f280008000a00 */
[----:B------:R-:W5:Y:S04]  /*9650*/  LDS.64 R50, [UR4+0x60] ;  /* 0x00006004ff327984 */ /* 0x000f680008000a00 */
[----:B------:R-:W5:Y:S01]  /*9660*/  LDS.128 R16, [UR4+0x70] ;  /* 0x00007004ff107984 */ /* 0x000f620008000c00 */
[----:B------:R-:W-:-:S02]  /*9670*/  FSEL R32, R30, R56, !P5 ;  /* 0x000000381e207208 */ /* 0x000fc40006800000 */
[----:B------:R-:W-:Y:S02]  /*9680*/  FSEL R31, R31, R29, !P5 ;  /* 0x0000001d1f1f7208 */ /* 0x000fe40006800000 */
[----:B------:R-:W-:Y:S02]  /*9690*/  FSEL R29, R6, R58, !P5 ;  /* 0x0000003a061d7208 */ /* 0x000fe40006800000 */
[----:B------:R-:W-:Y:S01]  /*96a0*/  FSEL R30, R33, R59, !P5 ;  /* 0x0000003b211e7208 */ /* 0x000fe20006800000 */
[----:B0-----:R-:W-:Y:S02]  /*96b0*/  DADD R56, R40, R20 ;  /* 0x0000000028387229 */ /* 0x001fe40000000014 */
[----:B------:R-:W-:Y:S01]  /*96c0*/  DADD R46, R42, R22 ;  /* 0x000000002a2e7229 */ /* 0x000fe20000000016 */
[----:B-1----:R-:W-:-:S04]  /*96d0*/  ISETP.NE.U32.AND P3, PT, R60, RZ, PT ;  /* 0x000000ff3c00720c */ /* 0x002fc80003f65070 */
[----:B------:R-:W-:Y:S02]  /*96e0*/  ISETP.NE.AND.EX P3, PT, R61, RZ, PT, P3 ;  /* 0x000000ff3d00720c */ /* 0x000fe40003f65330 */
[----:B--2---:R-:W-:Y:S02]  /*96f0*/  IADD3 R53, P6, PT, R54, R60, RZ ;  /* 0x0000003c36357210 */ /* 0x004fe40007fde0ff */
[----:B------:R-:W-:Y:S02]  /*9700*/  FSEL R58, R56, R20, !P3 ;  /* 0x00000014383a7208 */ /* 0x000fe40005800000 */
[----:B------:R-:W-:Y:S02]  /*9710*/  FSEL R59, R57, R21, !P3 ;  /* 0x00000015393b7208 */ /* 0x000fe40005800000 */
[----:B------:R-:W-:Y:S02]  /*9720*/  FSEL R56, R46, R22, !P3 ;  /* 0x000000162e387208 */ /* 0x000fe40005800000 */
[----:B------:R-:W-:-:S02]  /*9730*/  FSEL R57, R47, R23, !P3 ;  /* 0x000000172f397208 */ /* 0x000fc40005800000 */
[----:B------:R-:W0:Y:S01]  /*9740*/  LDS.128 R20, [UR4+0x90] ;  /* 0x00009004ff147984 */ /* 0x000e220008000c00 */
[----:B------:R-:W-:-:S03]  /*9750*/  ISETP.NE.AND P5, PT, R3, 0x2, PT ;  /* 0x000000020300780c */ /* 0x000fc60003fa5270 */
[----:B------:R-:W1:Y:S01]  /*9760*/  LDS.64 R46, [UR4+0x80] ;  /* 0x00008004ff2e7984 */ /* 0x000e620008000a00 */
[----:B------:R-:W-:Y:S01]  /*9770*/  IMAD.X R69, R55, 0x1, R61, P6 ;  /* 0x0000000137457824 */ /* 0x000fe200030e063d */
[----:B------:R-:W-:Y:S02]  /*9780*/  FSEL R61, R58, R40, !P5 ;  /* 0x000000283a3d7208 */ /* 0x000fe40006800000 */
[----:B------:R-:W-:Y:S01]  /*9790*/  FSEL R63, R59, R41, !P5 ;  /* 0x000000293b3f7208 */ /* 0x000fe20006800000 */
[----:B---3--:R-:W-:Y:S02]  /*97a0*/  DADD R58, R24, R58 ;  /* 0x00000000183a7229 */ /* 0x008fe4000000003a */
[----:B------:R-:W-:Y:S01]  /*97b0*/  DADD R40, R26, R56 ;  /* 0x000000001a287229 */ /* 0x000fe20000000038 */
[----:B----4-:R-:W-:Y:S02]  /*97c0*/  ISETP.NE.U32.AND P3, PT, R48, RZ, PT ;  /* 0x000000ff3000720c */ /* 0x010fe40003f65070 */
[----:B------:R-:W-:-:S02]  /*97d0*/  SEL R6, R53, R54, !P5 ;  /* 0x0000003635067207 */ /* 0x000fc40006800000 */
[----:B------:R-:W-:Y:S02]  /*97e0*/  ISETP.NE.AND.EX P3, PT, R49, RZ, PT, P3 ;  /* 0x000000ff3100720c */ /* 0x000fe40003f65330 */
[----:B------:R-:W-:Y:S02]  /*97f0*/  IADD3 R53, P6, PT, R48, R53, RZ ;  /* 0x0000003530357210 */ /* 0x000fe40007fde0ff */
[----:B------:R-:W-:Y:S02]  /*9800*/  SEL R33, R69, R55, !P5 ;  /* 0x0000003745217207 */ /* 0x000fe40006800000 */
[----:B------:R-:W-:Y:S02]  /*9810*/  FSEL R67, R56, R42, !P5 ;  /* 0x0000002a38437208 */ /* 0x000fe40006800000 */
[----:B------:R-:W-:Y:S02]  /*9820*/  FSEL R65, R57, R43, !P5 ;  /* 0x0000002b39417208 */ /* 0x000fe40006800000 */
[----:B------:R-:W-:-:S02]  /*9830*/  FSEL R54, R58, R24, !P3 ;  /* 0x000000183a367208 */ /* 0x000fc40005800000 */
[----:B------:R-:W-:Y:S02]  /*9840*/  FSEL R55, R59, R25, !P3 ;  /* 0x000000193b377208 */ /* 0x000fe40005800000 */
[----:B------:R-:W-:Y:S02]  /*9850*/  FSEL R42, R40, R26, !P3 ;  /* 0x0000001a282a7208 */ /* 0x000fe40005800000 */
[----:B------:R-:W-:Y:S02]  /*9860*/  FSEL R43, R41, R27, !P3 ;  /* 0x0000001b292b7208 */ /* 0x000fe40005800000 */
[----:B------:R-:W-:Y:S01]  /*9870*/  ISETP.NE.AND P5, PT, R3, 0x3, PT ;  /* 0x000000030300780c */ /* 0x000fe20003fa5270 */
[----:B------:R-:W2:Y:S01]  /*9880*/  LDS.128 R24, [UR4+0xb0] ;  /* 0x0000b004ff187984 */ /* 0x000ea20008000c00 */
[----:B------:R-:W-:Y:S02]  /*9890*/  IMAD.X R56, R49, 0x1, R69, P6 ;  /* 0x0000000131387824 */ /* 0x000fe400030e0645 */
[----:B------:R-:W-:Y:S01]  /*98a0*/  SEL R6, R53, R6, !P5 ;  /* 0x0000000635067207 */ /* 0x000fe20006800000 */
[----:B------:R-:W3:Y:S01]  /*98b0*/  LDS.64 R48, [UR4+0xa0] ;  /* 0x0000a004ff307984 */ /* 0x000ee20008000a00 */
[C---:B-----5:R-:W-:Y:S01]  /*98c0*/  IADD3 R53, P6, PT, R50.reuse, R53, RZ ;  /* 0x0000003532357210 */ /* 0x060fe20007fde0ff */
[----:B------:R-:W-:Y:S01]  /*98d0*/  DADD R40, R18, R42 ;  /* 0x0000000012287229 */ /* 0x000fe2000000002a */
[----:B------:R-:W-:-:S02]  /*98e0*/  ISETP.NE.U32.AND P3, PT, R50, RZ, PT ;  /* 0x000000ff3200720c */ /* 0x000fc40003f65070 */
[----:B------:R-:W-:Y:S02]  /*98f0*/  FSEL R61, R54, R61, !P5 ;  /* 0x0000003d363d7208 */ /* 0x000fe40006800000 */
[----:B------:R-:W-:Y:S01]  /*9900*/  FSEL R63, R55, R63, !P5 ;  /* 0x0000003f373f7208 */ /* 0x000fe20006800000 */
[----:B------:R-:W-:Y:S01]  /*9910*/  DADD R54, R16, R54 ;  /* 0x0000000010367229 */ /* 0x000fe20000000036 */
[----:B------:R-:W-:Y:S01]  /*9920*/  SEL R33, R56, R33, !P5 ;  /* 0x0000002138217207 */ /* 0x000fe20006800000 */
[C---:B------:R-:W-:Y:S01]  /*9930*/  IMAD.X R56, R51.reuse, 0x1, R56, P6 ;  /* 0x0000000133387824 */ /* 0x040fe200030e0638 */
[----:B------:R-:W-:Y:S02]  /*9940*/  ISETP.NE.AND.EX P3, PT, R51, RZ, PT, P3 ;  /* 0x000000ff3300720c */ /* 0x000fe40003f65330 */
[----:B------:R-:W4:Y:S01]  /*9950*/  LDS.64 R50, [UR4+0xc0] ;  /* 0x0000c004ff327984 */ /* 0x000f220008000a00 */
[----:B------:R-:W-:Y:S02]  /*9960*/  FSEL R57, R42, R67, !P5 ;  /* 0x000000432a397208 */ /* 0x000fe40006800000 */
[----:B------:R-:W-:-:S02]  /*9970*/  FSEL R59, R43, R65, !P5 ;  /* 0x000000412b3b7208 */ /* 0x000fc40006800000 */
[----:B------:R-:W-:Y:S02]  /*9980*/  FSEL R18, R40, R18, !P3 ;  /* 0x0000001228127208 */ /* 0x000fe40005800000 */
[----:B------:R-:W-:Y:S02]  /*9990*/  FSEL R19, R41, R19, !P3 ;  /* 0x0000001329137208 */ /* 0x000fe40005800000 */
[----:B------:R-:W5:Y:S01]  /*99a0*/  LDS.128 R40, [UR4+0xd0] ;  /* 0x0000d004ff287984 */ /* 0x000f620008000c00 */
[----:B------:R-:W-:Y:S02]  /*99b0*/  FSEL R54, R54, R16, !P3 ;  /* 0x0000001036367208 */ /* 0x000fe40005800000 */
[----:B------:R-:W-:Y:S02]  /*99c0*/  FSEL R55, R55, R17, !P3 ;  /* 0x0000001137377208 */ /* 0x000fe40005800000 */
[----:B------:R-:W-:Y:S01]  /*99d0*/  ISETP.NE.AND P5, PT, R3, 0x4, PT ;  /* 0x000000040300780c */ /* 0x000fe20003fa5270 */
[----:B0-----:R-:W-:Y:S01]  /*99e0*/  DADD R16, R22, R18 ;  /* 0x0000000016107229 */ /* 0x001fe20000000012 */
[----:B-1----:R-:W-:-:S02]  /*99f0*/  ISETP.NE.U32.AND P3, PT, R46, RZ, PT ;  /* 0x000000ff2e00720c */ /* 0x002fc40003f65070 */
[----:B------:R-:W-:Y:S02]  /*9a00*/  FSEL R61, R54, R61, !P5 ;  /* 0x0000003d363d7208 */ /* 0x000fe40006800000 */
[----:B------:R-:W-:Y:S01]  /*9a10*/  FSEL R63, R55, R63, !P5 ;  /* 0x0000003f373f7208 */ /* 0x000fe20006800000 */
[----:B------:R-:W-:Y:S01]  /*9a20*/  DADD R54, R20, R54 ;  /* 0x0000000014367229 */ /* 0x000fe20000000036 */
[----:B------:R-:W-:Y:S02]  /*9a30*/  SEL R6, R53, R6, !P5 ;  /* 0x0000000635067207 */ /* 0x000fe40006800000 */
[----:B------:R-:W-:Y:S02]  /*9a40*/  IADD3 R53, P6, PT, R46, R53, RZ ;  /* 0x000000352e357210 */ /* 0x000fe40007fde0ff */
[----:B------:R-:W-:Y:S02]  /*9a50*/  ISETP.NE.AND.EX P3, PT, R47, RZ, PT, P3 ;  /* 0x000000ff2f00720c */ /* 0x000fe40003f65330 */
[----:B------:R-:W-:-:S02]  /*9a60*/  FSEL R57, R18, R57, !P5 ;  /* 0x0000003912397208 */ /* 0x000fc40006800000 */
[----:B------:R-:W-:Y:S01]  /*9a70*/  SEL R33, R56, R33, !P5 ;  /* 0x0000002138217207 */ /* 0x000fe20006800000 */
[----:B------:R-:W-:Y:S01]  /*9a80*/  IMAD.X R56, R47, 0x1, R56, P6 ;  /* 0x000000012f387824 */ /* 0x000fe200030e0638 */
[----:B------:R-:W-:Y:S02]  /*9a90*/  FSEL R59, R19, R59, !P5 ;  /* 0x0000003b133b7208 */ /* 0x000fe40006800000 */
[----:B------:R-:W-:Y:S02]  /*9aa0*/  FSEL R22, R16, R22, !P3 ;  /* 0x0000001610167208 */ /* 0x000fe40005800000 */
[----:B------:R-:W-:Y:S02]  /*9ab0*/  FSEL R23, R17, R23, !P3 ;  /* 0x0000001711177208 */ /* 0x000fe40005800000 */
[----:B------:R-:W0:Y:S01]  /*9ac0*/  LDS.128 R16, [UR4+0xf0] ;  /* 0x0000f004ff107984 */ /* 0x000e220008000c00 */
[----:B------:R-:W-:Y:S02]  /*9ad0*/  FSEL R46, R54, R20, !P3 ;  /* 0x00000014362e7208 */ /* 0x000fe40005800000 */
[----:B------:R-:W-:-:S02]  /*9ae0*/  FSEL R47, R55, R21, !P3 ;  /* 0x00000015372f7208 */ /* 0x000fc40005800000 */
[----:B------:R-:W-:Y:S01]  /*9af0*/  ISETP.NE.AND P5, PT, R3, 0x5, PT ;  /* 0x000000050300780c */ /* 0x000fe20003fa5270 */
[----:B------:R-:W1:Y:S01]  /*9b00*/  LDS.64 R20, [UR4+0xe0] ;  /* 0x0000e004ff147984 */ /* 0x000e620008000a00 */
[----:B--2---:R-:W-:Y:S02]  /*9b10*/  DADD R54, R26, R22 ;  /* 0x000000001a367229 */ /* 0x004fe40000000016 */
[----:B------:R-:W-:Y:S02]  /*9b20*/  FSEL R65, R46, R61, !P5 ;  /* 0x0000003d2e417208 */ /* 0x000fe40006800000 */
[----:B------:R-:W-:Y:S01]  /*9b30*/  FSEL R67, R47, R63, !P5 ;  /* 0x0000003f2f437208 */ /* 0x000fe20006800000 */
[----:B------:R-:W-:Y:S01]  /*9b40*/  DADD R46, R24, R46 ;  /* 0x00000000182e7229 */ /* 0x000fe2000000002e */
[----:B---3--:R-:W-:Y:S02]  /*9b50*/  ISETP.NE.U32.AND P3, PT, R48, RZ, PT ;  /* 0x000000ff3000720c */ /* 0x008fe40003f65070 */
[----:B------:R-:W-:-:S02]  /*9b60*/  FSEL R61, R22, R57, !P5 ;  /* 0x00000039163d7208 */ /* 0x000fc40006800000 */
[----:B------:R-:W-:Y:S02]  /*9b70*/  IADD3 R57, P6, PT, R48, R53, RZ ;  /* 0x0000003530397210 */ /* 0x000fe40007fde0ff */
[----:B------:R-:W-:Y:S02]  /*9b80*/  ISETP.NE.AND.EX P3, PT, R49, RZ, PT, P3 ;  /* 0x000000ff3100720c */ /* 0x000fe40003f65330 */
[----:B------:R-:W-:Y:S01]  /*9b90*/  FSEL R63, R23, R59, !P5 ;  /* 0x0000003b173f7208 */ /* 0x000fe20006800000 */
[----:B------:R-:W-:Y:S01]  /*9ba0*/  IMAD.X R59, R49, 0x1, R56, P6 ;  /* 0x00000001313b7824 */ /* 0x000fe200030e0638 */
[----:B------:R-:W-:Y:S02]  /*9bb0*/  SEL R6, R53, R6, !P5 ;  /* 0x0000000635067207 */ /* 0x000fe40006800000 */
[----:B------:R-:W-:Y:S02]  /*9bc0*/  SEL R22, R56, R33, !P5 ;  /* 0x0000002138167207 */ /* 0x000fe40006800000 */
[----:B------:R-:W-:-:S02]  /*9bd0*/  FSEL R24, R46, R24, !P3 ;  /* 0x000000182e187208 */ /* 0x000fc40005800000 */
[----:B------:R-:W-:Y:S02]  /*9be0*/  FSEL R25, R47, R25, !P3 ;  /* 0x000000192f197208 */ /* 0x000fe40005800000 */
[----:B----4-:R-:W-:Y:S02]  /*9bf0*/  ISETP.NE.U32.AND P6, PT, R50, RZ, PT ;  /* 0x000000ff3200720c */ /* 0x010fe40003fc5070 */
[----:B------:R-:W-:Y:S02]  /*9c00*/  ISETP.NE.AND P5, PT, R3, 0x6, PT ;  /* 0x000000060300780c */ /* 0x000fe40003fa5270 */
[----:B------:R-:W-:Y:S02]  /*9c10*/  FSEL R26, R54, R26, !P3 ;  /* 0x0000001a361a7208 */ /* 0x000fe40005800000 */
[----:B------:R-:W-:Y:S02]  /*9c20*/  FSEL R27, R55, R27, !P3 ;  /* 0x0000001b371b7208 */ /* 0x000fe40005800000 */
[----:B------:R-:W-:-:S02]  /*9c30*/  ISETP.NE.AND.EX P3, PT, R51, RZ, PT, P6 ;  /* 0x000000ff3300720c */ /* 0x000fc40003f65360 */
[----:B------:R-:W-:Y:S02]  /*9c40*/  FSEL R53, R24, R65, !P5 ;  /* 0x0000004118357208 */ /* 0x000fe40006800000 */
[----:B------:R-:W-:Y:S01]  /*9c50*/  FSEL R55, R25, R67, !P5 ;  /* 0x0000004319377208 */ /* 0x000fe20006800000 */
[----:B-----5:R-:W-:Y:S01]  /*9c60*/  DADD R24, R40, R24 ;  /* 0x0000000028187229 */ /* 0x020fe20000000018 */
[----:B------:R-:W-:Y:S02]  /*9c70*/  IADD3 R33, P6, PT, R50, R57, RZ ;  /* 0x0000003932217210 */ /* 0x000fe40007fde0ff */
[----:B------:R-:W-:Y:S01]  /*9c80*/  SEL R50, R59, R22, !P5 ;  /* 0x000000163b327207 */ /* 0x000fe20006800000 */
[----:B------:R-:W-:Y:S01]  /*9c90*/  DADD R22, R42, R26 ;  /* 0x000000002a167229 */ /* 0x000fe2000000001a */
[----:B------:R-:W-:Y:S01]  /*9ca0*/  FSEL R49, R27, R63, !P5 ;  /* 0x0000003f1b317208 */ /* 0x000fe20006800000 */
[----:B------:R-:W-:Y:S01]  /*9cb0*/  SHFL.UP PT, R46, R31, 0x1, RZ ;  /* 0x042000001f2e7989 */ /* 0x000fe200000e00ff */
[----:B------:R-:W-:-:S03]  /*9cc0*/  SEL R54, R57, R6, !P5 ;  /* 0x0000000639367207 */ /* 0x000fc60006800000 */
[----:B------:R-:W2:Y:S01]  /*9cd0*/  SHFL.UP PT, R27, R32, 0x1, RZ ;  /* 0x04200000201b7989 */ /* 0x000ea200000e00ff */
[----:B------:R-:W-:-:S03]  /*9ce0*/  FSEL R24, R24, R40, !P3 ;  /* 0x0000002818187208 */ /* 0x000fc60005800000 */
[----:B------:R-:W3:Y:S01]  /*9cf0*/  SHFL.UP PT, R29, R29, 0x1, RZ ;  /* 0x042000001d1d7989 */ /* 0x000ee200000e00ff */
[----:B------:R-:W-:-:S03]  /*9d00*/  FSEL R25, R25, R41, !P3 ;  /* 0x0000002919197208 */ /* 0x000fc60005800000 */
[----:B------:R-:W4:Y:S01]  /*9d10*/  SHFL.UP PT, R48, R30, 0x1, RZ ;  /* 0x042000001e307989 */ /* 0x000f2200000e00ff */
[----:B------:R-:W-:Y:S02]  /*9d20*/  FSEL R47, R26, R61, !P5 ;  /* 0x0000003d1a2f7208 */ /* 0x000fe40006800000 */
[----:B------:R-:W-:Y:S02]  /*9d30*/  FSEL R40, R22, R42, !P3 ;  /* 0x0000002a16287208 */ /* 0x000fe40005800000 */
[----:B------:R-:W-:Y:S02]  /*9d40*/  FSEL R41, R23, R43, !P3 ;  /* 0x0000002b17297208 */ /* 0x000fe40005800000 */
[----:B------:R-:W-:Y:S01]  /*9d50*/  ISETP.NE.AND P5, PT, R3, 0x7, PT ;  /* 0x000000070300780c */ /* 0x000fe20003fa5270 */
[----:B------:R-:W-:Y:S01]  /*9d60*/  IMAD.X R3, R51, 0x1, R59, P6 ;  /* 0x0000000133037824 */ /* 0x000fe200030e063b */
[----:B------:R-:W-:Y:S02]  /*9d70*/  ISETP.GE.U32.AND P6, PT, R2, 0x20, PT ;  /* 0x000000200200780c */ /* 0x000fe40003fc6070 */
[----:B------:R-:W-:Y:S01]  /*9d80*/  FSEL R26, R24, R53, !P5 ;  /* 0x00000035181a7208 */ /* 0x000fe20006800000 */
[----:B0-----:R-:W-:Y:S01]  /*9d90*/  DADD R22, R18, R40 ;  /* 0x0000000012167229 */ /* 0x001fe20000000028 */
[----:B------:R-:W-:Y:S01]  /*9da0*/  FSEL R43, R25, R55, !P5 ;  /* 0x00000037192b7208 */ /* 0x000fe20006800000 */
[----:B------:R-:W-:Y:S01]  /*9db0*/  DADD R24, R16, R24 ;  /* 0x0000000010187229 */ /* 0x000fe20000000018 */
[----:B-1----:R-:W-:Y:S01]  /*9dc0*/  ISETP.NE.U32.AND P3, PT, R20, RZ, PT ;  /* 0x000000ff1400720c */ /* 0x002fe20003f65070 */
[----:B------:R0:W1:Y:S01]  /*9dd0*/  SHFL.UP PT, R6, R4, 0x1, RZ ;  /* 0x0420000004067989 */ /* 0x00006200000e00ff */
[----:B------:R-:W-:-:S02]  /*9de0*/  FSEL R40, R40, R47, !P5 ;  /* 0x0000002f28287208 */ /* 0x000fc40006800000 */
[----:B------:R-:W-:Y:S02]  /*9df0*/  ISETP.NE.AND.EX P3, PT, R21, RZ, PT, P3 ;  /* 0x000000ff1500720c */ /* 0x000fe40003f65330 */
[----:B------:R-:W-:Y:S02]  /*9e00*/  FSEL R41, R41, R49, !P5 ;  /* 0x0000003129297208 */ /* 0x000fe40006800000 */
[----:B------:R-:W-:Y:S02]  /*9e10*/  SEL R47, R33, R54, !P5 ;  /* 0x00000036212f7207 */ /* 0x000fe40006800000 */
[----:B------:R-:W-:Y:S02]  /*9e20*/  SEL R42, R3, R50, !P5 ;  /* 0x00000032032a7207 */ /* 0x000fe40006800000 */
[----:B0-----:R-:W-:Y:S02]  /*9e30*/  IADD3 R4, P5, PT, R20, R33, RZ ;  /* 0x0000002114047210 */ /* 0x001fe40007fbe0ff */
[----:B------:R-:W-:-:S02]  /*9e40*/  FSEL R32, R24, R16, !P3 ;  /* 0x0000001018207208 */ /* 0x000fc40005800000 */
[----:B------:R-:W-:Y:S02]  /*9e50*/  FSEL R33, R25, R17, !P3 ;  /* 0x0000001119217208 */ /* 0x000fe40005800000 */
[----:B------:R-:W-:Y:S02]  /*9e60*/  FSEL R30, R22, R18, !P3 ;  /* 0x00000012161e7208 */ /* 0x000fe40005800000 */
[----:B------:R-:W-:Y:S01]  /*9e70*/  FSEL R31, R23, R19, !P3 ;  /* 0x00000013171f7208 */ /* 0x000fe20005800000 */
[----:B------:R-:W0:Y:S01]  /*9e80*/  SHFL.UP PT, R5, R5, 0x1, RZ ;  /* 0x0420000005057989 */ /* 0x000e2200000e00ff */
[----:B------:R-:W-:Y:S02]  /*9e90*/  IMAD.X R3, R21, 0x1, R3, P5 ;  /* 0x0000000115037824 */ /* 0x000fe400028e0603 */
[----:B--2---:R-:W-:Y:S02]  /*9ea0*/  IMAD.MOV.U32 R16, RZ, RZ, R27 ;  /* 0x000000ffff107224 */ /* 0x004fe400078e001b */
[----:B------:R-:W-:-:S02]  /*9eb0*/  IMAD.MOV.U32 R17, RZ, RZ, R46 ;  /* 0x000000ffff117224 */ /* 0x000fc400078e002e */
[----:B---3--:R-:W-:Y:S02]  /*9ec0*/  IMAD.MOV.U32 R18, RZ, RZ, R29 ;  /* 0x000000ffff127224 */ /* 0x008fe400078e001d */
[----:B----4-:R-:W-:Y:S02]  /*9ed0*/  IMAD.MOV.U32 R19, RZ, RZ, R48 ;  /* 0x000000ffff137224 */ /* 0x010fe400078e0030 */
[----:B------:R-:W-:Y:S02]  /*9ee0*/  IMAD.MOV.U32 R20, RZ, RZ, R32 ;  /* 0x000000ffff147224 */ /* 0x000fe400078e0020 */
[----:B------:R-:W-:Y:S02]  /*9ef0*/  IMAD.MOV.U32 R21, RZ, RZ, R33 ;  /* 0x000000ffff157224 */ /* 0x000fe400078e0021 */
[----:B------:R-:W-:Y:S02]  /*9f00*/  IMAD.MOV.U32 R22, RZ, RZ, R30 ;  /* 0x000000ffff167224 */ /* 0x000fe400078e001e */
[----:B------:R-:W-:Y:S01]  /*9f10*/  IMAD.MOV.U32 R23, RZ, RZ, R31 ;  /* 0x000000ffff177224 */ /* 0x000fe200078e001f */
[----:B-1----:R-:W-:Y:S06]  /*9f20*/  @!P6 BRA `(.L_x_2251) ;  /* 0x000000000054e947 */ /* 0x002fec0003800000 */
[----:B------:R-:W-:Y:S01]  /*9f30*/  IMAD.MOV.U32 R27, RZ, RZ, R43 ;  /* 0x000000ffff1b7224 */ /* 0x000fe200078e002b */
[----:B------:R-:W-:Y:S01]  /*9f40*/  ISETP.NE.AND P5, PT, R52, RZ, PT ;  /* 0x000000ff3400720c */ /* 0x000fe20003fa5270 */
[----:B------:R-:W-:Y:S01]  /*9f50*/  IMAD.MOV.U32 R20, RZ, RZ, R40 ;  /* 0x000000ffff147224 */ /* 0x000fe200078e0028 */
[C---:B------:R-:W-:Y:S01]  /*9f60*/  ISETP.NE.U32.AND P3, PT, R6.reuse, RZ, PT ;  /* 0x000000ff0600720c */ /* 0x040fe20003f65070 */
[----:B------:R-:W-:Y:S01]  /*9f70*/  IMAD.MOV.U32 R21, RZ, RZ, R41 ;  /* 0x000000ffff157224 */ /* 0x000fe200078e0029 */
[----:B------:R-:W-:Y:S01]  /*9f80*/  SEL R6, R6, RZ, P5 ;  /* 0x000000ff06067207 */ /* 0x000fe20002800000 */
[----:B------:R-:W-:Y:S01]  /*9f90*/  DADD R2, R16, R26 ;  /* 0x0000000010027229 */ /* 0x000fe2000000001a */
[C---:B0-----:R-:W-:Y:S02]  /*9fa0*/  ISETP.NE.AND.EX P3, PT, R5.reuse, RZ, PT, P3 ;  /* 0x000000ff0500720c */ /* 0x041fe40003f65330 */
[----:B------:R-:W-:Y:S01]  /*9fb0*/  IADD3 R6, P4, PT, R6, R47, RZ ;  /* 0x0000002f06067210 */ /* 0x000fe20007f9e0ff */
[----:B------:R-:W-:Y:S01]  /*9fc0*/  DADD R20, R18, R20 ;  /* 0x0000000012147229 */ /* 0x000fe20000000014 */
[----:B------:R-:W-:-:S05]  /*9fd0*/  SEL R5, R5, RZ, P5 ;  /* 0x000000ff05057207 */ /* 0x000fca0002800000 */
[----:B------:R-:W-:Y:S01]  /*9fe0*/  @P5 FSEL R26, R2, R16, !P3 ;  /* 0x00000010021a5208 */ /* 0x000fe20005800000 */
[----:B------:R-:W-:Y:S01]  /*9ff0*/  IMAD.X R5, R5, 0x1, R42, P4 ;  /* 0x0000000105057824 */ /* 0x000fe200020e062a */
[----:B------:R-:W-:Y:S02]  /*a000*/  @P5 FSEL R43, R3, R17, !P3 ;  /* 0x00000011032b5208 */ /* 0x000fe40005800000 */
[----:B------:R-:W-:Y:S01]  /*a010*/  @P5 FSEL R40, R20, R18, !P3 ;  /* 0x0000001214285208 */ /* 0x000fe20005800000 */
[----:B------:R-:W-:Y:S01]  /*a020*/  IMAD.MOV.U32 R16, RZ, RZ, R26 ;  /* 0x000000ffff107224 */ /* 0x000fe200078e001a */
[----:B------:R-:W-:Y:S01]  /*a030*/  @P5 FSEL R41, R21, R19, !P3 ;  /* 0x0000001315295208 */ /* 0x000fe20005800000 */
[----:B------:R-:W-:Y:S02]  /*a040*/  IMAD.MOV.U32 R17, RZ, RZ, R43 ;  /* 0x000000ffff117224 */ /* 0x000fe400078e002b */
[----:B------:R-:W-:Y:S02]  /*a050*/  IMAD.MOV.U32 R18, RZ, RZ, R40 ;  /* 0x000000ffff127224 */ /* 0x000fe400078e0028 */
[----:B------:R-:W-:Y:S01]  /*a060*/  IMAD.MOV.U32 R19, RZ, RZ, R41 ;  /* 0x000000ffff137224 */ /* 0x000fe200078e0029 */
[----:B------:R-:W-:Y:S06]  /*a070*/  BRA `(.L_x_2252) ;  /* 0x0000002000247947 */ /* 0x000fec0003800000 */
.L_x_2251:
[----:B------:R-:W1:Y:S01]  /*a080*/  LDC.64 R24, c[0x0][0x3a8] ;  /* 0x0000ea00ff187b82 */ /* 0x000e620000000a00 */
[----:B------:R-:W-:Y:S01]  /*a090*/  BSSY.RECONVERGENT B0, `(.L_x_2253) ;  /* 0x0000012000007945 */ /* 0x000fe20003800200 */
[----:B-1----:R-:W-:-:S03]  /*a0a0*/  IMAD.WIDE.U32 R40, R0, 0x4, R24 ;  /* 0x0000000400287825 */ /* 0x002fc600078e0018 */
[----:B------:R-:W-:Y:S05]  /*a0b0*/  @P4 BRA `(.L_x_2254) ;  /* 0x00000000003c4947 */ /* 0x000fea0003800000 */
[----:B------:R-:W1:Y:S01]  /*a0c0*/  LDC.64 R24, c[0x0][0x3b0] ;  /* 0x0000ec00ff187b82 */ /* 0x000e620000000a00 */
[----:B------:R-:W-:Y:S01]  /*a0d0*/  CS2R R26, SRZ ;  /* 0x00000000001a7805 */ /* 0x000fe2000001ff00 */
[----:B------:R-:W-:Y:S01]  /*a0e0*/  IMAD.MOV.U32 R29, RZ, RZ, 0x64 ;  /* 0x00000064ff1d7424 */ /* 0x000fe200078e00ff */
[----:B------:R-:W-:Y:S04]  /*a0f0*/  STS.64 [UR4+0x198], RZ ;  /* 0x000198ffff007988 */ /* 0x000fe80008000a04 */
[----:B------:R2:W-:Y:S01]  /*a100*/  STS.128 [UR4+0x1a0], R20 ;  /* 0x0001a014ff007988 */ /* 0x0005e20008000c04 */
[----:B-1----:R-:W-:-:S04]  /*a110*/  IMAD.WIDE.U32 R42, R0, 0x20, R24 ;  /* 0x00000020002a7825 */ /* 0x002fc800078e0018 */
[----:B------:R-:W-:Y:S02]  /*a120*/  IMAD.MOV.U32 R24, RZ, RZ, R4 ;  /* 0x000000ffff187224 */ /* 0x000fe400078e0004 */
[----:B------:R-:W-:-:S05]  /*a130*/  IMAD.MOV.U32 R25, RZ, RZ, R3 ;  /* 0x000000ffff197224 */ /* 0x000fca00078e0003 */
[----:B------:R2:W-:Y:S04]  /*a140*/  STS.64 [UR4+0x190], R24 ;  /* 0x00019018ff007988 */ /* 0x0005e80008000a04 */
[----:B------:R2:W-:Y:S04]  /*a150*/  ST.E.128.STRONG.GPU desc[UR8][R42.64+0x400], R24 ;  /* 0x000400182a007985 */ /* 0x0005e8000c10fd08 */
[----:B------:R2:W-:Y:S01]  /*a160*/  ST.E.128.STRONG.GPU desc[UR8][R42.64+0x410], R20 ;  /* 0x000410142a007985 */ /* 0x0005e2000c10fd08 */
[----:B------:R-:W-:Y:S06]  /*a170*/  MEMBAR.ALL.GPU ;  /* 0x0000000000007992 */ /* 0x000fec000000a000 */
[----:B------:R-:W-:-:S00]  /*a180*/  ERRBAR ;  /* 0x00000000000079ab */ /* 0x000fc00000000000 */
[----:B------:R-:W-:Y:S06]  /*a190*/  CGAERRBAR ;  /* 0x00000000000075ab */ /* 0x000fec0000000000 */
[----:B------:R2:W-:Y:S02]  /*a1a0*/  ST.E.STRONG.GPU desc[UR8][R40.64+0x80], R29 ;  /* 0x0000801d28007985 */ /* 0x0005e4000c10f908 */
.L_x_2254:
[----:B------:R-:W-:Y:S05]  /*a1b0*/  BSYNC.RECONVERGENT B0 ;  /* 0x0000000000007941 */ /* 0x000fea0003800200 */
.L_x_2253:
[----:B------:R-:W1:Y:S01]  /*a1c0*/  LDCU UR5, c[0x0][0x370] ;  /* 0x00006e00ff0577ac */ /* 0x000e620008000800 */
[----:B--2---:R-:W-:-:S05]  /*a1d0*/  LOP3.LUT R21, RZ, R2, RZ, 0x33, !PT ;  /* 0x00000002ff157212 */ /* 0x004fca00078e33ff */
[----:B------:R-:W-:Y:S01]  /*a1e0*/  IMAD.IADD R2, R21, 0x1, R0 ;  /* 0x0000000115027824 */ /* 0x000fe200078e0200 */
[----:B-1----:R-:W-:-:S09]  /*a1f0*/  UISETP.GT.U32.AND UP0, UPT, UR5, 0x1f3, UPT ;  /* 0x000001f30500788c */ /* 0x002fd2000bf04070 */
[----:B------:R-:W-:Y:S05]  /*a200*/  BRA.U UP0, `(.L_x_2255) ;  /* 0x0000000100087547 */ /* 0x000fea000b800000 */
[----:B------:R1:W-:Y:S06]  /*a210*/  MEMBAR.SC.CTA ;  /* 0x0000000000007992 */ /* 0x0003ec0000000000 */
[----:B-1----:R-:W-:Y:S05]  /*a220*/  BRA `(.L_x_2256) ;  /* 0x0000000000087947 */ /* 0x002fea0003800000 */
.L_x_2255:
[----:B------:R-:W-:Y:S05]  /*a230*/  NANOSLEEP 0x1c2 ;  /* 0x000001c20000795d */ /* 0x000fea0003800000 */
[----:B------:R-:W-:Y:S01]  /*a240*/  NOP ;  /* 0x0000000000007918 */ /* 0x000fe20000000000 */
.L_x_2256:
[----:B------:R-:W-:-:S07]  /*a250*/  IMAD.WIDE R40, R21, 0x4, R40 ;  /* 0x0000000415287825 */ /* 0x000fce00078e0228 */
.L_x_2258:
        /* <DEDUP_REMOVED lines=10> */
.L_x_2525:
[----:B------:R-:W-:Y:S05]  /*a300*/  @P3 BRA `(.L_x_2258) ;  /* 0xfffffffc00d43947 */ /* 0x000fea000383ffff */
[----:B------:R-:W-:Y:S01]  /*a310*/  ISETP.NE.AND P3, PT, R42, 0x65, PT ;  /* 0x000000652a00780c */ /* 0x000fe20003f65270 */
[----:B------:R-:W-:-:S12]  /*a320*/  BSSY.RECONVERGENT B0, `(.L_x_2259) ;  /* 0x0000029000007945 */ /* 0x000fd80003800200 */
[----:B------:R-:W-:Y:S05]  /*a330*/  @!P3 BRA `(.L_x_2260) ;  /* 0x000000000054b947 */ /* 0x000fea0003800000 */
[----:B------:R-:W-:-:S13]  /*a340*/  ISETP.NE.AND P4, PT, R42, 0x64, PT ;  /* 0x000000642a00780c */ /* 0x000fda0003f85270 */
[----:B------:R-:W-:Y:S05]  /*a350*/  @P4 BRA `(.L_x_2261) ;  /* 0x0000000000944947 */ /* 0x000fea0003800000 */
[----:B------:R-:W1:Y:S02]  /*a360*/  LDC.64 R40, c[0x0][0x3b0] ;  /* 0x0000ec00ff287b82 */ /* 0x000e640000000a00 */
[----:B-1----:R-:W-:-:S05]  /*a370*/  IMAD.WIDE R40, R2, 0x20, R40 ;  /* 0x0000002002287825 */ /* 0x002fca00078e0228 */
        /* <DEDUP_REMOVED lines=10> */
[----:B------:R-:W-:Y:S01]  /*a420*/  PRMT R48, R47, 0x3340, R48 ;  /* 0x000033402f307816 */ /* 0x000fe20000000030 */
[----:B------:R-:W-:Y:S01]  /*a430*/  IMAD.MOV.U32 R47, RZ, RZ, R25 ;  /* 0x000000ffff2f7224 */ /* 0x000fe200078e0019 */
[----:B------:R-:W-:Y:S01]  /*a440*/  PRMT R49, R46, 0x3340, R49 ;  /* 0x000033402e317816 */ /* 0x000fe20000000031 */
[----:B------:R-:W-:Y:S01]  /*a450*/  IMAD.MOV.U32 R46, RZ, RZ, R24 ;  /* 0x000000ffff2e7224 */ /* 0x000fe200078e0018 */
[----:B------:R-:W-:-:S02]  /*a460*/  PRMT R48, R29, 0x5410, R48 ;  /* 0x000054101d307816 */ /* 0x000fc40000000030 */
[----:B------:R-:W-:Y:S01]  /*a470*/  PRMT R49, R26, 0x5410, R49 ;  /* 0x000054101a317816 */ /* 0x000fe20000000031 */
[----:B-1----:R-:W-:Y:S06]  /*a480*/  BRA `(.L_x_2261) ;  /* 0x0000000000487947 */ /* 0x002fec0003800000 */
.L_x_2260:
        /* <DEDUP_REMOVED lines=17> */
[----:B-1----:R-:W-:-:S07]  /*a5a0*/  PRMT R49, R26, 0x5410, R49 ;  /* 0x000054101a317816 */ /* 0x002fce0000000031 */
.L_x_2261:
[----:B------:R-:W-:Y:S05]  /*a5b0*/  BSYNC.RECONVERGENT B0 ;  /* 0x0000000000007941 */ /* 0x000fea0003800200 */
.L_x_2259:
        /* <DEDUP_REMOVED lines=8> */
[----:B-1----:R1:W2:Y:S04]  /*a640*/  SHFL.DOWN PT, R27, R46, 0x1, R63 ;  /* 0x082000002e1b7989 */ /* 0x0022a800000e003f */
[----:B------:R1:W3:Y:S02]  /*a650*/  SHFL.DOWN PT, R24, R47, 0x1, R63 ;  /* 0x082000002f187989 */ /* 0x0002e400000e003f */
.L_x_2530:
[----:B------:R-:W-:-:S03]  /*a660*/  UMOV UR5, 0xffffffff ;  /* 0xffffffff00057882 */ /* 0x000fc60000000000 */
[----:B------:R-:W-:Y:S05]  /*a670*/  BRA.DIV UR5, `(.L_x_2263) ;  /* 0x0000005205987947 */ /* 0x000fea000b800000 */
.L_x_2533:
[----:B------:R-:W-:-:S03]  /*a680*/  UMOV UR5, 0xffffffff ;  /* 0xffffffff00057882 */ /* 0x000fc60000000000 */
[----:B------:R-:W-:Y:S05]  /*a690*/  BRA.DIV UR5, `(.L_x_2264) ;  /* 0x0000005205b47947 */ /* 0x000fea000b800000 */
.L_x_2536:
[----:B------:R-:W-:-:S03]  /*a6a0*/  UMOV UR5, 0xffffffff ;  /* 0xffffffff00057882 */ /* 0x000fc60000000000 */
[----:B------:R-:W-:Y:S05]  /*a6b0*/  BRA.DIV UR5, `(.L_x_2265) ;  /* 0x0000005205d07947 */ /* 0x000fea000b800000 */
[----:B-----5:R4:W0:Y:S04]  /*a6c0*/  SHFL.DOWN PT, R26, R20, 0x1, R63 ;  /* 0x08200000141a7989 */ /* 0x02082800000e003f */
[----:B------:R4:W0:Y:S04]  /*a6d0*/  SHFL.DOWN PT, R25, R21, 0x1, R63 ;  /* 0x0820000015197989 */ /* 0x00082800000e003f */
[----:B------:R4:W0:Y:S04]  /*a6e0*/  SHFL.DOWN PT, R29, R22, 0x1, R63 ;  /* 0x08200000161d7989 */ /* 0x00082800000e003f */
[----:B------:R4:W0:Y:S02]  /*a6f0*/  SHFL.DOWN PT, R64, R23, 0x1, R63 ;  /* 0x0820000017407989 */ /* 0x00082400000e003f */
.L_x_2542:
[----:B------:R-:W-:Y:S01]  /*a700*/  ISETP.GE.AND P3, PT, R52, R63, PT ;  /* 0x0000003f3400720c */ /* 0x000fe20003f66270 */
[----:B------:R-:W-:-:S12]  /*a710*/  BSSY.RECONVERGENT B0, `(.L_x_2266) ;  /* 0x000000b000007945 */ /* 0x000fd80003800200 */
[----:B------:R-:W-:Y:S05]  /*a720*/  @P3 BRA `(.L_x_2267) ;  /* 0x0000000000243947 */ /* 0x000fea0003800000 */
[----:B------:R-:W-:Y:S02]  /*a730*/  ISETP.NE.U32.AND P3, PT, R46, RZ, PT ;  /* 0x000000ff2e00720c */ /* 0x000fe40003f65070 */
[----:B-12---:R-:W-:Y:S02]  /*a740*/  IADD3 R46, P4, PT, R27, R46, RZ ;  /* 0x0000002e1b2e7210 */ /* 0x006fe40007f9e0ff */
[----:B------:R-:W-:-:S03]  /*a750*/  ISETP.NE.AND.EX P3, PT, R47, RZ, PT, P3 ;  /* 0x000000ff2f00720c */ /* 0x000fc60003f65330 */
[----:B---3--:R-:W-:-:S10]  /*a760*/  IMAD.X R47, R24, 0x1, R47, P4 ;  /* 0x00000001182f7824 */ /* 0x008fd400020e062f */
[----:B0-----:R-:W-:-:S06]  /*a770*/  @!P3 IMAD.MOV.U32 R24, RZ, RZ, R26 ;  /* 0x000000ffff18b224 */ /* 0x001fcc00078e001a */
[----:B----4-:R-:W-:Y:S01]  /*a780*/  @!P3 DADD R20, R20, R24 ;  /* 0x000000001414b229 */ /* 0x010fe20000000018 */
[----:B------:R-:W-:Y:S02]  /*a790*/  @!P3 IMAD.MOV.U32 R24, RZ, RZ, R29 ;  /* 0x000000ffff18b224 */ /* 0x000fe400078e001d */
[----:B------:R-:W-:-:S06]  /*a7a0*/  @!P3 IMAD.MOV.U32 R25, RZ, RZ, R64 ;  /* 0x000000ffff19b224 */ /* 0x000fcc00078e0040 */
[----:B------:R-:W-:-:S11]  /*a7b0*/  @!P3 DADD R22, R22, R24 ;  /* 0x000000001616b229 */ /* 0x000fd60000000018 */
.L_x_2267:
[----:B------:R-:W-:Y:S05]  /*a7c0*/  BSYNC.RECONVERGENT B0 ;  /* 0x0000000000007941 */ /* 0x000fea0003800200 */
.L_x_2266:
[----:B------:R-:W-:-:S03]  /*a7d0*/  UMOV UR5, 0xffffffff ;  /* 0xffffffff00057882 */ /* 0x000fc60000000000 */
[----:B------:R-:W-:Y:S05]  /*a7e0*/  BRA.DIV UR5, `(.L_x_2268) ;  /* 0x0000005205ec7947 */ /* 0x000fea000b800000 */
[----:B0-----:R0:W0:Y:S04]  /*a7f0*/  SHFL.DOWN PT, R25, R46, 0x2, R63 ;  /* 0x084000002e197989 */ /* 0x00102800000e003f */
[----:B---3--:R3:W0:Y:S02]  /*a800*/  SHFL.DOWN PT, R24, R47, 0x2, R63 ;  /* 0x084000002f187989 */ /* 0x00862400000e003f */
.L_x_2546:
[----:B------:R-:W-:-:S03]  /*a810*/  UMOV UR5, 0xffffffff ;  /* 0xffffffff00057882 */ /* 0x000fc60000000000 */
[----:B------:R-:W-:Y:S05]  /*a820*/  BRA.DIV UR5, `(.L_x_2269) ;  /* 0x0000005605207947 */ /* 0x000fea000b800000 */
.L_x_2549:
[----:B------:R-:W-:-:S03]  /*a830*/  UMOV UR5, 0xffffffff ;  /* 0xffffffff00057882 */ /* 0x000fc60000000000 */
[----:B------:R-:W-:Y:S05]  /*a840*/  BRA.DIV UR5, `(.L_x_2270) ;  /* 0x00000056053c7947 */ /* 0x000fea000b800000 */
.L_x_2552:
[----:B------:R-:W-:-:S03]  /*a850*/  UMOV UR5, 0xffffffff ;  /* 0xffffffff00057882 */ /* 0x000fc60000000000 */
[----:B------:R-:W-:Y:S05]  /*a860*/  BRA.DIV UR5, `(.L_x_2271) ;  /* 0x0000005605587947 */ /* 0x000fea000b800000 */
[----:B------:R0:W0:Y:S04]  /*a870*/  SHFL.DOWN PT, R26, R20, 0x2, R63 ;  /* 0x08400000141a7989 */ /* 0x00002800000e003f */
[----:B--2---:R2:W0:Y:S04]  /*a880*/  SHFL.DOWN PT, R27, R21, 0x2, R63 ;  /* 0x08400000151b7989 */ /* 0x00442800000e003f */
[----:B------:R2:W0:Y:S04]  /*a890*/  SHFL.DOWN PT, R40, R22, 0x2, R63 ;  /* 0x0840000016287989 */ /* 0x00042800000e003f */
[----:B------:R2:W0:Y:S02]  /*a8a0*/  SHFL.DOWN PT, R64, R23, 0x2, R63 ;  /* 0x0840000017407989 */ /* 0x00042400000e003f */
.L_x_2558:
[----:B------:R-:W-:Y:S01]  /*a8b0*/  VIADD R29, R52, 0x2 ;  /* 0x00000002341d7836 */ /* 0x000fe20000000000 */
[----:B------:R-:W-:Y:S04]  /*a8c0*/  BSSY.RECONVERGENT B0, `(.L_x_2272) ;  /* 0x000000d000007945 */ /* 0x000fe80003800200 */
[----:B------:R-:W-:-:S13]  /*a8d0*/  ISETP.GT.AND P3, PT, R29, R63, PT ;  /* 0x0000003f1d00720c */ /* 0x000fda0003f64270 */
[----:B------:R-:W-:Y:S05]  /*a8e0*/  @P3 BRA `(.L_x_2273) ;  /* 0x0000000000283947 */ /* 0x000fea0003800000 */
[----:B------:R-:W-:Y:S02]  /*a8f0*/  ISETP.NE.U32.AND P3, PT, R46, RZ, PT ;  /* 0x000000ff2e00720c */ /* 0x000fe40003f65070 */
[----:B01----:R-:W-:Y:S02]  /*a900*/  IADD3 R46, P4, PT, R25, R46, RZ ;  /* 0x0000002e192e7210 */ /* 0x003fe40007f9e0ff */
[----:B------:R-:W-:-:S03]  /*a910*/  ISETP.NE.AND.EX P3, PT, R47, RZ, PT, P3 ;  /* 0x000000ff2f00720c */ /* 0x000fc60003f65330 */
[----:B---3--:R-:W-:-:S10]  /*a920*/  IMAD.X R47, R24, 0x1, R47, P4 ;  /* 0x00000001182f7824 */ /* 0x008fd400020e062f */
[----:B------:R-:W-:Y:S02]  /*a930*/  @!P3 IMAD.MOV.U32 R24, RZ, RZ, R26 ;  /* 0x000000ffff18b224 */ /* 0x000fe400078e001a */
[----:B------:R-:W-:-:S06]  /*a940*/  @!P3 IMAD.MOV.U32 R25, RZ, RZ, R27 ;  /* 0x000000ffff19b224 */ /* 0x000fcc00078e001b */
[----:B--2-4-:R-:W-:Y:S01]  /*a950*/  @!P3 DADD R20, R20, R24 ;  /* 0x000000001414b229 */ /* 0x014fe20000000018 */
[----:B------:R-:W-:Y:S02]  /*a960*/  @!P3 IMAD.MOV.U32 R24, RZ, RZ, R40 ;  /* 0x000000ffff18b224 */ /* 0x000fe400078e0028 */
[----:B------:R-:W-:-:S06]  /*a970*/  @!P3 IMAD.MOV.U32 R25, RZ, RZ, R64 ;  /* 0x000000ffff19b224 */ /* 0x000fcc00078e0040 */
[----:B------:R-:W-:-:S11]  /*a980*/  @!P3 DADD R22, R22, R24 ;  /* 0x000000001616b229 */ /* 0x000fd60000000018 */
.L_x_2273:
[----:B------:R-:W-:Y:S05]  /*a990*/  BSYNC.RECONVERGENT B0 ;  /* 0x0000000000007941 */ /* 0x000fea0003800200 */
.L_x_2272:
[----:B------:R-:W-:-:S03]  /*a9a0*/  UMOV UR5, 0xffffffff ;  /* 0xffffffff00057882 */ /* 0x000fc60000000000 */
[----:B------:R-:W-:Y:S05]  /*a9b0*/  BRA.DIV UR5, `(.L_x_2274) ;  /* 0x00000056056c7947 */ /* 0x000fea000b800000 */
[----:B0-----:R0:W0:Y:S04]  /*a9c0*/  SHFL.DOWN PT, R25, R46, 0x4, R63 ;  /* 0x088000002e197989 */ /* 0x00102800000e003f */
[----:B------:R0:W0:Y:S02]  /*a9d0*/  SHFL.DOWN PT, R24, R47, 0x4, R63 ;  /* 0x088000002f187989 */ /* 0x00002400000e003f */
.L_x_2562:
[----:B------:R-:W-:-:S03]  /*a9e0*/  UMOV UR5, 0xffffffff ;  /* 0xffffffff00057882 */ /* 0x000fc60000000000 */
[----:B------:R-:W-:Y:S05]  /*a9f0*/  BRA.DIV UR5, `(.L_x_2275) ;  /* 0x0000005605a07947 */ /* 0x000fea000b800000 */
.L_x_2565:
[----:B------:R-:W-:-:S03]  /*aa00*/  UMOV UR5, 0xffffffff ;  /* 0xffffffff00057882 */ /* 0x000fc60000000000 */
[----:B------:R-:W-:Y:S05]  /*aa10*/  BRA.DIV UR5, `(.L_x_2276) ;  /* 0x0000005605bc7947 */ /* 0x000fea000b800000 */
.L_x_2568:
[----:B------:R-:W-:-:S03]  /*aa20*/  UMOV UR5, 0xffffffff ;  /* 0xffffffff00057882 */ /* 0x000fc60000000000 */
[----:B------:R-:W-:Y:S05]  /*aa30*/  BRA.DIV UR5, `(.L_x_2277) ;  /* 0x0000005605d87947 */ /* 0x000fea000b800000 */
[----:B------:R0:W0:Y:S04]  /*aa40*/  SHFL.DOWN PT, R26, R20, 0x4, R63 ;  /* 0x08800000141a7989 */ /* 0x00002800000e003f */
[----:B------:R0:W0:Y:S04]  /*aa50*/  SHFL.DOWN PT, R27, R21, 0x4, R63 ;  /* 0x08800000151b7989 */ /* 0x00002800000e003f */
[----:B------:R0:W0:Y:S04]  /*aa60*/  SHFL.DOWN PT, R40, R22, 0x4, R63 ;  /* 0x0880000016287989 */ /* 0x00002800000e003f */
[----:B------:R0:W0:Y:S02]  /*aa70*/  SHFL.DOWN PT, R64, R23, 0x4, R63 ;  /* 0x0880000017407989 */ /* 0x00002400000e003f */
.L_x_2574:
        /* <DEDUP_REMOVED lines=14> */
.L_x_2279:
[----:B------:R-:W-:Y:S05]  /*ab60*/  BSYNC.RECONVERGENT B0 ;  /* 0x0000000000007941 */ /* 0x000fea0003800200 */
.L_x_2278:
[----:B------:R-:W-:-:S03]  /*ab70*/  UMOV UR5, 0xffffffff ;  /* 0xffffffff00057882 */ /* 0x000fc60000000000 */
[----:B------:R-:W-:Y:S05]  /*ab80*/  BRA.DIV UR5, `(.L_x_2280) ;  /* 0x0000005605ec7947 */ /* 0x000fea000b800000 */
[----:B0-----:R0:W0:Y:S04]  /*ab90*/  SHFL.DOWN PT, R25, R46, 0x8, R63 ;  /* 0x090000002e197989 */ /* 0x00102800000e003f */
[----:B------:R0:W0:Y:S02]  /*aba0*/  SHFL.DOWN PT, R24, R47, 0x8, R63 ;  /* 0x090000002f187989 */ /* 0x00002400000e003f */
.L_x_2578:
[----:B------:R-:W-:-:S03]  /*abb0*/  UMOV UR5, 0xffffffff ;  /* 0xffffffff00057882 */ /* 0x000fc60000000000 */
[----:B------:R-:W-:Y:S05]  /*abc0*/  BRA.DIV UR5, `(.L_x_2281) ;  /* 0x0000005a05207947 */ /* 0x000fea000b800000 */
.L_x_2581:
[----:B------:R-:W-:-:S03]  /*abd0*/  UMOV UR5, 0xffffffff ;  /* 0xffffffff00057882 */ /* 0x000fc60000000000 */
[----:B------:R-:W-:Y:S05]  /*abe0*/  BRA.DIV UR5, `(.L_x_2282) ;  /* 0x0000005a053c7947 */ /* 0x000fea000b800000 */
.L_x_2584:
[----:B------:R-:W-:-:S03]  /*abf0*/  UMOV UR5, 0xffffffff ;  /* 0xffffffff00057882 */ /* 0x000fc60000000000 */
[----:B------:R-:W-:Y:S05]  /*ac00*/  BRA.DIV UR5, `(.L_x_2283) ;  /* 0x0000005a05587947 */ /* 0x000fea000b800000 */
[----:B------:R0:W0:Y:S04]  /*ac10*/  SHFL.DOWN PT, R26, R20, 0x8, R63 ;  /* 0x09000000141a7989 */ /* 0x00002800000e003f */
[----:B------:R0:W0:Y:S04]  /*ac20*/  SHFL.DOWN PT, R27, R21, 0x8, R63 ;  /* 0x09000000151b7989 */ /* 0x00002800000e003f */
[----:B------:R0:W0:Y:S04]  /*ac30*/  SHFL.DOWN PT, R40, R22, 0x8, R63 ;  /* 0x0900000016287989 */ /* 0x00002800000e003f */
[----:B------:R0:W0:Y:S02]  /*ac40*/  SHFL.DOWN PT, R64, R23, 0x8, R63 ;  /* 0x0900000017407989 */ /* 0x00002400000e003f */
.L_x_2590:
        /* <DEDUP_REMOVED lines=14> */
.L_x_2285:
[----:B------:R-:W-:Y:S05]  /*ad30*/  BSYNC.RECONVERGENT B0 ;  /* 0x0000000000007941 */ /* 0x000fea0003800200 */
.L_x_2284:
[----:B------:R-:W-:-:S03]  /*ad40*/  UMOV UR5, 0xffffffff ;  /* 0xffffffff00057882 */ /* 0x000fc60000000000 */
[----:B------:R-:W-:Y:S05]  /*ad50*/  BRA.DIV UR5, `(.L_x_2286) ;  /* 0x0000005a056c7947 */ /* 0x000fea000b800000 */
[----:B0-----:R0:W0:Y:S04]  /*ad60*/  SHFL.DOWN PT, R25, R46, 0x10, R63 ;  /* 0x0a0000002e197989 */ /* 0x00102800000e003f */
[----:B------:R0:W0:Y:S02]  /*ad70*/  SHFL.DOWN PT, R24, R47, 0x10, R63 ;  /* 0x0a0000002f187989 */ /* 0x00002400000e003f */
.L_x_2594:
[----:B------:R-:W-:-:S03]  /*ad80*/  UMOV UR5, 0xffffffff ;  /* 0xffffffff00057882 */ /* 0x000fc60000000000 */
[----:B------:R-:W-:Y:S05]  /*ad90*/  BRA.DIV UR5, `(.L_x_2287) ;  /* 0x0000005a05a07947 */ /* 0x000fea000b800000 */
.L_x_2597:
[----:B------:R-:W-:-:S03]  /*ada0*/  UMOV UR5, 0xffffffff ;  /* 0xffffffff00057882 */ /* 0x000fc60000000000 */
[----:B------:R-:W-:Y:S05]  /*adb0*/  BRA.DIV UR5, `(.L_x_2288) ;  /* 0x0000005a05bc7947 */ /* 0x000fea000b800000 */
.L_x_2600:
[----:B------:R-:W-:-:S03]  /*adc0*/  UMOV UR5, 0xffffffff ;  /* 0xffffffff00057882 */ /* 0x000fc60000000000 */
[----:B------:R-:W-:Y:S05]  /*add0*/  BRA.DIV UR5, `(.L_x_2289) ;  /* 0x0000005a05d87947 */ /* 0x000fea000b800000 */
[----:B------:R0:W0:Y:S04]  /*ade0*/  SHFL.DOWN PT, R26, R20, 0x10, R63 ;  /* 0x0a000000141a7989 */ /* 0x00002800000e003f */
[----:B------:R0:W0:Y:S04]  /*adf0*/  SHFL.DOWN PT, R27, R21, 0x10, R63 ;  /* 0x0a000000151b7989 */ /* 0x00002800000e003f */
[----:B------:R0:W0:Y:S04]  /*ae00*/  SHFL.DOWN PT, R40, R22, 0x10, R63 ;  /* 0x0a00000016287989 */ /* 0x00002800000e003f */
[----:B------:R0:W0:Y:S02]  /*ae10*/  SHFL.DOWN PT, R64, R23, 0x10, R63 ;  /* 0x0a00000017407989 */ /* 0x00002400000e003f */
.L_x_2606:
[----:B------:R-:W-:Y:S01]  /*ae20*/  VIADD R52, R52, 0x10 ;  /* 0x0000001034347836 */ /* 0x000fe20000000000 */
[----:B------:R-:W-:Y:S01]  /*ae30*/  BSSY.RECONVERGENT B0, `(.L_x_2290) ;  /* 0x000000e000007945 */ /* 0x000fe20003800200 */
[----:B------:R-:W-:-:S03]  /*ae40*/  ISETP.NE.AND P3, PT, R42, 0x65, PT ;  /* 0x000000652a00780c */ /* 0x000fc60003f65270 */
        /* <DEDUP_REMOVED lines=12> */
.L_x_2291:
[----:B------:R-:W-:Y:S05]  /*af10*/  BSYNC.RECONVERGENT B0 ;  /* 0x0000000000007941 */ /* 0x000fea0003800200 */
.L_x_2290:
[----:B------:R-:W-:-:S03]  /*af20*/  UMOV UR5, 0xffffffff ;  /* 0xffffffff00057882 */ /* 0x000fc60000000000 */
[----:B------:R-:W-:Y:S05]  /*af30*/  BRA.DIV UR5, `(.L_x_2292) ;  /* 0x0000005a05e87947 */ /* 0x000fea000b800000 */
[----:B------:R-:W-:-:S13]  /*af40*/  VOTE.ALL P3, P3 ;  /* 0x0000000000ff7806 */ /* 0x000fda0001860000 */
.L_x_2609:
[----:B------:R-:W-:Y:S05]  /*af50*/  @!P3 BRA `(.L_x_2293) ;  /* 0x0000000c0094b947 */ /* 0x000fea0003800000 */
.L_x_2330:
[----:B0-----:R-:W0:Y:S01]  /*af60*/  LDC.64 R40, c[0x0][0x3a8] ;  /* 0x0000ea00ff287b82 */ /* 0x001e220000000a00 */
[----:B------:R-:W-:Y:S05]  /*af70*/  YIELD ;  /* 0x0000000000007946 */ /* 0x000fea0003800000 */
[----:B01-34-:R-:W-:-:S07]  /*af80*/  IMAD.WIDE R40, R2, 0x4, R40 ;  /* 0x0000000402287825 */ /* 0x01bfce00078e0228 */
.L_x_2295:
        /* <DEDUP_REMOVED lines=10> */
.L_x_2612:
        /* <DEDUP_REMOVED lines=10> */
[C-C-:B--2---:R-:W-:Y:S01]  /*b0d0*/  SHF.R.U64 R59, R42.reuse, 0x8, R43.reuse ;  /* 0x000000082a3b7819 */ /* 0x144fe2000000122b */
[----:B0-----:R-:W-:Y:S01]  /*b0e0*/  IMAD.MOV.U32 R54, RZ, RZ, R40 ;  /* 0x000000ffff367224 */ /* 0x001fe200078e0028 */
[C-C-:B-1-34-:R-:W-:Y:S02]  /*b0f0*/  SHF.R.U64 R63, R42.reuse, 0x10, R43.reuse ;  /* 0x000000102a3f7819 */ /* 0x15afe4000000122b */
[--C-:B------:R-:W-:Y:S02]  /*b100*/  SHF.R.U64 R56, R42, 0x18, R43.reuse ;  /* 0x000000182a387819 */ /* 0x100fe4000000122b */
[----:B------:R-:W-:-:S02]  /*b110*/  SHF.R.U32.HI R61, RZ, 0x8, R43 ;  /* 0x00000008ff3d7819 */ /* 0x000fc4000001162b */
[--C-:B------:R-:W-:Y:S02]  /*b120*/  SHF.R.U32.HI R58, RZ, 0x10, R43.reuse ;  /* 0x00000010ff3a7819 */ /* 0x100fe4000001162b */
[----:B------:R-:W-:Y:S02]  /*b130*/  SHF.R.U32.HI R57, RZ, 0x18, R43 ;  /* 0x00000018ff397819 */ /* 0x000fe4000001162b */
[----:B------:R-:W-:Y:S02]  /*b140*/  PRMT R59, R42, 0x3340, R59 ;  /* 0x000033402a3b7816 */ /* 0x000fe4000000003b */
[----:B------:R-:W-:Y:S02]  /*b150*/  PRMT R43, R43, 0x3340, R61 ;  /* 0x000033402b2b7816 */ /* 0x000fe4000000003d */
[----:B------:R-:W-:Y:S02]  /*b160*/  PRMT R56, R63, 0x3340, R56 ;  /* 0x000033403f387816 */ /* 0x000fe40000000038 */
[----:B------:R-:W-:Y:S01]  /*b170*/  PRMT R42, R58, 0x3340, R57 ;  /* 0x000033403a2a7816 */ /* 0x000fe20000000039 */
[----:B------:R-:W-:Y:S01]  /*b180*/  IMAD.MOV.U32 R57, RZ, RZ, R41 ;  /* 0x000000ffff397224 */ /* 0x000fe200078e0029 */
[----:B------:R-:W-:-:S02]  /*b190*/  PRMT R56, R59, 0x5410, R56 ;  /* 0x000054103b387816 */ /* 0x000fc40000000038 */
[----:B------:R-:W-:Y:S01]  /*b1a0*/  PRMT R55, R43, 0x5410, R42 ;  /* 0x000054102b377816 */ /* 0x000fe2000000002a */
[----:B------:R-:W-:Y:S06]  /*b1b0*/  BRA `(.L_x_2298) ;  /* 0x0000000000487947 */ /* 0x000fec0003800000 */
.L_x_2297:
        /* <DEDUP_REMOVED lines=17> */
[----:B------:R-:W-:-:S07]  /*b2d0*/  PRMT R55, R43, 0x5410, R42 ;  /* 0x000054102b377816 */ /* 0x000fce000000002a */
.L_x_2298:
[----:B------:R-:W-:Y:S05]  /*b2e0*/  BSYNC.RECONVERGENT B0 ;  /* 0x0000000000007941 */ /* 0x000fea0003800200 */
.L_x_2296:
[----:B------:R-:W0:Y:S01]  /*b2f0*/  S2R R40, SR_LANEID ;  /* 0x0000000000287919 */ /* 0x000e220000000000 */
[----:B------:R-:W-:Y:S01]  /*b300*/  UMOV UR5, 0xffffffff ;  /* 0xffffffff00057882 */ /* 0x000fe20000000000 */
[----:B------:R-:W0:Y:S02]  /*b310*/  S2R R41, SR_GEMASK ;  /* 0x0000000000297919 */ /* 0x000e240000003c00 */
[----:B------:R-:W-:Y:S05]  /*b320*/  BRA.DIV UR5, `(.L_x_2299) ;  /* 0x0000005a05287947 */ /* 0x000fea000b800000 */
[----:B------:R-:W-:-:S04]  /*b330*/  VOTE.ANY R62, PT, !P3 ;  /* 0x00000000003e7806 */ /* 0x000fc800058e0100 */
[----:B0-----:R-:W-:-:S05]  /*b340*/  LOP3.LUT R62, R62, 0x80000000, R41, 0xec, !PT ;  /* 0x800000003e3e7812 */ /* 0x001fca00078eec29 */
[----:B------:R-:W-:-:S05]  /*b350*/  VIADD R41, R62, 0xffffffff ;  /* 0xffffffff3e297836 */ /* 0x000fca0000000000 */
[----:B------:R-:W-:-:S04]  /*b360*/  LOP3.LUT R41, R62, R41, RZ, 0xc, !PT ;  /* 0x000000293e297212 */ /* 0x000fc800078e0cff */
[----:B-1234-:R-:W0:Y:S02]  /*b370*/  POPC R63, R41 ;  /* 0x00000029003f7309 */ /* 0x01ee240000000000 */
[----:B0-----:R0:W1:Y:S04]  /*b380*/  SHFL.DOWN PT, R61, R54, 0x1, R63 ;  /* 0x08200000363d7989 */ /* 0x00106800000e003f */
[----:B------:R0:W2:Y:S02]  /*b390*/  SHFL.DOWN PT, R68, R57, 0x1, R63 ;  /* 0x0820000039447989 */ /* 0x0000a400000e003f */
.L_x_2617:
[----:B------:R-:W-:-:S03]  /*b3a0*/  UMOV UR5, 0xffffffff ;  /* 0xffffffff00057882 */ /* 0x000fc60000000000 */
[----:B------:R-:W-:Y:S05]  /*b3b0*/  BRA.DIV UR5, `(.L_x_2300) ;  /* 0x0000005a05647947 */ /* 0x000fea000b800000 */
.L_x_2620:
[----:B------:R-:W-:-:S03]  /*b3c0*/  UMOV UR5, 0xffffffff ;  /* 0xffffffff00057882 */ /* 0x000fc60000000000 */
[----:B------:R-:W-:Y:S05]  /*b3d0*/  BRA.DIV UR5, `(.L_x_2301) ;  /* 0x0000005a05807947 */ /* 0x000fea000b800000 */
.L_x_2623:
[----:B------:R-:W-:-:S03]  /*b3e0*/  UMOV UR5, 0xffffffff ;  /* 0xffffffff00057882 */ /* 0x000fc60000000000 */
[----:B------:R-:W-:Y:S05]  /*b3f0*/  BRA.DIV UR5, `(.L_x_2302) ;  /* 0x0000005a059c7947 */ /* 0x000fea000b800000 */
[----:B-----5:R3:W4:Y:S04]  /*b400*/  SHFL.DOWN PT, R65, R24, 0x1, R63 ;  /* 0x0820000018417989 */ /* 0x02072800000e003f */
[----:B------:R3:W0:Y:S04]  /*b410*/  SHFL.DOWN PT, R70, R25, 0x1, R63 ;  /* 0x0820000019467989 */ /* 0x00062800000e003f */
[----:B------:R3:W0:Y:S04]  /*b420*/  SHFL.DOWN PT, R67, R26, 0x1, R63 ;  /* 0x082000001a437989 */ /* 0x00062800000e003f */
[----:B------:R3:W0:Y:S02]  /*b430*/  SHFL.DOWN PT, R64, R27, 0x1, R63 ;  /* 0x082000001b407989 */ /* 0x00062400000e003f */
.L_x_2629:
        /* <DEDUP_REMOVED lines=11> */
[----:B----4-:R-:W-:Y:S02]  /*b4f0*/  @!P3 IMAD.MOV.U32 R58, RZ, RZ, R65 ;  /* 0x000000ffff3ab224 */ /* 0x010fe400078e0041 */
[----:B0-----:R-:W-:-:S06]  /*b500*/  @!P3 IMAD.MOV.U32 R59, RZ, RZ, R70 ;  /* 0x000000ffff3bb224 */ /* 0x001fcc00078e0046 */
[----:B------:R-:W-:Y:S01]  /*b510*/  @!P3 DADD R40, R24, R58 ;  /* 0x000000001828b229 */ /* 0x000fe2000000003a */
[----:B------:R-:W-:Y:S02]  /*b520*/  @!P3 IMAD.MOV.U32 R58, RZ, RZ, R67 ;  /* 0x000000ffff3ab224 */ /* 0x000fe400078e0043 */
[----:B------:R-:W-:-:S06]  /*b530*/  @!P3 IMAD.MOV.U32 R59, RZ, RZ, R64 ;  /* 0x000000ffff3bb224 */ /* 0x000fcc00078e0040 */
[----:B------:R-:W-:Y:S01]  /*b540*/  @!P3 DADD R42, R26, R58 ;  /* 0x000000001a2ab229 */ /* 0x000fe2000000003a */
[----:B-1----:R-:W-:-:S05]  /*b550*/  IADD3 R66, P3, PT, R61, R54, RZ ;  /* 0x000000363d427210 */ /* 0x002fca0007f7e0ff */
[----:B--2---:R-:W-:-:S08]  /*b560*/  IMAD.X R60, R68, 0x1, R57, P3 ;  /* 0x00000001443c7824 */ /* 0x004fd000018e0639 */
.L_x_2304:
[----:B------:R-:W-:Y:S05]  /*b570*/  BSYNC.RECONVERGENT B0 ;  /* 0x0000000000007941 */ /* 0x000fea0003800200 */
.L_x_2303:
[----:B------:R-:W-:-:S03]  /*b580*/  UMOV UR5, 0xffffffff ;  /* 0xffffffff00057882 */ /* 0x000fc60000000000 */
[----:B------:R-:W-:Y:S05]  /*b590*/  BRA.DIV UR5, `(.L_x_2305) ;  /* 0x0000005a059c7947 */ /* 0x000fea000b800000 */
[----:B-1----:R1:W0:Y:S04]  /*b5a0*/  SHFL.DOWN PT, R61, R66, 0x2, R63 ;  /* 0x08400000423d7989 */ /* 0x00222800000e003f */
[----:B----4-:R1:W4:Y:S02]  /*b5b0*/  SHFL.DOWN PT, R65, R60, 0x2, R63 ;  /* 0x084000003c417989 */ /* 0x01032400000e003f */
.L_x_2633:
[----:B------:R-:W-:-:S03]  /*b5c0*/  UMOV UR5, 0xffffffff ;  /* 0xffffffff00057882 */ /* 0x000fc60000000000 */
[----:B------:R-:W-:Y:S05]  /*b5d0*/  BRA.DIV UR5, `(.L_x_2306) ;  /* 0x0000005a05d07947 */ /* 0x000fea000b800000 */
.L_x_2636:
[----:B------:R-:W-:-:S03]  /*b5e0*/  UMOV UR5, 0xffffffff ;  /* 0xffffffff00057882 */ /* 0x000fc60000000000 */
[----:B------:R-:W-:Y:S05]  /*b5f0*/  BRA.DIV UR5, `(.L_x_2307) ;  /* 0x0000005a05ec7947 */ /* 0x000fea000b800000 */
.L_x_2639:
[----:B------:R-:W-:-:S03]  /*b600*/  UMOV UR5, 0xffffffff ;  /* 0xffffffff00057882 */ /* 0x000fc60000000000 */
[----:B------:R-:W-:Y:S05]  /*b610*/  BRA.DIV UR5, `(.L_x_2308) ;  /* 0x0000005e05087947 */ /* 0x000fea000b800000 */
[----:B0-----:R0:W0:Y:S04]  /*b620*/  SHFL.DOWN PT, R67, R40, 0x2, R63 ;  /* 0x0840000028437989 */ /* 0x00102800000e003f */
[----:B--2---:R2:W0:Y:S04]  /*b630*/  SHFL.DOWN PT, R68, R41, 0x2, R63 ;  /* 0x0840000029447989 */ /* 0x00442800000e003f */
[----:B------:R2:W0:Y:S04]  /*b640*/  SHFL.DOWN PT, R69, R42, 0x2, R63 ;  /* 0x084000002a457989 */ /* 0x00042800000e003f */
[----:B------:R2:W0:Y:S02]  /*b650*/  SHFL.DOWN PT, R64, R43, 0x2, R63 ;  /* 0x084000002b407989 */ /* 0x00042400000e003f */
.L_x_2645:
[----:B------:R-:W-:Y:S01]  /*b660*/  ISETP.GT.AND P3, PT, R29, R63, PT ;  /* 0x0000003f1d00720c */ /* 0x000fe20003f64270 */
[----:B------:R-:W-:-:S12]  /*b670*/  BSSY.RECONVERGENT B0, `(.L_x_2309) ;  /* 0x000000d000007945 */ /* 0x000fd80003800200 */
[----:B------:R-:W-:Y:S05]  /*b680*/  @P3 BRA `(.L_x_2310) ;  /* 0x00000000002c3947 */ /* 0x000fea0003800000 */
[----:B------:R-:W-:Y:S02]  /*b690*/  ISETP.NE.U32.AND P3, PT, R66, RZ, PT ;  /* 0x000000ff4200720c */ /* 0x000fe40003f65070 */
[----:B------:R-:W-:Y:S02]  /*b6a0*/  IADD3 R61, P4, PT, R61, R66, RZ ;  /* 0x000000423d3d7210 */ /* 0x000fe40007f9e0ff */
[----:B------:R-:W-:-:S03]  /*b6b0*/  ISETP.NE.AND.EX P3, PT, R60, RZ, PT, P3 ;  /* 0x000000ff3c00720c */ /* 0x000fc60003f65330 */
[----:B-1--4-:R-:W-:Y:S02]  /*b6c0*/  IMAD.X R60, R65, 0x1, R60, P4 ;  /* 0x00000001413c7824 */ /* 0x012fe400020e063c */
[----:B------:R-:W-:-:S08]  /*b6d0*/  IMAD.MOV.U32 R66, RZ, RZ, R61 ;  /* 0x000000ffff427224 */ /* 0x000fd000078e003d */
[----:B0-----:R-:W-:Y:S02]  /*b6e0*/  @!P3 IMAD.MOV.U32 R58, RZ, RZ, R67 ;  /* 0x000000ffff3ab224 */ /* 0x001fe400078e0043 */
[----:B------:R-:W-:-:S06]  /*b6f0*/  @!P3 IMAD.MOV.U32 R59, RZ, RZ, R68 ;  /* 0x000000ffff3bb224 */ /* 0x000fcc00078e0044 */
[----:B--2---:R-:W-:Y:S01]  /*b700*/  @!P3 DADD R40, R40, R58 ;  /* 0x000000002828b229 */ /* 0x004fe2000000003a */
[----:B------:R-:W-:Y:S02]  /*b710*/  @!P3 IMAD.MOV.U32 R58, RZ, RZ, R69 ;  /* 0x000000ffff3ab224 */ /* 0x000fe400078e0045 */
[----:B------:R-:W-:-:S06]  /*b720*/  @!P3 IMAD.MOV.U32 R59, RZ, RZ, R64 ;  /* 0x000000ffff3bb224 */ /* 0x000fcc00078e0040 */
[----:B------:R-:W-:-:S11]  /*b730*/  @!P3 DADD R42, R42, R58 ;  /* 0x000000002a2ab229 */ /* 0x000fd6000000003a */
.L_x_2310:
[----:B------:R-:W-:Y:S05]  /*b740*/  BSYNC.RECONVERGENT B0 ;  /* 0x0000000000007941 */ /* 0x000fea0003800200 */
.L_x_2309:
[----:B------:R-:W-:-:S03]  /*b750*/  UMOV UR5, 0xffffffff ;  /* 0xffffffff00057882 */ /* 0x000fc60000000000 */
[----:B------:R-:W-:Y:S05]  /*b760*/  BRA.DIV UR5, `(.L_x_2311) ;  /* 0x0000005e051c7947 */ /* 0x000fea000b800000 */
[----:B------:R0:W0:Y:S04]  /*b770*/  SHFL.DOWN PT, R61, R66, 0x4, R63 ;  /* 0x08800000423d7989 */ /* 0x00002800000e003f */
[----:B----4-:R4:W0:Y:S02]  /*b780*/  SHFL.DOWN PT, R65, R60, 0x4, R63 ;  /* 0x088000003c417989 */ /* 0x01082400000e003f */
.L_x_2649:
[----:B------:R-:W-:-:S03]  /*b790*/  UMOV UR5, 0xffffffff ;  /* 0xffffffff00057882 */ /* 0x000fc60000000000 */
[----:B------:R-:W-:Y:S05]  /*b7a0*/  BRA.DIV UR5, `(.L_x_2312) ;  /* 0x0000005e05507947 */ /* 0x000fea000b800000 */
.L_x_2652:
[----:B------:R-:W-:-:S03]  /*b7b0*/  UMOV UR5, 0xffffffff ;  /* 0xffffffff00057882 */ /* 0x000fc60000000000 */
[----:B------:R-:W-:Y:S05]  /*b7c0*/  BRA.DIV UR5, `(.L_x_2313) ;  /* 0x0000005e056c7947 */ /* 0x000fea000b800000 */
.L_x_2655:
[----:B------:R-:W-:-:S03]  /*b7d0*/  UMOV UR5, 0xffffffff ;  /* 0xffffffff00057882 */ /* 0x000fc60000000000 */
[----:B------:R-:W-:Y:S05]  /*b7e0*/  BRA.DIV UR5, `(.L_x_2314) ;  /* 0x0000005e05887947 */ /* 0x000fea000b800000 */
[----:B0-----:R0:W0:Y:S04]  /*b7f0*/  SHFL.DOWN PT, R67, R40, 0x4, R63 ;  /* 0x0880000028437989 */ /* 0x00102800000e003f */
[----:B------:R0:W0:Y:S04]  /*b800*/  SHFL.DOWN PT, R68, R41, 0x4, R63 ;  /* 0x0880000029447989 */ /* 0x00002800000e003f */
[----:B------:R0:W0:Y:S04]  /*b810*/  SHFL.DOWN PT, R69, R42, 0x4, R63 ;  /* 0x088000002a457989 */ /* 0x00002800000e003f */
[----:B------:R0:W0:Y:S02]  /*b820*/  SHFL.DOWN PT, R64, R43, 0x4, R63 ;  /* 0x088000002b407989 */ /* 0x00002400000e003f */
.L_x_2661:
        /* <DEDUP_REMOVED lines=14> */
.L_x_2316:
[----:B------:R-:W-:Y:S05]  /*b910*/  BSYNC.RECONVERGENT B0 ;  /* 0x0000000000007941 */ /* 0x000fea0003800200 */
.L_x_2315:
[----:B------:R-:W-:-:S03]  /*b920*/  UMOV UR5, 0xffffffff ;  /* 0xffffffff00057882 */ /* 0x000fc60000000000 */
[----:B------:R-:W-:Y:S05]  /*b930*/  BRA.DIV UR5, `(.L_x_2317) ;  /* 0x0000005e059c7947 */ /* 0x000fea000b800000 */
[----:B------:R0:W0:Y:S04]  /*b940*/  SHFL.DOWN PT, R61, R66, 0x8, R63 ;  /* 0x09000000423d7989 */ /* 0x00002800000e003f */
[----:B------:R0:W0:Y:S02]  /*b950*/  SHFL.DOWN PT, R65, R60, 0x8, R63 ;  /* 0x090000003c417989 */ /* 0x00002400000e003f */
.L_x_2665:
[----:B------:R-:W-:-:S03]  /*b960*/  UMOV UR5, 0xffffffff ;  /* 0xffffffff00057882 */ /* 0x000fc60000000000 */
[----:B------:R-:W-:Y:S05]  /*b970*/  BRA.DIV UR5, `(.L_x_2318) ;  /* 0x0000005e05d07947 */ /* 0x000fea000b800000 */
.L_x_2668:
[----:B------:R-:W-:-:S03]  /*b980*/  UMOV UR5, 0xffffffff ;  /* 0xffffffff00057882 */ /* 0x000fc60000000000 */
[----:B------:R-:W-:Y:S05]  /*b990*/  BRA.DIV UR5, `(.L_x_2319) ;  /* 0x0000005e05ec7947 */ /* 0x000fea000b800000 */
.L_x_2671:
[----:B------:R-:W-:-:S03]  /*b9a0*/  UMOV UR5, 0xffffffff ;  /* 0xffffffff00057882 */ /* 0x000fc60000000000 */
[----:B------:R-:W-:Y:S05]  /*b9b0*/  BRA.DIV UR5, `(.L_x_2320) ;  /* 0x0000006205087947 */ /* 0x000fea000b800000 */
[----:B0-----:R0:W0:Y:S04]  /*b9c0*/  SHFL.DOWN PT, R67, R40, 0x8, R63 ;  /* 0x0900000028437989 */ /* 0x00102800000e003f */
[----:B------:R0:W0:Y:S04]  /*b9d0*/  SHFL.DOWN PT, R68, R41, 0x8, R63 ;  /* 0x0900000029447989 */ /* 0x00002800000e003f */
[----:B------:R0:W0:Y:S04]  /*b9e0*/  SHFL.DOWN PT, R69, R42, 0x8, R63 ;  /* 0x090000002a457989 */ /* 0x00002800000e003f */
[----:B------:R0:W0:Y:S02]  /*b9f0*/  SHFL.DOWN PT, R64, R43, 0x8, R63 ;  /* 0x090000002b407989 */ /* 0x00002400000e003f */
.L_x_2677:
        /* <DEDUP_REMOVED lines=14> */
.L_x_2322:
[----:B------:R-:W-:Y:S05]  /*bae0*/  BSYNC.RECONVERGENT B0 ;  /* 0x0000000000007941 */ /* 0x000fea0003800200 */
.L_x_2321:
[----:B------:R-:W-:-:S03]  /*baf0*/  UMOV UR5, 0xffffffff ;  /* 0xffffffff00057882 */ /* 0x000fc60000000000 */
[----:B------:R-:W-:Y:S05]  /*bb00*/  BRA.DIV UR5, `(.L_x_2323) ;  /* 0x00000062051c7947 */ /* 0x000fea000b800000 */
[----:B------:R0:W0:Y:S04]  /*bb10*/  SHFL.DOWN PT, R61, R66, 0x10, R63 ;  /* 0x0a000000423d7989 */ /* 0x00002800000e003f */
[----:B------:R0:W0:Y:S02]  /*bb20*/  SHFL.DOWN PT, R65, R60, 0x10, R63 ;  /* 0x0a0000003c417989 */ /* 0x00002400000e003f */
.L_x_2681:
[----:B------:R-:W-:-:S03]  /*bb30*/  UMOV UR5, 0xffffffff ;  /* 0xffffffff00057882 */ /* 0x000fc60000000000 */
[----:B------:R-:W-:Y:S05]  /*bb40*/  BRA.DIV UR5, `(.L_x_2324) ;  /* 0x0000006205507947 */ /* 0x000fea000b800000 */
.L_x_2684:
[----:B------:R-:W-:-:S03]  /*bb50*/  UMOV UR5, 0xffffffff ;  /* 0xffffffff00057882 */ /* 0x000fc60000000000 */
[----:B------:R-:W-:Y:S05]  /*bb60*/  BRA.DIV UR5, `(.L_x_2325) ;  /* 0x00000062056c7947 */ /* 0x000fea000b800000 */
.L_x_2687:
[----:B------:R-:W-:-:S03]  /*bb70*/  UMOV UR5, 0xffffffff ;  /* 0xffffffff00057882 */ /* 0x000fc60000000000 */
[----:B------:R-:W-:Y:S05]  /*bb80*/  BRA.DIV UR5, `(.L_x_2326) ;  /* 0x0000006205887947 */ /* 0x000fea000b800000 */
[----:B0-----:R0:W0:Y:S04]  /*bb90*/  SHFL.DOWN PT, R67, R40, 0x10, R63 ;  /* 0x0a00000028437989 */ /* 0x00102800000e003f */
[----:B------:R0:W0:Y:S04]  /*bba0*/  SHFL.DOWN PT, R68, R41, 0x10, R63 ;  /* 0x0a00000029447989 */ /* 0x00002800000e003f */
[----:B------:R0:W0:Y:S04]  /*bbb0*/  SHFL.DOWN PT, R69, R42, 0x10, R63 ;  /* 0x0a0000002a457989 */ /* 0x00002800000e003f */
[----:B------:R0:W0:Y:S02]  /*bbc0*/  SHFL.DOWN PT, R64, R43, 0x10, R63 ;  /* 0x0a0000002b407989 */ /* 0x00002400000e003f */
.L_x_2693:
[----:B------:R-:W-:Y:S01]  /*bbd0*/  ISETP.GT.AND P3, PT, R52, R63, PT ;  /* 0x0000003f3400720c */ /* 0x000fe20003f64270 */
[----:B------:R-:W-:-:S12]  /*bbe0*/  BSSY.RECONVERGENT B0, `(.L_x_2327) ;  /* 0x000000c000007945 */ /* 0x000fd80003800200 */
[----:B------:R-:W-:Y:S05]  /*bbf0*/  @P3 BRA `(.L_x_2328) ;  /* 0x0000000000283947 */ /* 0x000fea0003800000 */
[----:B------:R-:W-:Y:S02]  /*bc00*/  ISETP.NE.U32.AND P3, PT, R66, RZ, PT ;  /* 0x000000ff4200720c */ /* 0x000fe40003f65070 */
[----:B-1----:R-:W-:Y:S02]  /*bc10*/  IADD3 R66, P4, PT, R61, R66, RZ ;  /* 0x000000423d427210 */ /* 0x002fe40007f9e0ff */
[----:B------:R-:W-:-:S03]  /*bc20*/  ISETP.NE.AND.EX P3, PT, R60, RZ, PT, P3 ;  /* 0x000000ff3c00720c */ /* 0x000fc60003f65330 */
[----:B----4-:R-:W-:-:S10]  /*bc30*/  IMAD.X R60, R65, 0x1, R60, P4 ;  /* 0x00000001413c7824 */ /* 0x010fd400020e063c */
[----:B0-----:R-:W-:Y:S02]  /*bc40*/  @!P3 IMAD.MOV.U32 R58, RZ, RZ, R67 ;  /* 0x000000ffff3ab224 */ /* 0x001fe400078e0043 */
[----:B------:R-:W-:-:S06]  /*bc50*/  @!P3 IMAD.MOV.U32 R59, RZ, RZ, R68 ;  /* 0x000000ffff3bb224 */ /* 0x000fcc00078e0044 */
[----:B--2---:R-:W-:Y:S01]  /*bc60*/  @!P3 DADD R40, R40, R58 ;  /* 0x000000002828b229 */ /* 0x004fe2000000003a */
[----:B------:R-:W-:Y:S02]  /*bc70*/  @!P3 IMAD.MOV.U32 R58, RZ, RZ, R69 ;  /* 0x000000ffff3ab224 */ /* 0x000fe400078e0045 */
[----:B------:R-:W-:-:S06]  /*bc80*/  @!P3 IMAD.MOV.U32 R59, RZ, RZ, R64 ;  /* 0x000000ffff3bb224 */ /* 0x000fcc00078e0040 */
[----:B------:R-:W-:-:S11]  /*bc90*/  @!P3 DADD R42, R42, R58 ;  /* 0x000000002a2ab229 */ /* 0x000fd6000000003a */
.L_x_2328:
[----:B------:R-:W-:Y:S05]  /*bca0*/  BSYNC.RECONVERGENT B0 ;  /* 0x0000000000007941 */ /* 0x000fea0003800200 */
.L_x_2327:
[----:B0-2---:R-:W-:Y:S01]  /*bcb0*/  DADD R40, R40, R20 ;  /* 0x0000000028287229 */ /* 0x005fe20000000014 */
        /* <DEDUP_REMOVED lines=14> */
.L_x_2696:
[----:B------:R-:W-:Y:S05]  /*bda0*/  @P3 BRA `(.L_x_2330) ;  /* 0xfffffff0006c3947 */ /* 0x000fea000383ffff */
.L_x_2293:
[----:B------:R-:W5:Y:S01]  /*bdb0*/  S2R R2, SR_LANEID ;  /* 0x0000000000027919 */ /* 0x000f620000000000 */
[----:B------:R-:W-:Y:S01]  /*bdc0*/  BSSY.RECONVERGENT B0, `(.L_x_2331) ;  /* 0x000002b000007945 */ /* 0x000fe20003800200 */
[----:B-----5:R-:W-:Y:S02]  /*bdd0*/  ISETP.NE.AND P4, PT, R2, RZ, PT ;  /* 0x000000ff0200720c */ /* 0x020fe40003f85270 */
[----:B------:R-:W5:Y:S11]  /*bde0*/  S2R R2, SR_TID.X ;  /* 0x0000000000027919 */ /* 0x000f760000002100 */
[----:B0--3--:R-:W0:Y:S01]  /*bdf0*/  @!P4 S2R R25, SR_CgaCtaId ;  /* 0x000000000019c919 */ /* 0x009e220000008800 */
[----:B-----5:R-:W-:-:S02]  /*be00*/  ISETP.NE.AND P3, PT, R2, RZ, PT ;  /* 0x000000ff0200720c */ /* 0x020fc40003f65270 */
[----:B------:R-:W-:-:S04]  /*be10*/  @!P4 MOV R2, 0x400 ;  /* 0x000004000002c802 */ /* 0x000fc80000000f00 */
[----:B0-----:R-:W-:-:S07]  /*be20*/  @!P4 LEA R53, R25, R2, 0x18 ;  /* 0x000000021935c211 */ /* 0x001fce00078ec0ff */
[----:B------:R-:W-:Y:S05]  /*be30*/  @P3 BRA `(.L_x_2332) ;  /* 0x00000000008c3947 */ /* 0x000fea0003800000 */
[----:B------:R-:W0:Y:S01]  /*be40*/  S2UR UR6, SR_CgaCtaId ;  /* 0x00000000000679c3 */ /* 0x000e220000008800 */
[----:B------:R-:W-:Y:S01]  /*be50*/  DADD R24, R32, R20 ;  /* 0x0000000020187229 */ /* 0x000fe20000000014 */
[----:B------:R-:W-:Y:S01]  /*be60*/  ISETP.NE.U32.AND P3, PT, R4, RZ, PT ;  /* 0x000000ff0400720c */ /* 0x000fe20003f65070 */
[----:B------:R-:W-:Y:S01]  /*be70*/  DADD R26, R30, R22 ;  /* 0x000000001e1a7229 */ /* 0x000fe20000000016 */
[----:B------:R-:W-:Y:S01]  /*be80*/  UMOV UR5, 0x400 ;  /* 0x0000040000057882 */ /* 0x000fe20000000000 */
[----:B------:R-:W-:Y:S01]  /*be90*/  IMAD.MOV.U32 R51, RZ, RZ, 0x65 ;  /* 0x00000065ff337424 */ /* 0x000fe200078e00ff */
[----:B------:R-:W-:Y:S02]  /*bea0*/  ISETP.NE.AND.EX P3, PT, R3, RZ, PT, P3 ;  /* 0x000000ff0300720c */ /* 0x000fe40003f65330 */
[----:B------:R-:W3:Y:S03]  /*beb0*/  LDC.64 R40, c[0x0][0x3b8] ;  /* 0x0000ee00ff287b82 */ /* 0x000ee60000000a00 */
[----:B------:R-:W-:-:S02]  /*bec0*/  FSEL R29, R24, R32, !P3 ;  /* 0x00000020181d7208 */ /* 0x000fc40005800000 */
[----:B------:R-:W-:Y:S02]  /*bed0*/  IADD3 R24, P5, PT, R46, R4, RZ ;  /* 0x000000042e187210 */ /* 0x000fe40007fbe0ff */
[----:B------:R-:W-:Y:S01]  /*bee0*/  FSEL R32, R25, R33, !P3 ;  /* 0x0000002119207208 */ /* 0x000fe20005800000 */
[----:B------:R-:W5:Y:S01]  /*bef0*/  LDC.64 R42, c[0x0][0x3a8] ;  /* 0x0000ea00ff2a7b82 */ /* 0x000f620000000a00 */
[----:B------:R-:W-:Y:S01]  /*bf00*/  FSEL R4, R26, R30, !P3 ;  /* 0x0000001e1a047208 */ /* 0x000fe20005800000 */
[----:B------:R-:W-:Y:S01]  /*bf10*/  IMAD.X R25, R47, 0x1, R3, P5 ;  /* 0x000000012f197824 */ /* 0x000fe200028e0603 */
[----:B------:R-:W-:Y:S02]  /*bf20*/  FSEL R33, R27, R31, !P3 ;  /* 0x0000001f1b217208 */ /* 0x000fe40005800000 */
[----:B------:R-:W-:Y:S01]  /*bf30*/  CS2R R26, SRZ ;  /* 0x00000000001a7805 */ /* 0x000fe2000001ff00 */
[----:B0-----:R-:W-:Y:S01]  /*bf40*/  ULEA UR5, UR6, UR5, 0x18 ;  /* 0x0000000506057291 */ /* 0x001fe2000f8ec0ff */
[----:B---3--:R-:W-:-:S04]  /*bf50*/  IMAD.WIDE.U32 R2, R0, 0x20, R40 ;  /* 0x0000002000027825 */ /* 0x008fc800078e0028 */
[----:B------:R-:W-:Y:S01]  /*bf60*/  IMAD.MOV.U32 R40, RZ, RZ, R29 ;  /* 0x000000ffff287224 */ /* 0x000fe200078e001d */
[----:B------:R0:W-:Y:S01]  /*bf70*/  ST.E.128.STRONG.GPU desc[UR8][R2.64+0x400], R24 ;  /* 0x0004001802007985 */ /* 0x0001e2000c10fd08 */
[----:B------:R-:W-:Y:S02]  /*bf80*/  IMAD.MOV.U32 R41, RZ, RZ, R32 ;  /* 0x000000ffff297224 */ /* 0x000fe400078e0020 */
[----:B-----5:R-:W-:-:S04]  /*bf90*/  IMAD.WIDE.U32 R30, R0, 0x4, R42 ;  /* 0x00000004001e7825 */ /* 0x020fc800078e002a */
[----:B------:R-:W-:Y:S02]  /*bfa0*/  IMAD.MOV.U32 R42, RZ, RZ, R4 ;  /* 0x000000ffff2a7224 */ /* 0x000fe400078e0004 */
[----:B------:R-:W-:-:S05]  /*bfb0*/  IMAD.MOV.U32 R43, RZ, RZ, R33 ;  /* 0x000000ffff2b7224 */ /* 0x000fca00078e0021 */
        /* <DEDUP_REMOVED lines=11> */
.L_x_2332:
[----:B------:R-:W-:Y:S05]  /*c070*/  BSYNC.RECONVERGENT B0 ;  /* 0x0000000000007941 */ /* 0x000fea0003800200 */
.L_x_2331:
        /* <DEDUP_REMOVED lines=8> */
[----:B------:R-:W-:-:S07]  /*c100*/  @!P4 IMAD.MOV.U32 R19, RZ, RZ, R23 ;  /* 0x000000ffff13c224 */ /* 0x000fce00078e0017 */
.L_x_2252:
[----:B------:R-:W5:Y:S01]  /*c110*/  S2R R0, SR_TID.X ;  /* 0x0000000000007919 */ /* 0x000f620000002100 */
[----:B------:R-:W-:Y:S05]  /*c120*/  WARPSYNC.ALL ;  /* 0x0000000000007948 */ /* 0x000fea0003800000 */
[----:B------:R-:W-:Y:S06]  /*c130*/  BAR.SYNC.DEFER_BLOCKING 0x0 ;  /* 0x0000000000007b1d */ /* 0x000fec0000010000 */
[----:B------:R-:W-:Y:S01]  /*c140*/  BSSY.RECONVERGENT B0, `(.L_x_2333) ;  /* 0x000000e000007945 */ /* 0x000fe20003800200 */
[----:B-----5:R-:W-:-:S13]  /*c150*/  ISETP.NE.AND P3, PT, R0, RZ, PT ;  /* 0x000000ff0000720c */ /* 0x020fda0003f65270 */
[----:B------:R-:W-:Y:S05]  /*c160*/  @!P3 BRA `(.L_x_2334) ;  /* 0x00000000002cb947 */ /* 0x000fea0003800000 */
[----:B------:R-:W5:Y:S01]  /*c170*/  S2UR UR6, SR_CgaCtaId ;  /* 0x00000000000679c3 */ /* 0x000f620000008800 */
[----:B------:R-:W-:Y:S01]  /*c180*/  ISETP.NE.U32.AND P3, PT, R6, RZ, PT ;  /* 0x000000ff0600720c */ /* 0x000fe20003f65070 */
[----:B------:R-:W-:-:S03]  /*c190*/  UMOV UR5, 0x400 ;  /* 0x0000040000057882 */ /* 0x000fc60000000000 */
[----:B------:R-:W-:Y:S01]  /*c1a0*/  ISETP.NE.AND.EX P3, PT, R5, RZ, PT, P3 ;  /* 0x000000ff0500720c */ /* 0x000fe20003f65330 */
[----:B-----5:R-:W-:-:S09]  /*c1b0*/  ULEA UR5, UR6, UR5, 0x18 ;  /* 0x0000000506057291 */ /* 0x020fd2000f8ec0ff */
[----:B0-----:R-:W0:Y:S04]  /*c1c0*/  LDS.64 R2, [UR5+0x110] ;  /* 0x00011005ff027984 */ /* 0x001e280008000a00 */
[----:B--234-:R-:W2:Y:S01]  /*c1d0*/  @!P3 LDS.128 R20, [UR5+0x120] ;  /* 0x00012005ff14b984 */ /* 0x01cea20008000c00 */
[----:B0-----:R-:W-:Y:S01]  /*c1e0*/  IADD3 R6, P4, PT, R2, R6, RZ ;  /* 0x0000000602067210 */ /* 0x001fe20007f9e0ff */
[----:B--2---:R-:W-:-:S04]  /*c1f0*/  @!P3 DADD R16, R16, R20 ;  /* 0x000000001010b229 */ /* 0x004fc80000000014 */
[----:B------:R-:W-:Y:S01]  /*c200*/  IMAD.X R5, R3, 0x1, R5, P4 ;  /* 0x0000000103057824 */ /* 0x000fe200020e0605 */
[----:B------:R-:W-:-:S11]  /*c210*/  @!P3 DADD R18, R18, R22 ;  /* 0x000000001212b229 */ /* 0x000fd60000000016 */
.L_x_2334:
[----:B------:R-:W-:Y:S05]  /*c220*/  BSYNC.RECONVERGENT B0 ;  /* 0x0000000000007941 */ /* 0x000fea0003800200 */
.L_x_2333:
[----:B------:R-:W5:Y:S01]  /*c230*/  S2UR UR5, SR_CgaCtaId ;  /* 0x00000000000579c3 */ /* 0x000f620000008800 */
[----:B------:R-:W-:Y:S01]  /*c240*/  UMOV UR4, 0x400 ;  /* 0x0000040000047882 */ /* 0x000fe20000000000 */
[----:B0-----:R-:W-:Y:S01]  /*c250*/  DADD R26, R8, R16 ;  /* 0x00000000081a7229 */ /* 0x001fe20000000010 */
[----:B------:R-:W-:Y:S01]  /*c260*/  SEL R4, RZ, 0x1, !P2 ;  /* 0x00000001ff047807 */ /* 0x000fe20005000000 */
[----:B------:R-:W-:Y:S01]  /*c270*/  DADD R30, R10, R18 ;  /* 0x000000000a1e7229 */ /* 0x000fe20000000012 */
[----:B------:R-:W-:Y:S01]  /*c280*/  SEL R29, RZ, 0x1, !P0 ;  /* 0x00000001ff1d7807 */ /* 0x000fe20004000000 */
[----:B------:R-:W-:Y:S01]  /*c290*/  BSSY.RECONVERGENT B0, `(.L_x_2335) ;  /* 0x000009c000007945 */ /* 0x000fe20003800200 */
[----:B------:R-:W-:Y:S02]  /*c2a0*/  SEL R33, RZ, 0x1, !P2 ;  /* 0x00000001ff217807 */ /* 0x000fe40005000000 */
[----:B------:R-:W-:-:S03]  /*c2b0*/  IADD3 R29, P4, PT, R29, R4, RZ ;  /* 0x000000041d1d7210 */ /* 0x000fc60007f9e0ff */
[----:B------:R-:W-:Y:S02]  /*c2c0*/  FSEL R8, R8, R26, P2 ;  /* 0x0000001a08087208 */ /* 0x000fe40001000000 */
[----:B------:R-:W-:Y:S01]  /*c2d0*/  FSEL R9, R9, R27, P2 ;  /* 0x0000001b09097208 */ /* 0x000fe20001000000 */
[----:B------:R-:W-:Y:S01]  /*c2e0*/  IMAD.X R4, RZ, RZ, RZ, P4 ;  /* 0x000000ffff047224 */ /* 0x000fe200020e06ff */
[----:B------:R-:W-:Y:S02]  /*c2f0*/  FSEL R10, R10, R30, P2 ;  /* 0x0000001e0a0a7208 */ /* 0x000fe40001000000 */
[----:B------:R-:W-:Y:S02]  /*c300*/  FSEL R11, R11, R31, P2 ;  /* 0x0000001f0b0b7208 */ /* 0x000fe40001000000 */
[----:B------:R-:W-:Y:S01]  /*c310*/  DADD R26, R12, R8 ;  /* 0x000000000c1a7229 */ /* 0x000fe20000000008 */
[----:B------:R-:W-:Y:S01]  /*c320*/  IADD3 R29, P5, PT, R6, R29, RZ ;  /* 0x0000001d061d7210 */ /* 0x000fe20007fbe0ff */
[----:B-----5:R-:W-:-:S02]  /*c330*/  ULEA UR4, UR5, UR4, 0x18 ;  /* 0x0000000405047291 */ /* 0x020fc4000f8ec0ff */
[----:B------:R-:W-:-:S06]  /*c340*/  DADD R30, R14, R10 ;  /* 0x000000000e1e7229 */ /* 0x000fcc000000000a */
[----:B------:R-:W-:Y:S02]  /*c350*/  FSEL R13, R13, R27, P0 ;  /* 0x0000001b0d0d7208 */ /* 0x000fe40000000000 */
[----:B------:R-:W-:Y:S01]  /*c360*/  IADD3 R27, P6, PT, R6, R33, RZ ;  /* 0x00000021061b7210 */ /* 0x000fe20007fde0ff */
[----:B------:R-:W0:Y:S01]  /*c370*/  LDS.64 R2, [UR4+0x190] ;  /* 0x00019004ff027984 */ /* 0x000e220008000a00 */
[----:B------:R-:W-:Y:S02]  /*c380*/  FSEL R12, R12, R26, P0 ;  /* 0x0000001a0c0c7208 */ /* 0x000fe40000000000 */
[----:B------:R-:W-:Y:S01]  /*c390*/  FSEL R14, R14, R30, P0 ;  /* 0x0000001e0e0e7208 */ /* 0x000fe20000000000 */
[----:B------:R-:W1:Y:S01]  /*c3a0*/  LDS.64 R24, [UR4+0x170] ;  /* 0x00017004ff187984 */ /* 0x000e620008000a00 */
[----:B------:R-:W-:Y:S01]  /*c3b0*/  FSEL R15, R15, R31, P0 ;  /* 0x0000001f0f0f7208 */ /* 0x000fe20000000000 */
[----:B------:R-:W-:Y:S02]  /*c3c0*/  IMAD.X R30, R5, 0x1, R4, P5 ;  /* 0x00000001051e7824 */ /* 0x000fe400028e0604 */
[----:B--234-:R-:W2:Y:S01]  /*c3d0*/  LDS.128 R20, [UR4+0x180] ;  /* 0x00018004ff147984 */ /* 0x01cea20008000c00 */
[----:B------:R-:W-:Y:S01]  /*c3e0*/  IMAD.X R26, RZ, RZ, R5, P6 ;  /* 0x000000ffff1a7224 */ /* 0x000fe200030e0605 */
[----:B0-----:R-:W-:-:S04]  /*c3f0*/  ISETP.GE.U32.AND P3, PT, R2, 0x101, PT ;  /* 0x000001010200780c */ /* 0x001fc80003f66070 */
[----:B------:R-:W-:-:S13]  /*c400*/  ISETP.GE.AND.EX P3, PT, R3, RZ, PT, P3 ;  /* 0x000000ff0300720c */ /* 0x000fda0003f66330 */
[----:B-12---:R-:W-:Y:S05]  /*c410*/  @!P3 BRA `(.L_x_2336) ;  /* 0x00000004009cb947 */ /* 0x006fea0003800000 */
[----:B------:R-:W0:Y:S01]  /*c420*/  LDS.64 R4, [UR4+0x150] ;  /* 0x00015004ff047984 */ /* 0x000e220008000a00 */
[----:B------:R-:W1:Y:S01]  /*c430*/  LDCU.128 UR16, c[0x0][0x390] ;  /* 0x00007200ff1077ac */ /* 0x000e620008000c00 */
[----:B------:R-:W-:Y:S01]  /*c440*/  BSSY.RECONVERGENT B1, `(.L_x_2337) ;  /* 0x0000063000017945 */ /* 0x000fe20003800200 */
[--C-:B0-----:R-:W-:Y:S02]  /*c450*/  @P2 IMAD.IADD R6, R6, 0x1, -R4.reuse ;  /* 0x0000000106062824 */ /* 0x101fe400078e0a04 */
[--C-:B------:R-:W-:Y:S02]  /*c460*/  @P0 IMAD.IADD R26, R27, 0x1, -R4.reuse ;  /* 0x000000011b1a0824 */ /* 0x100fe400078e0a04 */
[----:B------:R-:W-:Y:S01]  /*c470*/  @P1 IMAD.IADD R30, R29, 0x1, -R4 ;  /* 0x000000011d1e1824 */ /* 0x000fe200078e0a04 */
[----:B------:R-:W-:Y:S01]  /*c480*/  @P2 LEA R27, R6, UR4, 0x5 ;  /* 0x00000004061b2c11 */ /* 0x000fe2000f8e28ff */
[----:B------:R-:W-:Y:S01]  /*c490*/  BAR.SYNC.DEFER_BLOCKING 0x0 ;  /* 0x0000000000007b1d */ /* 0x000fe20000010000 */
[----:B------:R-:W-:-:S02]  /*c4a0*/  @P0 LEA R29, R26, UR4, 0x5 ;  /* 0x000000041a1d0c11 */ /* 0x000fc4000f8e28ff */
[----:B------:R-:W-:-:S03]  /*c4b0*/  @P1 LEA R31, R30, UR4, 0x5 ;  /* 0x000000041e1f1c11 */ /* 0x000fc6000f8e28ff */
        /* <DEDUP_REMOVED lines=9> */
[----:B-1----:R-:W-:Y:S05]  /*c550*/  @!P0 BRA `(.L_x_2338) ;  /* 0x0000000400448947 */ /* 0x002fea0003800000 */
[----:B0-----:R-:W-:Y:S01]  /*c560*/  IMAD.MOV.U32 R27, RZ, RZ, R0 ;  /* 0x000000ffff1b7224 */ /* 0x001fe200078e0000 */
        /* <DEDUP_REMOVED lines=27> */
.L_x_2341:
        /* <DEDUP_REMOVED lines=18> */
.L_x_2340:
[----:B------:R-:W-:Y:S05]  /*c840*/  BSYNC.RECONVERGENT B2 ;  /* 0x0000000000027941 */ /* 0x000fea0003800200 */
.L_x_2339:
[----:B------:R-:W-:Y:S05]  /*c850*/  @!P0 BRA `(.L_x_2338) ;  /* 0x0000000000848947 */ /* 0x000fea0003800000 */
.L_x_2342:
[C---:B------:R-:W-:Y:S02]  /*c860*/  LEA R6, R27.reuse, UR4, 0x5 ;  /* 0x000000041b067c11 */ /* 0x040fe4000f8e28ff */
[----:B0-----:R-:W-:Y:S01]  /*c870*/  IADD3 R43, P0, PT, R4, R27, RZ ;  /* 0x0000001b042b7210 */ /* 0x001fe20007f1e0ff */
[----:B------:R-:W-:Y:S02]  /*c880*/  VIADD R27, R27, 0x400 ;  /* 0x000004001b1b7836 */ /* 0x000fe40000000000 */
[----:B------:R-:W1:Y:S01]  /*c890*/  LDS.64 R30, [R6] ;  /* 0x00000000061e7984 */ /* 0x000e620000000a00 */
[----:B------:R-:W-:Y:S01]  /*c8a0*/  LEA R48, P1, R43, UR16, 0x3 ;  /* 0x000000102b307c11 */ /* 0x000fe2000f8218ff */
[----:B------:R-:W-:Y:S01]  /*c8b0*/  IMAD.X R26, R5, 0x1, R49, P0 ;  /* 0x00000001051a7824 */ /* 0x000fe200000e0631 */
[C---:B------:R-:W-:Y:S01]  /*c8c0*/  LEA R50, P2, R43.reuse, UR18, 0x4 ;  /* 0x000000122b327c11 */ /* 0x040fe2000f8420ff */
[----:B0-----:R-:W0:Y:S01]  /*c8d0*/  LDS.128 R8, [R6+0x10] ;  /* 0x0000100006087984 */ /* 0x001e220000000c00 */
[----:B------:R-:W-:Y:S01]  /*c8e0*/  IMAD.X R42, RZ, RZ, R5, P0 ;  /* 0x000000ffff2a7224 */ /* 0x000fe200000e0605 */
[----:B------:R-:W-:Y:S01]  /*c8f0*/  ISETP.GT.U32.AND P0, PT, R2, R27, PT ;  /* 0x0000001b0200720c */ /* 0x000fe20003f04070 */
[----:B------:R-:W-:Y:S01]  /*c900*/  IMAD.MOV.U32 R40, RZ, RZ, R48 ;  /* 0x000000ffff287224 */ /* 0x000fe200078e0030 */
[----:B------:R-:W2:Y:S01]  /*c910*/  LDS.64 R32, [R6+0x2000] ;  /* 0x0020000006207984 */ /* 0x000ea20000000a00 */
[----:B------:R-:W-:-:S02]  /*c920*/  LEA.HI.X R49, R43, UR17, R26, 0x3, P1 ;  /* 0x000000112b317c11 */ /* 0x000fc400088f1c1a */
[C---:B------:R-:W-:Y:S01]  /*c930*/  LEA.HI.X R51, R43.reuse, UR19, R26, 0x4, P2 ;  /* 0x000000132b337c11 */ /* 0x040fe200090f241a */
[----:B------:R-:W3:Y:S01]  /*c940*/  LDS.128 R16, [R6+0x2010] ;  /* 0x0020100006107984 */ /* 0x000ee20000000c00 */
[C-C-:B------:R-:W-:Y:S02]  /*c950*/  LEA.HI.X R41, R43.reuse, UR17, R42.reuse, 0x3, P1 ;  /* 0x000000112b297c11 */ /* 0x140fe400088f1c2a */
[----:B------:R-:W-:Y:S01]  /*c960*/  LEA.HI.X R43, R43, UR19, R42, 0x4, P2 ;  /* 0x000000132b2b7c11 */ /* 0x000fe200090f242a */
[----:B------:R-:W4:Y:S01]  /*c970*/  LDS.64 R44, [R6+0x4000] ;  /* 0x00400000062c7984 */ /* 0x000f220000000a00 */
[----:B------:R-:W-:Y:S01]  /*c980*/  IMAD.MOV.U32 R42, RZ, RZ, R50 ;  /* 0x000000ffff2a7224 */ /* 0x000fe200078e0032 */
[----:B------:R-:W-:Y:S02]  /*c990*/  ISETP.GT.U32.AND.EX P0, PT, R3, RZ, PT, P0 ;  /* 0x000000ff0300720c */ /* 0x000fe40003f04100 */
[----:B------:R-:W5:Y:S04]  /*c9a0*/  LDS.128 R12, [R6+0x4010] ;  /* 0x00401000060c7984 */ /* 0x000f680000000c00 */
[----:B------:R-:W5:Y:S04]  /*c9b0*/  LDS.64 R46, [R6+0x6000] ;  /* 0x00600000062e7984 */ /* 0x000f680000000a00 */
[----:B------:R-:W5:Y:S04]  /*c9c0*/  LDS.128 R36, [R6+0x6010] ;  /* 0x0060100006247984 */ /* 0x000f680000000c00 */
[----:B-1----:R1:W-:Y:S04]  /*c9d0*/  STG.E.64 desc[UR8][R48.64], R30 ;  /* 0x0000001e30007986 */ /* 0x0023e8000c101b08 */
[----:B0-----:R0:W-:Y:S04]  /*c9e0*/  STG.E.128 desc[UR8][R50.64], R8 ;  /* 0x0000000832007986 */ /* 0x0011e8000c101d08 */
[----:B--2---:R0:W-:Y:S04]  /*c9f0*/  STG.E.64 desc[UR8][R40.64+0x800], R32 ;  /* 0x0008002028007986 */ /* 0x0041e8000c101b08 */
[----:B---3--:R0:W-:Y:S01]  /*ca00*/  STG.E.128 desc[UR8][R42.64+0x1000], R16 ;  /* 0x001000102a007986 */ /* 0x0081e2000c101d08 */
[----:B-1----:R-:W-:-:S03]  /*ca10*/  IMAD.MOV.U32 R49, RZ, RZ, RZ ;  /* 0x000000ffff317224 */ /* 0x002fc600078e00ff */
[----:B----4-:R0:W-:Y:S04]  /*ca20*/  STG.E.64 desc[UR8][R40.64+0x1000], R44 ;  /* 0x0010002c28007986 */ /* 0x0101e8000c101b08 */
[----:B-----5:R0:W-:Y:S04]  /*ca30*/  STG.E.128 desc[UR8][R42.64+0x2000], R12 ;  /* 0x0020000c2a007986 */ /* 0x0201e8000c101d08 */
[----:B------:R0:W-:Y:S04]  /*ca40*/  STG.E.64 desc[UR8][R40.64+0x1800], R46 ;  /* 0x0018002e28007986 */ /* 0x0001e8000c101b08 */
[----:B------:R0:W-:Y:S01]  /*ca50*/  STG.E.128 desc[UR8][R42.64+0x3000], R36 ;  /* 0x003000242a007986 */ /* 0x0001e2000c101d08 */
[----:B------:R-:W-:Y:S05]  /*ca60*/  @P0 BRA `(.L_x_2342) ;  /* 0xfffffffc007c0947 */ /* 0x000fea000383ffff */
.L_x_2338:
[----:B------:R-:W-:Y:S05]  /*ca70*/  BSYNC.RECONVERGENT B1 ;  /* 0x0000000000017941 */ /* 0x000fea0003800200 */
.L_x_2337:
[----:B------:R-:W-:Y:S05]  /*ca80*/  BRA `(.L_x_2343) ;  /* 0x0000000000707947 */ /* 0x000fea0003800000 */
.L_x_2336:
        /* <DEDUP_REMOVED lines=9> */
.L_x_2345:
[----:B------:R-:W-:Y:S05]  /*cb20*/  BSYNC.RECONVERGENT B1 ;  /* 0x0000000000017941 */ /* 0x000fea0003800200 */
.L_x_2344:
        /* <DEDUP_REMOVED lines=9> */
.L_x_2347:
[----:B------:R-:W-:Y:S05]  /*cbc0*/  BSYNC.RECONVERGENT B1 ;  /* 0x0000000000017941 */ /* 0x000fea0003800200 */
.L_x_2346:
        /* <DEDUP_REMOVED lines=8> */
.L_x_2343:
[----:B------:R-:W-:Y:S05]  /*cc50*/  BSYNC.RECONVERGENT B0 ;  /* 0x0000000000007941 */ /* 0x000fea0003800200 */
.L_x_2335:
[----:B------:R-:W-:-:S13]  /*cc60*/  ISETP.NE.AND P0, PT, R0, 0xff, PT ;  /* 0x000000ff0000780c */ /* 0x000fda0003f05270 */
[----:B------:R-:W-:Y:S05]  /*cc70*/  @P0 EXIT ;  /* 0x000000000000094d */ /* 0x000fea0003800000 */
[----:B01----:R-:W0:Y:S01]  /*cc80*/  LDC.64 R8, c[0x0][0x3a0] ;  /* 0x0000e800ff087b82 */ /* 0x003e220000000a00 */
[----:B------:R-:W-:-:S04]  /*cc90*/  ISETP.NE.U32.AND P0, PT, R28, 0x300, PT ;  /* 0x000003001c00780c */ /* 0x000fc80003f05070 */
[----:B------:R-:W-:-:S13]  /*cca0*/  ISETP.NE.AND.EX P0, PT, R7, RZ, PT, P0 ;  /* 0x000000ff0700720c */ /* 0x000fda0003f05300 */
[----:B------:R-:W-:Y:S05]  /*ccb0*/  @P0 BRA `(.L_x_2348) ;  /* 0x0000000000280947 */ /* 0x000fea0003800000 */
[----:B--2---:R-:W1:Y:S08]  /*ccc0*/  LDC.64 R2, c[0x0][0x390] ;  /* 0x0000e400ff027b82 */ /* 0x004e700000000a00 */
        /* <DEDUP_REMOVED lines=9> */
.L_x_2348:
[----:B0-----:R-:W-:Y:S01]  /*cd60*/  STG.E.64 desc[UR8][R8.64], R24 ;  /* 0x0000001808007986 */ /* 0x001fe2000c101b08 */
[----:B------:R-:W-:Y:S05]  /*cd70*/  EXIT ;  /* 0x000000000000794d */ /* 0x000fea0003800000 */
.L_x_2145:
[----:B------:R-:W-:Y:S01]  /*cd80*/  BSSY B0, `(.L_x_2349) ;  /* 0x0000006000007945 */ /* 0x000fe20003800000 */
[----:B------:R-:W-:Y:S01]  /*cd90*/  PLOP3.LUT P3, PT, P0, PT, PT, 0x8, 0x80 ;  /* 0x000000000080781c */ /* 0x000fe2000076e170 */
[----:B------:R-:W-:-:S12]  /*cda0*/  IMAD.MOV.U32 R62, RZ, RZ, -0x1 ;  /* 0xffffffffff3e7424 */ /* 0x000fd800078e00ff */
[----:B---3--:R-:W-:Y:S05]  /*cdb0*/  WARPSYNC.COLLECTIVE R62, `(.L_x_2350) ;  /* 0x000000003e087348 */ /* 0x008fea0003c00000 */
[----:B------:R-:W-:Y:S01]  /*cdc0*/  VOTE.ANY P3, P3 ;  /* 0x0000000000ff7806 */ /* 0x000fe20001860100 */
[----:B---3--:R-:W-:-:S12]  /*cdd0*/  ENDCOLLECTIVE ;  /* 0x000000000000791b */ /* 0x008fd80003800000 */
.L_x_2350:
[----:B------:R-:W-:Y:S05]  /*cde0*/  BSYNC B0 ;  /* 0x0000000000007941 */ /* 0x000fea0003800000 */
.L_x_2349:
[----:B------:R-:W-:Y:S01]  /*cdf0*/  PLOP3.LUT P0, PT, P3, PT, PT, 0x80, 0x8 ;  /* 0x000000000008781c */ /* 0x000fe20001f0f070 */
[----:B------:R-:W-:-:S12]  /*ce00*/  BRA `(.L_x_2351) ;  /* 0xffffff6c00287947 */ /* 0x000fd8000383ffff */
.L_x_2150:
[----:B------:R-:W0:Y:S01]  /*ce10*/  S2R R10, SR_GEMASK ;  /* 0x00000000000a7919 */ /* 0x000e220000003c00 */
[----:B------:R-:W-:Y:S01]  /*ce20*/  BSSY B0, `(.L_x_2352) ;  /* 0x0000006000007945 */ /* 0x000fe20003800000 */
[----:B------:R-:W-:Y:S01]  /*ce30*/  PLOP3.LUT P3, PT, P0, PT, PT, 0x8, 0x80 ;  /* 0x000000000080781c */ /* 0x000fe2000076e170 */
[----:B------:R-:W-:-:S12]  /*ce40*/  IMAD.MOV.U32 R62, RZ, RZ, -0x1 ;  /* 0xffffffffff3e7424 */ /* 0x000fd800078e00ff */
[----:B0--3-5:R-:W-:Y:S05]  /*ce50*/  WARPSYNC.COLLECTIVE R62, `(.L_x_2353) ;  /* 0x000000003e087348 */ /* 0x029fea0003c00000 */
[----:B------:R-:W-:Y:S01]  /*ce60*/  VOTE.ANY R62, PT, P3 ;  /* 0x00000000003e7806 */ /* 0x000fe200018e0100 */
[----:B0--3-5:R-:W-:Y:S06]  /*ce70*/  ENDCOLLECTIVE ;  /* 0x000000000000791b */ /* 0x029fec0003800000 */
.L_x_2353:
[----:B------:R-:W-:Y:S05]  /*ce80*/  BSYNC B0 ;  /* 0x0000000000007941 */ /* 0x000fea0003800000 */
.L_x_2352:
        /* <DEDUP_REMOVED lines=10> */
.L_x_2354:
[----:B------:R-:W-:Y:S02]  /*cf30*/  IMAD.MOV.U32 R59, RZ, RZ, R9 ;  /* 0x000000ffff3b7224 */ /* 0x000fe400078e0009 */
[----:B------:R-:W-:-:S07]  /*cf40*/  IMAD.MOV.U32 R13, RZ, RZ, R64 ;  /* 0x000000ffff0d7224 */ /* 0x000fce00078e0040 */
[----:B------:R-:W-:Y:S05]  /*cf50*/  WARPSYNC.COLLECTIVE R62, `(.L_x_2355) ;  /* 0x000000003e087348 */ /* 0x000fea0003c00000 */
[----:B------:R0:W1:Y:S02]  /*cf60*/  SHFL.DOWN P3, R64, R59, R58, R63 ;  /* 0x0800003a3b407389 */ /* 0x000064000006003f */
[----:B01----:R-:W-:Y:S05]  /*cf70*/  ENDCOLLECTIVE ;  /* 0x000000000000791b */ /* 0x003fea0003800000 */
.L_x_2355:
[----:B------:R-:W-:Y:S01]  /*cf80*/  IMAD.MOV.U32 R12, RZ, RZ, R64 ;  /* 0x000000ffff0c7224 */ /* 0x000fe200078e0040 */
[----:B------:R-:W-:Y:S06]  /*cf90*/  BRA `(.L_x_2356) ;  /* 0xffffff6c008c7947 */ /* 0x000fec000383ffff */
.L_x_2151:
[----:B------:R-:W-:Y:S01]  /*cfa0*/  BSSY B0, `(.L_x_2357) ;  /* 0x0000007000007945 */ /* 0x000fe20003800000 */
[----:B------:R-:W-:Y:S02]  /*cfb0*/  IMAD.MOV.U32 R59, RZ, RZ, R54 ;  /* 0x000000ffff3b7224 */ /* 0x000fe400078e0036 */
[----:B------:R-:W-:Y:S02]  /*cfc0*/  IMAD.MOV.U32 R58, RZ, RZ, 0x1 ;  /* 0x00000001ff3a7424 */ /* 0x000fe400078e00ff */
[----:B------:R-:W-:-:S07]  /*cfd0*/  IMAD.MOV.U32 R62, RZ, RZ, -0x1 ;  /* 0xffffffffff3e7424 */ /* 0x000fce00078e00ff */
[----:B0123-5:R-:W-:Y:S05]  /*cfe0*/  WARPSYNC.COLLECTIVE R62, `(.L_x_2358) ;  /* 0x000000003e087348 */ /* 0x02ffea0003c00000 */
[----:B------:R4:W0:Y:S02]  /*cff0*/  SHFL.DOWN P3, R64, R59, R58, R63 ;  /* 0x0800003a3b407389 */ /* 0x000824000006003f */
[----:B012345:R-:W-:Y:S05]  /*d000*/  ENDCOLLECTIVE ;  /* 0x000000000000791b */ /* 0x03ffea0003800000 */
.L_x_2358:
[----:B------:R-:W-:Y:S05]  /*d010*/  BSYNC B0 ;  /* 0x0000000000007941 */ /* 0x000fea0003800000 */
.L_x_2357:
[----:B------:R-:W-:Y:S05]  /*d020*/  BRA `(.L_x_2359) ;  /* 0xffffff6c00707947 */ /* 0x000fea000383ffff */
.L_x_2152:
[----:B------:R-:W-:Y:S01]  /*d030*/  BSSY B0, `(.L_x_2360) ;  /* 0x0000007000007945 */ /* 0x000fe20003800000 */
[----:B------:R-:W-:Y:S02]  /*d040*/  IMAD.MOV.U32 R59, RZ, RZ, R55 ;  /* 0x000000ffff3b7224 */ /* 0x000fe400078e0037 */
[----:B------:R-:W-:Y:S02]  /*d050*/  IMAD.MOV.U32 R58, RZ, RZ, 0x1 ;  /* 0x00000001ff3a7424 */ /* 0x000fe400078e00ff */
[----:B------:R-:W-:-:S07]  /*d060*/  IMAD.MOV.U32 R62, RZ, RZ, -0x1 ;  /* 0xffffffffff3e7424 */ /* 0x000fce00078e00ff */
[----:B0123-5:R-:W-:Y:S05]  /*d070*/  WARPSYNC.COLLECTIVE R62, `(.L_x_2361) ;  /* 0x000000003e087348 */ /* 0x02ffea0003c00000 */
[----:B------:R4:W0:Y:S02]  /*d080*/  SHFL.DOWN P3, R64, R59, R58, R63 ;  /* 0x0800003a3b407389 */ /* 0x000824000006003f */
[----:B012345:R-:W-:Y:S05]  /*d090*/  ENDCOLLECTIVE ;  /* 0x000000000000791b */ /* 0x03ffea0003800000 */
.L_x_2361:
[----:B------:R-:W-:Y:S05]  /*d0a0*/  BSYNC B0 ;  /* 0x0000000000007941 */ /* 0x000fea0003800000 */
.L_x_2360:
[----:B------:R-:W-:Y:S05]  /*d0b0*/  BRA `(.L_x_2362) ;  /* 0xffffff6c00547947 */ /* 0x000fea000383ffff */
.L_x_2153:
[----:B------:R-:W-:Y:S01]  /*d0c0*/  BSSY B0, `(.L_x_2363) ;  /* 0x0000007000007945 */ /* 0x000fe20003800000 */
[----:B-----5:R-:W-:Y:S02]  /*d0d0*/  IMAD.MOV.U32 R59, RZ, RZ, R32 ;  /* 0x000000ffff3b7224 */ /* 0x020fe400078e0020 */
[----:B------:R-:W-:Y:S02]  /*d0e0*/  IMAD.MOV.U32 R58, RZ, RZ, 0x1 ;  /* 0x00000001ff3a7424 */ /* 0x000fe400078e00ff */
[----:B------:R-:W-:-:S07]  /*d0f0*/  IMAD.MOV.U32 R62, RZ, RZ, -0x1 ;  /* 0xffffffffff3e7424 */ /* 0x000fce00078e00ff */
[----:B0123--:R-:W-:Y:S05]  /*d100*/  WARPSYNC.COLLECTIVE R62, `(.L_x_2364) ;  /* 0x000000003e087348 */ /* 0x00ffea0003c00000 */
[----:B------:R4:W0:Y:S02]  /*d110*/  SHFL.DOWN P3, R64, R59, R58, R63 ;  /* 0x0800003a3b407389 */ /* 0x000824000006003f */
[----:B01234-:R-:W-:Y:S05]  /*d120*/  ENDCOLLECTIVE ;  /* 0x000000000000791b */ /* 0x01ffea0003800000 */
.L_x_2364:
[----:B------:R-:W-:Y:S05]  /*d130*/  BSYNC B0 ;  /* 0x0000000000007941 */ /* 0x000fea0003800000 */
.L_x_2363:
[----:B------:R-:W-:Y:S02]  /*d140*/  IMAD.MOV.U32 R59, RZ, RZ, R33 ;  /* 0x000000ffff3b7224 */ /* 0x000fe400078e0021 */
[----:B------:R-:W-:Y:S02]  /*d150*/  IMAD.MOV.U32 R58, RZ, RZ, 0x1 ;  /* 0x00000001ff3a7424 */ /* 0x000fe400078e00ff */
[----:B------:R-:W-:Y:S02]  /*d160*/  IMAD.MOV.U32 R62, RZ, RZ, -0x1 ;  /* 0xffffffffff3e7424 */ /* 0x000fe400078e00ff */
[----:B------:R-:W-:-:S07]  /*d170*/  IMAD.MOV.U32 R11, RZ, RZ, R64 ;  /* 0x000000ffff0b7224 */ /* 0x000fce00078e0040 */
[----:B------:R-:W-:Y:S05]  /*d180*/  WARPSYNC.COLLECTIVE R62, `(.L_x_2365) ;  /* 0x000000003e087348 */ /* 0x000fea0003c00000 */
[----:B------:R0:W1:Y:S02]  /*d190*/  SHFL.DOWN P3, R64, R59, R58, R63 ;  /* 0x0800003a3b407389 */ /* 0x000064000006003f */
[----:B01----:R-:W-:Y:S05]  /*d1a0*/  ENDCOLLECTIVE ;  /* 0x000000000000791b */ /* 0x003fea0003800000 */
.L_x_2365:
[----:B------:R-:W-:Y:S02]  /*d1b0*/  IMAD.MOV.U32 R59, RZ, RZ, R34 ;  /* 0x000000ffff3b7224 */ /* 0x000fe400078e0022 */
[----:B------:R-:W-:-:S07]  /*d1c0*/  IMAD.MOV.U32 R18, RZ, RZ, R64 ;  /* 0x000000ffff127224 */ /* 0x000fce00078e0040 */
[----:B------:R-:W-:Y:S05]  /*d1d0*/  WARPSYNC.COLLECTIVE R62, `(.L_x_2366) ;  /* 0x000000003e087348 */ /* 0x000fea0003c00000 */
[----:B------:R0:W1:Y:S02]  /*d1e0*/  SHFL.DOWN P3, R64, R59, R58, R63 ;  /* 0x0800003a3b407389 */ /* 0x000064000006003f */
[----:B01----:R-:W-:Y:S05]  /*d1f0*/  ENDCOLLECTIVE ;  /* 0x000000000000791b */ /* 0x003fea0003800000 */
.L_x_2366:
[----:B------:R-:W-:Y:S02]  /*d200*/  IMAD.MOV.U32 R59, RZ, RZ, R35 ;  /* 0x000000ffff3b7224 */ /* 0x000fe400078e0023 */
[----:B------:R-:W-:-:S07]  /*d210*/  IMAD.MOV.U32 R17, RZ, RZ, R64 ;  /* 0x000000ffff117224 */ /* 0x000fce00078e0040 */
[----:B------:R-:W-:Y:S05]  /*d220*/  WARPSYNC.COLLECTIVE R62, `(.L_x_2367) ;  /* 0x000000003e087348 */ /* 0x000fea0003c00000 */
[----:B------:R0:W1:Y:S02]  /*d230*/  SHFL.DOWN P3, R64, R59, R58, R63 ;  /* 0x0800003a3b407389 */ /* 0x000064000006003f */
[----:B01----:R-:W-:Y:S05]  /*d240*/  ENDCOLLECTIVE ;  /* 0x000000000000791b */ /* 0x003fea0003800000 */
.L_x_2367:
[----:B------:R-:W-:Y:S05]  /*d250*/  BRA `(.L_x_2368) ;  /* 0xffffff6c00047947 */ /* 0x000fea000383ffff */
.L_x_2156:
[----:B------:R-:W-:Y:S01]  /*d260*/  BSSY B0, `(.L_x_2369) ;  /* 0x0000007000007945 */ /* 0x000fe20003800000 */
[----:B------:R-:W-:Y:S02]  /*d270*/  IMAD.MOV.U32 R59, RZ, RZ, R8 ;  /* 0x000000ffff3b7224 */ /* 0x000fe400078e0008 */
[----:B------:R-:W-:Y:S02]  /*d280*/  IMAD.MOV.U32 R58, RZ, RZ, 0x2 ;  /* 0x00000002ff3a7424 */ /* 0x000fe400078e00ff */
[----:B------:R-:W-:-:S07]  /*d290*/  IMAD.MOV.U32 R62, RZ, RZ, -0x1 ;  /* 0xffffffffff3e7424 */ /* 0x000fce00078e00ff */
[----:B01234-:R-:W-:Y:S05]  /*d2a0*/  WARPSYNC.COLLECTIVE R62, `(.L_x_2370) ;  /* 0x000000003e087348 */ /* 0x01ffea0003c00000 */
[----:B0-----:R0:W0:Y:S02]  /*d2b0*/  SHFL.DOWN P3, R64, R59, R58, R63 ;  /* 0x0800003a3b407389 */ /* 0x001024000006003f */
[----:B01234-:R-:W-:Y:S05]  /*d2c0*/  ENDCOLLECTIVE ;  /* 0x000000000000791b */ /* 0x01ffea0003800000 */
.L_x_2370:
[----:B------:R-:W-:Y:S05]  /*d2d0*/  BSYNC B0 ;  /* 0x0000000000007941 */ /* 0x000fea0003800000 */
.L_x_2369:
[----:B------:R-:W-:Y:S02]  /*d2e0*/  IMAD.MOV.U32 R59, RZ, RZ, R9 ;  /* 0x000000ffff3b7224 */ /* 0x000fe400078e0009 */
[----:B------:R-:W-:Y:S02]  /*d2f0*/  IMAD.MOV.U32 R58, RZ, RZ, 0x2 ;  /* 0x00000002ff3a7424 */ /* 0x000fe400078e00ff */
[----:B------:R-:W-:Y:S02]  /*d300*/  IMAD.MOV.U32 R62, RZ, RZ, -0x1 ;  /* 0xffffffffff3e7424 */ /* 0x000fe400078e00ff */
[----:B------:R-:W-:-:S07]  /*d310*/  IMAD.MOV.U32 R13, RZ, RZ, R64 ;  /* 0x000000ffff0d7224 */ /* 0x000fce00078e0040 */
[----:B------:R-:W-:Y:S05]  /*d320*/  WARPSYNC.COLLECTIVE R62, `(.L_x_2371) ;  /* 0x000000003e087348 */ /* 0x000fea0003c00000 */
[----:B------:R0:W1:Y:S02]  /*d330*/  SHFL.DOWN P3, R64, R59, R58, R63 ;  /* 0x0800003a3b407389 */ /* 0x000064000006003f */
[----:B01----:R-:W-:Y:S05]  /*d340*/  ENDCOLLECTIVE ;  /* 0x000000000000791b */ /* 0x003fea0003800000 */
.L_x_2371:
[----:B------:R-:W-:Y:S01]  /*d350*/  IMAD.MOV.U32 R12, RZ, RZ, R64 ;  /* 0x000000ffff0c7224 */ /* 0x000fe200078e0040 */
[----:B------:R-:W-:Y:S06]  /*d360*/  BRA `(.L_x_2372) ;  /* 0xffffff6c00107947 */ /* 0x000fec000383ffff */
.L_x_2157:
[----:B------:R-:W-:Y:S01]  /*d370*/  BSSY B0, `(.L_x_2373) ;  /* 0x0000007000007945 */ /* 0x000fe20003800000 */
[----:B------:R-:W-:Y:S02]  /*d380*/  IMAD.MOV.U32 R59, RZ, RZ, R54 ;  /* 0x000000ffff3b7224 */ /* 0x000fe400078e0036 */
[----:B------:R-:W-:Y:S02]  /*d390*/  IMAD.MOV.U32 R58, RZ, RZ, 0x2 ;  /* 0x00000002ff3a7424 */ /* 0x000fe400078e00ff */
[----:B------:R-:W-:-:S07]  /*d3a0*/  IMAD.MOV.U32 R62, RZ, RZ, -0x1 ;  /* 0xffffffffff3e7424 */ /* 0x000fce00078e00ff */
[----:B01234-:R-:W-:Y:S05]  /*d3b0*/  WARPSYNC.COLLECTIVE R62, `(.L_x_2374) ;  /* 0x000000003e087348 */ /* 0x01ffea0003c00000 */
[----:B0-----:R0:W0:Y:S02]  /*d3c0*/  SHFL.DOWN P3, R64, R59, R58, R63 ;  /* 0x0800003a3b407389 */ /* 0x001024000006003f */
[----:B01234-:R-:W-:Y:S05]  /*d3d0*/  ENDCOLLECTIVE ;  /* 0x000000000000791b */ /* 0x01ffea0003800000 */
.L_x_2374:
[----:B------:R-:W-:Y:S05]  /*d3e0*/  BSYNC B0 ;  /* 0x0000000000007941 */ /* 0x000fea0003800000 */
.L_x_2373:
[----:B------:R-:W-:Y:S05]  /*d3f0*/  BRA `(.L_x_2375) ;  /* 0xffffff6800f47947 */ /* 0x000fea000383ffff */
.L_x_2158:
[----:B------:R-:W-:Y:S01]  /*d400*/  BSSY B0, `(.L_x_2376) ;  /* 0x0000007000007945 */ /* 0x000fe20003800000 */
[----:B------:R-:W-:Y:S02]  /*d410*/  IMAD.MOV.U32 R59, RZ, RZ, R55 ;  /* 0x000000ffff3b7224 */ /* 0x000fe400078e0037 */
[----:B------:R-:W-:Y:S02]  /*d420*/  IMAD.MOV.U32 R58, RZ, RZ, 0x2 ;  /* 0x00000002ff3a7424 */ /* 0x000fe400078e00ff */
[----:B------:R-:W-:-:S07]  /*d430*/  IMAD.MOV.U32 R62, RZ, RZ, -0x1 ;  /* 0xffffffffff3e7424 */ /* 0x000fce00078e00ff */
[----:B01234-:R-:W-:Y:S05]  /*d440*/  WARPSYNC.COLLECTIVE R62, `(.L_x_2377) ;  /* 0x000000003e087348 */ /* 0x01ffea0003c00000 */
[----:B0-----:R0:W0:Y:S02]  /*d450*/  SHFL.DOWN P3, R64, R59, R58, R63 ;  /* 0x0800003a3b407389 */ /* 0x001024000006003f */
[----:B01234-:R-:W-:Y:S05]  /*d460*/  ENDCOLLECTIVE ;  /* 0x000000000000791b */ /* 0x01ffea0003800000 */
.L_x_2377:
[----:B------:R-:W-:Y:S05]  /*d470*/  BSYNC B0 ;  /* 0x0000000000007941 */ /* 0x000fea0003800000 */
.L_x_2376:
[----:B------:R-:W-:Y:S05]  /*d480*/  BRA `(.L_x_2378) ;  /* 0xffffff6800d87947 */ /* 0x000fea000383ffff */
.L_x_2159:
[----:B------:R-:W-:Y:S01]  /*d490*/  BSSY B0, `(.L_x_2379) ;  /* 0x0000007000007945 */ /* 0x000fe20003800000 */
[----:B------:R-:W-:Y:S02]  /*d4a0*/  IMAD.MOV.U32 R59, RZ, RZ, R32 ;  /* 0x000000ffff3b7224 */ /* 0x000fe400078e0020 */
[----:B------:R-:W-:Y:S02]  /*d4b0*/  IMAD.MOV.U32 R58, RZ, RZ, 0x2 ;  /* 0x00000002ff3a7424 */ /* 0x000fe400078e00ff */
[----:B------:R-:W-:-:S07]  /*d4c0*/  IMAD.MOV.U32 R62, RZ, RZ, -0x1 ;  /* 0xffffffffff3e7424 */ /* 0x000fce00078e00ff */
[----:B01234-:R-:W-:Y:S05]  /*d4d0*/  WARPSYNC.COLLECTIVE R62, `(.L_x_2380) ;  /* 0x000000003e087348 */ /* 0x01ffea0003c00000 */
[----:B0-----:R0:W0:Y:S02]  /*d4e0*/  SHFL.DOWN P3, R64, R59, R58, R63 ;  /* 0x0800003a3b407389 */ /* 0x001024000006003f */
[----:B01234-:R-:W-:Y:S05]  /*d4f0*/  ENDCOLLECTIVE ;  /* 0x000000000000791b */ /* 0x01ffea0003800000 */
.L_x_2380:
[----:B------:R-:W-:Y:S05]  /*d500*/  BSYNC B0 ;  /* 0x0000000000007941 */ /* 0x000fea0003800000 */
.L_x_2379:
[----:B------:R-:W-:Y:S02]  /*d510*/  IMAD.MOV.U32 R59, RZ, RZ, R33 ;  /* 0x000000ffff3b7224 */ /* 0x000fe400078e0021 */
[----:B------:R-:W-:Y:S02]  /*d520*/  IMAD.MOV.U32 R58, RZ, RZ, 0x2 ;  /* 0x00000002ff3a7424 */ /* 0x000fe400078e00ff */
[----:B------:R-:W-:Y:S02]  /*d530*/  IMAD.MOV.U32 R62, RZ, RZ, -0x1 ;  /* 0xffffffffff3e7424 */ /* 0x000fe400078e00ff */
[----:B------:R-:W-:-:S07]  /*d540*/  IMAD.MOV.U32 R17, RZ, RZ, R64 ;  /* 0x000000ffff117224 */ /* 0x000fce00078e0040 */
[----:B------:R-:W-:Y:S05]  /*d550*/  WARPSYNC.COLLECTIVE R62, `(.L_x_2381) ;  /* 0x000000003e087348 */ /* 0x000fea0003c00000 */
[----:B------:R0:W1:Y:S02]  /*d560*/  SHFL.DOWN P3, R64, R59, R58, R63 ;  /* 0x0800003a3b407389 */ /* 0x000064000006003f */
[----:B01----:R-:W-:Y:S05]  /*d570*/  ENDCOLLECTIVE ;  /* 0x000000000000791b */ /* 0x003fea0003800000 */
.L_x_2381:
[----:B------:R-:W-:Y:S02]  /*d580*/  IMAD.MOV.U32 R59, RZ, RZ, R34 ;  /* 0x000000ffff3b7224 */ /* 0x000fe400078e0022 */
[----:B------:R-:W-:-:S07]  /*d590*/  IMAD.MOV.U32 R18, RZ, RZ, R64 ;  /* 0x000000ffff127224 */ /* 0x000fce00078e0040 */
[----:B------:R-:W-:Y:S05]  /*d5a0*/  WARPSYNC.COLLECTIVE R62, `(.L_x_2382) ;  /* 0x000000003e087348 */ /* 0x000fea0003c00000 */
[----:B------:R0:W1:Y:S02]  /*d5b0*/  SHFL.DOWN P3, R64, R59, R58, R63 ;  /* 0x0800003a3b407389 */ /* 0x000064000006003f */
[----:B01----:R-:W-:Y:S05]  /*d5c0*/  ENDCOLLECTIVE ;  /* 0x000000000000791b */ /* 0x003fea0003800000 */
.L_x_2382:
[----:B------:R-:W-:Y:S02]  /*d5d0*/  IMAD.MOV.U32 R59, RZ, RZ, R35 ;  /* 0x000000ffff3b7224 */ /* 0x000fe400078e0023 */
[----:B------:R-:W-:-:S07]  /*d5e0*/  IMAD.MOV.U32 R19, RZ, RZ, R64 ;  /* 0x000000ffff137224 */ /* 0x000fce00078e0040 */
[----:B------:R-:W-:Y:S05]  /*d5f0*/  WARPSYNC.COLLECTIVE R62, `(.L_x_2383) ;  /* 0x000000003e087348 */ /* 0x000fea0003c00000 */
[----:B------:R0:W1:Y:S02]  /*d600*/  SHFL.DOWN P3, R64, R59, R58, R63 ;  /* 0x0800003a3b407389 */ /* 0x000064000006003f */
[----:B01----:R-:W-:Y:S05]  /*d610*/  ENDCOLLECTIVE ;  /* 0x000000000000791b */ /* 0x003fea0003800000 */
.L_x_2383:
[----:B------:R-:W-:Y:S05]  /*d620*/  BRA `(.L_x_2384) ;  /* 0xffffff6800887947 */ /* 0x000fea000383ffff */
.L_x_2162:
[----:B------:R-:W-:Y:S01]  /*d630*/  BSSY B0, `(.L_x_2385) ;  /* 0x0000007000007945 */ /* 0x000fe20003800000 */
[----:B------:R-:W-:Y:S02]  /*d640*/  IMAD.MOV.U32 R59, RZ, RZ, R8 ;  /* 0x000000ffff3b7224 */ /* 0x000fe400078e0008 */
[----:B------:R-:W-:Y:S02]  /*d650*/  IMAD.MOV.U32 R58, RZ, RZ, 0x4 ;  /* 0x00000004ff3a7424 */ /* 0x000fe400078e00ff */
[----:B------:R-:W-:-:S07]  /*d660*/  IMAD.MOV.U32 R62, RZ, RZ, -0x1 ;  /* 0xffffffffff3e7424 */ /* 0x000fce00078e00ff */
[----:B01234-:R-:W-:Y:S05]  /*d670*/  WARPSYNC.COLLECTIVE R62, `(.L_x_2386) ;  /* 0x000000003e087348 */ /* 0x01ffea0003c00000 */
[----:B0-----:R0:W0:Y:S02]  /*d680*/  SHFL.DOWN P3, R64, R59, R58, R63 ;  /* 0x0800003a3b407389 */ /* 0x001024000006003f */
[----:B01234-:R-:W-:Y:S05]  /*d690*/  ENDCOLLECTIVE ;  /* 0x000000000000791b */ /* 0x01ffea0003800000 */
.L_x_2386:
[----:B------:R-:W-:Y:S05]  /*d6a0*/  BSYNC B0 ;  /* 0x0000000000007941 */ /* 0x000fea0003800000 */
.L_x_2385:
[----:B------:R-:W-:Y:S02]  /*d6b0*/  IMAD.MOV.U32 R59, RZ, RZ, R9 ;  /* 0x000000ffff3b7224 */ /* 0x000fe400078e0009 */
[----:B------:R-:W-:Y:S02]  /*d6c0*/  IMAD.MOV.U32 R58, RZ, RZ, 0x4 ;  /* 0x00000004ff3a7424 */ /* 0x000fe400078e00ff */
[----:B------:R-:W-:Y:S02]  /*d6d0*/  IMAD.MOV.U32 R62, RZ, RZ, -0x1 ;  /* 0xffffffffff3e7424 */ /* 0x000fe400078e00ff */
[----:B------:R-:W-:-:S07]  /*d6e0*/  IMAD.MOV.U32 R13, RZ, RZ, R64 ;  /* 0x000000ffff0d7224 */ /* 0x000fce00078e0040 */
[----:B------:R-:W-:Y:S05]  /*d6f0*/  WARPSYNC.COLLECTIVE R62, `(.L_x_2387) ;  /* 0x000000003e087348 */ /* 0x000fea0003c00000 */
[----:B------:R0:W1:Y:S02]  /*d700*/  SHFL.DOWN P3, R64, R59, R58, R63 ;  /* 0x0800003a3b407389 */ /* 0x000064000006003f */
[----:B01----:R-:W-:Y:S05]  /*d710*/  ENDCOLLECTIVE ;  /* 0x000000000000791b */ /* 0x003fea0003800000 */
.L_x_2387:
[----:B------:R-:W-:Y:S01]  /*d720*/  IMAD.MOV.U32 R18, RZ, RZ, R64 ;  /* 0x000000ffff127224 */ /* 0x000fe200078e0040 */
[----:B------:R-:W-:Y:S06]  /*d730*/  BRA `(.L_x_2388) ;  /* 0xffffff6800987947 */ /* 0x000fec000383ffff */
.L_x_2163:
[----:B------:R-:W-:Y:S01]  /*d740*/  BSSY B0, `(.L_x_2389) ;  /* 0x0000007000007945 */ /* 0x000fe20003800000 */
[----:B------:R-:W-:Y:S02]  /*d750*/  IMAD.MOV.U32 R59, RZ, RZ, R54 ;  /* 0x000000ffff3b7224 */ /* 0x000fe400078e0036 */
[----:B------:R-:W-:Y:S02]  /*d760*/  IMAD.MOV.U32 R58, RZ, RZ, 0x4 ;  /* 0x00000004ff3a7424 */ /* 0x000fe400078e00ff */
[----:B------:R-:W-:-:S07]  /*d770*/  IMAD.MOV.U32 R62, RZ, RZ, -0x1 ;  /* 0xffffffffff3e7424 */ /* 0x000fce00078e00ff */
[----:B01234-:R-:W-:Y:S05]  /*d780*/  WARPSYNC.COLLECTIVE R62, `(.L_x_2390) ;  /* 0x000000003e087348 */ /* 0x01ffea0003c00000 */
[----:B------:R0:W0:Y:S02]  /*d790*/  SHFL.DOWN P3, R64, R59, R58, R63 ;  /* 0x0800003a3b407389 */ /* 0x000024000006003f */
[----:B01234-:R-:W-:Y:S05]  /*d7a0*/  ENDCOLLECTIVE ;  /* 0x000000000000791b */ /* 0x01ffea0003800000 */
.L_x_2390:
[----:B------:R-:W-:Y:S05]  /*d7b0*/  BSYNC B0 ;  /* 0x0000000000007941 */ /* 0x000fea0003800000 */
.L_x_2389:
[----:B------:R-:W-:Y:S05]  /*d7c0*/  BRA `(.L_x_2391) ;  /* 0xffffff68007c7947 */ /* 0x000fea000383ffff */
.L_x_2164:
[----:B------:R-:W-:Y:S01]  /*d7d0*/  BSSY B0, `(.L_x_2392) ;  /* 0x0000007000007945 */ /* 0x000fe20003800000 */
[----:B------:R-:W-:Y:S02]  /*d7e0*/  IMAD.MOV.U32 R59, RZ, RZ, R55 ;  /* 0x000000ffff3b7224 */ /* 0x000fe400078e0037 */
[----:B------:R-:W-:Y:S02]  /*d7f0*/  IMAD.MOV.U32 R58, RZ, RZ, 0x4 ;  /* 0x00000004ff3a7424 */ /* 0x000fe400078e00ff */
[----:B------:R-:W-:-:S07]  /*d800*/  IMAD.MOV.U32 R62, RZ, RZ, -0x1 ;  /* 0xffffffffff3e7424 */ /* 0x000fce00078e00ff */
[----:B01234-:R-:W-:Y:S05]  /*d810*/  WARPSYNC.COLLECTIVE R62, `(.L_x_2393) ;  /* 0x000000003e087348 */ /* 0x01ffea0003c00000 */
[----:B------:R0:W0:Y:S02]  /*d820*/  SHFL.DOWN P3, R64, R59, R58, R63 ;  /* 0x0800003a3b407389 */ /* 0x000024000006003f */
[----:B01234-:R-:W-:Y:S05]  /*d830*/  ENDCOLLECTIVE ;  /* 0x000000000000791b */ /* 0x01ffea0003800000 */
.L_x_2393:
[----:B------:R-:W-:Y:S05]  /*d840*/  BSYNC B0 ;  /* 0x0000000000007941 */ /* 0x000fea0003800000 */
.L_x_2392:
[----:B------:R-:W-:Y:S05]  /*d850*/  BRA `(.L_x_2394) ;  /* 0xffffff6800607947 */ /* 0x000fea000383ffff */
.L_x_2165:
[----:B------:R-:W-:Y:S01]  /*d860*/  BSSY B0, `(.L_x_2395) ;  /* 0x0000007000007945 */ /* 0x000fe20003800000 */
[----:B------:R-:W-:Y:S02]  /*d870*/  IMAD.MOV.U32 R59, RZ, RZ, R32 ;  /* 0x000000ffff3b7224 */ /* 0x000fe400078e0020 */
[----:B------:R-:W-:Y:S02]  /*d880*/  IMAD.MOV.U32 R58, RZ, RZ, 0x4 ;  /* 0x00000004ff3a7424 */ /* 0x000fe400078e00ff */
[----:B------:R-:W-:-:S07]  /*d890*/  IMAD.MOV.U32 R62, RZ, RZ, -0x1 ;  /* 0xffffffffff3e7424 */ /* 0x000fce00078e00ff */
[----:B01234-:R-:W-:Y:S05]  /*d8a0*/  WARPSYNC.COLLECTIVE R62, `(.L_x_2396) ;  /* 0x000000003e087348 */ /* 0x01ffea0003c00000 */
[----:B------:R0:W0:Y:S02]  /*d8b0*/  SHFL.DOWN P3, R64, R59, R58, R63 ;  /* 0x0800003a3b407389 */ /* 0x000024000006003f */
[----:B01234-:R-:W-:Y:S05]  /*d8c0*/  ENDCOLLECTIVE ;  /* 0x000000000000791b */ /* 0x01ffea0003800000 */
.L_x_2396:
[----:B------:R-:W-:Y:S05]  /*d8d0*/  BSYNC B0 ;  /* 0x0000000000007941 */ /* 0x000fea0003800000 */
.L_x_2395:
[----:B------:R-:W-:Y:S02]  /*d8e0*/  IMAD.MOV.U32 R59, RZ, RZ, R33 ;  /* 0x000000ffff3b7224 */ /* 0x000fe400078e0021 */
[----:B------:R-:W-:Y:S02]  /*d8f0*/  IMAD.MOV.U32 R58, RZ, RZ, 0x4 ;  /* 0x00000004ff3a7424 */ /* 0x000fe400078e00ff */
[----:B------:R-:W-:Y:S02]  /*d900*/  IMAD.MOV.U32 R62, RZ, RZ, -0x1 ;  /* 0xffffffffff3e7424 */ /* 0x000fe400078e00ff */
[----:B------:R-:W-:-:S07]  /*d910*/  IMAD.MOV.U32 R17, RZ, RZ, R64 ;  /* 0x000000ffff117224 */ /* 0x000fce00078e0040 */
[----:B------:R-:W-:Y:S05]  /*d920*/  WARPSYNC.COLLECTIVE R62, `(.L_x_2397) ;  /* 0x000000003e087348 */ /* 0x000fea0003c00000 */
[----:B------:R0:W1:Y:S02]  /*d930*/  SHFL.DOWN P3, R64, R59, R58, R63 ;  /* 0x0800003a3b407389 */ /* 0x000064000006003f */
[----:B01----:R-:W-:Y:S05]  /*d940*/  ENDCOLLECTIVE ;  /* 0x000000000000791b */ /* 0x003fea0003800000 */
.L_x_2397:
[----:B------:R-:W-:Y:S02]  /*d950*/  IMAD.MOV.U32 R59, RZ, RZ, R34 ;  /* 0x000000ffff3b7224 */ /* 0x000fe400078e0022 */
[----:B------:R-:W-:-:S07]  /*d960*/  IMAD.MOV.U32 R36, RZ, RZ, R64 ;  /* 0x000000ffff247224 */ /* 0x000fce00078e0040 */
[----:B------:R-:W-:Y:S05]  /*d970*/  WARPSYNC.COLLECTIVE R62, `(.L_x_2398) ;  /* 0x000000003e087348 */ /* 0x000fea0003c00000 */
[----:B------:R0:W1:Y:S02]  /*d980*/  SHFL.DOWN P3, R64, R59, R58, R63 ;  /* 0x0800003a3b407389 */ /* 0x000064000006003f */
[----:B01----:R-:W-:Y:S05]  /*d990*/  ENDCOLLECTIVE ;  /* 0x000000000000791b */ /* 0x003fea0003800000 */
.L_x_2398:
[----:B------:R-:W-:Y:S02]  /*d9a0*/  IMAD.MOV.U32 R59, RZ, RZ, R35 ;  /* 0x000000ffff3b7224 */ /* 0x000fe400078e0023 */
[----:B------:R-:W-:-:S07]  /*d9b0*/  IMAD.MOV.U32 R19, RZ, RZ, R64 ;  /* 0x000000ffff137224 */ /* 0x000fce00078e0040 */
[----:B------:R-:W-:Y:S05]  /*d9c0*/  WARPSYNC.COLLECTIVE R62, `(.L_x_2399) ;  /* 0x000000003e087348 */ /* 0x000fea0003c00000 */
[----:B------:R0:W1:Y:S02]  /*d9d0*/  SHFL.DOWN P3, R64, R59, R58, R63 ;  /* 0x0800003a3b407389 */ /* 0x000064000006003f */
[----:B01----:R-:W-:Y:S05]  /*d9e0*/  ENDCOLLECTIVE ;  /* 0x000000000000791b */ /* 0x003fea0003800000 */
.L_x_2399:
[----:B------:R-:W-:Y:S05]  /*d9f0*/  BRA `(.L_x_2400) ;  /* 0xffffff6800107947 */ /* 0x000fea000383ffff */
.L_x_2168:
[----:B------:R-:W-:Y:S01]  /*da00*/  BSSY B0, `(.L_x_2401) ;  /* 0x0000007000007945 */ /* 0x000fe20003800000 */
[----:B------:R-:W-:Y:S02]  /*da10*/  IMAD.MOV.U32 R59, RZ, RZ, R8 ;  /* 0x000000ffff3b7224 */ /* 0x000fe400078e0008 */
[----:B------:R-:W-:Y:S02]  /*da20*/  IMAD.MOV.U32 R58, RZ, RZ, 0x8 ;  /* 0x00000008ff3a7424 */ /* 0x000fe400078e00ff */
[----:B------:R-:W-:-:S07]  /*da30*/  IMAD.MOV.U32 R62, RZ, RZ, -0x1 ;  /* 0xffffffffff3e7424 */ /* 0x000fce00078e00ff */
[----:B01-34-:R-:W-:Y:S05]  /*da40*/  WARPSYNC.COLLECTIVE R62, `(.L_x_2402) ;  /* 0x000000003e087348 */ /* 0x01bfea0003c00000 */
[----:B0-----:R0:W2:Y:S02]  /*da50*/  SHFL.DOWN P3, R64, R59, R58, R63 ;  /* 0x0800003a3b407389 */ /* 0x0010a4000006003f */
[----:B01234-:R-:W-:Y:S05]  /*da60*/  ENDCOLLECTIVE ;  /* 0x000000000000791b */ /* 0x01ffea0003800000 */
.L_x_2402:
[----:B------:R-:W-:Y:S05]  /*da70*/  BSYNC B0 ;  /* 0x0000000000007941 */ /* 0x000fea0003800000 */
.L_x_2401:
[----:B------:R-:W-:Y:S02]  /*da80*/  IMAD.MOV.U32 R59, RZ, RZ, R9 ;  /* 0x000000ffff3b7224 */ /* 0x000fe400078e0009 */
[----:B------:R-:W-:Y:S02]  /*da90*/  IMAD.MOV.U32 R58, RZ, RZ, 0x8 ;  /* 0x00000008ff3a7424 */ /* 0x000fe400078e00ff */
[----:B------:R-:W-:Y:S02]  /*daa0*/  IMAD.MOV.U32 R62, RZ, RZ, -0x1 ;  /* 0xffffffffff3e7424 */ /* 0x000fe400078e00ff */
[----:B------:R-:W-:-:S07]  /*dab0*/  IMAD.MOV.U32 R17, RZ, RZ, R64 ;  /* 0x000000ffff117224 */ /* 0x000fce00078e0040 */
[----:B------:R-:W-:Y:S05]  /*dac0*/  WARPSYNC.COLLECTIVE R62, `(.L_x_2403) ;  /* 0x000000003e087348 */ /* 0x000fea0003c00000 */
[----:B------:R0:W1:Y:S02]  /*dad0*/  SHFL.DOWN P3, R64, R59, R58, R63 ;  /* 0x0800003a3b407389 */ /* 0x000064000006003f */
[----:B01----:R-:W-:Y:S05]  /*dae0*/  ENDCOLLECTIVE ;  /* 0x000000000000791b */ /* 0x003fea0003800000 */
.L_x_2403:
[----:B------:R-:W-:Y:S01]  /*daf0*/  IMAD.MOV.U32 R18, RZ, RZ, R64 ;  /* 0x000000ffff127224 */ /* 0x000fe200078e0040 */
[----:B------:R-:W-:Y:S06]  /*db00*/  BRA `(.L_x_2404) ;  /* 0xffffff6800207947 */ /* 0x000fec000383ffff */
.L_x_2169:
[----:B------:R-:W-:Y:S01]  /*db10*/  BSSY B0, `(.L_x_2405) ;  /* 0x0000007000007945 */ /* 0x000fe20003800000 */
[----:B------:R-:W-:Y:S02]  /*db20*/  IMAD.MOV.U32 R59, RZ, RZ, R54 ;  /* 0x000000ffff3b7224 */ /* 0x000fe400078e0036 */
[----:B------:R-:W-:Y:S02]  /*db30*/  IMAD.MOV.U32 R58, RZ, RZ, 0x8 ;  /* 0x00000008ff3a7424 */ /* 0x000fe400078e00ff */
[----:B------:R-:W-:-:S07]  /*db40*/  IMAD.MOV.U32 R62, RZ, RZ, -0x1 ;  /* 0xffffffffff3e7424 */ /* 0x000fce00078e00ff */
[----:B01234-:R-:W-:Y:S05]  /*db50*/  WARPSYNC.COLLECTIVE R62, `(.L_x_2406) ;  /* 0x000000003e087348 */ /* 0x01ffea0003c00000 */
[----:B------:R0:W0:Y:S02]  /*db60*/  SHFL.DOWN P3, R64, R59, R58, R63 ;  /* 0x0800003a3b407389 */ /* 0x000024000006003f */
[----:B01234-:R-:W-:Y:S05]  /*db70*/  ENDCOLLECTIVE ;  /* 0x000000000000791b */ /* 0x01ffea0003800000 */
.L_x_2406:
[----:B------:R-:W-:Y:S05]  /*db80*/  BSYNC B0 ;  /* 0x0000000000007941 */ /* 0x000fea0003800000 */
.L_x_2405:
[----:B------:R-:W-:Y:S05]  /*db90*/  BRA `(.L_x_2407) ;  /* 0xffffff6800047947 */ /* 0x000fea000383ffff */
.L_x_2170:
[----:B------:R-:W-:Y:S01]  /*dba0*/  BSSY B0, `(.L_x_2408) ;  /* 0x0000007000007945 */ /* 0x000fe20003800000 */
[----:B------:R-:W-:Y:S02]  /*dbb0*/  IMAD.MOV.U32 R59, RZ, RZ, R55 ;  /* 0x000000ffff3b7224 */ /* 0x000fe400078e0037 */
[----:B------:R-:W-:Y:S02]  /*dbc0*/  IMAD.MOV.U32 R58, RZ, RZ, 0x8 ;  /* 0x00000008ff3a7424 */ /* 0x000fe400078e00ff */
[----:B------:R-:W-:-:S07]  /*dbd0*/  IMAD.MOV.U32 R62, RZ, RZ, -0x1 ;  /* 0xffffffffff3e7424 */ /* 0x000fce00078e00ff */
[----:B01234-:R-:W-:Y:S05]  /*dbe0*/  WARPSYNC.COLLECTIVE R62, `(.L_x_2409) ;  /* 0x000000003e087348 */ /* 0x01ffea0003c00000 */
[----:B------:R0:W0:Y:S02]  /*dbf0*/  SHFL.DOWN P3, R64, R59, R58, R63 ;  /* 0x0800003a3b407389 */ /* 0x000024000006003f */
[----:B01234-:R-:W-:Y:S05]  /*dc00*/  ENDCOLLECTIVE ;  /* 0x000000000000791b */ /* 0x01ffea0003800000 */
.L_x_2409:
[----:B------:R-:W-:Y:S05]  /*dc10*/  BSYNC B0 ;  /* 0x0000000000007941 */ /* 0x000fea0003800000 */
.L_x_2408:
[----:B------:R-:W-:Y:S05]  /*dc20*/  BRA `(.L_x_2410) ;  /* 0xffffff6400e87947 */ /* 0x000fea000383ffff */
.L_x_2171:
[----:B------:R-:W-:Y:S01]  /*dc30*/  BSSY B0, `(.L_x_2411) ;  /* 0x0000007000007945 */ /* 0x000fe20003800000 */
[----:B------:R-:W-:Y:S02]  /*dc40*/  IMAD.MOV.U32 R59, RZ, RZ, R32 ;  /* 0x000000ffff3b7224 */ /* 0x000fe400078e0020 */
[----:B------:R-:W-:Y:S02]  /*dc50*/  IMAD.MOV.U32 R58, RZ, RZ, 0x8 ;  /* 0x00000008ff3a7424 */ /* 0x000fe400078e00ff */
[----:B------:R-:W-:-:S07]  /*dc60*/  IMAD.MOV.U32 R62, RZ, RZ, -0x1 ;  /* 0xffffffffff3e7424 */ /* 0x000fce00078e00ff */
[----:B01234-:R-:W-:Y:S05]  /*dc70*/  WARPSYNC.COLLECTIVE R62, `(.L_x_2412) ;  /* 0x000000003e087348 */ /* 0x01ffea0003c00000 */
[----:B------:R0:W0:Y:S02]  /*dc80*/  SHFL.DOWN P3, R64, R59, R58, R63 ;  /* 0x0800003a3b407389 */ /* 0x000024000006003f */
[----:B01234-:R-:W-:Y:S05]  /*dc90*/  ENDCOLLECTIVE ;  /* 0x000000000000791b */ /* 0x01ffea0003800000 */
.L_x_2412:
[----:B------:R-:W-:Y:S05]  /*dca0*/  BSYNC B0 ;  /* 0x0000000000007941 */ /* 0x000fea0003800000 */
.L_x_2411:
[----:B------:R-:W-:Y:S02]  /*dcb0*/  IMAD.MOV.U32 R59, RZ, RZ, R33 ;  /* 0x000000ffff3b7224 */ /* 0x000fe400078e0021 */
[----:B------:R-:W-:Y:S02]  /*dcc0*/  IMAD.MOV.U32 R58, RZ, RZ, 0x8 ;  /* 0x00000008ff3a7424 */ /* 0x000fe400078e00ff */
[----:B------:R-:W-:Y:S02]  /*dcd0*/  IMAD.MOV.U32 R62, RZ, RZ, -0x1 ;  /* 0xffffffffff3e7424 */ /* 0x000fe400078e00ff */
[----:B------:R-:W-:-:S07]  /*dce0*/  IMAD.MOV.U32 R19, RZ, RZ, R64 ;  /* 0x000000ffff137224 */ /* 0x000fce00078e0040 */
[----:B------:R-:W-:Y:S05]  /*dcf0*/  WARPSYNC.COLLECTIVE R62, `(.L_x_2413) ;  /* 0x000000003e087348 */ /* 0x000fea0003c00000 */
[----:B------:R0:W1:Y:S02]  /*dd00*/  SHFL.DOWN P3, R64, R59, R58, R63 ;  /* 0x0800003a3b407389 */ /* 0x000064000006003f */
[----:B01----:R-:W-:Y:S05]  /*dd10*/  ENDCOLLECTIVE ;  /* 0x000000000000791b */ /* 0x003fea0003800000 */
.L_x_2413:
[----:B------:R-:W-:Y:S02]  /*dd20*/  IMAD.MOV.U32 R59, RZ, RZ, R34 ;  /* 0x000000ffff3b7224 */ /* 0x000fe400078e0022 */
[----:B------:R-:W-:-:S07]  /*dd30*/  IMAD.MOV.U32 R36, RZ, RZ, R64 ;  /* 0x000000ffff247224 */ /* 0x000fce00078e0040 */
[----:B------:R-:W-:Y:S05]  /*dd40*/  WARPSYNC.COLLECTIVE R62, `(.L_x_2414) ;  /* 0x000000003e087348 */ /* 0x000fea0003c00000 */
[----:B------:R0:W1:Y:S02]  /*dd50*/  SHFL.DOWN P3, R64, R59, R58, R63 ;  /* 0x0800003a3b407389 */ /* 0x000064000006003f */
[----:B01----:R-:W-:Y:S05]  /*dd60*/  ENDCOLLECTIVE ;  /* 0x000000000000791b */ /* 0x003fea0003800000 */
.L_x_2414:
[----:B------:R-:W-:Y:S02]  /*dd70*/  IMAD.MOV.U32 R59, RZ, RZ, R35 ;  /* 0x000000ffff3b7224 */ /* 0x000fe400078e0023 */
[----:B------:R-:W-:-:S07]  /*dd80*/  IMAD.MOV.U32 R37, RZ, RZ, R64 ;  /* 0x000000ffff257224 */ /* 0x000fce00078e0040 */
[----:B------:R-:W-:Y:S05]  /*dd90*/  WARPSYNC.COLLECTIVE R62, `(.L_x_2415) ;  /* 0x000000003e087348 */ /* 0x000fea0003c00000 */
[----:B------:R0:W1:Y:S02]  /*dda0*/  SHFL.DOWN P3, R64, R59, R58, R63 ;  /* 0x0800003a3b407389 */ /* 0x000064000006003f */
[----:B01----:R-:W-:Y:S05]  /*ddb0*/  ENDCOLLECTIVE ;  /* 0x000000000000791b */ /* 0x003fea0003800000 */
.L_x_2415:
[----:B------:R-:W-:Y:S05]  /*ddc0*/  BRA `(.L_x_2416) ;  /* 0xffffff6400987947 */ /* 0x000fea000383ffff */
.L_x_2174:
[----:B------:R-:W-:Y:S01]  /*ddd0*/  BSSY B0, `(.L_x_2417) ;  /* 0x0000007000007945 */ /* 0x000fe20003800000 */
[----:B------:R-:W-:Y:S02]  /*dde0*/  IMAD.MOV.U32 R59, RZ, RZ, R8 ;  /* 0x000000ffff3b7224 */ /* 0x000fe400078e0008 */
[----:B------:R-:W-:Y:S02]  /*ddf0*/  IMAD.MOV.U32 R58, RZ, RZ, 0x10 ;  /* 0x00000010ff3a7424 */ /* 0x000fe400078e00ff */
[----:B------:R-:W-:-:S07]  /*de00*/  IMAD.MOV.U32 R62, RZ, RZ, -0x1 ;  /* 0xffffffffff3e7424 */ /* 0x000fce00078e00ff */
[----:B0-234-:R-:W-:Y:S05]  /*de10*/  WARPSYNC.COLLECTIVE R62, `(.L_x_2418) ;  /* 0x000000003e087348 */ /* 0x01dfea0003c00000 */
[----:B0-----:R0:W1:Y:S02]  /*de20*/  SHFL.DOWN P3, R64, R59, R58, R63 ;  /* 0x0800003a3b407389 */ /* 0x001064000006003f */
[----:B01234-:R-:W-:Y:S05]  /*de30*/  ENDCOLLECTIVE ;  /* 0x000000000000791b */ /* 0x01ffea0003800000 */
.L_x_2418:
[----:B------:R-:W-:Y:S05]  /*de40*/  BSYNC B0 ;  /* 0x0000000000007941 */ /* 0x000fea0003800000 */
.L_x_2417:
[----:B------:R-:W-:Y:S02]  /*de50*/  IMAD.MOV.U32 R59, RZ, RZ, R9 ;  /* 0x000000ffff3b7224 */ /* 0x000fe400078e0009 */
[----:B------:R-:W-:Y:S02]  /*de60*/  IMAD.MOV.U32 R58, RZ, RZ, 0x10 ;  /* 0x00000010ff3a7424 */ /* 0x000fe400078e00ff */
[----:B------:R-:W-:Y:S02]  /*de70*/  IMAD.MOV.U32 R62, RZ, RZ, -0x1 ;  /* 0xffffffffff3e7424 */ /* 0x000fe400078e00ff */
[----:B------:R-:W-:-:S07]  /*de80*/  IMAD.MOV.U32 R17, RZ, RZ, R64 ;  /* 0x000000ffff117224 */ /* 0x000fce00078e0040 */
[----:B------:R-:W-:Y:S05]  /*de90*/  WARPSYNC.COLLECTIVE R62, `(.L_x_2419) ;  /* 0x000000003e087348 */ /* 0x000fea0003c00000 */
[----:B------:R0:W1:Y:S02]  /*dea0*/  SHFL.DOWN P3, R64, R59, R58, R63 ;  /* 0x0800003a3b407389 */ /* 0x000064000006003f */
[----:B01----:R-:W-:Y:S05]  /*deb0*/  ENDCOLLECTIVE ;  /* 0x000000000000791b */ /* 0x003fea0003800000 */
.L_x_2419:
[----:B------:R-:W-:Y:S01]  /*dec0*/  IMAD.MOV.U32 R18, RZ, RZ, R64 ;  /* 0x000000ffff127224 */ /* 0x000fe200078e0040 */
[----:B------:R-:W-:Y:S06]  /*ded0*/  BRA `(.L_x_2420) ;  /* 0xffffff6400a87947 */ /* 0x000fec000383ffff */
.L_x_2175:
[----:B------:R-:W-:Y:S01]  /*dee0*/  BSSY B0, `(.L_x_2421) ;  /* 0x0000007000007945 */ /* 0x000fe20003800000 */
[----:B------:R-:W-:Y:S02]  /*def0*/  IMAD.MOV.U32 R59, RZ, RZ, R54 ;  /* 0x000000ffff3b7224 */ /* 0x000fe400078e0036 */
[----:B------:R-:W-:Y:S02]  /*df00*/  IMAD.MOV.U32 R58, RZ, RZ, 0x10 ;  /* 0x00000010ff3a7424 */ /* 0x000fe400078e00ff */
[----:B------:R-:W-:-:S07]  /*df10*/  IMAD.MOV.U32 R62, RZ, RZ, -0x1 ;  /* 0xffffffffff3e7424 */ /* 0x000fce00078e00ff */
[----:B01234-:R-:W-:Y:S05]  /*df20*/  WARPSYNC.COLLECTIVE R62, `(.L_x_2422) ;  /* 0x000000003e087348 */ /* 0x01ffea0003c00000 */
[----:B------:R0:W0:Y:S02]  /*df30*/  SHFL.DOWN P3, R64, R59, R58, R63 ;  /* 0x0800003a3b407389 */ /* 0x000024000006003f */
[----:B01234-:R-:W-:Y:S05]  /*df40*/  ENDCOLLECTIVE ;  /* 0x000000000000791b */ /* 0x01ffea0003800000 */
.L_x_2422:
[----:B------:R-:W-:Y:S05]  /*df50*/  BSYNC B0 ;  /* 0x0000000000007941 */ /* 0x000fea0003800000 */
.L_x_2421:
[----:B------:R-:W-:Y:S05]  /*df60*/  BRA `(.L_x_2423) ;  /* 0xffffff64008c7947 */ /* 0x000fea000383ffff */
.L_x_2176:
[----:B------:R-:W-:Y:S01]  /*df70*/  BSSY B0, `(.L_x_2424) ;  /* 0x0000007000007945 */ /* 0x000fe20003800000 */
[----:B------:R-:W-:Y:S02]  /*df80*/  IMAD.MOV.U32 R59, RZ, RZ, R55 ;  /* 0x000000ffff3b7224 */ /* 0x000fe400078e0037 */
[----:B------:R-:W-:Y:S02]  /*df90*/  IMAD.MOV.U32 R58, RZ, RZ, 0x10 ;  /* 0x00000010ff3a7424 */ /* 0x000fe400078e00ff */
[----:B------:R-:W-:-:S07]  /*dfa0*/  IMAD.MOV.U32 R62, RZ, RZ, -0x1 ;  /* 0xffffffffff3e7424 */ /* 0x000fce00078e00ff */
[----:B01234-:R-:W-:Y:S05]  /*dfb0*/  WARPSYNC.COLLECTIVE R62, `(.L_x_2425) ;  /* 0x000000003e087348 */ /* 0x01ffea0003c00000 */
[----:B------:R0:W0:Y:S02]  /*dfc0*/  SHFL.DOWN P3, R64, R59, R58, R63 ;  /* 0x0800003a3b407389 */ /* 0x000024000006003f */
[----:B01234-:R-:W-:Y:S05]  /*dfd0*/  ENDCOLLECTIVE ;  /* 0x000000000000791b */ /* 0x01ffea0003800000 */
.L_x_2425:
[----:B------:R-:W-:Y:S05]  /*dfe0*/  BSYNC B0 ;  /* 0x0000000000007941 */ /* 0x000fea0003800000 */
.L_x_2424:
[----:B------:R-:W-:Y:S05]  /*dff0*/  BRA `(.L_x_2426) ;  /* 0xffffff6400707947 */ /* 0x000fea000383ffff */
.L_x_2177:
[----:B------:R-:W-:Y:S01]  /*e000*/  BSSY B0, `(.L_x_2427) ;  /* 0x0000007000007945 */ /* 0x000fe20003800000 */
[----:B------:R-:W-:Y:S02]  /*e010*/  IMAD.MOV.U32 R59, RZ, RZ, R32 ;  /* 0x000000ffff3b7224 */ /* 0x000fe400078e0020 */
[----:B------:R-:W-:Y:S02]  /*e020*/  IMAD.MOV.U32 R58, RZ, RZ, 0x10 ;  /* 0x00000010ff3a7424 */ /* 0x000fe400078e00ff */
[----:B------:R-:W-:-:S07]  /*e030*/  IMAD.MOV.U32 R62, RZ, RZ, -0x1 ;  /* 0xffffffffff3e7424 */ /* 0x000fce00078e00ff */
[----:B01234-:R-:W-:Y:S05]  /*e040*/  WARPSYNC.COLLECTIVE R62, `(.L_x_2428) ;  /* 0x000000003e087348 */ /* 0x01ffea0003c00000 */
[----:B------:R0:W0:Y:S02]  /*e050*/  SHFL.DOWN P3, R64, R59, R58, R63 ;  /* 0x0800003a3b407389 */ /* 0x000024000006003f */
[----:B01234-:R-:W-:Y:S05]  /*e060*/  ENDCOLLECTIVE ;  /* 0x000000000000791b */ /* 0x01ffea0003800000 */
.L_x_2428:
[----:B------:R-:W-:Y:S05]  /*e070*/  BSYNC B0 ;  /* 0x0000000000007941 */ /* 0x000fea0003800000 */
.L_x_2427:
[----:B------:R-:W-:Y:S02]  /*e080*/  IMAD.MOV.U32 R59, RZ, RZ, R33 ;  /* 0x000000ffff3b7224 */ /* 0x000fe400078e0021 */
[----:B------:R-:W-:Y:S02]  /*e090*/  IMAD.MOV.U32 R58, RZ, RZ, 0x10 ;  /* 0x00000010ff3a7424 */ /* 0x000fe400078e00ff */
[----:B------:R-:W-:Y:S02]  /*e0a0*/  IMAD.MOV.U32 R62, RZ, RZ, -0x1 ;  /* 0xffffffffff3e7424 */ /* 0x000fe400078e00ff */
[----:B------:R-:W-:-:S07]  /*e0b0*/  IMAD.MOV.U32 R19, RZ, RZ, R64 ;  /* 0x000000ffff137224 */ /* 0x000fce00078e0040 */
[----:B------:R-:W-:Y:S05]  /*e0c0*/  WARPSYNC.COLLECTIVE R62, `(.L_x_2429) ;  /* 0x000000003e087348 */ /* 0x000fea0003c00000 */
[----:B------:R0:W1:Y:S02]  /*e0d0*/  SHFL.DOWN P3, R64, R59, R58, R63 ;  /* 0x0800003a3b407389 */ /* 0x000064000006003f */
[----:B01----:R-:W-:Y:S05]  /*e0e0*/  ENDCOLLECTIVE ;  /* 0x000000000000791b */ /* 0x003fea0003800000 */
.L_x_2429:
[----:B------:R-:W-:Y:S02]  /*e0f0*/  IMAD.MOV.U32 R59, RZ, RZ, R34 ;  /* 0x000000ffff3b7224 */ /* 0x000fe400078e0022 */
[----:B------:R-:W-:-:S07]  /*e100*/  IMAD.MOV.U32 R36, RZ, RZ, R64 ;  /* 0x000000ffff247224 */ /* 0x000fce00078e0040 */
[----:B------:R-:W-:Y:S05]  /*e110*/  WARPSYNC.COLLECTIVE R62, `(.L_x_2430) ;  /* 0x000000003e087348 */ /* 0x000fea0003c00000 */
[----:B------:R0:W1:Y:S02]  /*e120*/  SHFL.DOWN P3, R64, R59, R58, R63 ;  /* 0x0800003a3b407389 */ /* 0x000064000006003f */
[----:B01----:R-:W-:Y:S05]  /*e130*/  ENDCOLLECTIVE ;  /* 0x000000000000791b */ /* 0x003fea0003800000 */
.L_x_2430:
[----:B------:R-:W-:Y:S02]  /*e140*/  IMAD.MOV.U32 R59, RZ, RZ, R35 ;  /* 0x000000ffff3b7224 */ /* 0x000fe400078e0023 */
[----:B------:R-:W-:-:S07]  /*e150*/  IMAD.MOV.U32 R37, RZ, RZ, R64 ;  /* 0x000000ffff257224 */ /* 0x000fce00078e0040 */
[----:B------:R-:W-:Y:S05]  /*e160*/  WARPSYNC.COLLECTIVE R62, `(.L_x_2431) ;  /* 0x000000003e087348 */ /* 0x000fea0003c00000 */
[----:B------:R0:W1:Y:S02]  /*e170*/  SHFL.DOWN P3, R64, R59, R58, R63 ;  /* 0x0800003a3b407389 */ /* 0x000064000006003f */
[----:B01----:R-:W-:Y:S05]  /*e180*/  ENDCOLLECTIVE ;  /* 0x000000000000791b */ /* 0x003fea0003800000 */
.L_x_2431:
[----:B------:R-:W-:Y:S05]  /*e190*/  BRA `(.L_x_2432) ;  /* 0xffffff6400207947 */ /* 0x000fea000383ffff */
.L_x_2180:
[----:B------:R-:W-:Y:S01]  /*e1a0*/  BSSY B0, `(.L_x_2433) ;  /* 0x0000006000007945 */ /* 0x000fe20003800000 */
[----:B------:R-:W-:Y:S01]  /*e1b0*/  PLOP3.LUT P3, PT, P0, PT, PT, 0x80, 0x8 ;  /* 0x000000000008781c */ /* 0x000fe2000076f070 */
[----:B------:R-:W-:-:S12]  /*e1c0*/  IMAD.MOV.U32 R62, RZ, RZ, -0x1 ;  /* 0xffffffffff3e7424 */ /* 0x000fd800078e00ff */
[----:B01234-:R-:W-:Y:S05]  /*e1d0*/  WARPSYNC.COLLECTIVE R62, `(.L_x_2434) ;  /* 0x000000003e087348 */ /* 0x01ffea0003c00000 */
[----:B------:R-:W-:Y:S01]  /*e1e0*/  VOTE.ALL P3, P3 ;  /* 0x0000000000ff7806 */ /* 0x000fe20001860000 */
[----:B01234-:R-:W-:-:S12]  /*e1f0*/  ENDCOLLECTIVE ;  /* 0x000000000000791b */ /* 0x01ffd80003800000 */
.L_x_2434:
[----:B------:R-:W-:Y:S05]  /*e200*/  BSYNC B0 ;  /* 0x0000000000007941 */ /* 0x000fea0003800000 */
.L_x_2433:
[----:B------:R-:W-:Y:S01]  /*e210*/  PLOP3.LUT P0, PT, P3, PT, PT, 0x80, 0x8 ;  /* 0x000000000008781c */ /* 0x000fe20001f0f070 */
[----:B------:R-:W-:-:S12]  /*e220*/  BRA `(.L_x_2435) ;  /* 0xffffff6400507947 */ /* 0x000fd8000383ffff */
.L_x_2182:
[----:B------:R-:W-:Y:S01]  /*e230*/  BSSY B0, `(.L_x_2436) ;  /* 0x0000006000007945 */ /* 0x000fe20003800000 */
[----:B------:R-:W-:Y:S01]  /*e240*/  PLOP3.LUT P3, PT, P0, PT, PT, 0x8, 0x80 ;  /* 0x000000000080781c */ /* 0x000fe2000076e170 */
[----:B------:R-:W-:-:S12]  /*e250*/  IMAD.MOV.U32 R62, RZ, RZ, -0x1 ;  /* 0xffffffffff3e7424 */ /* 0x000fd800078e00ff */
[----:B01234-:R-:W-:Y:S05]  /*e260*/  WARPSYNC.COLLECTIVE R62, `(.L_x_2437) ;  /* 0x000000003e087348 */ /* 0x01ffea0003c00000 */
[----:B------:R-:W-:Y:S01]  /*e270*/  VOTE.ANY P3, P3 ;  /* 0x0000000000ff7806 */ /* 0x000fe20001860100 */
[----:B01234-:R-:W-:-:S12]  /*e280*/  ENDCOLLECTIVE ;  /* 0x000000000000791b */ /* 0x01ffd80003800000 */
.L_x_2437:
[----:B------:R-:W-:Y:S05]  /*e290*/  BSYNC B0 ;  /* 0x0000000000007941 */ /* 0x000fea0003800000 */
.L_x_2436:
[----:B------:R-:W-:Y:S01]  /*e2a0*/  PLOP3.LUT P0, PT, P3, PT, PT, 0x80, 0x8 ;  /* 0x000000000008781c */ /* 0x000fe20001f0f070 */
[----:B------:R-:W-:-:S12]  /*e2b0*/  BRA `(.L_x_2438) ;  /* 0xffffff6400647947 */ /* 0x000fd8000383ffff */
.L_x_2187:
[----:B------:R-:W-:Y:S01]  /*e2c0*/  BSSY B0, `(.L_x_2439) ;  /* 0x0000006000007945 */ /* 0x000fe20003800000 */
[----:B------:R-:W-:Y:S01]  /*e2d0*/  PLOP3.LUT P3, PT, P0, PT, PT, 0x8, 0x80 ;  /* 0x000000000080781c */ /* 0x000fe2000076e170 */
[----:B------:R-:W-:-:S12]  /*e2e0*/  IMAD.MOV.U32 R62, RZ, RZ, -0x1 ;  /* 0xffffffffff3e7424 */ /* 0x000fd800078e00ff */
[----:B012345:R-:W-:Y:S05]  /*e2f0*/  WARPSYNC.COLLECTIVE R62, `(.L_x_2440) ;  /* 0x000000003e087348 */ /* 0x03ffea0003c00000 */
[----:B------:R-:W-:Y:S01]  /*e300*/  VOTE.ANY R62, PT, P3 ;  /* 0x00000000003e7806 */ /* 0x000fe200018e0100 */
[----:B012345:R-:W-:Y:S06]  /*e310*/  ENDCOLLECTIVE ;  /* 0x000000000000791b */ /* 0x03ffec0003800000 */
.L_x_2440:
[----:B------:R-:W-:Y:S05]  /*e320*/  BSYNC B0 ;  /* 0x0000000000007941 */ /* 0x000fea0003800000 */
.L_x_2439:
        /* <DEDUP_REMOVED lines=10> */
.L_x_2441:
[----:B------:R-:W-:Y:S02]  /*e3d0*/  IMAD.MOV.U32 R59, RZ, RZ, R37 ;  /* 0x000000ffff3b7224 */ /* 0x000fe400078e0025 */
[----:B------:R-:W-:-:S07]  /*e3e0*/  IMAD.MOV.U32 R65, RZ, RZ, R64 ;  /* 0x000000ffff417224 */ /* 0x000fce00078e0040 */
[----:B------:R-:W-:Y:S05]  /*e3f0*/  WARPSYNC.COLLECTIVE R62, `(.L_x_2442) ;  /* 0x000000003e087348 */ /* 0x000fea0003c00000 */
[----:B------:R0:W1:Y:S02]  /*e400*/  SHFL.DOWN P3, R64, R59, R58, R63 ;  /* 0x0800003a3b407389 */ /* 0x000064000006003f */
[----:B01----:R-:W-:Y:S05]  /*e410*/  ENDCOLLECTIVE ;  /* 0x000000000000791b */ /* 0x003fea0003800000 */
.L_x_2442:
[----:B------:R-:W-:Y:S01]  /*e420*/  IMAD.MOV.U32 R70, RZ, RZ, R64 ;  /* 0x000000ffff467224 */ /* 0x000fe200078e0040 */
[----:B------:R-:W-:Y:S06]  /*e430*/  BRA `(.L_x_2443) ;  /* 0xffffff6400c87947 */ /* 0x000fec000383ffff */
.L_x_2188:
[----:B------:R-:W-:Y:S01]  /*e440*/  BSSY B0, `(.L_x_2444) ;  /* 0x0000007000007945 */ /* 0x000fe20003800000 */
[----:B------:R-:W-:Y:S02]  /*e450*/  IMAD.MOV.U32 R59, RZ, RZ, R60 ;  /* 0x000000ffff3b7224 */ /* 0x000fe400078e003c */
[----:B------:R-:W-:Y:S02]  /*e460*/  IMAD.MOV.U32 R58, RZ, RZ, 0x1 ;  /* 0x00000001ff3a7424 */ /* 0x000fe400078e00ff */
[----:B------:R-:W-:-:S07]  /*e470*/  IMAD.MOV.U32 R62, RZ, RZ, -0x1 ;  /* 0xffffffffff3e7424 */ /* 0x000fce00078e00ff */
[----:B012345:R-:W-:Y:S05]  /*e480*/  WARPSYNC.COLLECTIVE R62, `(.L_x_2445) ;  /* 0x000000003e087348 */ /* 0x03ffea0003c00000 */
[----:B------:R0:W0:Y:S02]  /*e490*/  SHFL.DOWN P3, R64, R59, R58, R63 ;  /* 0x0800003a3b407389 */ /* 0x000024000006003f */
[----:B012345:R-:W-:Y:S05]  /*e4a0*/  ENDCOLLECTIVE ;  /* 0x000000000000791b */ /* 0x03ffea0003800000 */
.L_x_2445:
[----:B------:R-:W-:Y:S05]  /*e4b0*/  BSYNC B0 ;  /* 0x0000000000007941 */ /* 0x000fea0003800000 */
.L_x_2444:
[----:B------:R-:W-:Y:S05]  /*e4c0*/  BRA `(.L_x_2446) ;  /* 0xffffff6400ac7947 */ /* 0x000fea000383ffff */
.L_x_2189:
[----:B------:R-:W-:Y:S01]  /*e4d0*/  BSSY B0, `(.L_x_2447) ;  /* 0x0000007000007945 */ /* 0x000fe20003800000 */
[----:B------:R-:W-:Y:S02]  /*e4e0*/  IMAD.MOV.U32 R59, RZ, RZ, R61 ;  /* 0x000000ffff3b7224 */ /* 0x000fe400078e003d */
[----:B------:R-:W-:Y:S02]  /*e4f0*/  IMAD.MOV.U32 R58, RZ, RZ, 0x1 ;  /* 0x00000001ff3a7424 */ /* 0x000fe400078e00ff */
[----:B------:R-:W-:-:S07]  /*e500*/  IMAD.MOV.U32 R62, RZ, RZ, -0x1 ;  /* 0xffffffffff3e7424 */ /* 0x000fce00078e00ff */
[----:B012345:R-:W-:Y:S05]  /*e510*/  WARPSYNC.COLLECTIVE R62, `(.L_x_2448) ;  /* 0x000000003e087348 */ /* 0x03ffea0003c00000 */
[----:B------:R0:W0:Y:S02]  /*e520*/  SHFL.DOWN P3, R64, R59, R58, R63 ;  /* 0x0800003a3b407389 */ /* 0x000024000006003f */
[----:B012345:R-:W-:Y:S05]  /*e530*/  ENDCOLLECTIVE ;  /* 0x000000000000791b */ /* 0x03ffea0003800000 */
.L_x_2448:
[----:B------:R-:W-:Y:S05]  /*e540*/  BSYNC B0 ;  /* 0x0000000000007941 */ /* 0x000fea0003800000 */
.L_x_2447:
[----:B------:R-:W-:Y:S05]  /*e550*/  BRA `(.L_x_2449) ;  /* 0xffffff6400907947 */ /* 0x000fea000383ffff */
.L_x_2190:
[----:B------:R-:W-:Y:S01]  /*e560*/  BSSY B0, `(.L_x_2450) ;  /* 0x0000007000007945 */ /* 0x000fe20003800000 */
[----:B-----5:R-:W-:Y:S02]  /*e570*/  IMAD.MOV.U32 R59, RZ, RZ, R16 ;  /* 0x000000ffff3b7224 */ /* 0x020fe400078e0010 */
[----:B------:R-:W-:Y:S02]  /*e580*/  IMAD.MOV.U32 R58, RZ, RZ, 0x1 ;  /* 0x00000001ff3a7424 */ /* 0x000fe400078e00ff */
[----:B------:R-:W-:-:S07]  /*e590*/  IMAD.MOV.U32 R62, RZ, RZ, -0x1 ;  /* 0xffffffffff3e7424 */ /* 0x000fce00078e00ff */
[----:B01234-:R-:W-:Y:S05]  /*e5a0*/  WARPSYNC.COLLECTIVE R62, `(.L_x_2451) ;  /* 0x000000003e087348 */ /* 0x01ffea0003c00000 */
[----:B------:R0:W0:Y:S02]  /*e5b0*/  SHFL.DOWN P3, R64, R59, R58, R63 ;  /* 0x0800003a3b407389 */ /* 0x000024000006003f */
[----:B01234-:R-:W-:Y:S05]  /*e5c0*/  ENDCOLLECTIVE ;  /* 0x000000000000791b */ /* 0x01ffea0003800000 */
.L_x_2451:
[----:B------:R-:W-:Y:S05]  /*e5d0*/  BSYNC B0 ;  /* 0x0000000000007941 */ /* 0x000fea0003800000 */
.L_x_2450:
[----:B------:R-:W-:Y:S02]  /*e5e0*/  IMAD.MOV.U32 R59, RZ, RZ, R17 ;  /* 0x000000ffff3b7224 */ /* 0x000fe400078e0011 */
[----:B------:R-:W-:Y:S02]  /*e5f0*/  IMAD.MOV.U32 R58, RZ, RZ, 0x1 ;  /* 0x00000001ff3a7424 */ /* 0x000fe400078e00ff */
[----:B------:R-:W-:Y:S02]  /*e600*/  IMAD.MOV.U32 R62, RZ, RZ, -0x1 ;  /* 0xffffffffff3e7424 */ /* 0x000fe400078e00ff */
[----:B------:R-:W-:-:S07]  /*e610*/  IMAD.MOV.U32 R67, RZ, RZ, R64 ;  /* 0x000000ffff437224 */ /* 0x000fce00078e0040 */
[----:B------:R-:W-:Y:S05]  /*e620*/  WARPSYNC.COLLECTIVE R62, `(.L_x_2452) ;  /* 0x000000003e087348 */ /* 0x000fea0003c00000 */
[----:B------:R0:W1:Y:S02]  /*e630*/  SHFL.DOWN P3, R64, R59, R58, R63 ;  /* 0x0800003a3b407389 */ /* 0x000064000006003f */
[----:B01----:R-:W-:Y:S05]  /*e640*/  ENDCOLLECTIVE ;  /* 0x000000000000791b */ /* 0x003fea0003800000 */
.L_x_2452:
[----:B------:R-:W-:Y:S02]  /*e650*/  IMAD.MOV.U32 R59, RZ, RZ, R18 ;  /* 0x000000ffff3b7224 */ /* 0x000fe400078e0012 */
[----:B------:R-:W-:-:S07]  /*e660*/  IMAD.MOV.U32 R72, RZ, RZ, R64 ;  /* 0x000000ffff487224 */ /* 0x000fce00078e0040 */
[----:B------:R-:W-:Y:S05]  /*e670*/  WARPSYNC.COLLECTIVE R62, `(.L_x_2453) ;  /* 0x000000003e087348 */ /* 0x000fea0003c00000 */
[----:B------:R0:W1:Y:S02]  /*e680*/  SHFL.DOWN P3, R64, R59, R58, R63 ;  /* 0x0800003a3b407389 */ /* 0x000064000006003f */
[----:B01----:R-:W-:Y:S05]  /*e690*/  ENDCOLLECTIVE ;  /* 0x000000000000791b */ /* 0x003fea0003800000 */
.L_x_2453:
[----:B------:R-:W-:Y:S02]  /*e6a0*/  IMAD.MOV.U32 R59, RZ, RZ, R19 ;  /* 0x000000ffff3b7224 */ /* 0x000fe400078e0013 */
[----:B------:R-:W-:-:S07]  /*e6b0*/  IMAD.MOV.U32 R69, RZ, RZ, R64 ;  /* 0x000000ffff457224 */ /* 0x000fce00078e0040 */
[----:B------:R-:W-:Y:S05]  /*e6c0*/  WARPSYNC.COLLECTIVE R62, `(.L_x_2454) ;  /* 0x000000003e087348 */ /* 0x000fea0003c00000 */
[----:B------:R0:W1:Y:S02]  /*e6d0*/  SHFL.DOWN P3, R64, R59, R58, R63 ;  /* 0x0800003a3b407389 */ /* 0x000064000006003f */
[----:B01----:R-:W-:Y:S05]  /*e6e0*/  ENDCOLLECTIVE ;  /* 0x000000000000791b */ /* 0x003fea0003800000 */
.L_x_2454:
[----:B------:R-:W-:Y:S05]  /*e6f0*/  BRA `(.L_x_2455) ;  /* 0xffffff6400407947 */ /* 0x000fea000383ffff */
.L_x_2193:
[----:B------:R-:W-:Y:S01]  /*e700*/  BSSY B0, `(.L_x_2456) ;  /* 0x0000007000007945 */ /* 0x000fe20003800000 */
[----:B------:R-:W-:Y:S02]  /*e710*/  IMAD.MOV.U32 R59, RZ, RZ, R66 ;  /* 0x000000ffff3b7224 */ /* 0x000fe400078e0042 */
[----:B------:R-:W-:Y:S02]  /*e720*/  IMAD.MOV.U32 R58, RZ, RZ, 0x2 ;  /* 0x00000002ff3a7424 */ /* 0x000fe400078e00ff */
[----:B------:R-:W-:-:S07]  /*e730*/  IMAD.MOV.U32 R62, RZ, RZ, -0x1 ;  /* 0xffffffffff3e7424 */ /* 0x000fce00078e00ff */
[----:B01234-:R-:W-:Y:S05]  /*e740*/  WARPSYNC.COLLECTIVE R62, `(.L_x_2457) ;  /* 0x000000003e087348 */ /* 0x01ffea0003c00000 */
[----:B0-----:R0:W0:Y:S02]  /*e750*/  SHFL.DOWN P3, R64, R59, R58, R63 ;  /* 0x0800003a3b407389 */ /* 0x001024000006003f */
[----:B01234-:R-:W-:Y:S05]  /*e760*/  ENDCOLLECTIVE ;  /* 0x000000000000791b */ /* 0x01ffea0003800000 */
.L_x_2457:
[----:B------:R-:W-:Y:S05]  /*e770*/  BSYNC B0 ;  /* 0x0000000000007941 */ /* 0x000fea0003800000 */
.L_x_2456:
[----:B------:R-:W-:Y:S02]  /*e780*/  IMAD.MOV.U32 R59, RZ, RZ, R68 ;  /* 0x000000ffff3b7224 */ /* 0x000fe400078e0044 */
[----:B------:R-:W-:Y:S02]  /*e790*/  IMAD.MOV.U32 R58, RZ, RZ, 0x2 ;  /* 0x00000002ff3a7424 */ /* 0x000fe400078e00ff */
[----:B------:R-:W-:Y:S02]  /*e7a0*/  IMAD.MOV.U32 R62, RZ, RZ, -0x1 ;  /* 0xffffffffff3e7424 */ /* 0x000fe400078e00ff */
[----:B------:R-:W-:-:S07]  /*e7b0*/  IMAD.MOV.U32 R65, RZ, RZ, R64 ;  /* 0x000000ffff417224 */ /* 0x000fce00078e0040 */
[----:B------:R-:W-:Y:S05]  /*e7c0*/  WARPSYNC.COLLECTIVE R62, `(.L_x_2458) ;  /* 0x000000003e087348 */ /* 0x000fea0003c00000 */
[----:B------:R0:W1:Y:S02]  /*e7d0*/  SHFL.DOWN P3, R64, R59, R58, R63 ;  /* 0x0800003a3b407389 */ /* 0x000064000006003f */
[----:B01----:R-:W-:Y:S05]  /*e7e0*/  ENDCOLLECTIVE ;  /* 0x000000000000791b */ /* 0x003fea0003800000 */
.L_x_2458:
[----:B------:R-:W-:Y:S01]  /*e7f0*/  IMAD.MOV.U32 R67, RZ, RZ, R64 ;  /* 0x000000ffff437224 */ /* 0x000fe200078e0040 */
[----:B------:R-:W-:Y:S06]  /*e800*/  BRA `(.L_x_2459) ;  /* 0xffffff64005c7947 */ /* 0x000fec000383ffff */
.L_x_2194:
[----:B------:R-:W-:Y:S01]  /*e810*/  BSSY B0, `(.L_x_2460) ;  /* 0x0000007000007945 */ /* 0x000fe20003800000 */
[----:B------:R-:W-:Y:S02]  /*e820*/  IMAD.MOV.U32 R59, RZ, RZ, R60 ;  /* 0x000000ffff3b7224 */ /* 0x000fe400078e003c */
[----:B------:R-:W-:Y:S02]  /*e830*/  IMAD.MOV.U32 R58, RZ, RZ, 0x2 ;  /* 0x00000002ff3a7424 */ /* 0x000fe400078e00ff */
[----:B------:R-:W-:-:S07]  /*e840*/  IMAD.MOV.U32 R62, RZ, RZ, -0x1 ;  /* 0xffffffffff3e7424 */ /* 0x000fce00078e00ff */
[----:B01234-:R-:W-:Y:S05]  /*e850*/  WARPSYNC.COLLECTIVE R62, `(.L_x_2461) ;  /* 0x000000003e087348 */ /* 0x01ffea0003c00000 */
[----:B------:R0:W0:Y:S02]  /*e860*/  SHFL.DOWN P3, R64, R59, R58, R63 ;  /* 0x0800003a3b407389 */ /* 0x000024000006003f */
[----:B01234-:R-:W-:Y:S05]  /*e870*/  ENDCOLLECTIVE ;  /* 0x000000000000791b */ /* 0x01ffea0003800000 */
.L_x_2461:
[----:B------:R-:W-:Y:S05]  /*e880*/  BSYNC B0 ;  /* 0x0000000000007941 */ /* 0x000fea0003800000 */
.L_x_2460:
[----:B------:R-:W-:Y:S05]  /*e890*/  BRA `(.L_x_2462) ;  /* 0xffffff6400407947 */ /* 0x000fea000383ffff */
.L_x_2195:
[----:B------:R-:W-:Y:S01]  /*e8a0*/  BSSY B0, `(.L_x_2463) ;  /* 0x0000007000007945 */ /* 0x000fe20003800000 */
[----:B------:R-:W-:Y:S02]  /*e8b0*/  IMAD.MOV.U32 R59, RZ, RZ, R61 ;  /* 0x000000ffff3b7224 */ /* 0x000fe400078e003d */
[----:B------:R-:W-:Y:S02]  /*e8c0*/  IMAD.MOV.U32 R58, RZ, RZ, 0x2 ;  /* 0x00000002ff3a7424 */ /* 0x000fe400078e00ff */
[----:B------:R-:W-:-:S07]  /*e8d0*/  IMAD.MOV.U32 R62, RZ, RZ, -0x1 ;  /* 0xffffffffff3e7424 */ /* 0x000fce00078e00ff */
[----:B01234-:R-:W-:Y:S05]  /*e8e0*/  WARPSYNC.COLLECTIVE R62, `(.L_x_2464) ;  /* 0x000000003e087348 */ /* 0x01ffea0003c00000 */
[----:B------:R0:W0:Y:S02]  /*e8f0*/  SHFL.DOWN P3, R64, R59, R58, R63 ;  /* 0x0800003a3b407389 */ /* 0x000024000006003f */
[----:B01234-:R-:W-:Y:S05]  /*e900*/  ENDCOLLECTIVE ;  /* 0x000000000000791b */ /* 0x01ffea0003800000 */
.L_x_2464:
[----:B------:R-:W-:Y:S05]  /*e910*/  BSYNC B0 ;  /* 0x0000000000007941 */ /* 0x000fea0003800000 */
.L_x_2463:
[----:B------:R-:W-:Y:S05]  /*e920*/  BRA `(.L_x_2465) ;  /* 0xffffff6400247947 */ /* 0x000fea000383ffff */
.L_x_2196:
[----:B------:R-:W-:Y:S01]  /*e930*/  BSSY B0, `(.L_x_2466) ;  /* 0x0000007000007945 */ /* 0x000fe20003800000 */
[----:B------:R-:W-:Y:S02]  /*e940*/  IMAD.MOV.U32 R59, RZ, RZ, R56 ;  /* 0x000000ffff3b7224 */ /* 0x000fe400078e0038 */
[----:B------:R-:W-:Y:S02]  /*e950*/  IMAD.MOV.U32 R58, RZ, RZ, 0x2 ;  /* 0x00000002ff3a7424 */ /* 0x000fe400078e00ff */
[----:B------:R-:W-:-:S07]  /*e960*/  IMAD.MOV.U32 R62, RZ, RZ, -0x1 ;  /* 0xffffffffff3e7424 */ /* 0x000fce00078e00ff */
[----:B01234-:R-:W-:Y:S05]  /*e970*/  WARPSYNC.COLLECTIVE R62, `(.L_x_2467) ;  /* 0x000000003e087348 */ /* 0x01ffea0003c00000 */
[----:B------:R0:W0:Y:S02]  /*e980*/  SHFL.DOWN P3, R64, R59, R58, R63 ;  /* 0x0800003a3b407389 */ /* 0x000024000006003f */
[----:B01234-:R-:W-:Y:S05]  /*e990*/  ENDCOLLECTIVE ;  /* 0x000000000000791b */ /* 0x01ffea0003800000 */
.L_x_2467:
[----:B------:R-:W-:Y:S05]  /*e9a0*/  BSYNC B0 ;  /* 0x0000000000007941 */ /* 0x000fea0003800000 */
.L_x_2466:
[----:B------:R-:W-:Y:S02]  /*e9b0*/  IMAD.MOV.U32 R59, RZ, RZ, R57 ;  /* 0x000000ffff3b7224 */ /* 0x000fe400078e0039 */
[----:B------:R-:W-:Y:S02]  /*e9c0*/  IMAD.MOV.U32 R58, RZ, RZ, 0x2 ;  /* 0x00000002ff3a7424 */ /* 0x000fe400078e00ff */
[----:B------:R-:W-:Y:S02]  /*e9d0*/  IMAD.MOV.U32 R62, RZ, RZ, -0x1 ;  /* 0xffffffffff3e7424 */ /* 0x000fe400078e00ff */
[----:B------:R-:W-:-:S07]  /*e9e0*/  IMAD.MOV.U32 R69, RZ, RZ, R64 ;  /* 0x000000ffff457224 */ /* 0x000fce00078e0040 */
[----:B------:R-:W-:Y:S05]  /*e9f0*/  WARPSYNC.COLLECTIVE R62, `(.L_x_2468) ;  /* 0x000000003e087348 */ /* 0x000fea0003c00000 */
[----:B------:R0:W1:Y:S02]  /*ea00*/  SHFL.DOWN P3, R64, R59, R58, R63 ;  /* 0x0800003a3b407389 */ /* 0x000064000006003f */
[----:B01----:R-:W-:Y:S05]  /*ea10*/  ENDCOLLECTIVE ;  /* 0x000000000000791b */ /* 0x003fea0003800000 */
.L_x_2468:
[----:B------:R-:W-:Y:S02]  /*ea20*/  IMAD.MOV.U32 R59, RZ, RZ, R38 ;  /* 0x000000ffff3b7224 */ /* 0x000fe400078e0026 */
[----:B------:R-:W-:-:S07]  /*ea30*/  IMAD.MOV.U32 R70, RZ, RZ, R64 ;  /* 0x000000ffff467224 */ /* 0x000fce00078e0040 */
[----:B------:R-:W-:Y:S05]  /*ea40*/  WARPSYNC.COLLECTIVE R62, `(.L_x_2469) ;  /* 0x000000003e087348 */ /* 0x000fea0003c00000 */
[----:B------:R0:W1:Y:S02]  /*ea50*/  SHFL.DOWN P3, R64, R59, R58, R63 ;  /* 0x0800003a3b407389 */ /* 0x000064000006003f */
[----:B01----:R-:W-:Y:S05]  /*ea60*/  ENDCOLLECTIVE ;  /* 0x000000000000791b */ /* 0x003fea0003800000 */
.L_x_2469:
[----:B------:R-:W-:Y:S02]  /*ea70*/  IMAD.MOV.U32 R59, RZ, RZ, R39 ;  /* 0x000000ffff3b7224 */ /* 0x000fe400078e0027 */
[----:B------:R-:W-:-:S07]  /*ea80*/  IMAD.MOV.U32 R71, RZ, RZ, R64 ;  /* 0x000000ffff477224 */ /* 0x000fce00078e0040 */
[----:B------:R-:W-:Y:S05]  /*ea90*/  WARPSYNC.COLLECTIVE R62, `(.L_x_2470) ;  /* 0x000000003e087348 */ /* 0x000fea0003c00000 */
[----:B------:R0:W1:Y:S02]  /*eaa0*/  SHFL.DOWN P3, R64, R59, R58, R63 ;  /* 0x0800003a3b407389 */ /* 0x000064000006003f */
[----:B01----:R-:W-:Y:S05]  /*eab0*/  ENDCOLLECTIVE ;  /* 0x000000000000791b */ /* 0x003fea0003800000 */
.L_x_2470:
[----:B------:R-:W-:Y:S05]  /*eac0*/  BRA `(.L_x_2471) ;  /* 0xffffff6000d47947 */ /* 0x000fea000383ffff */
.L_x_2199:
[----:B------:R-:W-:Y:S01]  /*ead0*/  BSSY B0, `(.L_x_2472) ;  /* 0x0000007000007945 */ /* 0x000fe20003800000 */
[----:B------:R-:W-:Y:S02]  /*eae0*/  IMAD.MOV.U32 R59, RZ, RZ, R66 ;  /* 0x000000ffff3b7224 */ /* 0x000fe400078e0042 */
[----:B------:R-:W-:Y:S02]  /*eaf0*/  IMAD.MOV.U32 R58, RZ, RZ, 0x4 ;  /* 0x00000004ff3a7424 */ /* 0x000fe400078e00ff */
[----:B------:R-:W-:-:S07]  /*eb00*/  IMAD.MOV.U32 R62, RZ, RZ, -0x1 ;  /* 0xffffffffff3e7424 */ /* 0x000fce00078e00ff */
[----:B01234-:R-:W-:Y:S05]  /*eb10*/  WARPSYNC.COLLECTIVE R62, `(.L_x_2473) ;  /* 0x000000003e087348 */ /* 0x01ffea0003c00000 */
[----:B0-----:R0:W0:Y:S02]  /*eb20*/  SHFL.DOWN P3, R64, R59, R58, R63 ;  /* 0x0800003a3b407389 */ /* 0x001024000006003f */
[----:B01234-:R-:W-:Y:S05]  /*eb30*/  ENDCOLLECTIVE ;  /* 0x000000000000791b */ /* 0x01ffea0003800000 */
.L_x_2473:
[----:B------:R-:W-:Y:S05]  /*eb40*/  BSYNC B0 ;  /* 0x0000000000007941 */ /* 0x000fea0003800000 */
.L_x_2472:
[----:B------:R-:W-:Y:S02]  /*eb50*/  IMAD.MOV.U32 R59, RZ, RZ, R68 ;  /* 0x000000ffff3b7224 */ /* 0x000fe400078e0044 */
[----:B------:R-:W-:Y:S02]  /*eb60*/  IMAD.MOV.U32 R58, RZ, RZ, 0x4 ;  /* 0x00000004ff3a7424 */ /* 0x000fe400078e00ff */
[----:B------:R-:W-:Y:S02]  /*eb70*/  IMAD.MOV.U32 R62, RZ, RZ, -0x1 ;  /* 0xffffffffff3e7424 */ /* 0x000fe400078e00ff */
[----:B------:R-:W-:-:S07]  /*eb80*/  IMAD.MOV.U32 R65, RZ, RZ, R64 ;  /* 0x000000ffff417224 */ /* 0x000fce00078e0040 */
[----:B------:R-:W-:Y:S05]  /*eb90*/  WARPSYNC.COLLECTIVE R62, `(.L_x_2474) ;  /* 0x000000003e087348 */ /* 0x000fea0003c00000 */
[----:B------:R0:W1:Y:S02]  /*eba0*/  SHFL.DOWN P3, R64, R59, R58, R63 ;  /* 0x0800003a3b407389 */ /* 0x000064000006003f */
[----:B01----:R-:W-:Y:S05]  /*ebb0*/  ENDCOLLECTIVE ;  /* 0x000000000000791b */ /* 0x003fea0003800000 */
.L_x_2474:
[----:B------:R-:W-:Y:S01]  /*ebc0*/  IMAD.MOV.U32 R67, RZ, RZ, R64 ;  /* 0x000000ffff437224 */ /* 0x000fe200078e0040 */
[----:B------:R-:W-:Y:S06]  /*ebd0*/  BRA `(.L_x_2475) ;  /* 0xffffff6000e07947 */ /* 0x000fec000383ffff */
.L_x_2200:
[----:B------:R-:W-:Y:S01]  /*ebe0*/  BSSY B0, `(.L_x_2476) ;  /* 0x0000007000007945 */ /* 0x000fe20003800000 */
[----:B------:R-:W-:Y:S02]  /*ebf0*/  IMAD.MOV.U32 R59, RZ, RZ, R60 ;  /* 0x000000ffff3b7224 */ /* 0x000fe400078e003c */
[----:B------:R-:W-:Y:S02]  /*ec00*/  IMAD.MOV.U32 R58, RZ, RZ, 0x4 ;  /* 0x00000004ff3a7424 */ /* 0x000fe400078e00ff */
[----:B------:R-:W-:-:S07]  /*ec10*/  IMAD.MOV.U32 R62, RZ, RZ, -0x1 ;  /* 0xffffffffff3e7424 */ /* 0x000fce00078e00ff */
[----:B01234-:R-:W-:Y:S05]  /*ec20*/  WARPSYNC.COLLECTIVE R62, `(.L_x_2477) ;  /* 0x000000003e087348 */ /* 0x01ffea0003c00000 */
[----:B------:R0:W0:Y:S02]  /*ec30*/  SHFL.DOWN P3, R64, R59, R58, R63 ;  /* 0x0800003a3b407389 */ /* 0x000024000006003f */
[----:B01234-:R-:W-:Y:S05]  /*ec40*/  ENDCOLLECTIVE ;  /* 0x000000000000791b */ /* 0x01ffea0003800000 */
.L_x_2477:
[----:B------:R-:W-:Y:S05]  /*ec50*/  BSYNC B0 ;  /* 0x0000000000007941 */ /* 0x000fea0003800000 */
.L_x_2476:
[----:B------:R-:W-:Y:S05]  /*ec60*/  BRA `(.L_x_2478) ;  /* 0xffffff6000c47947 */ /* 0x000fea000383ffff */
.L_x_2201:
[----:B------:R-:W-:Y:S01]  /*ec70*/  BSSY B0, `(.L_x_2479) ;  /* 0x0000007000007945 */ /* 0x000fe20003800000 */
[----:B------:R-:W-:Y:S02]  /*ec80*/  IMAD.MOV.U32 R59, RZ, RZ, R61 ;  /* 0x000000ffff3b7224 */ /* 0x000fe400078e003d */
[----:B------:R-:W-:Y:S02]  /*ec90*/  IMAD.MOV.U32 R58, RZ, RZ, 0x4 ;  /* 0x00000004ff3a7424 */ /* 0x000fe400078e00ff */
[----:B------:R-:W-:-:S07]  /*eca0*/  IMAD.MOV.U32 R62, RZ, RZ, -0x1 ;  /* 0xffffffffff3e7424 */ /* 0x000fce00078e00ff */
[----:B01234-:R-:W-:Y:S05]  /*ecb0*/  WARPSYNC.COLLECTIVE R62, `(.L_x_2480) ;  /* 0x000000003e087348 */ /* 0x01ffea0003c00000 */
[----:B------:R0:W0:Y:S02]  /*ecc0*/  SHFL.DOWN P3, R64, R59, R58, R63 ;  /* 0x0800003a3b407389 */ /* 0x000024000006003f */
[----:B01234-:R-:W-:Y:S05]  /*ecd0*/  ENDCOLLECTIVE ;  /* 0x000000000000791b */ /* 0x01ffea0003800000 */
.L_x_2480:
[----:B------:R-:W-:Y:S05]  /*ece0*/  BSYNC B0 ;  /* 0x0000000000007941 */ /* 0x000fea0003800000 */
.L_x_2479:
[----:B------:R-:W-:Y:S05]  /*ecf0*/  BRA `(.L_x_2481) ;  /* 0xffffff6000a87947 */ /* 0x000fea000383ffff */
.L_x_2202:
[----:B------:R-:W-:Y:S01]  /*ed00*/  BSSY B0, `(.L_x_2482) ;  /* 0x0000007000007945 */ /* 0x000fe20003800000 */
[----:B------:R-:W-:Y:S02]  /*ed10*/  IMAD.MOV.U32 R59, RZ, RZ, R56 ;  /* 0x000000ffff3b7224 */ /* 0x000fe400078e0038 */
[----:B------:R-:W-:Y:S02]  /*ed20*/  IMAD.MOV.U32 R58, RZ, RZ, 0x4 ;  /* 0x00000004ff3a7424 */ /* 0x000fe400078e00ff */
[----:B------:R-:W-:-:S07]  /*ed30*/  IMAD.MOV.U32 R62, RZ, RZ, -0x1 ;  /* 0xffffffffff3e7424 */ /* 0x000fce00078e00ff */
[----:B01234-:R-:W-:Y:S05]  /*ed40*/  WARPSYNC.COLLECTIVE R62, `(.L_x_2483) ;  /* 0x000000003e087348 */ /* 0x01ffea0003c00000 */
[----:B------:R0:W0:Y:S02]  /*ed50*/  SHFL.DOWN P3, R64, R59, R58, R63 ;  /* 0x0800003a3b407389 */ /* 0x000024000006003f */
[----:B01234-:R-:W-:Y:S05]  /*ed60*/  ENDCOLLECTIVE ;  /* 0x000000000000791b */ /* 0x01ffea0003800000 */
.L_x_2483:
[----:B------:R-:W-:Y:S05]  /*ed70*/  BSYNC B0 ;  /* 0x0000000000007941 */ /* 0x000fea0003800000 */
.L_x_2482:
[----:B------:R-:W-:Y:S02]  /*ed80*/  IMAD.MOV.U32 R59, RZ, RZ, R57 ;  /* 0x000000ffff3b7224 */ /* 0x000fe400078e0039 */
[----:B------:R-:W-:Y:S02]  /*ed90*/  IMAD.MOV.U32 R58, RZ, RZ, 0x4 ;  /* 0x00000004ff3a7424 */ /* 0x000fe400078e00ff */
[----:B------:R-:W-:Y:S02]  /*eda0*/  IMAD.MOV.U32 R62, RZ, RZ, -0x1 ;  /* 0xffffffffff3e7424 */ /* 0x000fe400078e00ff */
[----:B------:R-:W-:-:S07]  /*edb0*/  IMAD.MOV.U32 R69, RZ, RZ, R64 ;  /* 0x000000ffff457224 */ /* 0x000fce00078e0040 */
[----:B------:R-:W-:Y:S05]  /*edc0*/  WARPSYNC.COLLECTIVE R62, `(.L_x_2484) ;  /* 0x000000003e087348 */ /* 0x000fea0003c00000 */
[----:B------:R0:W1:Y:S02]  /*edd0*/  SHFL.DOWN P3, R64, R59, R58, R63 ;  /* 0x0800003a3b407389 */ /* 0x000064000006003f */
[----:B01----:R-:W-:Y:S05]  /*ede0*/  ENDCOLLECTIVE ;  /* 0x000000000000791b */ /* 0x003fea0003800000 */
.L_x_2484:
[----:B------:R-:W-:Y:S02]  /*edf0*/  IMAD.MOV.U32 R59, RZ, RZ, R38 ;  /* 0x000000ffff3b7224 */ /* 0x000fe400078e0026 */
[----:B------:R-:W-:-:S07]  /*ee00*/  IMAD.MOV.U32 R70, RZ, RZ, R64 ;  /* 0x000000ffff467224 */ /* 0x000fce00078e0040 */
[----:B------:R-:W-:Y:S05]  /*ee10*/  WARPSYNC.COLLECTIVE R62, `(.L_x_2485) ;  /* 0x000000003e087348 */ /* 0x000fea0003c00000 */
[----:B------:R0:W1:Y:S02]  /*ee20*/  SHFL.DOWN P3, R64, R59, R58, R63 ;  /* 0x0800003a3b407389 */ /* 0x000064000006003f */
[----:B01----:R-:W-:Y:S05]  /*ee30*/  ENDCOLLECTIVE ;  /* 0x000000000000791b */ /* 0x003fea0003800000 */
.L_x_2485:
[----:B------:R-:W-:Y:S02]  /*ee40*/  IMAD.MOV.U32 R59, RZ, RZ, R39 ;  /* 0x000000ffff3b7224 */ /* 0x000fe400078e0027 */
[----:B------:R-:W-:-:S07]  /*ee50*/  IMAD.MOV.U32 R71, RZ, RZ, R64 ;  /* 0x000000ffff477224 */ /* 0x000fce00078e0040 */
[----:B------:R-:W-:Y:S05]  /*ee60*/  WARPSYNC.COLLECTIVE R62, `(.L_x_2486) ;  /* 0x000000003e087348 */ /* 0x000fea0003c00000 */
[----:B------:R0:W1:Y:S02]  /*ee70*/  SHFL.DOWN P3, R64, R59, R58, R63 ;  /* 0x0800003a3b407389 */ /* 0x000064000006003f */
[----:B01----:R-:W-:Y:S05]  /*ee80*/  ENDCOLLECTIVE ;  /* 0x000000000000791b */ /* 0x003fea0003800000 */
.L_x_2486:
[----:B------:R-:W-:Y:S05]  /*ee90*/  BRA `(.L_x_2487) ;  /* 0xffffff6000587947 */ /* 0x000fea000383ffff */
.L_x_2205:
[----:B------:R-:W-:Y:S01]  /*eea0*/  BSSY B0, `(.L_x_2488) ;  /* 0x0000007000007945 */ /* 0x000fe20003800000 */
[----:B------:R-:W-:Y:S02]  /*eeb0*/  IMAD.MOV.U32 R59, RZ, RZ, R66 ;  /* 0x000000ffff3b7224 */ /* 0x000fe400078e0042 */
[----:B------:R-:W-:Y:S02]  /*eec0*/  IMAD.MOV.U32 R58, RZ, RZ, 0x8 ;  /* 0x00000008ff3a7424 */ /* 0x000fe400078e00ff */
[----:B------:R-:W-:-:S07]  /*eed0*/  IMAD.MOV.U32 R62, RZ, RZ, -0x1 ;  /* 0xffffffffff3e7424 */ /* 0x000fce00078e00ff */
[----:B01234-:R-:W-:Y:S05]  /*eee0*/  WARPSYNC.COLLECTIVE R62, `(.L_x_2489) ;  /* 0x000000003e087348 */ /* 0x01ffea0003c00000 */
[----:B0-----:R0:W0:Y:S02]  /*eef0*/  SHFL.DOWN P3, R64, R59, R58, R63 ;  /* 0x0800003a3b407389 */ /* 0x001024000006003f */
[----:B01234-:R-:W-:Y:S05]  /*ef00*/  ENDCOLLECTIVE ;  /* 0x000000000000791b */ /* 0x01ffea0003800000 */
.L_x_2489:
[----:B------:R-:W-:Y:S05]  /*ef10*/  BSYNC B0 ;  /* 0x0000000000007941 */ /* 0x000fea0003800000 */
.L_x_2488:
[----:B------:R-:W-:Y:S02]  /*ef20*/  IMAD.MOV.U32 R59, RZ, RZ, R68 ;  /* 0x000000ffff3b7224 */ /* 0x000fe400078e0044 */
[----:B------:R-:W-:Y:S02]  /*ef30*/  IMAD.MOV.U32 R58, RZ, RZ, 0x8 ;  /* 0x00000008ff3a7424 */ /* 0x000fe400078e00ff */
[----:B------:R-:W-:Y:S02]  /*ef40*/  IMAD.MOV.U32 R62, RZ, RZ, -0x1 ;  /* 0xffffffffff3e7424 */ /* 0x000fe400078e00ff */
[----:B------:R-:W-:-:S07]  /*ef50*/  IMAD.MOV.U32 R65, RZ, RZ, R64 ;  /* 0x000000ffff417224 */ /* 0x000fce00078e0040 */
[----:B------:R-:W-:Y:S05]  /*ef60*/  WARPSYNC.COLLECTIVE R62, `(.L_x_2490) ;  /* 0x000000003e087348 */ /* 0x000fea0003c00000 */
[----:B------:R0:W1:Y:S02]  /*ef70*/  SHFL.DOWN P3, R64, R59, R58, R63 ;  /* 0x0800003a3b407389 */ /* 0x000064000006003f */
[----:B01----:R-:W-:Y:S05]  /*ef80*/  ENDCOLLECTIVE ;  /* 0x000000000000791b */ /* 0x003fea0003800000 */
.L_x_2490:
[----:B------:R-:W-:Y:S01]  /*ef90*/  IMAD.MOV.U32 R67, RZ, RZ, R64 ;  /* 0x000000ffff437224 */ /* 0x000fe200078e0040 */
[----:B------:R-:W-:Y:S06]  /*efa0*/  BRA `(.L_x_2491) ;  /* 0xffffff6000647947 */ /* 0x000fec000383ffff */
.L_x_2206:
[----:B------:R-:W-:Y:S01]  /*efb0*/  BSSY B0, `(.L_x_2492) ;  /* 0x0000007000007945 */ /* 0x000fe20003800000 */
[----:B------:R-:W-:Y:S02]  /*efc0*/  IMAD.MOV.U32 R59, RZ, RZ, R60 ;  /* 0x000000ffff3b7224 */ /* 0x000fe400078e003c */
[----:B------:R-:W-:Y:S02]  /*efd0*/  IMAD.MOV.U32 R58, RZ, RZ, 0x8 ;  /* 0x00000008ff3a7424 */ /* 0x000fe400078e00ff */
[----:B------:R-:W-:-:S07]  /*efe0*/  IMAD.MOV.U32 R62, RZ, RZ, -0x1 ;  /* 0xffffffffff3e7424 */ /* 0x000fce00078e00ff */
[----:B01234-:R-:W-:Y:S05]  /*eff0*/  WARPSYNC.COLLECTIVE R62, `(.L_x_2493) ;  /* 0x000000003e087348 */ /* 0x01ffea0003c00000 */
[----:B------:R0:W0:Y:S02]  /*f000*/  SHFL.DOWN P3, R64, R59, R58, R63 ;  /* 0x0800003a3b407389 */ /* 0x000024000006003f */
[----:B01234-:R-:W-:Y:S05]  /*f010*/  ENDCOLLECTIVE ;  /* 0x000000000000791b */ /* 0x01ffea0003800000 */
.L_x_2493:
[----:B------:R-:W-:Y:S05]  /*f020*/  BSYNC B0 ;  /* 0x0000000000007941 */ /* 0x000fea0003800000 */
.L_x_2492:
[----:B------:R-:W-:Y:S05]  /*f030*/  BRA `(.L_x_2494) ;  /* 0xffffff6000487947 */ /* 0x000fea000383ffff */
.L_x_2207:
[----:B------:R-:W-:Y:S01]  /*f040*/  BSSY B0, `(.L_x_2495) ;  /* 0x0000007000007945 */ /* 0x000fe20003800000 */
[----:B------:R-:W-:Y:S02]  /*f050*/  IMAD.MOV.U32 R59, RZ, RZ, R61 ;  /* 0x000000ffff3b7224 */ /* 0x000fe400078e003d */
[----:B------:R-:W-:Y:S02]  /*f060*/  IMAD.MOV.U32 R58, RZ, RZ, 0x8 ;  /* 0x00000008ff3a7424 */ /* 0x000fe400078e00ff */
[----:B------:R-:W-:-:S07]  /*f070*/  IMAD.MOV.U32 R62, RZ, RZ, -0x1 ;  /* 0xffffffffff3e7424 */ /* 0x000fce00078e00ff */
[----:B01234-:R-:W-:Y:S05]  /*f080*/  WARPSYNC.COLLECTIVE R62, `(.L_x_2496) ;  /* 0x000000003e087348 */ /* 0x01ffea0003c00000 */
[----:B------:R0:W0:Y:S02]  /*f090*/  SHFL.DOWN P3, R64, R59, R58, R63 ;  /* 0x0800003a3b407389 */ /* 0x000024000006003f */
[----:B01234-:R-:W-:Y:S05]  /*f0a0*/  ENDCOLLECTIVE ;  /* 0x000000000000791b */ /* 0x01ffea0003800000 */
.L_x_2496:
[----:B------:R-:W-:Y:S05]  /*f0b0*/  BSYNC B0 ;  /* 0x0000000000007941 */ /* 0x000fea0003800000 */
.L_x_2495:
[----:B------:R-:W-:Y:S05]  /*f0c0*/  BRA `(.L_x_2497) ;  /* 0xffffff60002c7947 */ /* 0x000fea000383ffff */
.L_x_2208:
[----:B------:R-:W-:Y:S01]  /*f0d0*/  BSSY B0, `(.L_x_2498) ;  /* 0x0000007000007945 */ /* 0x000fe20003800000 */
[----:B------:R-:W-:Y:S02]  /*f0e0*/  IMAD.MOV.U32 R59, RZ, RZ, R56 ;  /* 0x000000ffff3b7224 */ /* 0x000fe400078e0038 */
[----:B------:R-:W-:Y:S02]  /*f0f0*/  IMAD.MOV.U32 R58, RZ, RZ, 0x8 ;  /* 0x00000008ff3a7424 */ /* 0x000fe400078e00ff */
[----:B------:R-:W-:-:S07]  /*f100*/  IMAD.MOV.U32 R62, RZ, RZ, -0x1 ;  /* 0xffffffffff3e7424 */ /* 0x000fce00078e00ff */
[----:B01234-:R-:W-:Y:S05]  /*f110*/  WARPSYNC.COLLECTIVE R62, `(.L_x_2499) ;  /* 0x000000003e087348 */ /* 0x01ffea0003c00000 */
[----:B------:R0:W0:Y:S02]  /*f120*/  SHFL.DOWN P3, R64, R59, R58, R63 ;  /* 0x0800003a3b407389 */ /* 0x000024000006003f */
[----:B01234-:R-:W-:Y:S05]  /*f130*/  ENDCOLLECTIVE ;  /* 0x000000000000791b */ /* 0x01ffea0003800000 */
.L_x_2499:
[----:B------:R-:W-:Y:S05]  /*f140*/  BSYNC B0 ;  /* 0x0000000000007941 */ /* 0x000fea0003800000 */
.L_x_2498:
[----:B------:R-:W-:Y:S02]  /*f150*/  IMAD.MOV.U32 R59, RZ, RZ, R57 ;  /* 0x000000ffff3b7224 */ /* 0x000fe400078e0039 */
[----:B------:R-:W-:Y:S02]  /*f160*/  IMAD.MOV.U32 R58, RZ, RZ, 0x8 ;  /* 0x00000008ff3a7424 */ /* 0x000fe400078e00ff */
[----:B------:R-:W-:Y:S02]  /*f170*/  IMAD.MOV.U32 R62, RZ, RZ, -0x1 ;  /* 0xffffffffff3e7424 */ /* 0x000fe400078e00ff */
[----:B------:R-:W-:-:S07]  /*f180*/  IMAD.MOV.U32 R69, RZ, RZ, R64 ;  /* 0x000000ffff457224 */ /* 0x000fce00078e0040 */
[----:B------:R-:W-:Y:S05]  /*f190*/  WARPSYNC.COLLECTIVE R62, `(.L_x_2500) ;  /* 0x000000003e087348 */ /* 0x000fea0003c00000 */
[----:B------:R0:W1:Y:S02]  /*f1a0*/  SHFL.DOWN P3, R64, R59, R58, R63 ;  /* 0x0800003a3b407389 */ /* 0x000064000006003f */
[----:B01----:R-:W-:Y:S05]  /*f1b0*/  ENDCOLLECTIVE ;  /* 0x000000000000791b */ /* 0x003fea0003800000 */
.L_x_2500:
[----:B------:R-:W-:Y:S02]  /*f1c0*/  IMAD.MOV.U32 R59, RZ, RZ, R38 ;  /* 0x000000ffff3b7224 */ /* 0x000fe400078e0026 */
[----:B------:R-:W-:-:S07]  /*f1d0*/  IMAD.MOV.U32 R70, RZ, RZ, R64 ;  /* 0x000000ffff467224 */ /* 0x000fce00078e0040 */
[----:B------:R-:W-:Y:S05]  /*f1e0*/  WARPSYNC.COLLECTIVE R62, `(.L_x_2501) ;  /* 0x000000003e087348 */ /* 0x000fea0003c00000 */
[----:B------:R0:W1:Y:S02]  /*f1f0*/  SHFL.DOWN P3, R64, R59, R58, R63 ;  /* 0x0800003a3b407389 */ /* 0x000064000006003f */
[----:B01----:R-:W-:Y:S05]  /*f200*/  ENDCOLLECTIVE ;  /* 0x000000000000791b */ /* 0x003fea0003800000 */
.L_x_2501:
[----:B------:R-:W-:Y:S02]  /*f210*/  IMAD.MOV.U32 R59, RZ, RZ, R39 ;  /* 0x000000ffff3b7224 */ /* 0x000fe400078e0027 */
[----:B------:R-:W-:-:S07]  /*f220*/  IMAD.MOV.U32 R71, RZ, RZ, R64 ;  /* 0x000000ffff477224 */ /* 0x000fce00078e0040 */
[----:B------:R-:W-:Y:S05]  /*f230*/  WARPSYNC.COLLECTIVE R62, `(.L_x_2502) ;  /* 0x000000003e087348 */ /* 0x000fea0003c00000 */
[----:B------:R0:W1:Y:S02]  /*f240*/  SHFL.DOWN P3, R64, R59, R58, R63 ;  /* 0x0800003a3b407389 */ /* 0x000064000006003f */
[----:B01----:R-:W-:Y:S05]  /*f250*/  ENDCOLLECTIVE ;  /* 0x000000000000791b */ /* 0x003fea0003800000 */
.L_x_2502:
[----:B------:R-:W-:Y:S05]  /*f260*/  BRA `(.L_x_2503) ;  /* 0xffffff5c00dc7947 */ /* 0x000fea000383ffff */
.L_x_2211:
[----:B------:R-:W-:Y:S01]  /*f270*/  BSSY B0, `(.L_x_2504) ;  /* 0x0000007000007945 */ /* 0x000fe20003800000 */
[----:B------:R-:W-:Y:S02]  /*f280*/  IMAD.MOV.U32 R59, RZ, RZ, R66 ;  /* 0x000000ffff3b7224 */ /* 0x000fe400078e0042 */
[----:B------:R-:W-:Y:S02]  /*f290*/  IMAD.MOV.U32 R58, RZ, RZ, 0x10 ;  /* 0x00000010ff3a7424 */ /* 0x000fe400078e00ff */
[----:B------:R-:W-:-:S07]  /*f2a0*/  IMAD.MOV.U32 R62, RZ, RZ, -0x1 ;  /* 0xffffffffff3e7424 */ /* 0x000fce00078e00ff */
[----:B01234-:R-:W-:Y:S05]  /*f2b0*/  WARPSYNC.COLLECTIVE R62, `(.L_x_2505) ;  /* 0x000000003e087348 */ /* 0x01ffea0003c00000 */
[----:B0-----:R0:W0:Y:S02]  /*f2c0*/  SHFL.DOWN P3, R64, R59, R58, R63 ;  /* 0x0800003a3b407389 */ /* 0x001024000006003f */
[----:B01234-:R-:W-:Y:S05]  /*f2d0*/  ENDCOLLECTIVE ;  /* 0x000000000000791b */ /* 0x01ffea0003800000 */
.L_x_2505:
[----:B------:R-:W-:Y:S05]  /*f2e0*/  BSYNC B0 ;  /* 0x0000000000007941 */ /* 0x000fea0003800000 */
.L_x_2504:
[----:B------:R-:W-:Y:S02]  /*f2f0*/  IMAD.MOV.U32 R59, RZ, RZ, R68 ;  /* 0x000000ffff3b7224 */ /* 0x000fe400078e0044 */
[----:B------:R-:W-:Y:S02]  /*f300*/  IMAD.MOV.U32 R58, RZ, RZ, 0x10 ;  /* 0x00000010ff3a7424 */ /* 0x000fe400078e00ff */
[----:B------:R-:W-:Y:S02]  /*f310*/  IMAD.MOV.U32 R62, RZ, RZ, -0x1 ;  /* 0xffffffffff3e7424 */ /* 0x000fe400078e00ff */
[----:B------:R-:W-:-:S07]  /*f320*/  IMAD.MOV.U32 R65, RZ, RZ, R64 ;  /* 0x000000ffff417224 */ /* 0x000fce00078e0040 */
[----:B------:R-:W-:Y:S05]  /*f330*/  WARPSYNC.COLLECTIVE R62, `(.L_x_2506) ;  /* 0x000000003e087348 */ /* 0x000fea0003c00000 */
[----:B------:R0:W1:Y:S02]  /*f340*/  SHFL.DOWN P3, R64, R59, R58, R63 ;  /* 0x0800003a3b407389 */ /* 0x000064000006003f */
[----:B01----:R-:W-:Y:S05]  /*f350*/  ENDCOLLECTIVE ;  /* 0x000000000000791b */ /* 0x003fea0003800000 */
.L_x_2506:
[----:B------:R-:W-:Y:S01]  /*f360*/  IMAD.MOV.U32 R67, RZ, RZ, R64 ;  /* 0x000000ffff437224 */ /* 0x000fe200078e0040 */
[----:B------:R-:W-:Y:S06]  /*f370*/  BRA `(.L_x_2507) ;  /* 0xffffff5c00e87947 */ /* 0x000fec000383ffff */
.L_x_2212:
[----:B------:R-:W-:Y:S01]  /*f380*/  BSSY B0, `(.L_x_2508) ;  /* 0x0000007000007945 */ /* 0x000fe20003800000 */
[----:B------:R-:W-:Y:S02]  /*f390*/  IMAD.MOV.U32 R59, RZ, RZ, R60 ;  /* 0x000000ffff3b7224 */ /* 0x000fe400078e003c */
[----:B------:R-:W-:Y:S02]  /*f3a0*/  IMAD.MOV.U32 R58, RZ, RZ, 0x10 ;  /* 0x00000010ff3a7424 */ /* 0x000fe400078e00ff */
[----:B------:R-:W-:-:S07]  /*f3b0*/  IMAD.MOV.U32 R62, RZ, RZ, -0x1 ;  /* 0xffffffffff3e7424 */ /* 0x000fce00078e00ff */
[----:B01234-:R-:W-:Y:S05]  /*f3c0*/  WARPSYNC.COLLECTIVE R62, `(.L_x_2509) ;  /* 0x000000003e087348 */ /* 0x01ffea0003c00000 */
[----:B------:R0:W0:Y:S02]  /*f3d0*/  SHFL.DOWN P3, R64, R59, R58, R63 ;  /* 0x0800003a3b407389 */ /* 0x000024000006003f */
[----:B01234-:R-:W-:Y:S05]  /*f3e0*/  ENDCOLLECTIVE ;  /* 0x000000000000791b */ /* 0x01ffea0003800000 */
.L_x_2509:
[----:B------:R-:W-:Y:S05]  /*f3f0*/  BSYNC B0 ;  /* 0x0000000000007941 */ /* 0x000fea0003800000 */
.L_x_2508:
[----:B------:R-:W-:Y:S05]  /*f400*/  BRA `(.L_x_2510) ;  /* 0xffffff5c00cc7947 */ /* 0x000fea000383ffff */
.L_x_2213:
[----:B------:R-:W-:Y:S01]  /*f410*/  BSSY B0, `(.L_x_2511) ;  /* 0x0000007000007945 */ /* 0x000fe20003800000 */
[----:B------:R-:W-:Y:S02]  /*f420*/  IMAD.MOV.U32 R59, RZ, RZ, R61 ;  /* 0x000000ffff3b7224 */ /* 0x000fe400078e003d */
[----:B------:R-:W-:Y:S02]  /*f430*/  IMAD.MOV.U32 R58, RZ, RZ, 0x10 ;  /* 0x00000010ff3a7424 */ /* 0x000fe400078e00ff */
[----:B------:R-:W-:-:S07]  /*f440*/  IMAD.MOV.U32 R62, RZ, RZ, -0x1 ;  /* 0xffffffffff3e7424 */ /* 0x000fce00078e00ff */
[----:B01234-:R-:W-:Y:S05]  /*f450*/  WARPSYNC.COLLECTIVE R62, `(.L_x_2512) ;  /* 0x000000003e087348 */ /* 0x01ffea0003c00000 */
[----:B------:R0:W0:Y:S02]  /*f460*/  SHFL.DOWN P3, R64, R59, R58, R63 ;  /* 0x0800003a3b407389 */ /* 0x000024000006003f */
[----:B01234-:R-:W-:Y:S05]  /*f470*/  ENDCOLLECTIVE ;  /* 0x000000000000791b */ /* 0x01ffea0003800000 */
.L_x_2512:
[----:B------:R-:W-:Y:S05]  /*f480*/  BSYNC B0 ;  /* 0x0000000000007941 */ /* 0x000fea0003800000 */
.L_x_2511:
[----:B------:R-:W-:Y:S05]  /*f490*/  BRA `(.L_x_2513) ;  /* 0xffffff5c00b07947 */ /* 0x000fea000383ffff */
.L_x_2214:
[----:B------:R-:W-:Y:S01]  /*f4a0*/  BSSY B0, `(.L_x_2514) ;  /* 0x0000007000007945 */ /* 0x000fe20003800000 */
[----:B------:R-:W-:Y:S02]  /*f4b0*/  IMAD.MOV.U32 R59, RZ, RZ, R56 ;  /* 0x000000ffff3b7224 */ /* 0x000fe400078e0038 */
[----:B------:R-:W-:Y:S02]  /*f4c0*/  IMAD.MOV.U32 R58, RZ, RZ, 0x10 ;  /* 0x00000010ff3a7424 */ /* 0x000fe400078e00ff */
[----:B------:R-:W-:-:S07]  /*f4d0*/  IMAD.MOV.U32 R62, RZ, RZ, -0x1 ;  /* 0xffffffffff3e7424 */ /* 0x000fce00078e00ff */
[----:B01234-:R-:W-:Y:S05]  /*f4e0*/  WARPSYNC.COLLECTIVE R62, `(.L_x_2515) ;  /* 0x000000003e087348 */ /* 0x01ffea0003c00000 */
[----:B------:R0:W0:Y:S02]  /*f4f0*/  SHFL.DOWN P3, R64, R59, R58, R63 ;  /* 0x0800003a3b407389 */ /* 0x000024000006003f */
[----:B01234-:R-:W-:Y:S05]  /*f500*/  ENDCOLLECTIVE ;  /* 0x000000000000791b */ /* 0x01ffea0003800000 */
.L_x_2515:
[----:B------:R-:W-:Y:S05]  /*f510*/  BSYNC B0 ;  /* 0x0000000000007941 */ /* 0x000fea0003800000 */
.L_x_2514:
[----:B------:R-:W-:Y:S02]  /*f520*/  IMAD.MOV.U32 R59, RZ, RZ, R57 ;  /* 0x000000ffff3b7224 */ /* 0x000fe400078e0039 */
[----:B------:R-:W-:Y:S02]  /*f530*/  IMAD.MOV.U32 R58, RZ, RZ, 0x10 ;  /* 0x00000010ff3a7424 */ /* 0x000fe400078e00ff */
[----:B------:R-:W-:Y:S02]  /*f540*/  IMAD.MOV.U32 R62, RZ, RZ, -0x1 ;  /* 0xffffffffff3e7424 */ /* 0x000fe400078e00ff */
[----:B------:R-:W-:-:S07]  /*f550*/  IMAD.MOV.U32 R69, RZ, RZ, R64 ;  /* 0x000000ffff457224 */ /* 0x000fce00078e0040 */
[----:B------:R-:W-:Y:S05]  /*f560*/  WARPSYNC.COLLECTIVE R62, `(.L_x_2516) ;  /* 0x000000003e087348 */ /* 0x000fea0003c00000 */
[----:B------:R0:W1:Y:S02]  /*f570*/  SHFL.DOWN P3, R64, R59, R58, R63 ;  /* 0x0800003a3b407389 */ /* 0x000064000006003f */
[----:B01----:R-:W-:Y:S05]  /*f580*/  ENDCOLLECTIVE ;  /* 0x000000000000791b */ /* 0x003fea0003800000 */
.L_x_2516:
[----:B------:R-:W-:Y:S02]  /*f590*/  IMAD.MOV.U32 R59, RZ, RZ, R38 ;  /* 0x000000ffff3b7224 */ /* 0x000fe400078e0026 */
[----:B------:R-:W-:-:S07]  /*f5a0*/  IMAD.MOV.U32 R70, RZ, RZ, R64 ;  /* 0x000000ffff467224 */ /* 0x000fce00078e0040 */
[----:B------:R-:W-:Y:S05]  /*f5b0*/  WARPSYNC.COLLECTIVE R62, `(.L_x_2517) ;  /* 0x000000003e087348 */ /* 0x000fea0003c00000 */
[----:B------:R0:W1:Y:S02]  /*f5c0*/  SHFL.DOWN P3, R64, R59, R58, R63 ;  /* 0x0800003a3b407389 */ /* 0x000064000006003f */
[----:B01----:R-:W-:Y:S05]  /*f5d0*/  ENDCOLLECTIVE ;  /* 0x000000000000791b */ /* 0x003fea0003800000 */
.L_x_2517:
[----:B------:R-:W-:Y:S02]  /*f5e0*/  IMAD.MOV.U32 R59, RZ, RZ, R39 ;  /* 0x000000ffff3b7224 */ /* 0x000fe400078e0027 */
[----:B------:R-:W-:-:S07]  /*f5f0*/  IMAD.MOV.U32 R71, RZ, RZ, R64 ;  /* 0x000000ffff477224 */ /* 0x000fce00078e0040 */
[----:B------:R-:W-:Y:S05]  /*f600*/  WARPSYNC.COLLECTIVE R62, `(.L_x_2518) ;  /* 0x000000003e087348 */ /* 0x000fea0003c00000 */
[----:B------:R0:W1:Y:S02]  /*f610*/  SHFL.DOWN P3, R64, R59, R58, R63 ;  /* 0x0800003a3b407389 */ /* 0x000064000006003f */
[----:B01----:R-:W-:Y:S05]  /*f620*/  ENDCOLLECTIVE ;  /* 0x000000000000791b */ /* 0x003fea0003800000 */
.L_x_2518:
[----:B------:R-:W-:Y:S05]  /*f630*/  BRA `(.L_x_2519) ;  /* 0xffffff5c00607947 */ /* 0x000fea000383ffff */
.L_x_2217:
[----:B------:R-:W-:Y:S01]  /*f640*/  BSSY B0, `(.L_x_2520) ;  /* 0x0000006000007945 */ /* 0x000fe20003800000 */
[----:B------:R-:W-:Y:S01]  /*f650*/  PLOP3.LUT P3, PT, P0, PT, PT, 0x80, 0x8 ;  /* 0x000000000008781c */ /* 0x000fe2000076f070 */
[----:B------:R-:W-:-:S12]  /*f660*/  IMAD.MOV.U32 R62, RZ, RZ, -0x1 ;  /* 0xffffffffff3e7424 */ /* 0x000fd800078e00ff */
[----:B-123--:R-:W-:Y:S05]  /*f670*/  WARPSYNC.COLLECTIVE R62, `(.L_x_2521) ;  /* 0x000000003e087348 */ /* 0x00efea0003c00000 */
[----:B------:R-:W-:Y:S01]  /*f680*/  VOTE.ALL P3, P3 ;  /* 0x0000000000ff7806 */ /* 0x000fe20001860000 */
[----:B-123--:R-:W-:-:S12]  /*f690*/  ENDCOLLECTIVE ;  /* 0x000000000000791b */ /* 0x00efd80003800000 */
.L_x_2521:
[----:B------:R-:W-:Y:S05]  /*f6a0*/  BSYNC B0 ;  /* 0x0000000000007941 */ /* 0x000fea0003800000 */
.L_x_2520:
[----:B------:R-:W-:Y:S01]  /*f6b0*/  PLOP3.LUT P0, PT, P3, PT, PT, 0x80, 0x8 ;  /* 0x000000000008781c */ /* 0x000fe20001f0f070 */
[----:B------:R-:W-:-:S12]  /*f6c0*/  BRA `(.L_x_2522) ;  /* 0xffffff5c00b87947 */ /* 0x000fd8000383ffff */
.L_x_2257:
[----:B------:R-:W-:Y:S01]  /*f6d0*/  BSSY B0, `(.L_x_2523) ;  /* 0x0000006000007945 */ /* 0x000fe20003800000 */
[----:B------:R-:W-:Y:S01]  /*f6e0*/  PLOP3.LUT P3, PT, P3, PT, PT, 0x8, 0x80 ;  /* 0x000000000080781c */ /* 0x000fe20001f6e170 */
[----:B------:R-:W-:-:S12]  /*f6f0*/  IMAD.MOV.U32 R62, RZ, RZ, -0x1 ;  /* 0xffffffffff3e7424 */ /* 0x000fd800078e00ff */
[----:B0-----:R-:W-:Y:S05]  /*f700*/  WARPSYNC.COLLECTIVE R62, `(.L_x_2524) ;  /* 0x000000003e087348 */ /* 0x001fea0003c00000 */
[----:B------:R-:W-:Y:S01]  /*f710*/  VOTE.ANY P3, P3 ;  /* 0x0000000000ff7806 */ /* 0x000fe20001860100 */
[----:B0-----:R-:W-:-:S12]  /*f720*/  ENDCOLLECTIVE ;  /* 0x000000000000791b */ /* 0x001fd80003800000 */
.L_x_2524:
[----:B------:R-:W-:Y:S05]  /*f730*/  BSYNC B0 ;  /* 0x0000000000007941 */ /* 0x000fea0003800000 */
.L_x_2523:
[----:B------:R-:W-:Y:S05]  /*f740*/  BRA `(.L_x_2525) ;  /* 0xffffffa800ec7947 */ /* 0x000fea000383ffff */
.L_x_2262:
[----:B------:R-:W1:Y:S01]  /*f750*/  S2R R25, SR_GEMASK ;  /* 0x0000000000197919 */ /* 0x000e620000003c00 */
[----:B------:R-:W-:Y:S01]  /*f760*/  BSSY B0, `(.L_x_2526) ;  /* 0x0000006000007945 */ /* 0x000fe20003800000 */
[----:B------:R-:W-:Y:S01]  /*f770*/  PLOP3.LUT P3, PT, P3, PT, PT, 0x8, 0x80 ;  /* 0x000000000080781c */ /* 0x000fe20001f6e170 */
[----:B------:R-:W-:-:S12]  /*f780*/  IMAD.MOV.U32 R62, RZ, RZ, -0x1 ;  /* 0xffffffffff3e7424 */ /* 0x000fd800078e00ff */
[----:B01---5:R-:W-:Y:S05]  /*f790*/  WARPSYNC.COLLECTIVE R62, `(.L_x_2527) ;  /* 0x000000003e087348 */ /* 0x023fea0003c00000 */
[----:B------:R-:W-:Y:S01]  /*f7a0*/  VOTE.ANY R62, PT, P3 ;  /* 0x00000000003e7806 */ /* 0x000fe200018e0100 */
[----:B01---5:R-:W-:Y:S06]  /*f7b0*/  ENDCOLLECTIVE ;  /* 0x000000000000791b */ /* 0x023fec0003800000 */
.L_x_2527:
[----:B------:R-:W-:Y:S05]  /*f7c0*/  BSYNC B0 ;  /* 0x0000000000007941 */ /* 0x000fea0003800000 */
.L_x_2526:
[----:B------:R-:W-:Y:S01]  /*f7d0*/  LOP3.LUT R25, R62, 0x80000000, R25, 0xec, !PT ;  /* 0x800000003e197812 */ /* 0x000fe200078eec19 */
[----:B------:R-:W-:Y:S02]  /*f7e0*/  IMAD.MOV.U32 R59, RZ, RZ, R46 ;  /* 0x000000ffff3b7224 */ /* 0x000fe400078e002e */
[----:B------:R-:W-:Y:S02]  /*f7f0*/  IMAD.MOV.U32 R58, RZ, RZ, 0x1 ;  /* 0x00000001ff3a7424 */ /* 0x000fe400078e00ff */
[----:B------:R-:W-:Y:S02]  /*f800*/  VIADD R24, R25, 0xffffffff ;  /* 0xffffffff19187836 */ /* 0x000fe40000000000 */
[----:B------:R-:W-:-:S03]  /*f810*/  IMAD.MOV.U32 R62, RZ, RZ, -0x1 ;  /* 0xffffffffff3e7424 */ /* 0x000fc600078e00ff */
[----:B------:R-:W-:-:S04]  /*f820*/  LOP3.LUT R24, R25, R24, RZ, 0xc, !PT ;  /* 0x0000001819187212 */ /* 0x000fc800078e0cff */
[----:B------:R0:W1:Y:S03]  /*f830*/  POPC R63, R24 ;  /* 0x00000018003f7309 */ /* 0x0000660000000000 */
[----:B01----:R-:W-:Y:S05]  /*f840*/  WARPSYNC.COLLECTIVE R62, `(.L_x_2528) ;  /* 0x000000003e087348 */ /* 0x003fea0003c00000 */
[----:B-1----:R1:W2:Y:S02]  /*f850*/  SHFL.DOWN P3, R64, R59, R58, R63 ;  /* 0x0800003a3b407389 */ /* 0x0022a4000006003f */
[----:B012---:R-:W-:Y:S05]  /*f860*/  ENDCOLLECTIVE ;  /* 0x000000000000791b */ /* 0x007fea0003800000 */
.L_x_2528:
[----:B------:R-:W-:Y:S02]  /*f870*/  IMAD.MOV.U32 R59, RZ, RZ, R47 ;  /* 0x000000ffff3b7224 */ /* 0x000fe400078e002f */
[----:B------:R-:W-:-:S07]  /*f880*/  IMAD.MOV.U32 R27, RZ, RZ, R64 ;  /* 0x000000ffff1b7224 */ /* 0x000fce00078e0040 */
[----:B------:R-:W-:Y:S05]  /*f890*/  WARPSYNC.COLLECTIVE R62, `(.L_x_2529) ;  /* 0x000000003e087348 */ /* 0x000fea0003c00000 */
[----:B------:R0:W1:Y:S02]  /*f8a0*/  SHFL.DOWN P3, R64, R59, R58, R63 ;  /* 0x0800003a3b407389 */ /* 0x000064000006003f */
[----:B01----:R-:W-:Y:S05]  /*f8b0*/  ENDCOLLECTIVE ;  /* 0x000000000000791b */ /* 0x003fea0003800000 */
.L_x_2529:
[----:B------:R-:W-:Y:S01]  /*f8c0*/  IMAD.MOV.U32 R24, RZ, RZ, R64 ;  /* 0x000000ffff187224 */ /* 0x000fe200078e0040 */
[----:B------:R-:W-:Y:S06]  /*f8d0*/  BRA `(.L_x_2530) ;  /* 0xffffffac00607947 */ /* 0x000fec000383ffff */
.L_x_2263:
[----:B------:R-:W-:Y:S01]  /*f8e0*/  BSSY B0, `(.L_x_2531) ;  /* 0x0000007000007945 */ /* 0x000fe20003800000 */
[----:B------:R-:W-:Y:S02]  /*f8f0*/  IMAD.MOV.U32 R59, RZ, RZ, R48 ;  /* 0x000000ffff3b7224 */ /* 0x000fe400078e0030 */
[----:B------:R-:W-:Y:S02]  /*f900*/  IMAD.MOV.U32 R58, RZ, RZ, 0x1 ;  /* 0x00000001ff3a7424 */ /* 0x000fe400078e00ff */
[----:B------:R-:W-:-:S07]  /*f910*/  IMAD.MOV.U32 R62, RZ, RZ, -0x1 ;  /* 0xffffffffff3e7424 */ /* 0x000fce00078e00ff */
[----:B0123-5:R-:W-:Y:S05]  /*f920*/  WARPSYNC.COLLECTIVE R62, `(.L_x_2532) ;  /* 0x000000003e087348 */ /* 0x02ffea0003c00000 */
[----:B------:R4:W0:Y:S02]  /*f930*/  SHFL.DOWN P3, R64, R59, R58, R63 ;  /* 0x0800003a3b407389 */ /* 0x000824000006003f */
[----:B012345:R-:W-:Y:S05]  /*f940*/  ENDCOLLECTIVE ;  /* 0x000000000000791b */ /* 0x03ffea0003800000 */
.L_x_2532:
[----:B------:R-:W-:Y:S05]  /*f950*/  BSYNC B0 ;  /* 0x0000000000007941 */ /* 0x000fea0003800000 */
.L_x_2531:
[----:B------:R-:W-:Y:S05]  /*f960*/  BRA `(.L_x_2533) ;  /* 0xffffffac00447947 */ /* 0x000fea000383ffff */
.L_x_2264:
[----:B------:R-:W-:Y:S01]  /*f970*/  BSSY B0, `(.L_x_2534) ;  /* 0x0000007000007945 */ /* 0x000fe20003800000 */
[----:B------:R-:W-:Y:S02]  /*f980*/  IMAD.MOV.U32 R59, RZ, RZ, R49 ;  /* 0x000000ffff3b7224 */ /* 0x000fe400078e0031 */
[----:B------:R-:W-:Y:S02]  /*f990*/  IMAD.MOV.U32 R58, RZ, RZ, 0x1 ;  /* 0x00000001ff3a7424 */ /* 0x000fe400078e00ff */
[----:B------:R-:W-:-:S07]  /*f9a0*/  IMAD.MOV.U32 R62, RZ, RZ, -0x1 ;  /* 0xffffffffff3e7424 */ /* 0x000fce00078e00ff */
[----:B0123-5:R-:W-:Y:S05]  /*f9b0*/  WARPSYNC.COLLECTIVE R62, `(.L_x_2535) ;  /* 0x000000003e087348 */ /* 0x02ffea0003c00000 */
[----:B------:R4:W0:Y:S02]  /*f9c0*/  SHFL.DOWN P3, R64, R59, R58, R63 ;  /* 0x0800003a3b407389 */ /* 0x000824000006003f */
[----:B012345:R-:W-:Y:S05]  /*f9d0*/  ENDCOLLECTIVE ;  /* 0x000000000000791b */ /* 0x03ffea0003800000 */
.L_x_2535:
[----:B------:R-:W-:Y:S05]  /*f9e0*/  BSYNC B0 ;  /* 0x0000000000007941 */ /* 0x000fea0003800000 */
.L_x_2534:
[----:B------:R-:W-:Y:S05]  /*f9f0*/  BRA `(.L_x_2536) ;  /* 0xffffffac00287947 */ /* 0x000fea000383ffff */
.L_x_2265:
[----:B------:R-:W-:Y:S01]  /*fa00*/  BSSY B0, `(.L_x_2537) ;  /* 0x0000007000007945 */ /* 0x000fe20003800000 */
[----:B-----5:R-:W-:Y:S02]  /*fa10*/  IMAD.MOV.U32 R59, RZ, RZ, R20 ;  /* 0x000000ffff3b7224 */ /* 0x020fe400078e0014 */
[----:B------:R-:W-:Y:S02]  /*fa20*/  IMAD.MOV.U32 R58, RZ, RZ, 0x1 ;  /* 0x00000001ff3a7424 */ /* 0x000fe400078e00ff */
[----:B------:R-:W-:-:S07]  /*fa30*/  IMAD.MOV.U32 R62, RZ, RZ, -0x1 ;  /* 0xffffffffff3e7424 */ /* 0x000fce00078e00ff */
[----:B0123--:R-:W-:Y:S05]  /*fa40*/  WARPSYNC.COLLECTIVE R62, `(.L_x_2538) ;  /* 0x000000003e087348 */ /* 0x00ffea0003c00000 */
[----:B------:R4:W0:Y:S02]  /*fa50*/  SHFL.DOWN P3, R64, R59, R58, R63 ;  /* 0x0800003a3b407389 */ /* 0x000824000006003f */
[----:B01234-:R-:W-:Y:S05]  /*fa60*/  ENDCOLLECTIVE ;  /* 0x000000000000791b */ /* 0x01ffea0003800000 */
.L_x_2538:
[----:B------:R-:W-:Y:S05]  /*fa70*/  BSYNC B0 ;  /* 0x0000000000007941 */ /* 0x000fea0003800000 */
.L_x_2537:
[----:B------:R-:W-:Y:S02]  /*fa80*/  IMAD.MOV.U32 R59, RZ, RZ, R21 ;  /* 0x000000ffff3b7224 */ /* 0x000fe400078e0015 */
[----:B------:R-:W-:Y:S02]  /*fa90*/  IMAD.MOV.U32 R58, RZ, RZ, 0x1 ;  /* 0x00000001ff3a7424 */ /* 0x000fe400078e00ff */
[----:B------:R-:W-:Y:S02]  /*faa0*/  IMAD.MOV.U32 R62, RZ, RZ, -0x1 ;  /* 0xffffffffff3e7424 */ /* 0x000fe400078e00ff */
[----:B------:R-:W-:-:S07]  /*fab0*/  IMAD.MOV.U32 R26, RZ, RZ, R64 ;  /* 0x000000ffff1a7224 */ /* 0x000fce00078e0040 */
[----:B------:R-:W-:Y:S05]  /*fac0*/  WARPSYNC.COLLECTIVE R62, `(.L_x_2539) ;  /* 0x000000003e087348 */ /* 0x000fea0003c00000 */
[----:B------:R0:W1:Y:S02]  /*fad0*/  SHFL.DOWN P3, R64, R59, R58, R63 ;  /* 0x0800003a3b407389 */ /* 0x000064000006003f */
[----:B01----:R-:W-:Y:S05]  /*fae0*/  ENDCOLLECTIVE ;  /* 0x000000000000791b */ /* 0x003fea0003800000 */
.L_x_2539:
[----:B------:R-:W-:Y:S02]  /*faf0*/  IMAD.MOV.U32 R59, RZ, RZ, R22 ;  /* 0x000000ffff3b7224 */ /* 0x000fe400078e0016 */
[----:B------:R-:W-:-:S07]  /*fb00*/  IMAD.MOV.U32 R25, RZ, RZ, R64 ;  /* 0x000000ffff197224 */ /* 0x000fce00078e0040 */
[----:B------:R-:W-:Y:S05]  /*fb10*/  WARPSYNC.COLLECTIVE R62, `(.L_x_2540) ;  /* 0x000000003e087348 */ /* 0x000fea0003c00000 */
[----:B------:R0:W1:Y:S02]  /*fb20*/  SHFL.DOWN P3, R64, R59, R58, R63 ;  /* 0x0800003a3b407389 */ /* 0x000064000006003f */
[----:B01----:R-:W-:Y:S05]  /*fb30*/  ENDCOLLECTIVE ;  /* 0x000000000000791b */ /* 0x003fea0003800000 */
.L_x_2540:
[----:B------:R-:W-:Y:S02]  /*fb40*/  IMAD.MOV.U32 R59, RZ, RZ, R23 ;  /* 0x000000ffff3b7224 */ /* 0x000fe400078e0017 */
[----:B------:R-:W-:-:S07]  /*fb50*/  IMAD.MOV.U32 R29, RZ, RZ, R64 ;  /* 0x000000ffff1d7224 */ /* 0x000fce00078e0040 */
[----:B------:R-:W-:Y:S05]  /*fb60*/  WARPSYNC.COLLECTIVE R62, `(.L_x_2541) ;  /* 0x000000003e087348 */ /* 0x000fea0003c00000 */
[----:B------:R0:W1:Y:S02]  /*fb70*/  SHFL.DOWN P3, R64, R59, R58, R63 ;  /* 0x0800003a3b407389 */ /* 0x000064000006003f */
[----:B01----:R-:W-:Y:S05]  /*fb80*/  ENDCOLLECTIVE ;  /* 0x000000000000791b */ /* 0x003fea0003800000 */
.L_x_2541:
[----:B------:R-:W-:Y:S05]  /*fb90*/  BRA `(.L_x_2542) ;  /* 0xffffffa800d87947 */ /* 0x000fea000383ffff */
.L_x_2268:
[----:B------:R-:W-:Y:S01]  /*fba0*/  BSSY B0, `(.L_x_2543) ;  /* 0x0000007000007945 */ /* 0x000fe20003800000 */
[----:B------:R-:W-:Y:S02]  /*fbb0*/  IMAD.MOV.U32 R59, RZ, RZ, R46 ;  /* 0x000000ffff3b7224 */ /* 0x000fe400078e002e */
[----:B------:R-:W-:Y:S02]  /*fbc0*/  IMAD.MOV.U32 R58, RZ, RZ, 0x2 ;  /* 0x00000002ff3a7424 */ /* 0x000fe400078e00ff */
[----:B------:R-:W-:-:S07]  /*fbd0*/  IMAD.MOV.U32 R62, RZ, RZ, -0x1 ;  /* 0xffffffffff3e7424 */ /* 0x000fce00078e00ff */
[----:B01234-:R-:W-:Y:S05]  /*fbe0*/  WARPSYNC.COLLECTIVE R62, `(.L_x_2544) ;  /* 0x000000003e087348 */ /* 0x01ffea0003c00000 */
[----:B0-----:R0:W0:Y:S02]  /*fbf0*/  SHFL.DOWN P3, R64, R59, R58, R63 ;  /* 0x0800003a3b407389 */ /* 0x001024000006003f */
[----:B01234-:R-:W-:Y:S05]  /*fc00*/  ENDCOLLECTIVE ;  /* 0x000000000000791b */ /* 0x01ffea0003800000 */
.L_x_2544:
[----:B------:R-:W-:Y:S05]  /*fc10*/  BSYNC B0 ;  /* 0x0000000000007941 */ /* 0x000fea0003800000 */
.L_x_2543:
[----:B------:R-:W-:Y:S02]  /*fc20*/  IMAD.MOV.U32 R59, RZ, RZ, R47 ;  /* 0x000000ffff3b7224 */ /* 0x000fe400078e002f */
[----:B------:R-:W-:Y:S02]  /*fc30*/  IMAD.MOV.U32 R58, RZ, RZ, 0x2 ;  /* 0x00000002ff3a7424 */ /* 0x000fe400078e00ff */
[----:B------:R-:W-:Y:S02]  /*fc40*/  IMAD.MOV.U32 R62, RZ, RZ, -0x1 ;  /* 0xffffffffff3e7424 */ /* 0x000fe400078e00ff */
[----:B------:R-:W-:-:S07]  /*fc50*/  IMAD.MOV.U32 R25, RZ, RZ, R64 ;  /* 0x000000ffff197224 */ /* 0x000fce00078e0040 */
[----:B------:R-:W-:Y:S05]  /*fc60*/  WARPSYNC.COLLECTIVE R62, `(.L_x_2545) ;  /* 0x000000003e087348 */ /* 0x000fea0003c00000 */
[----:B------:R0:W1:Y:S02]  /*fc70*/  SHFL.DOWN P3, R64, R59, R58, R63 ;  /* 0x0800003a3b407389 */ /* 0x000064000006003f */
[----:B01----:R-:W-:Y:S05]  /*fc80*/  ENDCOLLECTIVE ;  /* 0x000000000000791b */ /* 0x003fea0003800000 */
.L_x_2545:
[----:B------:R-:W-:Y:S01]  /*fc90*/  IMAD.MOV.U32 R24, RZ, RZ, R64 ;  /* 0x000000ffff187224 */ /* 0x000fe200078e0040 */
[----:B------:R-:W-:Y:S06]  /*fca0*/  BRA `(.L_x_2546) ;  /* 0xffffffa800d87947 */ /* 0x000fec000383ffff */
.L_x_2269:
[----:B------:R-:W-:Y:S01]  /*fcb0*/  BSSY B0, `(.L_x_2547) ;  /* 0x0000007000007945 */ /* 0x000fe20003800000 */
[----:B------:R-:W-:Y:S02]  /*fcc0*/  IMAD.MOV.U32 R59, RZ, RZ, R48 ;  /* 0x000000ffff3b7224 */ /* 0x000fe400078e0030 */
[----:B------:R-:W-:Y:S02]  /*fcd0*/  IMAD.MOV.U32 R58, RZ, RZ, 0x2 ;  /* 0x00000002ff3a7424 */ /* 0x000fe400078e00ff */
[----:B------:R-:W-:-:S07]  /*fce0*/  IMAD.MOV.U32 R62, RZ, RZ, -0x1 ;  /* 0xffffffffff3e7424 */ /* 0x000fce00078e00ff */
[----:B01234-:R-:W-:Y:S05]  /*fcf0*/  WARPSYNC.COLLECTIVE R62, `(.L_x_2548) ;  /* 0x000000003e087348 */ /* 0x01ffea0003c00000 */
[----:B------:R0:W0:Y:S02]  /*fd00*/  SHFL.DOWN P3, R64, R59, R58, R63 ;  /* 0x0800003a3b407389 */ /* 0x000024000006003f */
[----:B01234-:R-:W-:Y:S05]  /*fd10*/  ENDCOLLECTIVE ;  /* 0x000000000000791b */ /* 0x01ffea0003800000 */
.L_x_2548:
[----:B------:R-:W-:Y:S05]  /*fd20*/  BSYNC B0 ;  /* 0x0000000000007941 */ /* 0x000fea0003800000 */
.L_x_2547:
[----:B------:R-:W-:Y:S05]  /*fd30*/  BRA `(.L_x_2549) ;  /* 0xffffffa800bc7947 */ /* 0x000fea000383ffff */
.L_x_2270:
[----:B------:R-:W-:Y:S01]  /*fd40*/  BSSY B0, `(.L_x_2550) ;  /* 0x0000007000007945 */ /* 0x000fe20003800000 */
[----:B------:R-:W-:Y:S02]  /*fd50*/  IMAD.MOV.U32 R59, RZ, RZ, R49 ;  /* 0x000000ffff3b7224 */ /* 0x000fe400078e0031 */
[----:B------:R-:W-:Y:S02]  /*fd60*/  IMAD.MOV.U32 R58, RZ, RZ, 0x2 ;  /* 0x00000002ff3a7424 */ /* 0x000fe400078e00ff */
[----:B------:R-:W-:-:S07]  /*fd70*/  IMAD.MOV.U32 R62, RZ, RZ, -0x1 ;  /* 0xffffffffff3e7424 */ /* 0x000fce00078e00ff */
[----:B01234-:R-:W-:Y:S05]  /*fd80*/  WARPSYNC.COLLECTIVE R62, `(.L_x_2551) ;  /* 0x000000003e087348 */ /* 0x01ffea0003c00000 */
[----:B------:R0:W0:Y:S02]  /*fd90*/  SHFL.DOWN P3, R64, R59, R58, R63 ;  /* 0x0800003a3b407389 */ /* 0x000024000006003f */
[----:B01234-:R-:W-:Y:S05]  /*fda0*/  ENDCOLLECTIVE ;  /* 0x000000000000791b */ /* 0x01ffea0003800000 */
.L_x_2551:
[----:B------:R-:W-:Y:S05]  /*fdb0*/  BSYNC B0 ;  /* 0x0000000000007941 */ /* 0x000fea0003800000 */
.L_x_2550:
[----:B------:R-:W-:Y:S05]  /*fdc0*/  BRA `(.L_x_2552) ;  /* 0xffffffa800a07947 */ /* 0x000fea000383ffff */
.L_x_2271:
[----:B------:R-:W-:Y:S01]  /*fdd0*/  BSSY B0, `(.L_x_2553) ;  /* 0x0000007000007945 */ /* 0x000fe20003800000 */
[----:B------:R-:W-:Y:S02]  /*fde0*/  IMAD.MOV.U32 R59, RZ, RZ, R20 ;  /* 0x000000ffff3b7224 */ /* 0x000fe400078e0014 */
[----:B------:R-:W-:Y:S02]  /*fdf0*/  IMAD.MOV.U32 R58, RZ, RZ, 0x2 ;  /* 0x00000002ff3a7424 */ /* 0x000fe400078e00ff */
[----:B------:R-:W-:-:S07]  /*fe00*/  IMAD.MOV.U32 R62, RZ, RZ, -0x1 ;  /* 0xffffffffff3e7424 */ /* 0x000fce00078e00ff */
[----:B01234-:R-:W-:Y:S05]  /*fe10*/  WARPSYNC.COLLECTIVE R62, `(.L_x_2554) ;  /* 0x000000003e087348 */ /* 0x01ffea0003c00000 */
[----:B------:R0:W0:Y:S02]  /*fe20*/  SHFL.DOWN P3, R64, R59, R58, R63 ;  /* 0x0800003a3b407389 */ /* 0x000024000006003f */
[----:B01234-:R-:W-:Y:S05]  /*fe30*/  ENDCOLLECTIVE ;  /* 0x000000000000791b */ /* 0x01ffea0003800000 */
.L_x_2554:
[----:B------:R-:W-:Y:S05]  /*fe40*/  BSYNC B0 ;  /* 0x0000000000007941 */ /* 0x000fea0003800000 */
.L_x_2553:
[----:B------:R-:W-:Y:S02]  /*fe50*/  IMAD.MOV.U32 R59, RZ, RZ, R21 ;  /* 0x000000ffff3b7224 */ /* 0x000fe400078e0015 */
[----:B------:R-:W-:Y:S02]  /*fe60*/  IMAD.MOV.U32 R58, RZ, RZ, 0x2 ;  /* 0x00000002ff3a7424 */ /* 0x000fe400078e00ff */
[----:B------:R-:W-:Y:S02]  /*fe70*/  IMAD.MOV.U32 R62, RZ, RZ, -0x1 ;  /* 0xffffffffff3e7424 */ /* 0x000fe400078e00ff */
[----:B------:R-:W-:-:S07]  /*fe80*/  IMAD.MOV.U32 R26, RZ, RZ, R64 ;  /* 0x000000ffff1a7224 */ /* 0x000fce00078e0040 */
[----:B------:R-:W-:Y:S05]  /*fe90*/  WARPSYNC.COLLECTIVE R62, `(.L_x_2555) ;  /* 0x000000003e087348 */ /* 0x000fea0003c00000 */
[----:B------:R0:W1:Y:S02]  /*fea0*/  SHFL.DOWN P3, R64, R59, R58, R63 ;  /* 0x0800003a3b407389 */ /* 0x000064000006003f */
[----:B01----:R-:W-:Y:S05]  /*feb0*/  ENDCOLLECTIVE ;  /* 0x000000000000791b */ /* 0x003fea0003800000 */
.L_x_2555:
[----:B------:R-:W-:Y:S02]  /*fec0*/  IMAD.MOV.U32 R59, RZ, RZ, R22 ;  /* 0x000000ffff3b7224 */ /* 0x000fe400078e0016 */
[----:B------:R-:W-:-:S07]  /*fed0*/  IMAD.MOV.U32 R27, RZ, RZ, R64 ;  /* 0x000000ffff1b7224 */ /* 0x000fce00078e0040 */
[----:B------:R-:W-:Y:S05]  /*fee0*/  WARPSYNC.COLLECTIVE R62, `(.L_x_2556) ;  /* 0x000000003e087348 */ /* 0x000fea0003c00000 */
[----:B------:R0:W1:Y:S02]  /*fef0*/  SHFL.DOWN P3, R64, R59, R58, R63 ;  /* 0x0800003a3b407389 */ /* 0x000064000006003f */
[----:B01----:R-:W-:Y:S05]  /*ff00*/  ENDCOLLECTIVE ;  /* 0x000000000000791b */ /* 0x003fea0003800000 */
.L_x_2556:
[----:B------:R-:W-:Y:S02]  /*ff10*/  IMAD.MOV.U32 R59, RZ, RZ, R23 ;  /* 0x000000ffff3b7224 */ /* 0x000fe400078e0017 */
[----:B------:R-:W-:-:S07]  /*ff20*/  IMAD.MOV.U32 R40, RZ, RZ, R64 ;  /* 0x000000ffff287224 */ /* 0x000fce00078e0040 */
[----:B------:R-:W-:Y:S05]  /*ff30*/  WARPSYNC.COLLECTIVE R62, `(.L_x_2557) ;  /* 0x000000003e087348 */ /* 0x000fea0003c00000 */
[----:B------:R0:W1:Y:S02]  /*ff40*/  SHFL.DOWN P3, R64, R59, R58, R63 ;  /* 0x0800003a3b407389 */ /* 0x000064000006003f */
[----:B01----:R-:W-:Y:S05]  /*ff50*/  ENDCOLLECTIVE ;  /* 0x000000000000791b */ /* 0x003fea0003800000 */
.L_x_2557:
[----:B------:R-:W-:Y:S05]  /*ff60*/  BRA `(.L_x_2558) ;  /* 0xffffffa800507947 */ /* 0x000fea000383ffff */
.L_x_2274:
[----:B------:R-:W-:Y:S01]  /*ff70*/  BSSY B0, `(.L_x_2559) ;  /* 0x0000007000007945 */ /* 0x000fe20003800000 */
[----:B------:R-:W-:Y:S02]  /*ff80*/  IMAD.MOV.U32 R59, RZ, RZ, R46 ;  /* 0x000000ffff3b7224 */ /* 0x000fe400078e002e */
[----:B------:R-:W-:Y:S02]  /*ff90*/  IMAD.MOV.U32 R58, RZ, RZ, 0x4 ;  /* 0x00000004ff3a7424 */ /* 0x000fe400078e00ff */
[----:B------:R-:W-:-:S07]  /*ffa0*/  IMAD.MOV.U32 R62, RZ, RZ, -0x1 ;  /* 0xffffffffff3e7424 */ /* 0x000fce00078e00ff */
[----:B01234-:R-:W-:Y:S05]  /*ffb0*/  WARPSYNC.COLLECTIVE R62, `(.L_x_2560) ;  /* 0x000000003e087348 */ /* 0x01ffea0003c00000 */
[----:B0-----:R0:W0:Y:S02]  /*ffc0*/  SHFL.DOWN P3, R64, R59, R58, R63 ;  /* 0x0800003a3b407389 */ /* 0x001024000006003f */
[----:B01234-:R-:W-:Y:S05]  /*ffd0*/  ENDCOLLECTIVE ;  /* 0x000000000000791b */ /* 0x01ffea0003800000 */
.L_x_2560:
[----:B------:R-:W-:Y:S05]  /*ffe0*/  BSYNC B0 ;  /* 0x0000000000007941 */ /* 0x000fea0003800000 */
.L_x_2559:
[----:B------:R-:W-:Y:S02]  /*fff0*/  IMAD.MOV.U32 R59, RZ, RZ, R47 ;  /* 0x000000ffff3b7224 */ /* 0x000fe400078e002f */
[----:B------:R-:W-:Y:S02]  /*10000*/  IMAD.MOV.U32 R58, RZ, RZ, 0x4 ;  /* 0x00000004ff3a7424 */ /* 0x000fe400078e00ff */
[----:B------:R-:W-:Y:S02]  /*10010*/  IMAD.MOV.U32 R62, RZ, RZ, -0x1 ;  /* 0xffffffffff3e7424 */ /* 0x000fe400078e00ff */
[----:B------:R-:W-:-:S07]  /*10020*/  IMAD.MOV.U32 R25, RZ, RZ, R64 ;  /* 0x000000ffff197224 */ /* 0x000fce00078e0040 */
[----:B------:R-:W-:Y:S05]  /*10030*/  WARPSYNC.COLLECTIVE R62, `(.L_x_2561) ;  /* 0x000000003e087348 */ /* 0x000fea0003c00000 */
[----:B------:R0:W1:Y:S02]  /*10040*/  SHFL.DOWN P3, R64, R59, R58, R63 ;  /* 0x0800003a3b407389 */ /* 0x000064000006003f */
[----:B01----:R-:W-:Y:S05]  /*10050*/  ENDCOLLECTIVE ;  /* 0x000000000000791b */ /* 0x003fea0003800000 */
.L_x_2561:
[----:B------:R-:W-:Y:S01]  /*10060*/  IMAD.MOV.U32 R24, RZ, RZ, R64 ;  /* 0x000000ffff187224 */ /* 0x000fe200078e0040 */
[----:B------:R-:W-:Y:S06]  /*10070*/  BRA `(.L_x_2562) ;  /* 0xffffffa800587947 */ /* 0x000fec000383ffff */
.L_x_2275:
[----:B------:R-:W-:Y:S01]  /*10080*/  BSSY B0, `(.L_x_2563) ;  /* 0x0000007000007945 */ /* 0x000fe20003800000 */
[----:B------:R-:W-:Y:S02]  /*10090*/  IMAD.MOV.U32 R59, RZ, RZ, R48 ;  /* 0x000000ffff3b7224 */ /* 0x000fe400078e0030 */
[----:B------:R-:W-:Y:S02]  /*100a0*/  IMAD.MOV.U32 R58, RZ, RZ, 0x4 ;  /* 0x00000004ff3a7424 */ /* 0x000fe400078e00ff */
[----:B------:R-:W-:-:S07]  /*100b0*/  IMAD.MOV.U32 R62, RZ, RZ, -0x1 ;  /* 0xffffffffff3e7424 */ /* 0x000fce00078e00ff */
[----:B01234-:R-:W-:Y:S05]  /*100c0*/  WARPSYNC.COLLECTIVE R62, `(.L_x_2564) ;  /* 0x000000003e087348 */ /* 0x01ffea0003c00000 */
[----:B------:R0:W0:Y:S02]  /*100d0*/  SHFL.DOWN P3, R64, R59, R58, R63 ;  /* 0x0800003a3b407389 */ /* 0x000024000006003f */
[----:B01234-:R-:W-:Y:S05]  /*100e0*/  ENDCOLLECTIVE ;  /* 0x000000000000791b */ /* 0x01ffea0003800000 */
.L_x_2564:
[----:B------:R-:W-:Y:S05]  /*100f0*/  BSYNC B0 ;  /* 0x0000000000007941 */ /* 0x000fea0003800000 */
.L_x_2563:
[----:B------:R-:W-:Y:S05]  /*10100*/  BRA `(.L_x_2565) ;  /* 0xffffffa8003c7947 */ /* 0x000fea000383ffff */
.L_x_2276:
[----:B------:R-:W-:Y:S01]  /*10110*/  BSSY B0, `(.L_x_2566) ;  /* 0x0000007000007945 */ /* 0x000fe20003800000 */
[----:B------:R-:W-:Y:S02]  /*10120*/  IMAD.MOV.U32 R59, RZ, RZ, R49 ;  /* 0x000000ffff3b7224 */ /* 0x000fe400078e0031 */
[----:B------:R-:W-:Y:S02]  /*10130*/  IMAD.MOV.U32 R58, RZ, RZ, 0x4 ;  /* 0x00000004ff3a7424 */ /* 0x000fe400078e00ff */
[----:B------:R-:W-:-:S07]  /*10140*/  IMAD.MOV.U32 R62, RZ, RZ, -0x1 ;  /* 0xffffffffff3e7424 */ /* 0x000fce00078e00ff */
[----:B01234-:R-:W-:Y:S05]  /*10150*/  WARPSYNC.COLLECTIVE R62, `(.L_x_2567) ;  /* 0x000000003e087348 */ /* 0x01ffea0003c00000 */
[----:B------:R0:W0:Y:S02]  /*10160*/  SHFL.DOWN P3, R64, R59, R58, R63 ;  /* 0x0800003a3b407389 */ /* 0x000024000006003f */
[----:B01234-:R-:W-:Y:S05]  /*10170*/  ENDCOLLECTIVE ;  /* 0x000000000000791b */ /* 0x01ffea0003800000 */
.L_x_2567:
[----:B------:R-:W-:Y:S05]  /*10180*/  BSYNC B0 ;  /* 0x0000000000007941 */ /* 0x000fea0003800000 */
.L_x_2566:
[----:B------:R-:W-:Y:S05]  /*10190*/  BRA `(.L_x_2568) ;  /* 0xffffffa800207947 */ /* 0x000fea000383ffff */
.L_x_2277:
[----:B------:R-:W-:Y:S01]  /*101a0*/  BSSY B0, `(.L_x_2569) ;  /* 0x0000007000007945 */ /* 0x000fe20003800000 */
[----:B------:R-:W-:Y:S02]  /*101b0*/  IMAD.MOV.U32 R59, RZ, RZ, R20 ;  /* 0x000000ffff3b7224 */ /* 0x000fe400078e0014 */
[----:B------:R-:W-:Y:S02]  /*101c0*/  IMAD.MOV.U32 R58, RZ, RZ, 0x4 ;  /* 0x00000004ff3a7424 */ /* 0x000fe400078e00ff */
[----:B------:R-:W-:-:S07]  /*101d0*/  IMAD.MOV.U32 R62, RZ, RZ, -0x1 ;  /* 0xffffffffff3e7424 */ /* 0x000fce00078e00ff */
[----:B01234-:R-:W-:Y:S05]  /*101e0*/  WARPSYNC.COLLECTIVE R62, `(.L_x_2570) ;  /* 0x000000003e087348 */ /* 0x01ffea0003c00000 */
[----:B------:R0:W0:Y:S02]  /*101f0*/  SHFL.DOWN P3, R64, R59, R58, R63 ;  /* 0x0800003a3b407389 */ /* 0x000024000006003f */
[----:B01234-:R-:W-:Y:S05]  /*10200*/  ENDCOLLECTIVE ;  /* 0x000000000000791b */ /* 0x01ffea0003800000 */
.L_x_2570:
[----:B------:R-:W-:Y:S05]  /*10210*/  BSYNC B0 ;  /* 0x0000000000007941 */ /* 0x000fea0003800000 */
.L_x_2569:
[----:B------:R-:W-:Y:S02]  /*10220*/  IMAD.MOV.U32 R59, RZ, RZ, R21 ;  /* 0x000000ffff3b7224 */ /* 0x000fe400078e0015 */
[----:B------:R-:W-:Y:S02]  /*10230*/  IMAD.MOV.U32 R58, RZ, RZ, 0x4 ;  /* 0x00000004ff3a7424 */ /* 0x000fe400078e00ff */
[----:B------:R-:W-:Y:S02]  /*10240*/  IMAD.MOV.U32 R62, RZ, RZ, -0x1 ;  /* 0xffffffffff3e7424 */ /* 0x000fe400078e00ff */
[----:B------:R-:W-:-:S07]  /*10250*/  IMAD.MOV.U32 R26, RZ, RZ, R64 ;  /* 0x000000ffff1a7224 */ /* 0x000fce00078e0040 */
[----:B------:R-:W-:Y:S05]  /*10260*/  WARPSYNC.COLLECTIVE R62, `(.L_x_2571) ;  /* 0x000000003e087348 */ /* 0x000fea0003c00000 */
[----:B------:R0:W1:Y:S02]  /*10270*/  SHFL.DOWN P3, R64, R59, R58, R63 ;  /* 0x0800003a3b407389 */ /* 0x000064000006003f */
[----:B01----:R-:W-:Y:S05]  /*10280*/  ENDCOLLECTIVE ;  /* 0x000000000000791b */ /* 0x003fea0003800000 */
.L_x_2571:
[----:B------:R-:W-:Y:S02]  /*10290*/  IMAD.MOV.U32 R59, RZ, RZ, R22 ;  /* 0x000000ffff3b7224 */ /* 0x000fe400078e0016 */
[----:B------:R-:W-:-:S07]  /*102a0*/  IMAD.MOV.U32 R27, RZ, RZ, R64 ;  /* 0x000000ffff1b7224 */ /* 0x000fce00078e0040 */
[----:B------:R-:W-:Y:S05]  /*102b0*/  WARPSYNC.COLLECTIVE R62, `(.L_x_2572) ;  /* 0x000000003e087348 */ /* 0x000fea0003c00000 */
[----:B------:R0:W1:Y:S02]  /*102c0*/  SHFL.DOWN P3, R64, R59, R58, R63 ;  /* 0x0800003a3b407389 */ /* 0x000064000006003f */
[----:B01----:R-:W-:Y:S05]  /*102d0*/  ENDCOLLECTIVE ;  /* 0x000000000000791b */ /* 0x003fea0003800000 */
.L_x_2572:
[----:B------:R-:W-:Y:S02]  /*102e0*/  IMAD.MOV.U32 R59, RZ, RZ, R23 ;  /* 0x000000ffff3b7224 */ /* 0x000fe400078e0017 */
[----:B------:R-:W-:-:S07]  /*102f0*/  IMAD.MOV.U32 R40, RZ, RZ, R64 ;  /* 0x000000ffff287224 */ /* 0x000fce00078e0040 */
[----:B------:R-:W-:Y:S05]  /*10300*/  WARPSYNC.COLLECTIVE R62, `(.L_x_2573) ;  /* 0x000000003e087348 */ /* 0x000fea0003c00000 */
[----:B------:R0:W1:Y:S02]  /*10310*/  SHFL.DOWN P3, R64, R59, R58, R63 ;  /* 0x0800003a3b407389 */ /* 0x000064000006003f */
[----:B01----:R-:W-:Y:S05]  /*10320*/  ENDCOLLECTIVE ;  /* 0x000000000000791b */ /* 0x003fea0003800000 */
.L_x_2573:
[----:B------:R-:W-:Y:S05]  /*10330*/  BRA `(.L_x_2574) ;  /* 0xffffffa400d07947 */ /* 0x000fea000383ffff */
.L_x_2280:
[----:B------:R-:W-:Y:S01]  /*10340*/  BSSY B0, `(.L_x_2575) ;  /* 0x0000007000007945 */ /* 0x000fe20003800000 */
[----:B------:R-:W-:Y:S02]  /*10350*/  IMAD.MOV.U32 R59, RZ, RZ, R46 ;  /* 0x000000ffff3b7224 */ /* 0x000fe400078e002e */
[----:B------:R-:W-:Y:S02]  /*10360*/  IMAD.MOV.U32 R58, RZ, RZ, 0x8 ;  /* 0x00000008ff3a7424 */ /* 0x000fe400078e00ff */
[----:B------:R-:W-:-:S07]  /*10370*/  IMAD.MOV.U32 R62, RZ, RZ, -0x1 ;  /* 0xffffffffff3e7424 */ /* 0x000fce00078e00ff */
[----:B01234-:R-:W-:Y:S05]  /*10380*/  WARPSYNC.COLLECTIVE R62, `(.L_x_2576) ;  /* 0x000000003e087348 */ /* 0x01ffea0003c00000 */
[----:B0-----:R0:W0:Y:S02]  /*10390*/  SHFL.DOWN P3, R64, R59, R58, R63 ;  /* 0x0800003a3b407389 */ /* 0x001024000006003f */
[----:B01234-:R-:W-:Y:S05]  /*103a0*/  ENDCOLLECTIVE ;  /* 0x000000000000791b */ /* 0x01ffea0003800000 */
.L_x_2576:
[----:B------:R-:W-:Y:S05]  /*103b0*/  BSYNC B0 ;  /* 0x0000000000007941 */ /* 0x000fea0003800000 */
.L_x_2575:
[----:B------:R-:W-:Y:S02]  /*103c0*/  IMAD.MOV.U32 R59, RZ, RZ, R47 ;  /* 0x000000ffff3b7224 */ /* 0x000fe400078e002f */
[----:B------:R-:W-:Y:S02]  /*103d0*/  IMAD.MOV.U32 R58, RZ, RZ, 0x8 ;  /* 0x00000008ff3a7424 */ /* 0x000fe400078e00ff */
[----:B------:R-:W-:Y:S02]  /*103e0*/  IMAD.MOV.U32 R62, RZ, RZ, -0x1 ;  /* 0xffffffffff3e7424 */ /* 0x000fe400078e00ff */
[----:B------:R-:W-:-:S07]  /*103f0*/  IMAD.MOV.U32 R25, RZ, RZ, R64 ;  /* 0x000000ffff197224 */ /* 0x000fce00078e0040 */
[----:B------:R-:W-:Y:S05]  /*10400*/  WARPSYNC.COLLECTIVE R62, `(.L_x_2577) ;  /* 0x000000003e087348 */ /* 0x000fea0003c00000 */
[----:B------:R0:W1:Y:S02]  /*10410*/  SHFL.DOWN P3, R64, R59, R58, R63 ;  /* 0x0800003a3b407389 */ /* 0x000064000006003f */
[----:B01----:R-:W-:Y:S05]  /*10420*/  ENDCOLLECTIVE ;  /* 0x000000000000791b */ /* 0x003fea0003800000 */
.L_x_2577:
[----:B------:R-:W-:Y:S01]  /*10430*/  IMAD.MOV.U32 R24, RZ, RZ, R64 ;  /* 0x000000ffff187224 */ /* 0x000fe200078e0040 */
[----:B------:R-:W-:Y:S06]  /*10440*/  BRA `(.L_x_2578) ;  /* 0xffffffa400d87947 */ /* 0x000fec000383ffff */
.L_x_2281:
[----:B------:R-:W-:Y:S01]  /*10450*/  BSSY B0, `(.L_x_2579) ;  /* 0x0000007000007945 */ /* 0x000fe20003800000 */
[----:B------:R-:W-:Y:S02]  /*10460*/  IMAD.MOV.U32 R59, RZ, RZ, R48 ;  /* 0x000000ffff3b7224 */ /* 0x000fe400078e0030 */
[----:B------:R-:W-:Y:S02]  /*10470*/  IMAD.MOV.U32 R58, RZ, RZ, 0x8 ;  /* 0x00000008ff3a7424 */ /* 0x000fe400078e00ff */
[----:B------:R-:W-:-:S07]  /*10480*/  IMAD.MOV.U32 R62, RZ, RZ, -0x1 ;  /* 0xffffffffff3e7424 */ /* 0x000fce00078e00ff */
[----:B01234-:R-:W-:Y:S05]  /*10490*/  WARPSYNC.COLLECTIVE R62, `(.L_x_2580) ;  /* 0x000000003e087348 */ /* 0x01ffea0003c00000 */
[----:B------:R0:W0:Y:S02]  /*104a0*/  SHFL.DOWN P3, R64, R59, R58, R63 ;  /* 0x0800003a3b407389 */ /* 0x000024000006003f */
[----:B01234-:R-:W-:Y:S05]  /*104b0*/  ENDCOLLECTIVE ;  /* 0x000000000000791b */ /* 0x01ffea0003800000 */
.L_x_2580:
[----:B------:R-:W-:Y:S05]  /*104c0*/  BSYNC B0 ;  /* 0x0000000000007941 */ /* 0x000fea0003800000 */
.L_x_2579:
[----:B------:R-:W-:Y:S05]  /*104d0*/  BRA `(.L_x_2581) ;  /* 0xffffffa400bc7947 */ /* 0x000fea000383ffff */
.L_x_2282:
[----:B------:R-:W-:Y:S01]  /*104e0*/  BSSY B0, `(.L_x_2582) ;  /* 0x0000007000007945 */ /* 0x000fe20003800000 */
[----:B------:R-:W-:Y:S02]  /*104f0*/  IMAD.MOV.U32 R59, RZ, RZ, R49 ;  /* 0x000000ffff3b7224 */ /* 0x000fe400078e0031 */
[----:B------:R-:W-:Y:S02]  /*10500*/  IMAD.MOV.U32 R58, RZ, RZ, 0x8 ;  /* 0x00000008ff3a7424 */ /* 0x000fe400078e00ff */
[----:B------:R-:W-:-:S07]  /*10510*/  IMAD.MOV.U32 R62, RZ, RZ, -0x1 ;  /* 0xffffffffff3e7424 */ /* 0x000fce00078e00ff */
[----:B01234-:R-:W-:Y:S05]  /*10520*/  WARPSYNC.COLLECTIVE R62, `(.L_x_2583) ;  /* 0x000000003e087348 */ /* 0x01ffea0003c00000 */
[----:B------:R0:W0:Y:S02]  /*10530*/  SHFL.DOWN P3, R64, R59, R58, R63 ;  /* 0x0800003a3b407389 */ /* 0x000024000006003f */
[----:B01234-:R-:W-:Y:S05]  /*10540*/  ENDCOLLECTIVE ;  /* 0x000000000000791b */ /* 0x01ffea0003800000 */
.L_x_2583:
[----:B------:R-:W-:Y:S05]  /*10550*/  BSYNC B0 ;  /* 0x0000000000007941 */ /* 0x000fea0003800000 */
.L_x_2582:
[----:B------:R-:W-:Y:S05]  /*10560*/  BRA `(.L_x_2584) ;  /* 0xffffffa400a07947 */ /* 0x000fea000383ffff */
.L_x_2283:
[----:B------:R-:W-:Y:S01]  /*10570*/  BSSY B0, `(.L_x_2585) ;  /* 0x0000007000007945 */ /* 0x000fe20003800000 */
[----:B------:R-:W-:Y:S02]  /*10580*/  IMAD.MOV.U32 R59, RZ, RZ, R20 ;  /* 0x000000ffff3b7224 */ /* 0x000fe400078e0014 */
[----:B------:R-:W-:Y:S02]  /*10590*/  IMAD.MOV.U32 R58, RZ, RZ, 0x8 ;  /* 0x00000008ff3a7424 */ /* 0x000fe400078e00ff */
[----:B------:R-:W-:-:S07]  /*105a0*/  IMAD.MOV.U32 R62, RZ, RZ, -0x1 ;  /* 0xffffffffff3e7424 */ /* 0x000fce00078e00ff */
[----:B01234-:R-:W-:Y:S05]  /*105b0*/  WARPSYNC.COLLECTIVE R62, `(.L_x_2586) ;  /* 0x000000003e087348 */ /* 0x01ffea0003c00000 */
[----:B------:R0:W0:Y:S02]  /*105c0*/  SHFL.DOWN P3, R64, R59, R58, R63 ;  /* 0x0800003a3b407389 */ /* 0x000024000006003f */
[----:B01234-:R-:W-:Y:S05]  /*105d0*/  ENDCOLLECTIVE ;  /* 0x000000000000791b */ /* 0x01ffea0003800000 */
.L_x_2586:
[----:B------:R-:W-:Y:S05]  /*105e0*/  BSYNC B0 ;  /* 0x0000000000007941 */ /* 0x000fea0003800000 */
.L_x_2585:
[----:B------:R-:W-:Y:S02]  /*105f0*/  IMAD.MOV.U32 R59, RZ, RZ, R21 ;  /* 0x000000ffff3b7224 */ /* 0x000fe400078e0015 */
[----:B------:R-:W-:Y:S02]  /*10600*/  IMAD.MOV.U32 R58, RZ, RZ, 0x8 ;  /* 0x00000008ff3a7424 */ /* 0x000fe400078e00ff */
[----:B------:R-:W-:Y:S02]  /*10610*/  IMAD.MOV.U32 R62, RZ, RZ, -0x1 ;  /* 0xffffffffff3e7424 */ /* 0x000fe400078e00ff */
[----:B------:R-:W-:-:S07]  /*10620*/  IMAD.MOV.U32 R26, RZ, RZ, R64 ;  /* 0x000000ffff1a7224 */ /* 0x000fce00078e0040 */
[----:B------:R-:W-:Y:S05]  /*10630*/  WARPSYNC.COLLECTIVE R62, `(.L_x_2587) ;  /* 0x000000003e087348 */ /* 0x000fea0003c00000 */
[----:B------:R0:W1:Y:S02]  /*10640*/  SHFL.DOWN P3, R64, R59, R58, R63 ;  /* 0x0800003a3b407389 */ /* 0x000064000006003f */
[----:B01----:R-:W-:Y:S05]  /*10650*/  ENDCOLLECTIVE ;  /* 0x000000000000791b */ /* 0x003fea0003800000 */
.L_x_2587:
[----:B------:R-:W-:Y:S02]  /*10660*/  IMAD.MOV.U32 R59, RZ, RZ, R22 ;  /* 0x000000ffff3b7224 */ /* 0x000fe400078e0016 */
[----:B------:R-:W-:-:S07]  /*10670*/  IMAD.MOV.U32 R27, RZ, RZ, R64 ;  /* 0x000000ffff1b7224 */ /* 0x000fce00078e0040 */
[----:B------:R-:W-:Y:S05]  /*10680*/  WARPSYNC.COLLECTIVE R62, `(.L_x_2588) ;  /* 0x000000003e087348 */ /* 0x000fea0003c00000 */
[----:B------:R0:W1:Y:S02]  /*10690*/  SHFL.DOWN P3, R64, R59, R58, R63 ;  /* 0x0800003a3b407389 */ /* 0x000064000006003f */
[----:B01----:R-:W-:Y:S05]  /*106a0*/  ENDCOLLECTIVE ;  /* 0x000000000000791b */ /* 0x003fea0003800000 */
.L_x_2588:
[----:B------:R-:W-:Y:S02]  /*106b0*/  IMAD.MOV.U32 R59, RZ, RZ, R23 ;  /* 0x000000ffff3b7224 */ /* 0x000fe400078e0017 */
[----:B------:R-:W-:-:S07]  /*106c0*/  IMAD.MOV.U32 R40, RZ, RZ, R64 ;  /* 0x000000ffff287224 */ /* 0x000fce00078e0040 */
[----:B------:R-:W-:Y:S05]  /*106d0*/  WARPSYNC.COLLECTIVE R62, `(.L_x_2589) ;  /* 0x000000003e087348 */ /* 0x000fea0003c00000 */
[----:B------:R0:W1:Y:S02]  /*106e0*/  SHFL.DOWN P3, R64, R59, R58, R63 ;  /* 0x0800003a3b407389 */ /* 0x000064000006003f */
[----:B01----:R-:W-:Y:S05]  /*106f0*/  ENDCOLLECTIVE ;  /* 0x000000000000791b */ /* 0x003fea0003800000 */
.L_x_2589:
[----:B------:R-:W-:Y:S05]  /*10700*/  BRA `(.L_x_2590) ;  /* 0xffffffa400507947 */ /* 0x000fea000383ffff */
.L_x_2286:
[----:B------:R-:W-:Y:S01]  /*10710*/  BSSY B0, `(.L_x_2591) ;  /* 0x0000007000007945 */ /* 0x000fe20003800000 */
[----:B------:R-:W-:Y:S02]  /*10720*/  IMAD.MOV.U32 R59, RZ, RZ, R46 ;  /* 0x000000ffff3b7224 */ /* 0x000fe400078e002e */
[----:B------:R-:W-:Y:S02]  /*10730*/  IMAD.MOV.U32 R58, RZ, RZ, 0x10 ;  /* 0x00000010ff3a7424 */ /* 0x000fe400078e00ff */
[----:B------:R-:W-:-:S07]  /*10740*/  IMAD.MOV.U32 R62, RZ, RZ, -0x1 ;  /* 0xffffffffff3e7424 */ /* 0x000fce00078e00ff */
[----:B01234-:R-:W-:Y:S05]  /*10750*/  WARPSYNC.COLLECTIVE R62, `(.L_x_2592) ;  /* 0x000000003e087348 */ /* 0x01ffea0003c00000 */
[----:B0-----:R0:W0:Y:S02]  /*10760*/  SHFL.DOWN P3, R64, R59, R58, R63 ;  /* 0x0800003a3b407389 */ /* 0x001024000006003f */
[----:B01234-:R-:W-:Y:S05]  /*10770*/  ENDCOLLECTIVE ;  /* 0x000000000000791b */ /* 0x01ffea0003800000 */
.L_x_2592:
[----:B------:R-:W-:Y:S05]  /*10780*/  BSYNC B0 ;  /* 0x0000000000007941 */ /* 0x000fea0003800000 */
.L_x_2591:
[----:B------:R-:W-:Y:S02]  /*10790*/  IMAD.MOV.U32 R59, RZ, RZ, R47 ;  /* 0x000000ffff3b7224 */ /* 0x000fe400078e002f */
[----:B------:R-:W-:Y:S02]  /*107a0*/  IMAD.MOV.U32 R58, RZ, RZ, 0x10 ;  /* 0x00000010ff3a7424 */ /* 0x000fe400078e00ff */
[----:B------:R-:W-:Y:S02]  /*107b0*/  IMAD.MOV.U32 R62, RZ, RZ, -0x1 ;  /* 0xffffffffff3e7424 */ /* 0x000fe400078e00ff */
[----:B------:R-:W-:-:S07]  /*107c0*/  IMAD.MOV.U32 R25, RZ, RZ, R64 ;  /* 0x000000ffff197224 */ /* 0x000fce00078e0040 */
[----:B------:R-:W-:Y:S05]  /*107d0*/  WARPSYNC.COLLECTIVE R62, `(.L_x_2593) ;  /* 0x000000003e087348 */ /* 0x000fea0003c00000 */
[----:B------:R0:W1:Y:S02]  /*107e0*/  SHFL.DOWN P3, R64, R59, R58, R63 ;  /* 0x0800003a3b407389 */ /* 0x000064000006003f */
[----:B01----:R-:W-:Y:S05]  /*107f0*/  ENDCOLLECTIVE ;  /* 0x000000000000791b */ /* 0x003fea0003800000 */
.L_x_2593:
[----:B------:R-:W-:Y:S01]  /*10800*/  IMAD.MOV.U32 R24, RZ, RZ, R64 ;  /* 0x000000ffff187224 */ /* 0x000fe200078e0040 */
[----:B------:R-:W-:Y:S06]  /*10810*/  BRA `(.L_x_2594) ;  /* 0xffffffa400587947 */ /* 0x000fec000383ffff */
.L_x_2287:
[----:B------:R-:W-:Y:S01]  /*10820*/  BSSY B0, `(.L_x_2595) ;  /* 0x0000007000007945 */ /* 0x000fe20003800000 */
[----:B------:R-:W-:Y:S02]  /*10830*/  IMAD.MOV.U32 R59, RZ, RZ, R48 ;  /* 0x000000ffff3b7224 */ /* 0x000fe400078e0030 */
[----:B------:R-:W-:Y:S02]  /*10840*/  IMAD.MOV.U32 R58, RZ, RZ, 0x10 ;  /* 0x00000010ff3a7424 */ /* 0x000fe400078e00ff */
[----:B------:R-:W-:-:S07]  /*10850*/  IMAD.MOV.U32 R62, RZ, RZ, -0x1 ;  /* 0xffffffffff3e7424 */ /* 0x000fce00078e00ff */
[----:B01234-:R-:W-:Y:S05]  /*10860*/  WARPSYNC.COLLECTIVE R62, `(.L_x_2596) ;  /* 0x000000003e087348 */ /* 0x01ffea0003c00000 */
[----:B------:R0:W0:Y:S02]  /*10870*/  SHFL.DOWN P3, R64, R59, R58, R63 ;  /* 0x0800003a3b407389 */ /* 0x000024000006003f */
[----:B01234-:R-:W-:Y:S05]  /*10880*/  ENDCOLLECTIVE ;  /* 0x000000000000791b */ /* 0x01ffea0003800000 */
.L_x_2596:
[----:B------:R-:W-:Y:S05]  /*10890*/  BSYNC B0 ;  /* 0x0000000000007941 */ /* 0x000fea0003800000 */
.L_x_2595:
[----:B------:R-:W-:Y:S05]  /*108a0*/  BRA `(.L_x_2597) ;  /* 0xffffffa4003c7947 */ /* 0x000fea000383ffff */
.L_x_2288:
[----:B------:R-:W-:Y:S01]  /*108b0*/  BSSY B0, `(.L_x_2598) ;  /* 0x0000007000007945 */ /* 0x000fe20003800000 */
[----:B------:R-:W-:Y:S02]  /*108c0*/  IMAD.MOV.U32 R59, RZ, RZ, R49 ;  /* 0x000000ffff3b7224 */ /* 0x000fe400078e0031 */
[----:B------:R-:W-:Y:S02]  /*108d0*/  IMAD.MOV.U32 R58, RZ, RZ, 0x10 ;  /* 0x00000010ff3a7424 */ /* 0x000fe400078e00ff */
[----:B------:R-:W-:-:S07]  /*108e0*/  IMAD.MOV.U32 R62, RZ, RZ, -0x1 ;  /* 0xffffffffff3e7424 */ /* 0x000fce00078e00ff */
[----:B01234-:R-:W-:Y:S05]  /*108f0*/  WARPSYNC.COLLECTIVE R62, `(.L_x_2599) ;  /* 0x000000003e087348 */ /* 0x01ffea0003c00000 */
[----:B------:R0:W0:Y:S02]  /*10900*/  SHFL.DOWN P3, R64, R59, R58, R63 ;  /* 0x0800003a3b407389 */ /* 0x000024000006003f */
[----:B01234-:R-:W-:Y:S05]  /*10910*/  ENDCOLLECTIVE ;  /* 0x000000000000791b */ /* 0x01ffea0003800000 */
.L_x_2599:
[----:B------:R-:W-:Y:S05]  /*10920*/  BSYNC B0 ;  /* 0x0000000000007941 */ /* 0x000fea0003800000 */
.L_x_2598:
[----:B------:R-:W-:Y:S05]  /*10930*/  BRA `(.L_x_2600) ;  /* 0xffffffa400207947 */ /* 0x000fea000383ffff */
.L_x_2289:
[----:B------:R-:W-:Y:S01]  /*10940*/  BSSY B0, `(.L_x_2601) ;  /* 0x0000007000007945 */ /* 0x000fe20003800000 */
[----:B------:R-:W-:Y:S02]  /*10950*/  IMAD.MOV.U32 R59, RZ, RZ, R20 ;  /* 0x000000ffff3b7224 */ /* 0x000fe400078e0014 */
[----:B------:R-:W-:Y:S02]  /*10960*/  IMAD.MOV.U32 R58, RZ, RZ, 0x10 ;  /* 0x00000010ff3a7424 */ /* 0x000fe400078e00ff */
[----:B------:R-:W-:-:S07]  /*10970*/  IMAD.MOV.U32 R62, RZ, RZ, -0x1 ;  /* 0xffffffffff3e7424 */ /* 0x000fce00078e00ff */
[----:B01234-:R-:W-:Y:S05]  /*10980*/  WARPSYNC.COLLECTIVE R62, `(.L_x_2602) ;  /* 0x000000003e087348 */ /* 0x01ffea0003c00000 */
[----:B------:R0:W0:Y:S02]  /*10990*/  SHFL.DOWN P3, R64, R59, R58, R63 ;  /* 0x0800003a3b407389 */ /* 0x000024000006003f */
[----:B01234-:R-:W-:Y:S05]  /*109a0*/  ENDCOLLECTIVE ;  /* 0x000000000000791b */ /* 0x01ffea0003800000 */
.L_x_2602:
[----:B------:R-:W-:Y:S05]  /*109b0*/  BSYNC B0 ;  /* 0x0000000000007941 */ /* 0x000fea0003800000 */
.L_x_2601:
[----:B------:R-:W-:Y:S02]  /*109c0*/  IMAD.MOV.U32 R59, RZ, RZ, R21 ;  /* 0x000000ffff3b7224 */ /* 0x000fe400078e0015 */
[----:B------:R-:W-:Y:S02]  /*109d0*/  IMAD.MOV.U32 R58, RZ, RZ, 0x10 ;  /* 0x00000010ff3a7424 */ /* 0x000fe400078e00ff */
[----:B------:R-:W-:Y:S02]  /*109e0*/  IMAD.MOV.U32 R62, RZ, RZ, -0x1 ;  /* 0xffffffffff3e7424 */ /* 0x000fe400078e00ff */
[----:B------:R-:W-:-:S07]  /*109f0*/  IMAD.MOV.U32 R26, RZ, RZ, R64 ;  /* 0x000000ffff1a7224 */ /* 0x000fce00078e0040 */
[----:B------:R-:W-:Y:S05]  /*10a00*/  WARPSYNC.COLLECTIVE R62, `(.L_x_2603) ;  /* 0x000000003e087348 */ /* 0x000fea0003c00000 */
[----:B------:R0:W1:Y:S02]  /*10a10*/  SHFL.DOWN P3, R64, R59, R58, R63 ;  /* 0x0800003a3b407389 */ /* 0x000064000006003f */
[----:B01----:R-:W-:Y:S05]  /*10a20*/  ENDCOLLECTIVE ;  /* 0x000000000000791b */ /* 0x003fea0003800000 */
.L_x_2603:
[----:B------:R-:W-:Y:S02]  /*10a30*/  IMAD.MOV.U32 R59, RZ, RZ, R22 ;  /* 0x000000ffff3b7224 */ /* 0x000fe400078e0016 */
[----:B------:R-:W-:-:S07]  /*10a40*/  IMAD.MOV.U32 R27, RZ, RZ, R64 ;  /* 0x000000ffff1b7224 */ /* 0x000fce00078e0040 */
[----:B------:R-:W-:Y:S05]  /*10a50*/  WARPSYNC.COLLECTIVE R62, `(.L_x_2604) ;  /* 0x000000003e087348 */ /* 0x000fea0003c00000 */
[----:B------:R0:W1:Y:S02]  /*10a60*/  SHFL.DOWN P3, R64, R59, R58, R63 ;  /* 0x0800003a3b407389 */ /* 0x000064000006003f */
[----:B01----:R-:W-:Y:S05]  /*10a70*/  ENDCOLLECTIVE ;  /* 0x000000000000791b */ /* 0x003fea0003800000 */
.L_x_2604:
[----:B------:R-:W-:Y:S02]  /*10a80*/  IMAD.MOV.U32 R59, RZ, RZ, R23 ;  /* 0x000000ffff3b7224 */ /* 0x000fe400078e0017 */
[----:B------:R-:W-:-:S07]  /*10a90*/  IMAD.MOV.U32 R40, RZ, RZ, R64 ;  /* 0x000000ffff287224 */ /* 0x000fce00078e0040 */
[----:B------:R-:W-:Y:S05]  /*10aa0*/  WARPSYNC.COLLECTIVE R62, `(.L_x_2605) ;  /* 0x000000003e087348 */ /* 0x000fea0003c00000 */
[----:B------:R0:W1:Y:S02]  /*10ab0*/  SHFL.DOWN P3, R64, R59, R58, R63 ;  /* 0x0800003a3b407389 */ /* 0x000064000006003f */
[----:B01----:R-:W-:Y:S05]  /*10ac0*/  ENDCOLLECTIVE ;  /* 0x000000000000791b */ /* 0x003fea0003800000 */
.L_x_2605:
[----:B------:R-:W-:Y:S05]  /*10ad0*/  BRA `(.L_x_2606) ;  /* 0xffffffa000d07947 */ /* 0x000fea000383ffff */
.L_x_2292:
[----:B------:R-:W-:Y:S01]  /*10ae0*/  BSSY B0, `(.L_x_2607) ;  /* 0x0000005000007945 */ /* 0x000fe20003800000 */
[----:B------:R-:W-:-:S07]  /*10af0*/  IMAD.MOV.U32 R62, RZ, RZ, -0x1 ;  /* 0xffffffffff3e7424 */ /* 0x000fce00078e00ff */
[----:B01234-:R-:W-:Y:S05]  /*10b00*/  WARPSYNC.COLLECTIVE R62, `(.L_x_2608) ;  /* 0x000000003e087348 */ /* 0x01ffea0003c00000 */
[----:B------:R-:W-:Y:S01]  /*10b10*/  VOTE.ALL P3, P3 ;  /* 0x0000000000ff7806 */ /* 0x000fe20001860000 */
[----:B01234-:R-:W-:-:S12]  /*10b20*/  ENDCOLLECTIVE ;  /* 0x000000000000791b */ /* 0x01ffd80003800000 */
.L_x_2608:
[----:B------:R-:W-:Y:S05]  /*10b30*/  BSYNC B0 ;  /* 0x0000000000007941 */ /* 0x000fea0003800000 */
.L_x_2607:
[----:B------:R-:W-:Y:S05]  /*10b40*/  BRA `(.L_x_2609) ;  /* 0xffffffa400007947 */ /* 0x000fea000383ffff */
.L_x_2294:
[----:B------:R-:W-:Y:S01]  /*10b50*/  BSSY B0, `(.L_x_2610) ;  /* 0x0000006000007945 */ /* 0x000fe20003800000 */
[----:B------:R-:W-:Y:S01]  /*10b60*/  PLOP3.LUT P3, PT, P3, PT, PT, 0x8, 0x80 ;  /* 0x000000000080781c */ /* 0x000fe20001f6e170 */
[----:B------:R-:W-:-:S12]  /*10b70*/  IMAD.MOV.U32 R62, RZ, RZ, -0x1 ;  /* 0xffffffffff3e7424 */ /* 0x000fd800078e00ff */
[----:B-1234-:R-:W-:Y:S05]  /*10b80*/  WARPSYNC.COLLECTIVE R62, `(.L_x_2611) ;  /* 0x000000003e087348 */ /* 0x01efea0003c00000 */
[----:B------:R-:W-:Y:S01]  /*10b90*/  VOTE.ANY P3, P3 ;  /* 0x0000000000ff7806 */ /* 0x000fe20001860100 */
[----:B-1234-:R-:W-:-:S12]  /*10ba0*/  ENDCOLLECTIVE ;  /* 0x000000000000791b */ /* 0x01efd80003800000 */
.L_x_2611:
[----:B------:R-:W-:Y:S05]  /*10bb0*/  BSYNC B0 ;  /* 0x0000000000007941 */ /* 0x000fea0003800000 */
.L_x_2610:
[----:B------:R-:W-:Y:S05]  /*10bc0*/  BRA `(.L_x_2612) ;  /* 0xffffffa400187947 */ /* 0x000fea000383ffff */
.L_x_2299:
[----:B------:R-:W-:Y:S01]  /*10bd0*/  BSSY B0, `(.L_x_2613) ;  /* 0x0000006000007945 */ /* 0x000fe20003800000 */
[----:B------:R-:W-:Y:S01]  /*10be0*/  PLOP3.LUT P3, PT, P3, PT, PT, 0x8, 0x80 ;  /* 0x000000000080781c */ /* 0x000fe20001f6e170 */
[----:B------:R-:W-:-:S12]  /*10bf0*/  IMAD.MOV.U32 R62, RZ, RZ, -0x1 ;  /* 0xffffffffff3e7424 */ /* 0x000fd800078e00ff */
[----:B012345:R-:W-:Y:S05]  /*10c00*/  WARPSYNC.COLLECTIVE R62, `(.L_x_2614) ;  /* 0x000000003e087348 */ /* 0x03ffea0003c00000 */
[----:B------:R-:W-:Y:S01]  /*10c10*/  VOTE.ANY R62, PT, P3 ;  /* 0x00000000003e7806 */ /* 0x000fe200018e0100 */
[----:B012345:R-:W-:Y:S06]  /*10c20*/  ENDCOLLECTIVE ;  /* 0x000000000000791b */ /* 0x03ffec0003800000 */
.L_x_2614:
[----:B------:R-:W-:Y:S05]  /*10c30*/  BSYNC B0 ;  /* 0x0000000000007941 */ /* 0x000fea0003800000 */
.L_x_2613:
        /* <DEDUP_REMOVED lines=10> */
.L_x_2615:
[----:B------:R-:W-:Y:S02]  /*10ce0*/  IMAD.MOV.U32 R59, RZ, RZ, R57 ;  /* 0x000000ffff3b7224 */ /* 0x000fe400078e0039 */
[----:B------:R-:W-:-:S07]  /*10cf0*/  IMAD.MOV.U32 R61, RZ, RZ, R64 ;  /* 0x000000ffff3d7224 */ /* 0x000fce00078e0040 */
[----:B------:R-:W-:Y:S05]  /*10d00*/  WARPSYNC.COLLECTIVE R62, `(.L_x_2616) ;  /* 0x000000003e087348 */ /* 0x000fea0003c00000 */
[----:B------:R0:W1:Y:S02]  /*10d10*/  SHFL.DOWN P3, R64, R59, R58, R63 ;  /* 0x0800003a3b407389 */ /* 0x000064000006003f */
[----:B01----:R-:W-:Y:S05]  /*10d20*/  ENDCOLLECTIVE ;  /* 0x000000000000791b */ /* 0x003fea0003800000 */
.L_x_2616:
[----:B------:R-:W-:Y:S01]  /*10d30*/  IMAD.MOV.U32 R68, RZ, RZ, R64 ;  /* 0x000000ffff447224 */ /* 0x000fe200078e0040 */
[----:B------:R-:W-:Y:S06]  /*10d40*/  BRA `(.L_x_2617) ;  /* 0xffffffa400947947 */ /* 0x000fec000383ffff */
.L_x_2300:
[----:B------:R-:W-:Y:S01]  /*10d50*/  BSSY B0, `(.L_x_2618) ;  /* 0x0000007000007945 */ /* 0x000fe20003800000 */
[----:B------:R-:W-:Y:S02]  /*10d60*/  IMAD.MOV.U32 R59, RZ, RZ, R56 ;  /* 0x000000ffff3b7224 */ /* 0x000fe400078e0038 */
[----:B------:R-:W-:Y:S02]  /*10d70*/  IMAD.MOV.U32 R58, RZ, RZ, 0x1 ;  /* 0x00000001ff3a7424 */ /* 0x000fe400078e00ff */
[----:B------:R-:W-:-:S07]  /*10d80*/  IMAD.MOV.U32 R62, RZ, RZ, -0x1 ;  /* 0xffffffffff3e7424 */ /* 0x000fce00078e00ff */
[----:B012--5:R-:W-:Y:S05]  /*10d90*/  WARPSYNC.COLLECTIVE R62, `(.L_x_2619) ;  /* 0x000000003e087348 */ /* 0x027fea0003c00000 */
[----:B------:R3:W4:Y:S02]  /*10da0*/  SHFL.DOWN P3, R64, R59, R58, R63 ;  /* 0x0800003a3b407389 */ /* 0x000724000006003f */
[----:B012345:R-:W-:Y:S05]  /*10db0*/  ENDCOLLECTIVE ;  /* 0x000000000000791b */ /* 0x03ffea0003800000 */
.L_x_2619:
[----:B------:R-:W-:Y:S05]  /*10dc0*/  BSYNC B0 ;  /* 0x0000000000007941 */ /* 0x000fea0003800000 */
.L_x_2618:
[----:B------:R-:W-:Y:S05]  /*10dd0*/  BRA `(.L_x_2620) ;  /* 0xffffffa400787947 */ /* 0x000fea000383ffff */
.L_x_2301:
[----:B------:R-:W-:Y:S01]  /*10de0*/  BSSY B0, `(.L_x_2621) ;  /* 0x0000007000007945 */ /* 0x000fe20003800000 */
[----:B------:R-:W-:Y:S02]  /*10df0*/  IMAD.MOV.U32 R59, RZ, RZ, R55 ;  /* 0x000000ffff3b7224 */ /* 0x000fe400078e0037 */
[----:B------:R-:W-:Y:S02]  /*10e00*/  IMAD.MOV.U32 R58, RZ, RZ, 0x1 ;  /* 0x00000001ff3a7424 */ /* 0x000fe400078e00ff */
[----:B------:R-:W-:-:S07]  /*10e10*/  IMAD.MOV.U32 R62, RZ, RZ, -0x1 ;  /* 0xffffffffff3e7424 */ /* 0x000fce00078e00ff */
[----:B012--5:R-:W-:Y:S05]  /*10e20*/  WARPSYNC.COLLECTIVE R62, `(.L_x_2622) ;  /* 0x000000003e087348 */ /* 0x027fea0003c00000 */
[----:B------:R3:W4:Y:S02]  /*10e30*/  SHFL.DOWN P3, R64, R59, R58, R63 ;  /* 0x0800003a3b407389 */ /* 0x000724000006003f */
[----:B012345:R-:W-:Y:S05]  /*10e40*/  ENDCOLLECTIVE ;  /* 0x000000000000791b */ /* 0x03ffea0003800000 */
.L_x_2622:
[----:B------:R-:W-:Y:S05]  /*10e50*/  BSYNC B0 ;  /* 0x0000000000007941 */ /* 0x000fea0003800000 */
.L_x_2621:
[----:B------:R-:W-:Y:S05]  /*10e60*/  BRA `(.L_x_2623) ;  /* 0xffffffa4005c7947 */ /* 0x000fea000383ffff */
.L_x_2302:
[----:B------:R-:W-:Y:S01]  /*10e70*/  BSSY B0, `(.L_x_2624) ;  /* 0x0000007000007945 */ /* 0x000fe20003800000 */
[----:B-----5:R-:W-:Y:S02]  /*10e80*/  IMAD.MOV.U32 R59, RZ, RZ, R24 ;  /* 0x000000ffff3b7224 */ /* 0x020fe400078e0018 */
[----:B------:R-:W-:Y:S02]  /*10e90*/  IMAD.MOV.U32 R58, RZ, RZ, 0x1 ;  /* 0x00000001ff3a7424 */ /* 0x000fe400078e00ff */
[----:B------:R-:W-:-:S07]  /*10ea0*/  IMAD.MOV.U32 R62, RZ, RZ, -0x1 ;  /* 0xffffffffff3e7424 */ /* 0x000fce00078e00ff */
[----:B012---:R-:W-:Y:S05]  /*10eb0*/  WARPSYNC.COLLECTIVE R62, `(.L_x_2625) ;  /* 0x000000003e087348 */ /* 0x007fea0003c00000 */
[----:B------:R3:W4:Y:S02]  /*10ec0*/  SHFL.DOWN P3, R64, R59, R58, R63 ;  /* 0x0800003a3b407389 */ /* 0x000724000006003f */
[----:B01234-:R-:W-:Y:S05]  /*10ed0*/  ENDCOLLECTIVE ;  /* 0x000000000000791b */ /* 0x01ffea0003800000 */
.L_x_2625:
[----:B------:R-:W-:Y:S05]  /*10ee0*/  BSYNC B0 ;  /* 0x0000000000007941 */ /* 0x000fea0003800000 */
.L_x_2624:
[----:B------:R-:W-:Y:S02]  /*10ef0*/  IMAD.MOV.U32 R59, RZ, RZ, R25 ;  /* 0x000000ffff3b7224 */ /* 0x000fe400078e0019 */
[----:B------:R-:W-:Y:S02]  /*10f00*/  IMAD.MOV.U32 R58, RZ, RZ, 0x1 ;  /* 0x00000001ff3a7424 */ /* 0x000fe400078e00ff */
[----:B------:R-:W-:Y:S02]  /*10f10*/  IMAD.MOV.U32 R62, RZ, RZ, -0x1 ;  /* 0xffffffffff3e7424 */ /* 0x000fe400078e00ff */
[----:B------:R-:W-:-:S07]  /*10f20*/  IMAD.MOV.U32 R65, RZ, RZ, R64 ;  /* 0x000000ffff417224 */ /* 0x000fce00078e0040 */
[----:B------:R-:W-:Y:S05]  /*10f30*/  WARPSYNC.COLLECTIVE R62, `(.L_x_2626) ;  /* 0x000000003e087348 */ /* 0x000fea0003c00000 */
[----:B------:R0:W1:Y:S02]  /*10f40*/  SHFL.DOWN P3, R64, R59, R58, R63 ;  /* 0x0800003a3b407389 */ /* 0x000064000006003f */
[----:B01----:R-:W-:Y:S05]  /*10f50*/  ENDCOLLECTIVE ;  /* 0x000000000000791b */ /* 0x003fea0003800000 */
.L_x_2626:
[----:B------:R-:W-:Y:S02]  /*10f60*/  IMAD.MOV.U32 R59, RZ, RZ, R26 ;  /* 0x000000ffff3b7224 */ /* 0x000fe400078e001a */
[----:B------:R-:W-:-:S07]  /*10f70*/  IMAD.MOV.U32 R70, RZ, RZ, R64 ;  /* 0x000000ffff467224 */ /* 0x000fce00078e0040 */
[----:B------:R-:W-:Y:S05]  /*10f80*/  WARPSYNC.COLLECTIVE R62, `(.L_x_2627) ;  /* 0x000000003e087348 */ /* 0x000fea0003c00000 */
[----:B------:R0:W1:Y:S02]  /*10f90*/  SHFL.DOWN P3, R64, R59, R58, R63 ;  /* 0x0800003a3b407389 */ /* 0x000064000006003f */
[----:B01----:R-:W-:Y:S05]  /*10fa0*/  ENDCOLLECTIVE ;  /* 0x000000000000791b */ /* 0x003fea0003800000 */
.L_x_2627:
[----:B------:R-:W-:Y:S02]  /*10fb0*/  IMAD.MOV.U32 R59, RZ, RZ, R27 ;  /* 0x000000ffff3b7224 */ /* 0x000fe400078e001b */
[----:B------:R-:W-:-:S07]  /*10fc0*/  IMAD.MOV.U32 R67, RZ, RZ, R64 ;  /* 0x000000ffff437224 */ /* 0x000fce00078e0040 */
[----:B------:R-:W-:Y:S05]  /*10fd0*/  WARPSYNC.COLLECTIVE R62, `(.L_x_2628) ;  /* 0x000000003e087348 */ /* 0x000fea0003c00000 */
[----:B------:R0:W1:Y:S02]  /*10fe0*/  SHFL.DOWN P3, R64, R59, R58, R63 ;  /* 0x0800003a3b407389 */ /* 0x000064000006003f */
[----:B01----:R-:W-:Y:S05]  /*10ff0*/  ENDCOLLECTIVE ;  /* 0x000000000000791b */ /* 0x003fea0003800000 */
.L_x_2628:
[----:B------:R-:W-:Y:S05]  /*11000*/  BRA `(.L_x_2629) ;  /* 0xffffffa4000c7947 */ /* 0x000fea000383ffff */
.L_x_2305:
[----:B------:R-:W-:Y:S01]  /*11010*/  BSSY B0, `(.L_x_2630) ;  /* 0x0000007000007945 */ /* 0x000fe20003800000 */
[----:B------:R-:W-:Y:S02]  /*11020*/  IMAD.MOV.U32 R59, RZ, RZ, R66 ;  /* 0x000000ffff3b7224 */ /* 0x000fe400078e0042 */
[----:B------:R-:W-:Y:S02]  /*11030*/  IMAD.MOV.U32 R58, RZ, RZ, 0x2 ;  /* 0x00000002ff3a7424 */ /* 0x000fe400078e00ff */
[----:B------:R-:W-:-:S07]  /*11040*/  IMAD.MOV.U32 R62, RZ, RZ, -0x1 ;  /* 0xffffffffff3e7424 */ /* 0x000fce00078e00ff */
[----:B01234-:R-:W-:Y:S05]  /*11050*/  WARPSYNC.COLLECTIVE R62, `(.L_x_2631) ;  /* 0x000000003e087348 */ /* 0x01ffea0003c00000 */
[----:B0-----:R0:W0:Y:S02]  /*11060*/  SHFL.DOWN P3, R64, R59, R58, R63 ;  /* 0x0800003a3b407389 */ /* 0x001024000006003f */
[----:B01234-:R-:W-:Y:S05]  /*11070*/  ENDCOLLECTIVE ;  /* 0x000000000000791b */ /* 0x01ffea0003800000 */
.L_x_2631:
[----:B------:R-:W-:Y:S05]  /*11080*/  BSYNC B0 ;  /* 0x0000000000007941 */ /* 0x000fea0003800000 */
.L_x_2630:
[----:B------:R-:W-:Y:S02]  /*11090*/  IMAD.MOV.U32 R59, RZ, RZ, R60 ;  /* 0x000000ffff3b7224 */ /* 0x000fe400078e003c */
[----:B------:R-:W-:Y:S02]  /*110a0*/  IMAD.MOV.U32 R58, RZ, RZ, 0x2 ;  /* 0x00000002ff3a7424 */ /* 0x000fe400078e00ff */
[----:B------:R-:W-:Y:S02]  /*110b0*/  IMAD.MOV.U32 R62, RZ, RZ, -0x1 ;  /* 0xffffffffff3e7424 */ /* 0x000fe400078e00ff */
[----:B------:R-:W-:-:S07]  /*110c0*/  IMAD.MOV.U32 R61, RZ, RZ, R64 ;  /* 0x000000ffff3d7224 */ /* 0x000fce00078e0040 */
[----:B------:R-:W-:Y:S05]  /*110d0*/  WARPSYNC.COLLECTIVE R62, `(.L_x_2632) ;  /* 0x000000003e087348 */ /* 0x000fea0003c00000 */
[----:B------:R0:W1:Y:S02]  /*110e0*/  SHFL.DOWN P3, R64, R59, R58, R63 ;  /* 0x0800003a3b407389 */ /* 0x000064000006003f */
[----:B01----:R-:W-:Y:S05]  /*110f0*/  ENDCOLLECTIVE ;  /* 0x000000000000791b */ /* 0x003fea0003800000 */
.L_x_2632:
[----:B------:R-:W-:Y:S01]  /*11100*/  IMAD.MOV.U32 R65, RZ, RZ, R64 ;  /* 0x000000ffff417224 */ /* 0x000fe200078e0040 */
[----:B------:R-:W-:Y:S06]  /*11110*/  BRA `(.L_x_2633) ;  /* 0xffffffa400287947 */ /* 0x000fec000383ffff */
.L_x_2306:
[----:B------:R-:W-:Y:S01]  /*11120*/  BSSY B0, `(.L_x_2634) ;  /* 0x0000007000007945 */ /* 0x000fe20003800000 */
[----:B------:R-:W-:Y:S02]  /*11130*/  IMAD.MOV.U32 R59, RZ, RZ, R56 ;  /* 0x000000ffff3b7224 */ /* 0x000fe400078e0038 */
[----:B------:R-:W-:Y:S02]  /*11140*/  IMAD.MOV.U32 R58, RZ, RZ, 0x2 ;  /* 0x00000002ff3a7424 */ /* 0x000fe400078e00ff */
[----:B------:R-:W-:-:S07]  /*11150*/  IMAD.MOV.U32 R62, RZ, RZ, -0x1 ;  /* 0xffffffffff3e7424 */ /* 0x000fce00078e00ff */
[----:B01234-:R-:W-:Y:S05]  /*11160*/  WARPSYNC.COLLECTIVE R62, `(.L_x_2635) ;  /* 0x000000003e087348 */ /* 0x01ffea0003c00000 */
[----:B0-----:R0:W0:Y:S02]  /*11170*/  SHFL.DOWN P3, R64, R59, R58, R63 ;  /* 0x0800003a3b407389 */ /* 0x001024000006003f */
[----:B01234-:R-:W-:Y:S05]  /*11180*/  ENDCOLLECTIVE ;  /* 0x000000000000791b */ /* 0x01ffea0003800000 */
.L_x_2635:
[----:B------:R-:W-:Y:S05]  /*11190*/  BSYNC B0 ;  /* 0x0000000000007941 */ /* 0x000fea0003800000 */
.L_x_2634:
[----:B------:R-:W-:Y:S05]  /*111a0*/  BRA `(.L_x_2636) ;  /* 0xffffffa4000c7947 */ /* 0x000fea000383ffff */
.L_x_2307:
[----:B------:R-:W-:Y:S01]  /*111b0*/  BSSY B0, `(.L_x_2637) ;  /* 0x0000007000007945 */ /* 0x000fe20003800000 */
[----:B------:R-:W-:Y:S02]  /*111c0*/  IMAD.MOV.U32 R59, RZ, RZ, R55 ;  /* 0x000000ffff3b7224 */ /* 0x000fe400078e0037 */
[----:B------:R-:W-:Y:S02]  /*111d0*/  IMAD.MOV.U32 R58, RZ, RZ, 0x2 ;  /* 0x00000002ff3a7424 */ /* 0x000fe400078e00ff */
[----:B------:R-:W-:-:S07]  /*111e0*/  IMAD.MOV.U32 R62, RZ, RZ, -0x1 ;  /* 0xffffffffff3e7424 */ /* 0x000fce00078e00ff */
[----:B01234-:R-:W-:Y:S05]  /*111f0*/  WARPSYNC.COLLECTIVE R62, `(.L_x_2638) ;  /* 0x000000003e087348 */ /* 0x01ffea0003c00000 */
[----:B0-----:R0:W0:Y:S02]  /*11200*/  SHFL.DOWN P3, R64, R59, R58, R63 ;  /* 0x0800003a3b407389 */ /* 0x001024000006003f */
[----:B01234-:R-:W-:Y:S05]  /*11210*/  ENDCOLLECTIVE ;  /* 0x000000000000791b */ /* 0x01ffea0003800000 */
.L_x_2638:
[----:B------:R-:W-:Y:S05]  /*11220*/  BSYNC B0 ;  /* 0x0000000000007941 */ /* 0x000fea0003800000 */
.L_x_2637:
[----:B------:R-:W-:Y:S05]  /*11230*/  BRA `(.L_x_2639) ;  /* 0xffffffa000f07947 */ /* 0x000fea000383ffff */
.L_x_2308:
[----:B------:R-:W-:Y:S01]  /*11240*/  BSSY B0, `(.L_x_2640) ;  /* 0x0000007000007945 */ /* 0x000fe20003800000 */
[----:B------:R-:W-:Y:S02]  /*11250*/  IMAD.MOV.U32 R59, RZ, RZ, R40 ;  /* 0x000000ffff3b7224 */ /* 0x000fe400078e0028 */
[----:B------:R-:W-:Y:S02]  /*11260*/  IMAD.MOV.U32 R58, RZ, RZ, 0x2 ;  /* 0x00000002ff3a7424 */ /* 0x000fe400078e00ff */
[----:B------:R-:W-:-:S07]  /*11270*/  IMAD.MOV.U32 R62, RZ, RZ, -0x1 ;  /* 0xffffffffff3e7424 */ /* 0x000fce00078e00ff */
[----:B01234-:R-:W-:Y:S05]  /*11280*/  WARPSYNC.COLLECTIVE R62, `(.L_x_2641) ;  /* 0x000000003e087348 */ /* 0x01ffea0003c00000 */
[----:B0-----:R0:W0:Y:S02]  /*11290*/  SHFL.DOWN P3, R64, R59, R58, R63 ;  /* 0x0800003a3b407389 */ /* 0x001024000006003f */
[----:B01234-:R-:W-:Y:S05]  /*112a0*/  ENDCOLLECTIVE ;  /* 0x000000000000791b */ /* 0x01ffea0003800000 */
.L_x_2641:
[----:B------:R-:W-:Y:S05]  /*112b0*/  BSYNC B0 ;  /* 0x0000000000007941 */ /* 0x000fea0003800000 */
.L_x_2640:
[----:B------:R-:W-:Y:S02]  /*112c0*/  IMAD.MOV.U32 R59, RZ, RZ, R41 ;  /* 0x000000ffff3b7224 */ /* 0x000fe400078e0029 */
[----:B------:R-:W-:Y:S02]  /*112d0*/  IMAD.MOV.U32 R58, RZ, RZ, 0x2 ;  /* 0x00000002ff3a7424 */ /* 0x000fe400078e00ff */
[----:B------:R-:W-:Y:S02]  /*112e0*/  IMAD.MOV.U32 R62, RZ, RZ, -0x1 ;  /* 0xffffffffff3e7424 */ /* 0x000fe400078e00ff */
[----:B------:R-:W-:-:S07]  /*112f0*/  IMAD.MOV.U32 R67, RZ, RZ, R64 ;  /* 0x000000ffff437224 */ /* 0x000fce00078e0040 */
[----:B------:R-:W-:Y:S05]  /*11300*/  WARPSYNC.COLLECTIVE R62, `(.L_x_2642) ;  /* 0x000000003e087348 */ /* 0x000fea0003c00000 */
[----:B------:R0:W1:Y:S02]  /*11310*/  SHFL.DOWN P3, R64, R59, R58, R63 ;  /* 0x0800003a3b407389 */ /* 0x000064000006003f */
[----:B01----:R-:W-:Y:S05]  /*11320*/  ENDCOLLECTIVE ;  /* 0x000000000000791b */ /* 0x003fea0003800000 */
.L_x_2642:
[----:B------:R-:W-:Y:S02]  /*11330*/  IMAD.MOV.U32 R59, RZ, RZ, R42 ;  /* 0x000000ffff3b7224 */ /* 0x000fe400078e002a */
[----:B------:R-:W-:-:S07]  /*11340*/  IMAD.MOV.U32 R68, RZ, RZ, R64 ;  /* 0x000000ffff447224 */ /* 0x000fce00078e0040 */
[----:B------:R-:W-:Y:S05]  /*11350*/  WARPSYNC.COLLECTIVE R62, `(.L_x_2643) ;  /* 0x000000003e087348 */ /* 0x000fea0003c00000 */
[----:B------:R0:W1:Y:S02]  /*11360*/  SHFL.DOWN P3, R64, R59, R58, R63 ;  /* 0x0800003a3b407389 */ /* 0x000064000006003f */
[----:B01----:R-:W-:Y:S05]  /*11370*/  ENDCOLLECTIVE ;  /* 0x000000000000791b */ /* 0x003fea0003800000 */
.L_x_2643:
[----:B------:R-:W-:Y:S02]  /*11380*/  IMAD.MOV.U32 R59, RZ, RZ, R43 ;  /* 0x000000ffff3b7224 */ /* 0x000fe400078e002b */
[----:B------:R-:W-:-:S07]  /*11390*/  IMAD.MOV.U32 R69, RZ, RZ, R64 ;  /* 0x000000ffff457224 */ /* 0x000fce00078e0040 */
[----:B------:R-:W-:Y:S05]  /*113a0*/  WARPSYNC.COLLECTIVE R62, `(.L_x_2644) ;  /* 0x000000003e087348 */ /* 0x000fea0003c00000 */
[----:B------:R0:W1:Y:S02]  /*113b0*/  SHFL.DOWN P3, R64, R59, R58, R63 ;  /* 0x0800003a3b407389 */ /* 0x000064000006003f */
[----:B01----:R-:W-:Y:S05]  /*113c0*/  ENDCOLLECTIVE ;  /* 0x000000000000791b */ /* 0x003fea0003800000 */
.L_x_2644:
[----:B------:R-:W-:Y:S05]  /*113d0*/  BRA `(.L_x_2645) ;  /* 0xffffffa000a07947 */ /* 0x000fea000383ffff */
.L_x_2311:
[----:B------:R-:W-:Y:S01]  /*113e0*/  BSSY B0, `(.L_x_2646) ;  /* 0x0000007000007945 */ /* 0x000fe20003800000 */
[----:B------:R-:W-:Y:S02]  /*113f0*/  IMAD.MOV.U32 R59, RZ, RZ, R66 ;  /* 0x000000ffff3b7224 */ /* 0x000fe400078e0042 */
[----:B------:R-:W-:Y:S02]  /*11400*/  IMAD.MOV.U32 R58, RZ, RZ, 0x4 ;  /* 0x00000004ff3a7424 */ /* 0x000fe400078e00ff */
[----:B------:R-:W-:-:S07]  /*11410*/  IMAD.MOV.U32 R62, RZ, RZ, -0x1 ;  /* 0xffffffffff3e7424 */ /* 0x000fce00078e00ff */
[----:B01234-:R-:W-:Y:S05]  /*11420*/  WARPSYNC.COLLECTIVE R62, `(.L_x_2647) ;  /* 0x000000003e087348 */ /* 0x01ffea0003c00000 */
[----:B0-----:R0:W0:Y:S02]  /*11430*/  SHFL.DOWN P3, R64, R59, R58, R63 ;  /* 0x0800003a3b407389 */ /* 0x001024000006003f */
[----:B01234-:R-:W-:Y:S05]  /*11440*/  ENDCOLLECTIVE ;  /* 0x000000000000791b */ /* 0x01ffea0003800000 */
.L_x_2647:
[----:B------:R-:W-:Y:S05]  /*11450*/  BSYNC B0 ;  /* 0x0000000000007941 */ /* 0x000fea0003800000 */
.L_x_2646:
[----:B------:R-:W-:Y:S02]  /*11460*/  IMAD.MOV.U32 R59, RZ, RZ, R60 ;  /* 0x000000ffff3b7224 */ /* 0x000fe400078e003c */
[----:B------:R-:W-:Y:S02]  /*11470*/  IMAD.MOV.U32 R58, RZ, RZ, 0x4 ;  /* 0x00000004ff3a7424 */ /* 0x000fe400078e00ff */
[----:B------:R-:W-:Y:S02]  /*11480*/  IMAD.MOV.U32 R62, RZ, RZ, -0x1 ;  /* 0xffffffffff3e7424 */ /* 0x000fe400078e00ff */
[----:B------:R-:W-:-:S07]  /*11490*/  IMAD.MOV.U32 R61, RZ, RZ, R64 ;  /* 0x000000ffff3d7224 */ /* 0x000fce00078e0040 */
[----:B------:R-:W-:Y:S05]  /*114a0*/  WARPSYNC.COLLECTIVE R62, `(.L_x_2648) ;  /* 0x000000003e087348 */ /* 0x000fea0003c00000 */
[----:B------:R0:W1:Y:S02]  /*114b0*/  SHFL.DOWN P3, R64, R59, R58, R63 ;  /* 0x0800003a3b407389 */ /* 0x000064000006003f */
[----:B01----:R-:W-:Y:S05]  /*114c0*/  ENDCOLLECTIVE ;  /* 0x000000000000791b */ /* 0x003fea0003800000 */
.L_x_2648:
[----:B------:R-:W-:Y:S01]  /*114d0*/  IMAD.MOV.U32 R65, RZ, RZ, R64 ;  /* 0x000000ffff417224 */ /* 0x000fe200078e0040 */
[----:B------:R-:W-:Y:S06]  /*114e0*/  BRA `(.L_x_2649) ;  /* 0xffffffa000a87947 */ /* 0x000fec000383ffff */
.L_x_2312:
[----:B------:R-:W-:Y:S01]  /*114f0*/  BSSY B0, `(.L_x_2650) ;  /* 0x0000007000007945 */ /* 0x000fe20003800000 */
[----:B------:R-:W-:Y:S02]  /*11500*/  IMAD.MOV.U32 R59, RZ, RZ, R56 ;  /* 0x000000ffff3b7224 */ /* 0x000fe400078e0038 */
[----:B------:R-:W-:Y:S02]  /*11510*/  IMAD.MOV.U32 R58, RZ, RZ, 0x4 ;  /* 0x00000004ff3a7424 */ /* 0x000fe400078e00ff */
[----:B------:R-:W-:-:S07]  /*11520*/  IMAD.MOV.U32 R62, RZ, RZ, -0x1 ;  /* 0xffffffffff3e7424 */ /* 0x000fce00078e00ff */
[----:B01234-:R-:W-:Y:S05]  /*11530*/  WARPSYNC.COLLECTIVE R62, `(.L_x_2651) ;  /* 0x000000003e087348 */ /* 0x01ffea0003c00000 */
[----:B0-----:R0:W0:Y:S02]  /*11540*/  SHFL.DOWN P3, R64, R59, R58, R63 ;  /* 0x0800003a3b407389 */ /* 0x001024000006003f */
[----:B01234-:R-:W-:Y:S05]  /*11550*/  ENDCOLLECTIVE ;  /* 0x000000000000791b */ /* 0x01ffea0003800000 */
.L_x_2651:
[----:B------:R-:W-:Y:S05]  /*11560*/  BSYNC B0 ;  /* 0x0000000000007941 */ /* 0x000fea0003800000 */
.L_x_2650:
[----:B------:R-:W-:Y:S05]  /*11570*/  BRA `(.L_x_2652) ;  /* 0xffffffa0008c7947 */ /* 0x000fea000383ffff */
.L_x_2313:
[----:B------:R-:W-:Y:S01]  /*11580*/  BSSY B0, `(.L_x_2653) ;  /* 0x0000007000007945 */ /* 0x000fe20003800000 */
[----:B------:R-:W-:Y:S02]  /*11590*/  IMAD.MOV.U32 R59, RZ, RZ, R55 ;  /* 0x000000ffff3b7224 */ /* 0x000fe400078e0037 */
[----:B------:R-:W-:Y:S02]  /*115a0*/  IMAD.MOV.U32 R58, RZ, RZ, 0x4 ;  /* 0x00000004ff3a7424 */ /* 0x000fe400078e00ff */
[----:B------:R-:W-:-:S07]  /*115b0*/  IMAD.MOV.U32 R62, RZ, RZ, -0x1 ;  /* 0xffffffffff3e7424 */ /* 0x000fce00078e00ff */
[----:B01234-:R-:W-:Y:S05]  /*115c0*/  WARPSYNC.COLLECTIVE R62, `(.L_x_2654) ;  /* 0x000000003e087348 */ /* 0x01ffea0003c00000 */
[----:B0-----:R0:W0:Y:S02]  /*115d0*/  SHFL.DOWN P3, R64, R59, R58, R63 ;  /* 0x0800003a3b407389 */ /* 0x001024000006003f */
[----:B01234-:R-:W-:Y:S05]  /*115e0*/  ENDCOLLECTIVE ;  /* 0x000000000000791b */ /* 0x01ffea0003800000 */
.L_x_2654:
[----:B------:R-:W-:Y:S05]  /*115f0*/  BSYNC B0 ;  /* 0x0000000000007941 */ /* 0x000fea0003800000 */
.L_x_2653:
[----:B------:R-:W-:Y:S05]  /*11600*/  BRA `(.L_x_2655) ;  /* 0xffffffa000707947 */ /* 0x000fea000383ffff */
.L_x_2314:
[----:B------:R-:W-:Y:S01]  /*11610*/  BSSY B0, `(.L_x_2656) ;  /* 0x0000007000007945 */ /* 0x000fe20003800000 */
[----:B------:R-:W-:Y:S02]  /*11620*/  IMAD.MOV.U32 R59, RZ, RZ, R40 ;  /* 0x000000ffff3b7224 */ /* 0x000fe400078e0028 */
[----:B------:R-:W-:Y:S02]  /*11630*/  IMAD.MOV.U32 R58, RZ, RZ, 0x4 ;  /* 0x00000004ff3a7424 */ /* 0x000fe400078e00ff */
[----:B------:R-:W-:-:S07]  /*11640*/  IMAD.MOV.U32 R62, RZ, RZ, -0x1 ;  /* 0xffffffffff3e7424 */ /* 0x000fce00078e00ff */
[----:B01234-:R-:W-:Y:S05]  /*11650*/  WARPSYNC.COLLECTIVE R62, `(.L_x_2657) ;  /* 0x000000003e087348 */ /* 0x01ffea0003c00000 */
[----:B0-----:R0:W0:Y:S02]  /*11660*/  SHFL.DOWN P3, R64, R59, R58, R63 ;  /* 0x0800003a3b407389 */ /* 0x001024000006003f */
[----:B01234-:R-:W-:Y:S05]  /*11670*/  ENDCOLLECTIVE ;  /* 0x000000000000791b */ /* 0x01ffea0003800000 */
.L_x_2657:
[----:B------:R-:W-:Y:S05]  /*11680*/  BSYNC B0 ;  /* 0x0000000000007941 */ /* 0x000fea0003800000 */
.L_x_2656:
[----:B------:R-:W-:Y:S02]  /*11690*/  IMAD.MOV.U32 R59, RZ, RZ, R41 ;  /* 0x000000ffff3b7224 */ /* 0x000fe400078e0029 */
[----:B------:R-:W-:Y:S02]  /*116a0*/  IMAD.MOV.U32 R58, RZ, RZ, 0x4 ;  /* 0x00000004ff3a7424 */ /* 0x000fe400078e00ff */
[----:B------:R-:W-:Y:S02]  /*116b0*/  IMAD.MOV.U32 R62, RZ, RZ, -0x1 ;  /* 0xffffffffff3e7424 */ /* 0x000fe400078e00ff */
[----:B------:R-:W-:-:S07]  /*116c0*/  IMAD.MOV.U32 R67, RZ, RZ, R64 ;  /* 0x000000ffff437224 */ /* 0x000fce00078e0040 */
[----:B------:R-:W-:Y:S05]  /*116d0*/  WARPSYNC.COLLECTIVE R62, `(.L_x_2658) ;  /* 0x000000003e087348 */ /* 0x000fea0003c00000 */
[----:B------:R0:W1:Y:S02]  /*116e0*/  SHFL.DOWN P3, R64, R59, R58, R63 ;  /* 0x0800003a3b407389 */ /* 0x000064000006003f */
[----:B01----:R-:W-:Y:S05]  /*116f0*/  ENDCOLLECTIVE ;  /* 0x000000000000791b */ /* 0x003fea0003800000 */
.L_x_2658:
[----:B------:R-:W-:Y:S02]  /*11700*/  IMAD.MOV.U32 R59, RZ, RZ, R42 ;  /* 0x000000ffff3b7224 */ /* 0x000fe400078e002a */
[----:B------:R-:W-:-:S07]  /*11710*/  IMAD.MOV.U32 R68, RZ, RZ, R64 ;  /* 0x000000ffff447224 */ /* 0x000fce00078e0040 */
[----:B------:R-:W-:Y:S05]  /*11720*/  WARPSYNC.COLLECTIVE R62, `(.L_x_2659) ;  /* 0x000000003e087348 */ /* 0x000fea0003c00000 */
[----:B------:R0:W1:Y:S02]  /*11730*/  SHFL.DOWN P3, R64, R59, R58, R63 ;  /* 0x0800003a3b407389 */ /* 0x000064000006003f */
[----:B01----:R-:W-:Y:S05]  /*11740*/  ENDCOLLECTIVE ;  /* 0x000000000000791b */ /* 0x003fea0003800000 */
.L_x_2659:
[----:B------:R-:W-:Y:S02]  /*11750*/  IMAD.MOV.U32 R59, RZ, RZ, R43 ;  /* 0x000000ffff3b7224 */ /* 0x000fe400078e002b */
[----:B------:R-:W-:-:S07]  /*11760*/  IMAD.MOV.U32 R69, RZ, RZ, R64 ;  /* 0x000000ffff457224 */ /* 0x000fce00078e0040 */
[----:B------:R-:W-:Y:S05]  /*11770*/  WARPSYNC.COLLECTIVE R62, `(.L_x_2660) ;  /* 0x000000003e087348 */ /* 0x000fea0003c00000 */
[----:B------:R0:W1:Y:S02]  /*11780*/  SHFL.DOWN P3, R64, R59, R58, R63 ;  /* 0x0800003a3b407389 */ /* 0x000064000006003f */
[----:B01----:R-:W-:Y:S05]  /*11790*/  ENDCOLLECTIVE ;  /* 0x000000000000791b */ /* 0x003fea0003800000 */
.L_x_2660:
[----:B------:R-:W-:Y:S05]  /*117a0*/  BRA `(.L_x_2661) ;  /* 0xffffffa000207947 */ /* 0x000fea000383ffff */
.L_x_2317:
[----:B------:R-:W-:Y:S01]  /*117b0*/  BSSY B0, `(.L_x_2662) ;  /* 0x0000007000007945 */ /* 0x000fe20003800000 */
[----:B------:R-:W-:Y:S02]  /*117c0*/  IMAD.MOV.U32 R59, RZ, RZ, R66 ;  /* 0x000000ffff3b7224 */ /* 0x000fe400078e0042 */
[----:B------:R-:W-:Y:S02]  /*117d0*/  IMAD.MOV.U32 R58, RZ, RZ, 0x8 ;  /* 0x00000008ff3a7424 */ /* 0x000fe400078e00ff */
[----:B------:R-:W-:-:S07]  /*117e0*/  IMAD.MOV.U32 R62, RZ, RZ, -0x1 ;  /* 0xffffffffff3e7424 */ /* 0x000fce00078e00ff */
[----:B01234-:R-:W-:Y:S05]  /*117f0*/  WARPSYNC.COLLECTIVE R62, `(.L_x_2663) ;  /* 0x000000003e087348 */ /* 0x01ffea0003c00000 */
[----:B0-----:R0:W0:Y:S02]  /*11800*/  SHFL.DOWN P3, R64, R59, R58, R63 ;  /* 0x0800003a3b407389 */ /* 0x001024000006003f */
[----:B01234-:R-:W-:Y:S05]  /*11810*/  ENDCOLLECTIVE ;  /* 0x000000000000791b */ /* 0x01ffea0003800000 */
.L_x_2663:
[----:B------:R-:W-:Y:S05]  /*11820*/  BSYNC B0 ;  /* 0x0000000000007941 */ /* 0x000fea0003800000 */
.L_x_2662:
[----:B------:R-:W-:Y:S02]  /*11830*/  IMAD.MOV.U32 R59, RZ, RZ, R60 ;  /* 0x000000ffff3b7224 */ /* 0x000fe400078e003c */
[----:B------:R-:W-:Y:S02]  /*11840*/  IMAD.MOV.U32 R58, RZ, RZ, 0x8 ;  /* 0x00000008ff3a7424 */ /* 0x000fe400078e00ff */
[----:B------:R-:W-:Y:S02]  /*11850*/  IMAD.MOV.U32 R62, RZ, RZ, -0x1 ;  /* 0xffffffffff3e7424 */ /* 0x000fe400078e00ff */
[----:B------:R-:W-:-:S07]  /*11860*/  IMAD.MOV.U32 R61, RZ, RZ, R64 ;  /* 0x000000ffff3d7224 */ /* 0x000fce00078e0040 */
[----:B------:R-:W-:Y:S05]  /*11870*/  WARPSYNC.COLLECTIVE R62, `(.L_x_2664) ;  /* 0x000000003e087348 */ /* 0x000fea0003c00000 */
[----:B------:R0:W1:Y:S02]  /*11880*/  SHFL.DOWN P3, R64, R59, R58, R63 ;  /* 0x0800003a3b407389 */ /* 0x000064000006003f */
[----:B01----:R-:W-:Y:S05]  /*11890*/  ENDCOLLECTIVE ;  /* 0x000000000000791b */ /* 0x003fea0003800000 */
.L_x_2664:
[----:B------:R-:W-:Y:S01]  /*118a0*/  IMAD.MOV.U32 R65, RZ, RZ, R64 ;  /* 0x000000ffff417224 */ /* 0x000fe200078e0040 */
[----:B------:R-:W-:Y:S06]  /*118b0*/  BRA `(.L_x_2665) ;  /* 0xffffffa000287947 */ /* 0x000fec000383ffff */
.L_x_2318:
[----:B------:R-:W-:Y:S01]  /*118c0*/  BSSY B0, `(.L_x_2666) ;  /* 0x0000007000007945 */ /* 0x000fe20003800000 */
[----:B------:R-:W-:Y:S02]  /*118d0*/  IMAD.MOV.U32 R59, RZ, RZ, R56 ;  /* 0x000000ffff3b7224 */ /* 0x000fe400078e0038 */
[----:B------:R-:W-:Y:S02]  /*118e0*/  IMAD.MOV.U32 R58, RZ, RZ, 0x8 ;  /* 0x00000008ff3a7424 */ /* 0x000fe400078e00ff */
[----:B------:R-:W-:-:S07]  /*118f0*/  IMAD.MOV.U32 R62, RZ, RZ, -0x1 ;  /* 0xffffffffff3e7424 */ /* 0x000fce00078e00ff */
[----:B01234-:R-:W-:Y:S05]  /*11900*/  WARPSYNC.COLLECTIVE R62, `(.L_x_2667) ;  /* 0x000000003e087348 */ /* 0x01ffea0003c00000 */
[----:B0-----:R0:W0:Y:S02]  /*11910*/  SHFL.DOWN P3, R64, R59, R58, R63 ;  /* 0x0800003a3b407389 */ /* 0x001024000006003f */
[----:B01234-:R-:W-:Y:S05]  /*11920*/  ENDCOLLECTIVE ;  /* 0x000000000000791b */ /* 0x01ffea0003800000 */
.L_x_2667:
[----:B------:R-:W-:Y:S05]  /*11930*/  BSYNC B0 ;  /* 0x0000000000007941 */ /* 0x000fea0003800000 */
.L_x_2666:
[----:B------:R-:W-:Y:S05]  /*11940*/  BRA `(.L_x_2668) ;  /* 0xffffffa0000c7947 */ /* 0x000fea000383ffff */
.L_x_2319:
[----:B------:R-:W-:Y:S01]  /*11950*/  BSSY B0, `(.L_x_2669) ;  /* 0x0000007000007945 */ /* 0x000fe20003800000 */
[----:B------:R-:W-:Y:S02]  /*11960*/  IMAD.MOV.U32 R59, RZ, RZ, R55 ;  /* 0x000000ffff3b7224 */ /* 0x000fe400078e0037 */
[----:B------:R-:W-:Y:S02]  /*11970*/  IMAD.MOV.U32 R58, RZ, RZ, 0x8 ;  /* 0x00000008ff3a7424 */ /* 0x000fe400078e00ff */
[----:B------:R-:W-:-:S07]  /*11980*/  IMAD.MOV.U32 R62, RZ, RZ, -0x1 ;  /* 0xffffffffff3e7424 */ /* 0x000fce00078e00ff */
[----:B01234-:R-:W-:Y:S05]  /*11990*/  WARPSYNC.COLLECTIVE R62, `(.L_x_2670) ;  /* 0x000000003e087348 */ /* 0x01ffea0003c00000 */
[----:B0-----:R0:W0:Y:S02]  /*119a0*/  SHFL.DOWN P3, R64, R59, R58, R63 ;  /* 0x0800003a3b407389 */ /* 0x001024000006003f */
[----:B01234-:R-:W-:Y:S05]  /*119b0*/  ENDCOLLECTIVE ;  /* 0x000000000000791b */ /* 0x01ffea0003800000 */
.L_x_2670:
[----:B------:R-:W-:Y:S05]  /*119c0*/  BSYNC B0 ;  /* 0x0000000000007941 */ /* 0x000fea0003800000 */
.L_x_2669:
[----:B------:R-:W-:Y:S05]  /*119d0*/  BRA `(.L_x_2671) ;  /* 0xffffff9c00f07947 */ /* 0x000fea000383ffff */
.L_x_2320:
[----:B------:R-:W-:Y:S01]  /*119e0*/  BSSY B0, `(.L_x_2672) ;  /* 0x0000007000007945 */ /* 0x000fe20003800000 */
[----:B------:R-:W-:Y:S02]  /*119f0*/  IMAD.MOV.U32 R59, RZ, RZ, R40 ;  /* 0x000000ffff3b7224 */ /* 0x000fe400078e0028 */
[----:B------:R-:W-:Y:S02]  /*11a00*/  IMAD.MOV.U32 R58, RZ, RZ, 0x8 ;  /* 0x00000008ff3a7424 */ /* 0x000fe400078e00ff */
[----:B------:R-:W-:-:S07]  /*11a10*/  IMAD.MOV.U32 R62, RZ, RZ, -0x1 ;  /* 0xffffffffff3e7424 */ /* 0x000fce00078e00ff */
[----:B01234-:R-:W-:Y:S05]  /*11a20*/  WARPSYNC.COLLECTIVE R62, `(.L_x_2673) ;  /* 0x000000003e087348 */ /* 0x01ffea0003c00000 */
[----:B0-----:R0:W0:Y:S02]  /*11a30*/  SHFL.DOWN P3, R64, R59, R58, R63 ;  /* 0x0800003a3b407389 */ /* 0x001024000006003f */
[----:B01234-:R-:W-:Y:S05]  /*11a40*/  ENDCOLLECTIVE ;  /* 0x000000000000791b */ /* 0x01ffea0003800000 */
.L_x_2673:
[----:B------:R-:W-:Y:S05]  /*11a50*/  BSYNC B0 ;  /* 0x0000000000007941 */ /* 0x000fea0003800000 */
.L_x_2672:
[----:B------:R-:W-:Y:S02]  /*11a60*/  IMAD.MOV.U32 R59, RZ, RZ, R41 ;  /* 0x000000ffff3b7224 */ /* 0x000fe400078e0029 */
[----:B------:R-:W-:Y:S02]  /*11a70*/  IMAD.MOV.U32 R58, RZ, RZ, 0x8 ;  /* 0x00000008ff3a7424 */ /* 0x000fe400078e00ff */
[----:B------:R-:W-:Y:S02]  /*11a80*/  IMAD.MOV.U32 R62, RZ, RZ, -0x1 ;  /* 0xffffffffff3e7424 */ /* 0x000fe400078e00ff */
[----:B------:R-:W-:-:S07]  /*11a90*/  IMAD.MOV.U32 R67, RZ, RZ, R64 ;  /* 0x000000ffff437224 */ /* 0x000fce00078e0040 */
[----:B------:R-:W-:Y:S05]  /*11aa0*/  WARPSYNC.COLLECTIVE R62, `(.L_x_2674) ;  /* 0x000000003e087348 */ /* 0x000fea0003c00000 */
[----:B------:R0:W1:Y:S02]  /*11ab0*/  SHFL.DOWN P3, R64, R59, R58, R63 ;  /* 0x0800003a3b407389 */ /* 0x000064000006003f */
[----:B01----:R-:W-:Y:S05]  /*11ac0*/  ENDCOLLECTIVE ;  /* 0x000000000000791b */ /* 0x003fea0003800000 */
.L_x_2674:
[----:B------:R-:W-:Y:S02]  /*11ad0*/  IMAD.MOV.U32 R59, RZ, RZ, R42 ;  /* 0x000000ffff3b7224 */ /* 0x000fe400078e002a */
[----:B------:R-:W-:-:S07]  /*11ae0*/  IMAD.MOV.U32 R68, RZ, RZ, R64 ;  /* 0x000000ffff447224 */ /* 0x000fce00078e0040 */
[----:B------:R-:W-:Y:S05]  /*11af0*/  WARPSYNC.COLLECTIVE R62, `(.L_x_2675) ;  /* 0x000000003e087348 */ /* 0x000fea0003c00000 */
[----:B------:R0:W1:Y:S02]  /*11b00*/  SHFL.DOWN P3, R64, R59, R58, R63 ;  /* 0x0800003a3b407389 */ /* 0x000064000006003f */
[----:B01----:R-:W-:Y:S05]  /*11b10*/  ENDCOLLECTIVE ;  /* 0x000000000000791b */ /* 0x003fea0003800000 */
.L_x_2675:
[----:B------:R-:W-:Y:S02]  /*11b20*/  IMAD.MOV.U32 R59, RZ, RZ, R43 ;  /* 0x000000ffff3b7224 */ /* 0x000fe400078e002b */
[----:B------:R-:W-:-:S07]  /*11b30*/  IMAD.MOV.U32 R69, RZ, RZ, R64 ;  /* 0x000000ffff457224 */ /* 0x000fce00078e0040 */
[----:B------:R-:W-:Y:S05]  /*11b40*/  WARPSYNC.COLLECTIVE R62, `(.L_x_2676) ;  /* 0x000000003e087348 */ /* 0x000fea0003c00000 */
[----:B------:R0:W1:Y:S02]  /*11b50*/  SHFL.DOWN P3, R64, R59, R58, R63 ;  /* 0x0800003a3b407389 */ /* 0x000064000006003f */
[----:B01----:R-:W-:Y:S05]  /*11b60*/  ENDCOLLECTIVE ;  /* 0x000000000000791b */ /* 0x003fea0003800000 */
.L_x_2676:
[----:B------:R-:W-:Y:S05]  /*11b70*/  BRA `(.L_x_2677) ;  /* 0xffffff9c00a07947 */ /* 0x000fea000383ffff */
.L_x_2323:
[----:B------:R-:W-:Y:S01]  /*11b80*/  BSSY B0, `(.L_x_2678) ;  /* 0x0000007000007945 */ /* 0x000fe20003800000 */
[----:B------:R-:W-:Y:S02]  /*11b90*/  IMAD.MOV.U32 R59, RZ, RZ, R66 ;  /* 0x000000ffff3b7224 */ /* 0x000fe400078e0042 */
[----:B------:R-:W-:Y:S02]  /*11ba0*/  IMAD.MOV.U32 R58, RZ, RZ, 0x10 ;  /* 0x00000010ff3a7424 */ /* 0x000fe400078e00ff */
[----:B------:R-:W-:-:S07]  /*11bb0*/  IMAD.MOV.U32 R62, RZ, RZ, -0x1 ;  /* 0xffffffffff3e7424 */ /* 0x000fce00078e00ff */
[----:B01234-:R-:W-:Y:S05]  /*11bc0*/  WARPSYNC.COLLECTIVE R62, `(.L_x_2679) ;  /* 0x000000003e087348 */ /* 0x01ffea0003c00000 */
[----:B0-----:R0:W0:Y:S02]  /*11bd0*/  SHFL.DOWN P3, R64, R59, R58, R63 ;  /* 0x0800003a3b407389 */ /* 0x001024000006003f */
[----:B01234-:R-:W-:Y:S05]  /*11be0*/  ENDCOLLECTIVE ;  /* 0x000000000000791b */ /* 0x01ffea0003800000 */
.L_x_2679:
[----:B------:R-:W-:Y:S05]  /*11bf0*/  BSYNC B0 ;  /* 0x0000000000007941 */ /* 0x000fea0003800000 */
.L_x_2678:
[----:B------:R-:W-:Y:S02]  /*11c00*/  IMAD.MOV.U32 R59, RZ, RZ, R60 ;  /* 0x000000ffff3b7224 */ /* 0x000fe400078e003c */
[----:B------:R-:W-:Y:S02]  /*11c10*/  IMAD.MOV.U32 R58, RZ, RZ, 0x10 ;  /* 0x00000010ff3a7424 */ /* 0x000fe400078e00ff */
[----:B------:R-:W-:Y:S02]  /*11c20*/  IMAD.MOV.U32 R62, RZ, RZ, -0x1 ;  /* 0xffffffffff3e7424 */ /* 0x000fe400078e00ff */
[----:B------:R-:W-:-:S07]  /*11c30*/  IMAD.MOV.U32 R61, RZ, RZ, R64 ;  /* 0x000000ffff3d7224 */ /* 0x000fce00078e0040 */
[----:B------:R-:W-:Y:S05]  /*11c40*/  WARPSYNC.COLLECTIVE R62, `(.L_x_2680) ;  /* 0x000000003e087348 */ /* 0x000fea0003c00000 */
[----:B------:R0:W1:Y:S02]  /*11c50*/  SHFL.DOWN P3, R64, R59, R58, R63 ;  /* 0x0800003a3b407389 */ /* 0x000064000006003f */
[----:B01----:R-:W-:Y:S05]  /*11c60*/  ENDCOLLECTIVE ;  /* 0x000000000000791b */ /* 0x003fea0003800000 */
.L_x_2680:
[----:B------:R-:W-:Y:S01]  /*11c70*/  IMAD.MOV.U32 R65, RZ, RZ, R64 ;  /* 0x000000ffff417224 */ /* 0x000fe200078e0040 */
[----:B------:R-:W-:Y:S06]  /*11c80*/  BRA `(.L_x_2681) ;  /* 0xffffff9c00a87947 */ /* 0x000fec000383ffff */
.L_x_2324:
[----:B------:R-:W-:Y:S01]  /*11c90*/  BSSY B0, `(.L_x_2682) ;  /* 0x0000007000007945 */ /* 0x000fe20003800000 */
[----:B------:R-:W-:Y:S02]  /*11ca0*/  IMAD.MOV.U32 R59, RZ, RZ, R56 ;  /* 0x000000ffff3b7224 */ /* 0x000fe400078e0038 */
[----:B------:R-:W-:Y:S02]  /*11cb0*/  IMAD.MOV.U32 R58, RZ, RZ, 0x10 ;  /* 0x00000010ff3a7424 */ /* 0x000fe400078e00ff */
[----:B------:R-:W-:-:S07]  /*11cc0*/  IMAD.MOV.U32 R62, RZ, RZ, -0x1 ;  /* 0xffffffffff3e7424 */ /* 0x000fce00078e00ff */
[----:B01234-:R-:W-:Y:S05]  /*11cd0*/  WARPSYNC.COLLECTIVE R62, `(.L_x_2683) ;  /* 0x000000003e087348 */ /* 0x01ffea0003c00000 */
[----:B0-----:R0:W0:Y:S02]  /*11ce0*/  SHFL.DOWN P3, R64, R59, R58, R63 ;  /* 0x0800003a3b407389 */ /* 0x001024000006003f */
[----:B01234-:R-:W-:Y:S05]  /*11cf0*/  ENDCOLLECTIVE ;  /* 0x000000000000791b */ /* 0x01ffea0003800000 */
.L_x_2683:
[----:B------:R-:W-:Y:S05]  /*11d00*/  BSYNC B0 ;  /* 0x0000000000007941 */ /* 0x000fea0003800000 */
.L_x_2682:
[----:B------:R-:W-:Y:S05]  /*11d10*/  BRA `(.L_x_2684) ;  /* 0xffffff9c008c7947 */ /* 0x000fea000383ffff */
.L_x_2325:
[----:B------:R-:W-:Y:S01]  /*11d20*/  BSSY B0, `(.L_x_2685) ;  /* 0x0000007000007945 */ /* 0x000fe20003800000 */
[----:B------:R-:W-:Y:S02]  /*11d30*/  IMAD.MOV.U32 R59, RZ, RZ, R55 ;  /* 0x000000ffff3b7224 */ /* 0x000fe400078e0037 */
[----:B------:R-:W-:Y:S02]  /*11d40*/  IMAD.MOV.U32 R58, RZ, RZ, 0x10 ;  /* 0x00000010ff3a7424 */ /* 0x000fe400078e00ff */
[----:B------:R-:W-:-:S07]  /*11d50*/  IMAD.MOV.U32 R62, RZ, RZ, -0x1 ;  /* 0xffffffffff3e7424 */ /* 0x000fce00078e00ff */
[----:B01234-:R-:W-:Y:S05]  /*11d60*/  WARPSYNC.COLLECTIVE R62, `(.L_x_2686) ;  /* 0x000000003e087348 */ /* 0x01ffea0003c00000 */
[----:B0-----:R0:W0:Y:S02]  /*11d70*/  SHFL.DOWN P3, R64, R59, R58, R63 ;  /* 0x0800003a3b407389 */ /* 0x001024000006003f */
[----:B01234-:R-:W-:Y:S05]  /*11d80*/  ENDCOLLECTIVE ;  /* 0x000000000000791b */ /* 0x01ffea0003800000 */
.L_x_2686:
[----:B------:R-:W-:Y:S05]  /*11d90*/  BSYNC B0 ;  /* 0x0000000000007941 */ /* 0x000fea0003800000 */
.L_x_2685:
[----:B------:R-:W-:Y:S05]  /*11da0*/  BRA `(.L_x_2687) ;  /* 0xffffff9c00707947 */ /* 0x000fea000383ffff */
.L_x_2326:
[----:B------:R-:W-:Y:S01]  /*11db0*/  BSSY B0, `(.L_x_2688) ;  /* 0x0000007000007945 */ /* 0x000fe20003800000 */
[----:B------:R-:W-:Y:S02]  /*11dc0*/  IMAD.MOV.U32 R59, RZ, RZ, R40 ;  /* 0x000000ffff3b7224 */ /* 0x000fe400078e0028 */
[----:B------:R-:W-:Y:S02]  /*11dd0*/  IMAD.MOV.U32 R58, RZ, RZ, 0x10 ;  /* 0x00000010ff3a7424 */ /* 0x000fe400078e00ff */
[----:B------:R-:W-:-:S07]  /*11de0*/  IMAD.MOV.U32 R62, RZ, RZ, -0x1 ;  /* 0xffffffffff3e7424 */ /* 0x000fce00078e00ff */
[----:B01234-:R-:W-:Y:S05]  /*11df0*/  WARPSYNC.COLLECTIVE R62, `(.L_x_2689) ;  /* 0x000000003e087348 */ /* 0x01ffea0003c00000 */
[----:B0-----:R0:W0:Y:S02]  /*11e00*/  SHFL.DOWN P3, R64, R59, R58, R63 ;  /* 0x0800003a3b407389 */ /* 0x001024000006003f */
[----:B01234-:R-:W-:Y:S05]  /*11e10*/  ENDCOLLECTIVE ;  /* 0x000000000000791b */ /* 0x01ffea0003800000 */
.L_x_2689:
[----:B------:R-:W-:Y:S05]  /*11e20*/  BSYNC B0 ;  /* 0x0000000000007941 */ /* 0x000fea0003800000 */
.L_x_2688:
[----:B------:R-:W-:Y:S02]  /*11e30*/  IMAD.MOV.U32 R59, RZ, RZ, R41 ;  /* 0x000000ffff3b7224 */ /* 0x000fe400078e0029 */
[----:B------:R-:W-:Y:S02]  /*11e40*/  IMAD.MOV.U32 R58, RZ, RZ, 0x10 ;  /* 0x00000010ff3a7424 */ /* 0x000fe400078e00ff */
[----:B------:R-:W-:Y:S02]  /*11e50*/  IMAD.MOV.U32 R62, RZ, RZ, -0x1 ;  /* 0xffffffffff3e7424 */ /* 0x000fe400078e00ff */
[----:B------:R-:W-:-:S07]  /*11e60*/  IMAD.MOV.U32 R67, RZ, RZ, R64 ;  /* 0x000000ffff437224 */ /* 0x000fce00078e0040 */
[----:B------:R-:W-:Y:S05]  /*11e70*/  WARPSYNC.COLLECTIVE R62, `(.L_x_2690) ;  /* 0x000000003e087348 */ /* 0x000fea0003c00000 */
[----:B------:R0:W1:Y:S02]  /*11e80*/  SHFL.DOWN P3, R64, R59, R58, R63 ;  /* 0x0800003a3b407389 */ /* 0x000064000006003f */
[----:B01----:R-:W-:Y:S05]  /*11e90*/  ENDCOLLECTIVE ;  /* 0x000000000000791b */ /* 0x003fea0003800000 */
.L_x_2690:
[----:B------:R-:W-:Y:S02]  /*11ea0*/  IMAD.MOV.U32 R59, RZ, RZ, R42 ;  /* 0x000000ffff3b7224 */ /* 0x000fe400078e002a */
[----:B------:R-:W-:-:S07]  /*11eb0*/  IMAD.MOV.U32 R68, RZ, RZ, R64 ;  /* 0x000000ffff447224 */ /* 0x000fce00078e0040 */
[----:B------:R-:W-:Y:S05]  /*11ec0*/  WARPSYNC.COLLECTIVE R62, `(.L_x_2691) ;  /* 0x000000003e087348 */ /* 0x000fea0003c00000 */
[----:B------:R0:W1:Y:S02]  /*11ed0*/  SHFL.DOWN P3, R64, R59, R58, R63 ;  /* 0x0800003a3b407389 */ /* 0x000064000006003f */
[----:B01----:R-:W-:Y:S05]  /*11ee0*/  ENDCOLLECTIVE ;  /* 0x000000000000791b */ /* 0x003fea0003800000 */
.L_x_2691:
[----:B------:R-:W-:Y:S02]  /*11ef0*/  IMAD.MOV.U32 R59, RZ, RZ, R43 ;  /* 0x000000ffff3b7224 */ /* 0x000fe400078e002b */
[----:B------:R-:W-:-:S07]  /*11f00*/  IMAD.MOV.U32 R69, RZ, RZ, R64 ;  /* 0x000000ffff457224 */ /* 0x000fce00078e0040 */
[----:B------:R-:W-:Y:S05]  /*11f10*/  WARPSYNC.COLLECTIVE R62, `(.L_x_2692) ;  /* 0x000000003e087348 */ /* 0x000fea0003c00000 */
[----:B------:R0:W1:Y:S02]  /*11f20*/  SHFL.DOWN P3, R64, R59, R58, R63 ;  /* 0x0800003a3b407389 */ /* 0x000064000006003f */
[----:B01----:R-:W-:Y:S05]  /*11f30*/  ENDCOLLECTIVE ;  /* 0x000000000000791b */ /* 0x003fea0003800000 */
.L_x_2692:
[----:B------:R-:W-:Y:S05]  /*11f40*/  BRA `(.L_x_2693) ;  /* 0xffffff9c00207947 */ /* 0x000fea000383ffff */
.L_x_2329:
[----:B------:R-:W-:Y:S01]  /*11f50*/  BSSY B0, `(.L_x_2694) ;  /* 0x0000005000007945 */ /* 0x000fe20003800000 */
[----:B------:R-:W-:-:S07]  /*11f60*/  IMAD.MOV.U32 R62, RZ, RZ, -0x1 ;  /* 0xffffffffff3e7424 */ /* 0x000fce00078e00ff */
[----:B-1-34-:R-:W-:Y:S05]  /*11f70*/  WARPSYNC.COLLECTIVE R62, `(.L_x_2695) ;  /* 0x000000003e087348 */ /* 0x01afea0003c00000 */
[----:B------:R-:W-:Y:S01]  /*11f80*/  VOTE.ALL P3, P3 ;  /* 0x0000000000ff7806 */ /* 0x000fe20001860000 */
[----:B-1-34-:R-:W-:-:S12]  /*11f90*/  ENDCOLLECTIVE ;  /* 0x000000000000791b */ /* 0x01afd80003800000 */
.L_x_2695:
[----:B------:R-:W-:Y:S05]  /*11fa0*/  BSYNC B0 ;  /* 0x0000000000007941 */ /* 0x000fea0003800000 */
.L_x_2694:
[----:B------:R-:W-:Y:S05]  /*11fb0*/  BRA `(.L_x_2696) ;  /* 0xffffff9c00787947 */ /* 0x000fea000383ffff */
.L_x_2697:
        /* <DEDUP_REMOVED lines=12> */
.L_x_3456:


//--------------------- .text._ZN6thrust24THRUST_300001_SM_1000_NS8cuda_cub4core6detail13_kernel_agentINS1_15__reduce_by_key9InitAgentIN3cub18CUB_300001_SM_100024ReduceByKeyScanTileStateI7double2lLb0EEElPlEEJSB_lSC_EEEvDpT0_ --------------------------
	.section	.text._ZN6thrust24THRUST_300001_SM_1000_NS8cuda_cub4core6detail13_kernel_agentINS1_15__reduce_by_key9InitAgentIN3cub18CUB_300001_SM_100024ReduceByKeyScanTileStateI7double2lLb0EEElPlEEJSB_lSC_EEEvDpT0_,"ax",@progbits
	.align	128
        .global         _ZN6thrust24THRUST_300001_SM_1000_NS8cuda_cub4core6detail13_kernel_agentINS1_15__reduce_by_key9InitAgentIN3cub18CUB_300001_SM_100024ReduceByKeyScanTileStateI7double2lLb0EEElPlEEJSB_lSC_EEEvDpT0_
        .type           _ZN6thrust24THRUST_300001_SM_1000_NS8cuda_cub4core6detail13_kernel_agentINS1_15__reduce_by_key9InitAgentIN3cub18CUB_300001_SM_100024ReduceByKeyScanTileStateI7double2lLb0EEElPlEEJSB_lSC_EEEvDpT0_,@function
        .size           _ZN6thrust24THRUST_300001_SM_1000_NS8cuda_cub4core6detail13_kernel_agentINS1_15__reduce_by_key9InitAgentIN3cub18CUB_300001_SM_100024ReduceByKeyScanTileStateI7double2lLb0EEElPlEEJSB_lSC_EEEvDpT0_,(.L_x_3457 - _ZN6thrust24THRUST_300001_SM_1000_NS8cuda_cub4core6detail13_kernel_agentINS1_15__reduce_by_key9InitAgentIN3cub18CUB_300001_SM_100024ReduceByKeyScanTileStateI7double2lLb0EEElPlEEJSB_lSC_EEEvDpT0_)
        .other          _ZN6thrust24THRUST_300001_SM_1000_NS8cuda_cub4core6detail13_kernel_agentINS1_15__reduce_by_key9InitAgentIN3cub18CUB_300001_SM_100024ReduceByKeyScanTileStateI7double2lLb0EEElPlEEJSB_lSC_EEEvDpT0_,@"STO_CUDA_ENTRY STV_DEFAULT"
_ZN6thrust24THRUST_300001_SM_1000_NS8cuda_cub4core6detail13_kernel_agentINS1_15__reduce_by_key9InitAgentIN3cub18CUB_300001_SM_100024ReduceByKeyScanTileStateI7double2lLb0EEElPlEEJSB_lSC_EEEvDpT0_:
.text._ZN6thrust24THRUST_300001_SM_1000_NS8cuda_cub4core6detail13_kernel_agentINS1_15__reduce_by_key9InitAgentIN3cub18CUB_300001_SM_100024ReduceByKeyScanTileStateI7double2lLb0EEElPlEEJSB_lSC_EEEvDpT0_:
        /* <DEDUP_REMOVED lines=22> */
.L_x_2698:
        /* <DEDUP_REMOVED lines=10> */
.L_x_3457:


//--------------------- .text._ZN6thrust24THRUST_300001_SM_1000_NS8cuda_cub4core6detail13_kernel_agentINS1_15__reduce_by_key16ReduceByKeyAgentINS0_6detail15normal_iteratorINS0_10device_ptrImEEEENS9_I7double2EESB_NS8_ISD_EEN4cuda3std3__48equal_toImEEN12Trajectories19cuDoubleComplex_addEPiiEEJSB_SD_SB_SE_SM_N3cub18CUB_300001_SM_100024ReduceByKeyScanTileStateISC_iLb0EEESJ_SL_iiEEEvDpT0_ --------------------------
	.section	.text._ZN6thrust24THRUST_300001_SM_1000_NS8cuda_cub4core6detail13_kernel_agentINS1_15__reduce_by_key16ReduceByKeyAgentINS0_6detail15normal_iteratorINS0_10device_ptrImEEEENS9_I7double2EESB_NS8_ISD_EEN4cuda3std3__48equal_toImEEN12Trajectories19cuDoubleComplex_addEPiiEEJSB_SD_SB_SE_SM_N3cub18CUB_300001_SM_100024ReduceByKeyScanTileStateISC_iLb0EEESJ_SL_iiEEEvDpT0_,"ax",@progbits
	.align	128
        .global         _ZN6thrust24THRUST_300001_SM_1000_NS8cuda_cub4core6detail13_kernel_agentINS1_15__reduce_by_key16ReduceByKeyAgentINS0_6detail15normal_iteratorINS0_10device_ptrImEEEENS9_I7double2EESB_NS8_ISD_EEN4cuda3std3__48equal_toImEEN12Trajectories19cuDoubleComplex_addEPiiEEJSB_SD_SB_SE_SM_N3cub18CUB_300001_SM_100024ReduceByKeyScanTileStateISC_iLb0EEESJ_SL_iiEEEvDpT0_
        .type           _ZN6thrust24THRUST_300001_SM_1000_NS8cuda_cub4core6detail13_kernel_agentINS1_15__reduce_by_key16ReduceByKeyAgentINS0_6detail15normal_iteratorINS0_10device_ptrImEEEENS9_I7double2EESB_NS8_ISD_EEN4cuda3std3__48equal_toImEEN12Trajectories19cuDoubleComplex_addEPiiEEJSB_SD_SB_SE_SM_N3cub18CUB_300001_SM_100024ReduceByKeyScanTileStateISC_iLb0EEESJ_SL_iiEEEvDpT0_,@function
        .size           _ZN6thrust24THRUST_300001_SM_1000_NS8cuda_cub4core6detail13_kernel_agentINS1_15__reduce_by_key16ReduceByKeyAgentINS0_6detail15normal_iteratorINS0_10device_ptrImEEEENS9_I7double2EESB_NS8_ISD_EEN4cuda3std3__48equal_toImEEN12Trajectories19cuDoubleComplex_addEPiiEEJSB_SD_SB_SE_SM_N3cub18CUB_300001_SM_100024ReduceByKeyScanTileStateISC_iLb0EEESJ_SL_iiEEEvDpT0_,(.L_x_3458 - _ZN6thrust24THRUST_300001_SM_1000_NS8cuda_cub4core6detail13_kernel_agentINS1_15__reduce_by_key16ReduceByKeyAgentINS0_6detail15normal_iteratorINS0_10device_ptrImEEEENS9_I7double2EESB_NS8_ISD_EEN4cuda3std3__48equal_toImEEN12Trajectories19cuDoubleComplex_addEPiiEEJSB_SD_SB_SE_SM_N3cub18CUB_300001_SM_100024ReduceByKeyScanTileStateISC_iLb0EEESJ_SL_iiEEEvDpT0_)
        .other          _ZN6thrust24THRUST_300001_SM_1000_NS8cuda_cub4core6detail13_kernel_agentINS1_15__reduce_by_key16ReduceByKeyAgentINS0_6detail15normal_iteratorINS0_10device_ptrImEEEENS9_I7double2EESB_NS8_ISD_EEN4cuda3std3__48equal_toImEEN12Trajectories19cuDoubleComplex_addEPiiEEJSB_SD_SB_SE_SM_N3cub18CUB_300001_SM_100024ReduceByKeyScanTileStateISC_iLb0EEESJ_SL_iiEEEvDpT0_,@"STO_CUDA_ENTRY STV_DEFAULT"
_ZN6thrust24THRUST_300001_SM_1000_NS8cuda_cub4core6detail13_kernel_agentINS1_15__reduce_by_key16ReduceByKeyAgentINS0_6detail15normal_iteratorINS0_10device_ptrImEEEENS9_I7double2EESB_NS8_ISD_EEN4cuda3std3__48equal_toImEEN12Trajectories19cuDoubleComplex_addEPiiEEJSB_SD_SB_SE_SM_N3cub18CUB_300001_SM_100024ReduceByKeyScanTileStateISC_iLb0EEESJ_SL_iiEEEvDpT0_:
.text._ZN6thrust24THRUST_300001_SM_1000_NS8cuda_cub4core6detail13_kernel_agentINS1_15__reduce_by_key16ReduceByKeyAgentINS0_6detail15normal_iteratorINS0_10device_ptrImEEEENS9_I7double2EESB_NS8_ISD_EEN4cuda3std3__48equal_toImEEN12Trajectories19cuDoubleComplex_addEPiiEEJSB_SD_SB_SE_SM_N3cub18CUB_300001_SM_100024ReduceByKeyScanTileStateISC_iLb0EEESJ_SL_iiEEEvDpT0_:
[----:B------:R-:W-:Y:S01]  /*0000*/  LDC R1, c[0x0][0x37c] ;  /* 0x0000df00ff017b82 */ /* 0x000fe20000000800 */
[----:B------:R-:W0:Y:S01]  /*0010*/  S2R R2, SR_CTAID.X ;  /* 0x0000000000027919 */ /* 0x000e220000002500 */
[----:B------:R-:W1:Y:S01]  /*0020*/  LDCU UR4, c[0x0][0x3c4] ;  /* 0x00007880ff0477ac */ /* 0x000e620008000800 */
[----:B------:R-:W2:Y:S01]  /*0030*/  LDCU.64 UR10, c[0x0][0x358] ;  /* 0x00006b00ff0a77ac */ /* 0x000ea20008000a00 */
[----:B0-----:R-:W-:-:S05]  /*0040*/  IMAD R33, R2, 0x300, RZ ;  /* 0x0000030002217824 */ /* 0x001fca00078e02ff */
[----:B-1----:R-:W-:-:S04]  /*0050*/  IADD3 R0, PT, PT, -R33, UR4, RZ ;  /* 0x0000000421007c10 */ /* 0x002fc8000fffe1ff */
[----:B------:R-:W-:-:S13]  /*0060*/  ISETP.GE.AND P0, PT, R0, 0x301, PT ;  /* 0x000003010000780c */ /* 0x000fda0003f06270 */
[----:B--2---:R-:W-:Y:S05]  /*0070*/  @!P0 BRA `(.L_x_2699) ;  /* 0x0000006800d88947 */ /* 0x004fea0003800000 */
[----:B------:R-:W-:-:S13]  /*0080*/  ISETP.NE.AND P0, PT, R2, RZ, PT ;  /* 0x000000ff0200720c */ /* 0x000fda0003f05270 */
[----:B------:R-:W-:Y:S05]  /*0090*/  @P0 BRA `(.L_x_2700) ;  /* 0x0000002400440947 */ /* 0x000fea0003800000 */
[----:B------:R-:W0:Y:S01]  /*00a0*/  S2R R40, SR_TID.X ;  /* 0x0000000000287919 */ /* 0x000e220000002100 */
[----:B------:R-:W1:Y:S08]  /*00b0*/  LDC.64 R2, c[0x0][0x380] ;  /* 0x0000e000ff027b82 */ /* 0x000e700000000a00 */
[----:B------:R-:W2:Y:S01]  /*00c0*/  LDC.64 R10, c[0x0][0x388] ;  /* 0x0000e200ff0a7b82 */ /* 0x000ea20000000a00 */
[----:B0-----:R-:W-:-:S02]  /*00d0*/  LOP3.LUT R0, R40, 0x1f, RZ, 0xc0, !PT ;  /* 0x0000001f28007812 */ /* 0x001fc400078ec0ff */
[----:B------:R-:W-:-:S03]  /*00e0*/  LOP3.LUT R4, R40, 0x3e0, RZ, 0xc0, !PT ;  /* 0x000003e028047812 */ /* 0x000fc600078ec0ff */
[----:B------:R-:W-:-:S04]  /*00f0*/  IMAD.IADD R33, R33, 0x1, R0 ;  /* 0x0000000121217824 */ /* 0x000fc800078e0200 */
[----:B------:R-:W-:-:S04]  /*0100*/  IMAD R33, R4, 0x3, R33 ;  /* 0x0000000304217824 */ /* 0x000fc800078e0221 */
[----:B-1----:R-:W-:-:S05]  /*0110*/  IMAD.WIDE.U32 R2, R33, 0x8, R2 ;  /* 0x0000000821027825 */ /* 0x002fca00078e0002 */
[----:B------:R-:W3:Y:S04]  /*0120*/  LDG.E.64.CONSTANT R4, desc[UR10][R2.64] ;  /* 0x0000000a02047981 */ /* 0x000ee8000c1e9b00 */
[----:B------:R-:W4:Y:S04]  /*0130*/  LDG.E.64.CONSTANT R6, desc[UR10][R2.64+0x100] ;  /* 0x0001000a02067981 */ /* 0x000f28000c1e9b00 */
[----:B------:R-:W5:Y:S01]  /*0140*/  LDG.E.64.CONSTANT R8, desc[UR10][R2.64+0x200] ;  /* 0x0002000a02087981 */ /* 0x000f62000c1e9b00 */
[----:B--2---:R-:W-:-:S05]  /*0150*/  IMAD.WIDE.U32 R10, R33, 0x10, R10 ;  /* 0x00000010210a7825 */ /* 0x004fca00078e000a */
[----:B------:R-:W2:Y:S04]  /*0160*/  LDG.E.128.CONSTANT R16, desc[UR10][R10.64] ;  /* 0x0000000a0a107981 */ /* 0x000ea8000c1e9d00 */
[----:B------:R-:W2:Y:S04]  /*0170*/  LDG.E.128.CONSTANT R20, desc[UR10][R10.64+0x200] ;  /* 0x0002000a0a147981 */ /* 0x000ea8000c1e9d00 */
[----:B------:R-:W2:Y:S01]  /*0180*/  LDG.E.128.CONSTANT R24, desc[UR10][R10.64+0x400] ;  /* 0x0004000a0a187981 */ /* 0x000ea2000c1e9d00 */
[----:B------:R-:W0:Y:S01]  /*0190*/  S2UR UR5, SR_CgaCtaId ;  /* 0x00000000000579c3 */ /* 0x000e220000008800 */
[----:B------:R-:W-:Y:S01]  /*01a0*/  SHF.R.U32.HI R41, RZ, 0x5, R40 ;  /* 0x00000005ff297819 */ /* 0x000fe20000011628 */
[----:B------:R-:W-:Y:S01]  /*01b0*/  UMOV UR4, 0x400 ;  /* 0x0000040000047882 */ /* 0x000fe20000000000 */
[----:B------:R-:W1:Y:S01]  /*01c0*/  S2R R38, SR_LANEID ;  /* 0x0000000000267919 */ /* 0x000e620000000000 */
[----:B------:R-:W-:Y:S01]  /*01d0*/  ISETP.NE.AND P3, PT, R40, RZ, PT ;  /* 0x000000ff2800720c */ /* 0x000fe20003f65270 */
[----:B------:R-:W-:Y:S01]  /*01e0*/  BSSY.RECONVERGENT B0, `(.L_x_2701) ;  /* 0x0000115000007945 */ /* 0x000fe20003800200 */
[----:B------:R-:W-:-:S02]  /*01f0*/  ISETP.NE.AND P6, PT, R41, 0x2, PT ;  /* 0x000000022900780c */ /* 0x000fc40003fc5270 */
[C---:B------:R-:W-:Y:S02]  /*0200*/  ISETP.NE.AND P5, PT, R41.reuse, 0x3, PT ;  /* 0x000000032900780c */ /* 0x040fe40003fa5270 */
[----:B------:R-:W-:Y:S01]  /*0210*/  ISETP.NE.AND P4, PT, R41, 0x4, PT ;  /* 0x000000042900780c */ /* 0x000fe20003f85270 */
[----:B0-----:R-:W-:-:S06]  /*0220*/  ULEA UR4, UR5, UR4, 0x18 ;  /* 0x0000000405047291 */ /* 0x001fcc000f8ec0ff */
[----:B------:R-:W-:Y:S01]  /*0230*/  LEA R39, R40, UR4, 0x3 ;  /* 0x0000000428277c11 */ /* 0x000fe2000f8e18ff */
[----:B-1----:R-:W-:-:S04]  /*0240*/  IMAD R13, R41, 0x60, R38 ;  /* 0x00000060290d7824 */ /* 0x002fc800078e0226 */
        /* <DEDUP_REMOVED lines=11> */
[----:B------:R1:W3:Y:S01]  /*0300*/  LDS.64 R34, [R29+0x10] ;  /* 0x000010001d227984 */ /* 0x0002e20000000a00 */
[----:B------:R-:W-:Y:S01]  /*0310*/  BAR.SYNC.DEFER_BLOCKING 0x0 ;  /* 0x0000000000007b1d */ /* 0x000fe20000010000 */
[----:B-1----:R-:W-:-:S05]  /*0320*/  IMAD.MOV.U32 R29, RZ, RZ, RZ ;  /* 0x000000ffff1d7224 */ /* 0x002fca00078e00ff */
[----:B--2---:R-:W-:Y:S04]  /*0330*/  STS.128 [R31], R16 ;  /* 0x000000101f007388 */ /* 0x004fe80000000c00 */
[----:B------:R-:W-:Y:S04]  /*0340*/  STS.128 [R31+0x200], R20 ;  /* 0x000200141f007388 */ /* 0x000fe80000000c00 */
[----:B------:R1:W-:Y:S01]  /*0350*/  STS.128 [R31+0x400], R24 ;  /* 0x000400181f007388 */ /* 0x0003e20000000c00 */
[----:B------:R-:W-:-:S03]  /*0360*/  NOP ;  /* 0x0000000000007918 */ /* 0x000fc60000000000 */
[----:B------:R-:W-:Y:S01]  /*0370*/  LDS.128 R4, [R0] ;  /* 0x0000000000047984 */ /* 0x000fe20000000c00 */
[----:B0-----:R-:W-:Y:S02]  /*0380*/  ISETP.NE.U32.AND P0, PT, R2, R32, PT ;  /* 0x000000200200720c */ /* 0x001fe40003f05070 */
[----:B---3--:R-:W-:Y:S01]  /*0390*/  ISETP.NE.U32.AND P2, PT, R32, R34, PT ;  /* 0x000000222000720c */ /* 0x008fe20003f45070 */
[----:B------:R-:W0:Y:S01]  /*03a0*/  LDS.128 R8, [R0+0x10] ;  /* 0x0000100000087984 */ /* 0x000e220000000c00 */
[----:B------:R-:W-:Y:S02]  /*03b0*/  ISETP.NE.AND.EX P0, PT, R3, R33, PT, P0 ;  /* 0x000000210300720c */ /* 0x000fe40003f05300 */
[----:B------:R-:W-:Y:S01]  /*03c0*/  ISETP.NE.AND.EX P2, PT, R33, R35, PT, P2 ;  /* 0x000000232100720c */ /* 0x000fe20003f45320 */
[----:B------:R2:W3:Y:S01]  /*03d0*/  LDS.128 R12, [R0+0x20] ;  /* 0x00002000000c7984 */ /* 0x0004e20000000c00 */
[----:B-1----:R-:W-:Y:S01]  /*03e0*/  CS2R R30, SRZ ;  /* 0x00000000001e7805 */ /* 0x002fe2000001ff00 */
[----:B------:R-:W-:Y:S01]  /*03f0*/  BAR.SYNC.DEFER_BLOCKING 0x0 ;  /* 0x0000000000007b1d */ /* 0x000fe20000010000 */
[----:B--2---:R-:W-:-:S05]  /*0400*/  SEL R0, RZ, 0x1, !P0 ;  /* 0x00000001ff007807 */ /* 0x004fca0004000000 */
        /* <DEDUP_REMOVED lines=8> */
[----:B------:R0:W1:Y:S01]  /*0490*/  @P3 LDS.64 R36, [R39+0x9a8] ;  /* 0x0009a80027243984 */ /* 0x0000620000000a00 */
[----:B---3--:R-:W-:-:S04]  /*04a0*/  DADD R16, R12, R16 ;  /* 0x000000000c107229 */ /* 0x008fc80000000010 */
[----:B------:R-:W-:Y:S01]  /*04b0*/  DADD R18, R14, R18 ;  /* 0x000000000e127229 */ /* 0x000fe20000000012 */
[----:B0-----:R-:W-:-:S05]  /*04c0*/  IMAD.MOV.U32 R39, RZ, RZ, RZ ;  /* 0x000000ffff277224 */ /* 0x001fca00078e00ff */
[----:B------:R-:W-:Y:S02]  /*04d0*/  FSEL R50, R12, R16, P2 ;  /* 0x000000100c327208 */ /* 0x000fe40001000000 */
[----:B------:R-:W-:Y:S02]  /*04e0*/  FSEL R55, R13, R17, P2 ;  /* 0x000000110d377208 */ /* 0x000fe40001000000 */
[----:B------:R-:W-:Y:S01]  /*04f0*/  FSEL R48, R14, R18, P2 ;  /* 0x000000120e307208 */ /* 0x000fe20001000000 */
[----:B------:R-:W-:Y:S01]  /*0500*/  SHFL.UP PT, R12, R50, 0x1, RZ ;  /* 0x04200000320c7989 */ /* 0x000fe200000e00ff */
[----:B------:R-:W-:Y:S01]  /*0510*/  FSEL R49, R15, R19, P2 ;  /* 0x000000130f317208 */ /* 0x000fe20001000000 */
[----:B------:R-:W-:Y:S02]  /*0520*/  IMAD.MOV.U32 R51, RZ, RZ, R55 ;  /* 0x000000ffff337224 */ /* 0x000fe400078e0037 */
[----:B------:R-:W0:Y:S04]  /*0530*/  SHFL.UP PT, R13, R55, 0x1, RZ ;  /* 0x04200000370d7989 */ /* 0x000e2800000e00ff */
[----:B------:R-:W-:Y:S04]  /*0540*/  SHFL.UP PT, R14, R48, 0x1, RZ ;  /* 0x04200000300e7989 */ /* 0x000fe800000e00ff */
[----:B------:R-:W2:Y:S01]  /*0550*/  SHFL.UP PT, R15, R49, 0x1, RZ ;  /* 0x04200000310f7989 */ /* 0x000ea200000e00ff */
[----:B-1----:R-:W-:-:S04]  /*0560*/  @P3 ISETP.NE.U32.AND P1, PT, R36, R2, PT ;  /* 0x000000022400320c */ /* 0x002fc80003f25070 */
[----:B------:R-:W-:Y:S01]  /*0570*/  @P3 ISETP.NE.AND.EX P1, PT, R37, R3, PT, P1 ;  /* 0x000000032500320c */ /* 0x000fe20003f25310 */
[----:B0-----:R-:W-:-:S03]  /*0580*/  DADD R12, R12, R50 ;  /* 0x000000000c0c7229 */ /* 0x001fc60000000032 */
[----:B------:R-:W-:Y:S02]  /*0590*/  @P3 SEL R39, RZ, 0x1, !P1 ;  /* 0x00000001ff273807 */ /* 0x000fe40004800000 */
[----:B------:R-:W-:Y:S01]  /*05a0*/  ISETP.GE.AND P3, PT, R38, 0x1, PT ;  /* 0x000000012600780c */ /* 0x000fe20003f66270 */
[----:B--2---:R-:W-:Y:S02]  /*05b0*/  DADD R14, R14, R48 ;  /* 0x000000000e0e7229 */ /* 0x004fe40000000030 */
[----:B------:R-:W-:-:S04]  /*05c0*/  IMAD.IADD R16, R0, 0x1, R39 ;  /* 0x0000000100107824 */ /* 0x000fc800078e0227 */
        /* <DEDUP_REMOVED lines=9> */
[----:B------:R-:W-:Y:S01]  /*0660*/  @P3 FSEL R49, R15, R49, !P1 ;  /* 0x000000310f313208 */ /* 0x000fe20004800000 */
[----:B------:R-:W-:Y:S02]  /*0670*/  IMAD.MOV.U32 R51, RZ, RZ, R55 ;  /* 0x000000ffff337224 */ /* 0x000fe400078e0037 */
[----:B------:R-:W1:Y:S04]  /*0680*/  SHFL.UP PT, R13, R55, 0x2, RZ ;  /* 0x04400000370d7989 */ /* 0x000e6800000e00ff */
[----:B------:R-:W-:Y:S04]  /*0690*/  SHFL.UP PT, R14, R48, 0x2, RZ ;  /* 0x04400000300e7989 */ /* 0x000fe800000e00ff */
[----:B------:R-:W2:Y:S01]  /*06a0*/  SHFL.UP PT, R15, R49, 0x2, RZ ;  /* 0x04400000310f7989 */ /* 0x000ea200000e00ff */
[----:B0-----:R-:W-:-:S02]  /*06b0*/  SEL R16, R16, RZ, P3 ;  /* 0x000000ff10107207 */ /* 0x001fc40001800000 */
[----:B------:R-:W-:-:S03]  /*06c0*/  ISETP.NE.AND P3, PT, R38, 0x1f, PT ;  /* 0x0000001f2600780c */ /* 0x000fc60003f65270 */
[----:B------:R-:W-:-:S05]  /*06d0*/  IMAD.IADD R16, R16, 0x1, R17 ;  /* 0x0000000110107824 */ /* 0x000fca00078e0211 */
[----:B------:R-:W0:Y:S01]  /*06e0*/  SHFL.UP PT, R17, R16, 0x2, RZ ;  /* 0x0440000010117989 */ /* 0x000e2200000e00ff */
[----:B------:R-:W-:Y:S01]  /*06f0*/  ISETP.NE.AND P1, PT, R16, RZ, PT ;  /* 0x000000ff1000720c */ /* 0x000fe20003f25270 */
[----:B-1----:R-:W-:-:S03]  /*0700*/  DADD R12, R12, R50 ;  /* 0x000000000c0c7229 */ /* 0x002fc60000000032 */
[----:B------:R-:W-:Y:S01]  /*0710*/  @!P3 LEA R45, R41, UR4, 0x5 ;  /* 0x00000004292dbc11 */ /* 0x000fe2000f8e28ff */
[----:B--2---:R-:W-:-:S06]  /*0720*/  DADD R14, R14, R48 ;  /* 0x000000000e0e7229 */ /* 0x004fcc0000000030 */
[----:B------:R-:W-:Y:S02]  /*0730*/  @P2 FSEL R50, R12, R50, !P1 ;  /* 0x000000320c322208 */ /* 0x000fe40004800000 */
[----:B------:R-:W-:-:S03]  /*0740*/  @P2 FSEL R55, R13, R55, !P1 ;  /* 0x000000370d372208 */ /* 0x000fc60004800000 */
[----:B------:R-:W-:Y:S02]  /*0750*/  SHFL.UP PT, R12, R50, 0x4, RZ ;  /* 0x04800000320c7989 */ /* 0x000fe400000e00ff */
[----:B------:R-:W-:Y:S01]  /*0760*/  IMAD.MOV.U32 R51, RZ, RZ, R55 ;  /* 0x000000ffff337224 */ /* 0x000fe200078e0037 */
[----:B------:R-:W-:Y:S01]  /*0770*/  @P2 FSEL R48, R14, R48, !P1 ;  /* 0x000000300e302208 */ /* 0x000fe20004800000 */
[----:B------:R-:W1:Y:S01]  /*0780*/  SHFL.UP PT, R13, R55, 0x4, RZ ;  /* 0x04800000370d7989 */ /* 0x000e6200000e00ff */
[----:B------:R-:W-:Y:S02]  /*0790*/  @P2 FSEL R49, R15, R49, !P1 ;  /* 0x000000310f312208 */ /* 0x000fe40004800000 */
[----:B0-----:R-:W-:Y:S01]  /*07a0*/  SEL R17, R17, RZ, P2 ;  /* 0x000000ff11117207 */ /* 0x001fe20001000000 */
[----:B------:R-:W-:Y:S01]  /*07b0*/  SHFL.UP PT, R14, R48, 0x4, RZ ;  /* 0x04800000300e7989 */ /* 0x000fe200000e00ff */
[----:B------:R-:W-:-:S03]  /*07c0*/  ISETP.GE.AND P2, PT, R38, 0x4, PT ;  /* 0x000000042600780c */ /* 0x000fc60003f46270 */
[----:B------:R-:W0:Y:S01]  /*07d0*/  SHFL.UP PT, R15, R49, 0x4, RZ ;  /* 0x04800000310f7989 */ /* 0x000e2200000e00ff */
[----:B------:R-:W-:-:S05]  /*07e0*/  IMAD.IADD R17, R16, 0x1, R17 ;  /* 0x0000000110117824 */ /* 0x000fca00078e0211 */
[----:B------:R-:W2:Y:S01]  /*07f0*/  SHFL.UP PT, R16, R17, 0x4, RZ ;  /* 0x0480000011107989 */ /* 0x000ea200000e00ff */
[----:B------:R-:W-:Y:S01]  /*0800*/  ISETP.NE.AND P1, PT, R17, RZ, PT ;  /* 0x000000ff1100720c */ /* 0x000fe20003f25270 */
[----:B-1----:R-:W-:Y:S02]  /*0810*/  DADD R12, R12, R50 ;  /* 0x000000000c0c7229 */ /* 0x002fe40000000032 */
[----:B0-----:R-:W-:-:S08]  /*0820*/  DADD R14, R14, R48 ;  /* 0x000000000e0e7229 */ /* 0x001fd00000000030 */
[----:B------:R-:W-:Y:S02]  /*0830*/  @P2 FSEL R50, R12, R50, !P1 ;  /* 0x000000320c322208 */ /* 0x000fe40004800000 */
[----:B------:R-:W-:Y:S02]  /*0840*/  @P2 FSEL R55, R13, R55, !P1 ;  /* 0x000000370d372208 */ /* 0x000fe40004800000 */
[----:B--2---:R-:W-:Y:S01]  /*0850*/  SEL R16, R16, RZ, P2 ;  /* 0x000000ff10107207 */ /* 0x004fe20001000000 */
[----:B------:R-:W-:Y:S02]  /*0860*/  SHFL.UP PT, R12, R50, 0x8, RZ ;  /* 0x05000000320c7989 */ /* 0x000fe400000e00ff */
[----:B------:R-:W-:Y:S01]  /*0870*/  IMAD.MOV.U32 R51, RZ, RZ, R55 ;  /* 0x000000ffff337224 */ /* 0x000fe200078e0037 */
[----:B------:R-:W-:Y:S01]  /*0880*/  @P2 FSEL R48, R14, R48, !P1 ;  /* 0x000000300e302208 */ /* 0x000fe20004800000 */
[----:B------:R-:W0:Y:S01]  /*0890*/  SHFL.UP PT, R13, R55, 0x8, RZ ;  /* 0x05000000370d7989 */ /* 0x000e2200000e00ff */
[----:B------:R-:W-:Y:S01]  /*08a0*/  @P2 FSEL R49, R15, R49, !P1 ;  /* 0x000000310f312208 */ /* 0x000fe20004800000 */
[----:B------:R-:W-:Y:S01]  /*08b0*/  IMAD.IADD R16, R17, 0x1, R16 ;  /* 0x0000000111107824 */ /* 0x000fe200078e0210 */
[----:B------:R-:W-:Y:S01]  /*08c0*/  ISETP.GE.AND P2, PT, R38, 0x8, PT ;  /* 0x000000082600780c */ /* 0x000fe20003f46270 */
[----:B------:R-:W-:Y:S03]  /*08d0*/  SHFL.UP PT, R14, R48, 0x8, RZ ;  /* 0x05000000300e7989 */ /* 0x000fe600000e00ff */
[----:B------:R-:W-:Y:S01]  /*08e0*/  ISETP.NE.AND P1, PT, R16, RZ, PT ;  /* 0x000000ff1000720c */ /* 0x000fe20003f25270 */
[----:B------:R-:W1:Y:S04]  /*08f0*/  SHFL.UP PT, R15, R49, 0x8, RZ ;  /* 0x05000000310f7989 */ /* 0x000e6800000e00ff */
[----:B------:R-:W2:Y:S01]  /*0900*/  SHFL.UP PT, R17, R16, 0x8, RZ ;  /* 0x0500000010117989 */ /* 0x000ea200000e00ff */
[----:B0-----:R-:W-:-:S02]  /*0910*/  DADD R12, R12, R50 ;  /* 0x000000000c0c7229 */ /* 0x001fc40000000032 */
[----:B-1----:R-:W-:-:S08]  /*0920*/  DADD R14, R14, R48 ;  /* 0x000000000e0e7229 */ /* 0x002fd00000000030 */
        /* <DEDUP_REMOVED lines=16> */
[----:B------:R-:W-:Y:S02]  /*0a30*/  FSEL R52, R13, R55, !P1 ;  /* 0x000000370d347208 */ /* 0x000fe40004800000 */
[----:B--2---:R-:W-:Y:S02]  /*0a40*/  SEL R16, R16, RZ, P2 ;  /* 0x000000ff10107207 */ /* 0x004fe40001000000 */
[----:B------:R-:W-:-:S03]  /*0a50*/  FSEL R59, R12, R50, !P1 ;  /* 0x000000320c3b7208 */ /* 0x000fc60004800000 */
[----:B------:R-:W-:Y:S01]  /*0a60*/  IMAD.IADD R28, R17, 0x1, R16 ;  /* 0x00000001111c7824 */ /* 0x000fe200078e0210 */
[----:B------:R-:W-:Y:S01]  /*0a70*/  FSEL R61, R14, R48, !P1 ;  /* 0x000000300e3d7208 */ /* 0x000fe20004800000 */
[----:B------:R-:W-:Y:S01]  /*0a80*/  @!P3 IMAD.MOV.U32 R17, RZ, RZ, R52 ;  /* 0x000000ffff11b224 */ /* 0x000fe200078e0034 */
[----:B------:R-:W-:Y:S02]  /*0a90*/  FSEL R56, R15, R49, !P1 ;  /* 0x000000310f387208 */ /* 0x000fe40004800000 */
[----:B------:R-:W-:Y:S01]  /*0aa0*/  @!P3 MOV R16, R59 ;  /* 0x0000003b0010b202 */ /* 0x000fe20000000f00 */
[----:B------:R-:W-:Y:S01]  /*0ab0*/  @!P3 IMAD.MOV.U32 R18, RZ, RZ, R61 ;  /* 0x000000ffff12b224 */ /* 0x000fe200078e003d */
[----:B------:R0:W-:Y:S01]  /*0ac0*/  @!P3 STS.128 [R45], R28 ;  /* 0x0000001c2d00b388 */ /* 0x0001e20000000c00 */
[----:B------:R-:W-:-:S03]  /*0ad0*/  @!P3 IMAD.MOV.U32 R19, RZ, RZ, R56 ;  /* 0x000000ffff13b224 */ /* 0x000fc600078e0038 */
[----:B------:R-:W-:Y:S04]  /*0ae0*/  SHFL.UP PT, R28, R28, 0x1, RZ ;  /* 0x042000001c1c7989 */ /* 0x000fe800000e00ff */
[----:B------:R-:W-:Y:S01]  /*0af0*/  @!P3 STS.128 [R45+0x10], R16 ;  /* 0x000010102d00b388 */ /* 0x000fe20000000c00 */
[----:B------:R-:W-:Y:S01]  /*0b00*/  BAR.SYNC.DEFER_BLOCKING 0x0 ;  /* 0x0000000000007b1d */ /* 0x000fe20000010000 */
[----:B------:R-:W-:Y:S02]  /*0b10*/  ISETP.NE.AND P3, PT, R41, 0x5, PT ;  /* 0x000000052900780c */ /* 0x000fe40003f65270 */
[----:B0-----:R-:W-:Y:S02]  /*0b20*/  FSEL R29, R48, R61, !P2 ;  /* 0x0000003d301d7208 */ /* 0x001fe40005000000 */
[----:B------:R-:W-:-:S02]  /*0b30*/  FSEL R48, R49, R56, !P2 ;  /* 0x0000003831307208 */ /* 0x000fc40005000000 */
[----:B------:R-:W-:Y:S02]  /*0b40*/  FSEL R49, R50, R59, !P2 ;  /* 0x0000003b32317208 */ /* 0x000fe40005000000 */
[----:B------:R-:W-:Y:S01]  /*0b50*/  FSEL R50, R55, R52, !P2 ;  /* 0x0000003437327208 */ /* 0x000fe20005000000 */
[----:B------:R-:W-:Y:S01]  /*0b60*/  SHFL.UP PT, R29, R29, 0x1, RZ ;  /* 0x042000001d1d7989 */ /* 0x000fe200000e00ff */
[----:B------:R-:W-:-:S03]  /*0b70*/  ISETP.NE.AND P2, PT, R41, 0x6, PT ;  /* 0x000000062900780c */ /* 0x000fc60003f45270 */
[----:B------:R-:W-:Y:S04]  /*0b80*/  SHFL.UP PT, R49, R49, 0x1, RZ ;  /* 0x0420000031317989 */ /* 0x000fe800000e00ff */
[----:B------:R-:W-:Y:S04]  /*0b90*/  SHFL.UP PT, R50, R50, 0x1, RZ ;  /* 0x0420000032327989 */ /* 0x000fe800000e00ff */
[----:B------:R-:W-:Y:S04]  /*0ba0*/  SHFL.UP PT, R48, R48, 0x1, RZ ;  /* 0x0420000030307989 */ /* 0x000fe800000e00ff */
[----:B------:R-:W-:Y:S04]  /*0bb0*/  LDS.128 R12, [UR4+0x10] ;  /* 0x00001004ff0c7984 */ /* 0x000fe80008000c00 */
[----:B------:R-:W0:Y:S04]  /*0bc0*/  LDS.128 R20, [UR4+0x30] ;  /* 0x00003004ff147984 */ /* 0x000e280008000c00 */
[----:B------:R-:W1:Y:S04]  /*0bd0*/  LDS R57, [UR4+0x20] ;  /* 0x00002004ff397984 */ /* 0x000e680008000800 */
[----:B------:R-:W-:Y:S04]  /*0be0*/  LDS.128 R24, [UR4+0x50] ;  /* 0x00005004ff187984 */ /* 0x000fe80008000c00 */
[----:B------:R-:W-:Y:S04]  /*0bf0*/  LDS R53, [UR4+0x40] ;  /* 0x00004004ff357984 */ /* 0x000fe80008000800 */
[----:B------:R-:W2:Y:S04]  /*0c00*/  LDS R54, [UR4] ;  /* 0x00000004ff367984 */ /* 0x000ea80008000800 */
[----:B------:R-:W3:Y:S04]  /*0c10*/  LDS.128 R16, [UR4+0x70] ;  /* 0x00007004ff107984 */ /* 0x000ee80008000c00 */
[----:B------:R-:W4:Y:S04]  /*0c20*/  LDS R51, [UR4+0x60] ;  /* 0x00006004ff337984 */ /* 0x000f280008000800 */
[----:B------:R-:W-:Y:S01]  /*0c30*/  LDS R52, [UR4+0x80] ;  /* 0x00008004ff347984 */ /* 0x000fe20008000800 */
[----:B0-----:R-:W-:-:S02]  /*0c40*/  DADD R42, R14, R22 ;  /* 0x000000000e2a7229 */ /* 0x001fc40000000016 */
[----:B------:R-:W-:Y:S01]  /*0c50*/  DADD R30, R12, R20 ;  /* 0x000000000c1e7229 */ /* 0x000fe20000000014 */
[----:B-1----:R-:W-:-:S07]  /*0c60*/  ISETP.NE.AND P1, PT, R57, RZ, PT ;  /* 0x000000ff3900720c */ /* 0x002fce0003f25270 */
[----:B------:R-:W-:Y:S02]  /*0c70*/  FSEL R42, R42, R22, !P1 ;  /* 0x000000162a2a7208 */ /* 0x000fe40004800000 */
[----:B------:R-:W-:Y:S02]  /*0c80*/  FSEL R43, R43, R23, !P1 ;  /* 0x000000172b2b7208 */ /* 0x000fe40004800000 */
[----:B------:R-:W-:Y:S02]  /*0c90*/  FSEL R30, R30, R20, !P1 ;  /* 0x000000141e1e7208 */ /* 0x000fe40004800000 */
[----:B------:R-:W-:Y:S01]  /*0ca0*/  FSEL R31, R31, R21, !P1 ;  /* 0x000000151f1f7208 */ /* 0x000fe20004800000 */
[----:B--2---:R-:W-:Y:S01]  /*0cb0*/  IMAD.IADD R57, R54, 0x1, R57 ;  /* 0x0000000136397824 */ /* 0x004fe200078e0239 */
[----:B------:R-:W0:Y:S01]  /*0cc0*/  LDS.128 R20, [UR4+0x90] ;  /* 0x00009004ff147984 */ /* 0x000e220008000c00 */
[----:B------:R-:W-:Y:S01]  /*0cd0*/  DADD R46, R26, R42 ;  /* 0x000000001a2e7229 */ /* 0x000fe2000000002a */
[----:B------:R-:W-:Y:S01]  /*0ce0*/  ISETP.NE.AND P1, PT, R53, RZ, PT ;  /* 0x000000ff3500720c */ /* 0x000fe20003f25270 */
[----:B------:R-:W-:Y:S01]  /*0cf0*/  IMAD.IADD R53, R57, 0x1, R53 ;  /* 0x0000000139357824 */ /* 0x000fe200078e0235 */
[----:B------:R-:W-:Y:S01]  /*0d00*/  DADD R44, R24, R30 ;  /* 0x00000000182c7229 */ /* 0x000fe2000000001e */
[----:B------:R-:W-:-:S02]  /*0d10*/  FSEL R55, R43, R15, !P6 ;  /* 0x0000000f2b377208 */ /* 0x000fc40007000000 */
[----:B------:R-:W-:Y:S02]  /*0d20*/  FSEL R43, R30, R12, !P6 ;  /* 0x0000000c1e2b7208 */ /* 0x000fe40007000000 */
[----:B------:R-:W-:Y:S01]  /*0d30*/  FSEL R59, R31, R13, !P6 ;  /* 0x0000000d1f3b7208 */ /* 0x000fe20007000000 */
[----:B------:R-:W-:Y:S01]  /*0d40*/  LDS R30, [UR4+0xa0] ;  /* 0x0000a004ff1e7984 */ /* 0x000fe20008000800 */
[----:B------:R-:W-:Y:S02]  /*0d50*/  FSEL R46, R46, R26, !P1 ;  /* 0x0000001a2e2e7208 */ /* 0x000fe40004800000 */
[----:B------:R-:W-:Y:S02]  /*0d60*/  FSEL R47, R47, R27, !P1 ;  /* 0x0000001b2f2f7208 */ /* 0x000fe40004800000 */
[----:B------:R-:W-:Y:S02]  /*0d70*/  FSEL R44, R44, R24, !P1 ;  /* 0x000000182c2c7208 */ /* 0x000fe40004800000 */
[----:B------:R-:W-:-:S02]  /*0d80*/  FSEL R45, R45, R25, !P1 ;  /* 0x000000192d2d7208 */ /* 0x000fc40004800000 */
[----:B------:R-:W1:Y:S01]  /*0d90*/  LDS.128 R24, [UR4+0xb0] ;  /* 0x0000b004ff187984 */ /* 0x000e620008000c00 */
[----:B------:R-:W-:Y:S02]  /*0da0*/  ISETP.NE.AND P1, PT, R41, 0x7, PT ;  /* 0x000000072900780c */ /* 0x000fe40003f25270 */
[----:B------:R-:W-:Y:S01]  /*0db0*/  FSEL R41, R42, R14, !P6 ;  /* 0x0000000e2a297208 */ /* 0x000fe20007000000 */
[----:B---3--:R-:W-:Y:S01]  /*0dc0*/  DADD R14, R18, R46 ;  /* 0x00000000120e7229 */ /* 0x008fe2000000002e */
[----:B------:R-:W-:Y:S01]  /*0dd0*/  SEL R54, R57, R54, !P6 ;  /* 0x0000003639367207 */ /* 0x000fe20007000000 */
[----:B------:R-:W-:Y:S01]  /*0de0*/  DADD R12, R16, R44 ;  /* 0x00000000100c7229 */ /* 0x000fe2000000002c */
[----:B----4-:R-:W-:Y:S01]  /*0df0*/  ISETP.NE.AND P6, PT, R51, RZ, PT ;  /* 0x000000ff3300720c */ /* 0x010fe20003fc5270 */
[----:B------:R-:W-:Y:S01]  /*0e00*/  IMAD.IADD R51, R53, 0x1, R51 ;  /* 0x0000000135337824 */ /* 0x000fe200078e0233 */
[----:B------:R-:W-:Y:S02]  /*0e10*/  FSEL R31, R44, R43, !P5 ;  /* 0x0000002b2c1f7208 */ /* 0x000fe40006800000 */
[----:B------:R-:W-:-:S02]  /*0e20*/  FSEL R41, R46, R41, !P5 ;  /* 0x000000292e297208 */ /* 0x000fc40006800000 */
[----:B------:R-:W-:Y:S02]  /*0e30*/  FSEL R55, R47, R55, !P5 ;  /* 0x000000372f377208 */ /* 0x000fe40006800000 */
[----:B------:R-:W-:Y:S02]  /*0e40*/  FSEL R14, R14, R18, !P6 ;  /* 0x000000120e0e7208 */ /* 0x000fe40007000000 */
[----:B------:R-:W-:Y:S02]  /*0e50*/  FSEL R15, R15, R19, !P6 ;  /* 0x000000130f0f7208 */ /* 0x000fe40007000000 */
[----:B------:R-:W-:Y:S02]  /*0e60*/  FSEL R42, R12, R16, !P6 ;  /* 0x000000100c2a7208 */ /* 0x000fe40007000000 */
[----:B------:R-:W-:Y:S02]  /*0e70*/  FSEL R43, R13, R17, !P6 ;  /* 0x000000110d2b7208 */ /* 0x000fe40007000000 */
[----:B------:R-:W2:Y:S01]  /*0e80*/  LDS.128 R16, [UR4+0xd0] ;  /* 0x0000d004ff107984 */ /* 0x000ea20008000c00 */
[----:B------:R-:W-:Y:S01]  /*0e90*/  FSEL R47, R45, R59, !P5 ;  /* 0x0000003b2d2f7208 */ /* 0x000fe20006800000 */
[----:B0-----:R-:W-:Y:S01]  /*0ea0*/  DADD R44, R22, R14 ;  /* 0x00000000162c7229 */ /* 0x001fe2000000000e */
[----:B------:R-:W-:Y:S01]  /*0eb0*/  SEL R54, R53, R54, !P5 ;  /* 0x0000003635367207 */ /* 0x000fe20006800000 */
[----:B------:R-:W-:Y:S01]  /*0ec0*/  DADD R12, R20, R42 ;  /* 0x00000000140c7229 */ /* 0x000fe2000000002a */
[----:B------:R-:W-:-:S02]  /*0ed0*/  FSEL R53, R14, R41, !P4 ;  /* 0x000000290e357208 */ /* 0x000fc40006000000 */
[----:B------:R-:W0:Y:S01]  /*0ee0*/  LDS R41, [UR4+0xc0] ;  /* 0x0000c004ff297984 */ /* 0x000e220008000800 */
[----:B------:R-:W-:Y:S02]  /*0ef0*/  ISETP.NE.AND P5, PT, R52, RZ, PT ;  /* 0x000000ff3400720c */ /* 0x000fe40003fa5270 */
[----:B------:R-:W-:Y:S02]  /*0f00*/  FSEL R55, R15, R55, !P4 ;  /* 0x000000370f377208 */ /* 0x000fe40006000000 */
[----:B------:R-:W-:Y:S02]  /*0f10*/  FSEL R14, R44, R22, !P5 ;  /* 0x000000162c0e7208 */ /* 0x000fe40006800000 */
[----:B------:R-:W-:Y:S02]  /*0f20*/  FSEL R15, R45, R23, !P5 ;  /* 0x000000172d0f7208 */ /* 0x000fe40006800000 */
[----:B------:R-:W-:Y:S02]  /*0f30*/  FSEL R12, R12, R20, !P5 ;  /* 0x000000140c0c7208 */ /* 0x000fe40006800000 */
[----:B------:R-:W-:-:S02]  /*0f40*/  FSEL R13, R13, R21, !P5 ;  /* 0x000000150d0d7208 */ /* 0x000fc40006800000 */
[----:B------:R-:W-:Y:S01]  /*0f50*/  FSEL R31, R42, R31, !P4 ;  /* 0x0000001f2a1f7208 */ /* 0x000fe20006000000 */
[----:B-1----:R-:W-:Y:S01]  /*0f60*/  DADD R20, R26, R14 ;  /* 0x000000001a147229 */ /* 0x002fe2000000000e */
[----:B------:R-:W-:Y:S02]  /*0f70*/  FSEL R47, R43, R47, !P4 ;  /* 0x0000002f2b2f7208 */ /* 0x000fe40006000000 */
[----:B------:R-:W-:Y:S01]  /*0f80*/  FSEL R43, R14, R53, !P3 ;  /* 0x000000350e2b7208 */ /* 0x000fe20005800000 */
[----:B------:R-:W-:Y:S01]  /*0f90*/  DADD R22, R24, R12 ;  /* 0x0000000018167229 */ /* 0x000fe2000000000c */
[----:B------:R-:W-:Y:S02]  /*0fa0*/  FSEL R53, R15, R55, !P3 ;  /* 0x000000370f357208 */ /* 0x000fe40005800000 */
[----:B------:R-:W-:Y:S02]  /*0fb0*/  FSEL R45, R12, R31, !P3 ;  /* 0x0000001f0c2d7208 */ /* 0x000fe40005800000 */
[----:B------:R-:W-:Y:S01]  /*0fc0*/  FSEL R47, R13, R47, !P3 ;  /* 0x0000002f0d2f7208 */ /* 0x000fe20005800000 */
[----:B------:R-:W1:Y:S01]  /*0fd0*/  LDS R31, [UR4+0xe0] ;  /* 0x0000e004ff1f7984 */ /* 0x000e620008000800 */
[C---:B------:R-:W-:Y:S01]  /*0fe0*/  SEL R54, R51.reuse, R54, !P4 ;  /* 0x0000003633367207 */ /* 0x040fe20006000000 */
[----:B------:R-:W-:Y:S01]  /*0ff0*/  IMAD.IADD R51, R51, 0x1, R52 ;  /* 0x0000000133337824 */ /* 0x000fe200078e0234 */
[----:B------:R-:W-:Y:S01]  /*1000*/  ISETP.NE.AND P4, PT, R30, RZ, PT ;  /* 0x000000ff1e00720c */ /* 0x000fe20003f85270 */
[----:B------:R-:W3:Y:S02]  /*1010*/  LDS.128 R12, [UR4+0xf0] ;  /* 0x0000f004ff0c7984 */ /* 0x000ee40008000c00 */
[----:B------:R-:W-:Y:S01]  /*1020*/  IMAD.IADD R30, R51, 0x1, R30 ;  /* 0x00000001331e7824 */ /* 0x000fe200078e021e */
[----:B------:R-:W-:-:S02]  /*1030*/  FSEL R20, R20, R26, !P4 ;  /* 0x0000001a14147208 */ /* 0x000fc40006000000 */
[----:B------:R-:W-:Y:S02]  /*1040*/  FSEL R21, R21, R27, !P4 ;  /* 0x0000001b15157208 */ /* 0x000fe40006000000 */
[----:B------:R-:W-:Y:S02]  /*1050*/  FSEL R24, R22, R24, !P4 ;  /* 0x0000001816187208 */ /* 0x000fe40006000000 */
[----:B------:R-:W-:Y:S02]  /*1060*/  FSEL R25, R23, R25, !P4 ;  /* 0x0000001917197208 */ /* 0x000fe40006000000 */
[----:B------:R-:W-:Y:S01]  /*1070*/  SEL R54, R51, R54, !P3 ;  /* 0x0000003633367207 */ /* 0x000fe20005800000 */
[----:B--2---:R-:W-:Y:S01]  /*1080*/  DADD R26, R18, R20 ;  /* 0x00000000121a7229 */ /* 0x004fe20000000014 */
[----:B------:R-:W-:Y:S01]  /*1090*/  FSEL R43, R20, R43, !P2 ;  /* 0x0000002b142b7208 */ /* 0x000fe20005000000 */
[----:B------:R-:W-:Y:S01]  /*10a0*/  IMAD.MOV.U32 R20, RZ, RZ, R49 ;  /* 0x000000ffff147224 */ /* 0x000fe200078e0031 */
[----:B------:R-:W-:Y:S01]  /*10b0*/  FSEL R51, R21, R53, !P2 ;  /* 0x0000003515337208 */ /* 0x000fe20005000000 */
[----:B------:R-:W-:Y:S01]  /*10c0*/  DADD R22, R16, R24 ;  /* 0x0000000010167229 */ /* 0x000fe20000000018 */
[----:B------:R-:W-:Y:S01]  /*10d0*/  FSEL R45, R24, R45, !P2 ;  /* 0x0000002d182d7208 */ /* 0x000fe20005000000 */
[----:B------:R-:W-:Y:S01]  /*10e0*/  IMAD.MOV.U32 R21, RZ, RZ, R50 ;  /* 0x000000ffff157224 */ /* 0x000fe200078e0032 */
[----:B------:R-:W-:-:S02]  /*10f0*/  FSEL R47, R25, R47, !P2 ;  /* 0x0000002f192f7208 */ /* 0x000fc40005000000 */
[C---:B------:R-:W-:Y:S01]  /*1100*/  SEL R54, R30.reuse, R54, !P2 ;  /* 0x000000361e367207 */ /* 0x040fe20005000000 */
[----:B0-----:R-:W-:Y:S01]  /*1110*/  IMAD.IADD R30, R30, 0x1, R41 ;  /* 0x000000011e1e7824 */ /* 0x001fe200078e0229 */
[----:B------:R-:W-:Y:S02]  /*1120*/  ISETP.GE.U32.AND P2, PT, R40, 0x20, PT ;  /* 0x000000202800780c */ /* 0x000fe40003f46070 */
[----:B------:R-:W-:Y:S02]  /*1130*/  ISETP.NE.AND P3, PT, R41, RZ, PT ;  /* 0x000000ff2900720c */ /* 0x000fe40003f65270 */
[----:B------:R-:W-:Y:S02]  /*1140*/  SEL R54, R30, R54, !P1 ;  /* 0x000000361e367207 */ /* 0x000fe40004800000 */
[----:B------:R-:W-:Y:S02]  /*1150*/  FSEL R24, R26, R18, !P3 ;  /* 0x000000121a187208 */ /* 0x000fe40005800000 */
[----:B------:R-:W-:-:S02]  /*1160*/  FSEL R25, R27, R19, !P3 ;  /* 0x000000131b197208 */ /* 0x000fc40005800000 */
[----:B------:R-:W-:Y:S01]  /*1170*/  FSEL R26, R22, R16, !P3 ;  /* 0x00000010161a7208 */ /* 0x000fe20005800000 */
[----:B------:R-:W-:Y:S01]  /*1180*/  IMAD.MOV.U32 R22, RZ, RZ, R29 ;  /* 0x000000ffff167224 */ /* 0x000fe200078e001d */
[----:B------:R-:W-:Y:S01]  /*1190*/  FSEL R27, R23, R17, !P3 ;  /* 0x00000011171b7208 */ /* 0x000fe20005800000 */
[----:B------:R-:W-:Y:S01]  /*11a0*/  IMAD.MOV.U32 R23, RZ, RZ, R48 ;  /* 0x000000ffff177224 */ /* 0x000fe200078e0030 */
[----:B------:R-:W-:Y:S02]  /*11b0*/  ISETP.NE.AND P3, PT, R40, RZ, PT ;  /* 0x000000ff2800720c */ /* 0x000fe40003f65270 */
[----:B------:R-:W-:Y:S02]  /*11c0*/  FSEL R43, R24, R43, !P1 ;  /* 0x0000002b182b7208 */ /* 0x000fe40004800000 */
[----:B------:R-:W-:Y:S02]  /*11d0*/  FSEL R44, R25, R51, !P1 ;  /* 0x00000033192c7208 */ /* 0x000fe40004800000 */
[----:B------:R-:W-:-:S02]  /*11e0*/  FSEL R41, R26, R45, !P1 ;  /* 0x0000002d1a297208 */ /* 0x000fc40004800000 */
[----:B------:R-:W-:Y:S01]  /*11f0*/  FSEL R42, R27, R47, !P1 ;  /* 0x0000002f1b2a7208 */ /* 0x000fe20004800000 */
[----:B-1-3--:R-:W-:Y:S06]  /*1200*/  @!P2 BRA `(.L_x_2702) ;  /* 0x000000000048a947 */ /* 0x00afec0003800000 */
[----:B------:R-:W-:Y:S01]  /*1210*/  IMAD.MOV.U32 R16, RZ, RZ, R43 ;  /* 0x000000ffff107224 */ /* 0x000fe200078e002b */
[----:B------:R-:W-:Y:S01]  /*1220*/  ISETP.NE.AND P2, PT, R38, RZ, PT ;  /* 0x000000ff2600720c */ /* 0x000fe20003f45270 */
[----:B------:R-:W-:Y:S01]  /*1230*/  IMAD.MOV.U32 R17, RZ, RZ, R44 ;  /* 0x000000ffff117224 */ /* 0x000fe200078e002c */
[C---:B------:R-:W-:Y:S02]  /*1240*/  ISETP.NE.AND P1, PT, R28.reuse, RZ, PT ;  /* 0x000000ff1c00720c */ /* 0x040fe40003f25270 */
[----:B------:R-:W-:-:S03]  /*1250*/  SEL R29, R28, RZ, P2 ;  /* 0x000000ff1c1d7207 */ /* 0x000fc60001000000 */
[----:B------:R-:W-:Y:S01]  /*1260*/  DADD R18, R22, R16 ;  /* 0x0000000016127229 */ /* 0x000fe20000000010 */
[----:B------:R-:W-:Y:S02]  /*1270*/  IMAD.MOV.U32 R16, RZ, RZ, R41 ;  /* 0x000000ffff107224 */ /* 0x000fe400078e0029 */
[----:B------:R-:W-:Y:S02]  /*1280*/  IMAD.MOV.U32 R17, RZ, RZ, R42 ;  /* 0x000000ffff117224 */ /* 0x000fe400078e002a */
[----:B------:R-:W-:-:S04]  /*1290*/  IMAD.IADD R28, R54, 0x1, R29 ;  /* 0x00000001361c7824 */ /* 0x000fc800078e021d */
[----:B------:R-:W-:Y:S01]  /*12a0*/  DADD R16, R20, R16 ;  /* 0x0000000014107229 */ /* 0x000fe20000000010 */
[----:B------:R-:W-:Y:S02]  /*12b0*/  @P2 FSEL R43, R18, R22, !P1 ;  /* 0x00000016122b2208 */ /* 0x000fe40004800000 */
[----:B------:R-:W-:-:S03]  /*12c0*/  @P2 FSEL R44, R19, R23, !P1 ;  /* 0x00000017132c2208 */ /* 0x000fc60004800000 */
[----:B------:R-:W-:Y:S02]  /*12d0*/  IMAD.MOV.U32 R22, RZ, RZ, R43 ;  /* 0x000000ffff167224 */ /* 0x000fe400078e002b */
[----:B------:R-:W-:Y:S02]  /*12e0*/  IMAD.MOV.U32 R23, RZ, RZ, R44 ;  /* 0x000000ffff177224 */ /* 0x000fe400078e002c */
[----:B------:R-:W-:Y:S02]  /*12f0*/  @P2 FSEL R42, R17, R21, !P1 ;  /* 0x00000015112a2208 */ /* 0x000fe40004800000 */
[----:B------:R-:W-:-:S03]  /*1300*/  @P2 FSEL R41, R16, R20, !P1 ;  /* 0x0000001410292208 */ /* 0x000fc60004800000 */
[----:B------:R-:W-:Y:S01]  /*1310*/  IMAD.MOV.U32 R21, RZ, RZ, R42 ;  /* 0x000000ffff157224 */ /* 0x000fe200078e002a */
[----:B------:R-:W-:-:S07]  /*1320*/  MOV R20, R41 ;  /* 0x0000002900147202 */ /* 0x000fce0000000f00 */
.L_x_2702:
[----:B------:R-:W-:Y:S05]  /*1330*/  BSYNC.RECONVERGENT B0 ;  /* 0x0000000000007941 */ /* 0x000fea0003800200 */
.L_x_2701:
[----:B------:R-:W-:Y:S01]  /*1340*/  BSSY.RECONVERGENT B0, `(.L_x_2703) ;  /* 0x0000007000007945 */ /* 0x000fe20003800200 */
[----:B------:R-:W-:-:S03]  /*1350*/  IMAD.MOV.U32 R19, RZ, RZ, R39 ;  /* 0x000000ffff137224 */ /* 0x000fc600078e0027 */
[----:B------:R-:W-:Y:S05]  /*1360*/  @!P3 BRA `(.L_x_2704) ;  /* 0x000000000010b947 */ /* 0x000fea0003800000 */
[----:B------:R-:W-:Y:S01]  /*1370*/  ISETP.NE.AND P1, PT, R39, RZ, PT ;  /* 0x000000ff2700720c */ /* 0x000fe20003f25270 */
[----:B------:R-:W-:-:S12]  /*1380*/  IMAD.IADD R19, R28, 0x1, R39 ;  /* 0x000000011c137824 */ /* 0x000fd800078e0227 */
[----:B------:R-:W-:Y:S02]  /*1390*/  @!P1 DADD R4, R4, R20 ;  /* 0x0000000004049229 */ /* 0x000fe40000000014 */
[----:B------:R-:W-:-:S11]  /*13a0*/  @!P1 DADD R6, R6, R22 ;  /* 0x0000000006069229 */ /* 0x000fd60000000016 */
.L_x_2704:
[----:B------:R-:W-:Y:S05]  /*13b0*/  BSYNC.RECONVERGENT B0 ;  /* 0x0000000000007941 */ /* 0x000fea0003800200 */
.L_x_2703:
[----:B------:R-:W-:Y:S01]  /*13c0*/  ISETP.NE.AND P2, PT, R40, RZ, PT ;  /* 0x000000ff2800720c */ /* 0x000fe20003f45270 */
[----:B------:R-:W-:Y:S01]  /*13d0*/  DADD R44, R10, R6 ;  /* 0x000000000a2c7229 */ /* 0x000fe20000000006 */
[----:B------:R-:W-:Y:S01]  /*13e0*/  IMAD.IADD R17, R30, 0x1, R31 ;  /* 0x000000011e117824 */ /* 0x000fe200078e021f */
[----:B------:R-:W-:Y:S01]  /*13f0*/  DADD R42, R8, R4 ;  /* 0x00000000082a7229 */ /* 0x000fe20000000004 */
[----:B------:R-:W-:Y:S01]  /*1400*/  ISETP.NE.AND P1, PT, R31, RZ, PT ;  /* 0x000000ff1f00720c */ /* 0x000fe20003f25270 */
[----:B------:R-:W-:Y:S01]  /*1410*/  DADD R24, R14, R24 ;  /* 0x000000000e187229 */ /* 0x000fe20000000018 */
[----:B------:R-:W-:Y:S01]  /*1420*/  BSSY.RECONVERGENT B0, `(.L_x_2705) ;  /* 0x000001d000007945 */ /* 0x000fe20003800200 */
[----:B------:R-:W-:Y:S01]  /*1430*/  DADD R26, R12, R26 ;  /* 0x000000000c1a7229 */ /* 0x000fe2000000001a */
[----:B------:R-:W-:-:S03]  /*1440*/  ISETP.GE.AND P3, PT, R17, 0x101, PT ;  /* 0x000001011100780c */ /* 0x000fc60003f66270 */
        /* <DEDUP_REMOVED lines=11> */
[----:B------:R-:W-:Y:S02]  /*1500*/  IMAD.MOV.U32 R8, RZ, RZ, R17 ;  /* 0x000000ffff087224 */ /* 0x000fe400078e0011 */
[----:B------:R-:W-:Y:S02]  /*1510*/  IMAD.MOV.U32 R9, RZ, RZ, RZ ;  /* 0x000000ffff097224 */ /* 0x000fe400078e00ff */
[----:B------:R-:W-:Y:S02]  /*1520*/  IMAD.MOV.U32 R41, RZ, RZ, 0x65 ;  /* 0x00000065ff297424 */ /* 0x000fe400078e00ff */
[----:B------:R-:W1:Y:S01]  /*1530*/  LDC.64 R14, c[0x0][0x3a8] ;  /* 0x0000ea00ff0e7b82 */ /* 0x000e620000000a00 */
[----:B------:R-:W-:Y:S01]  /*1540*/  IMAD.MOV.U32 R28, RZ, RZ, RZ ;  /* 0x000000ffff1c7224 */ /* 0x000fe200078e00ff */
[----:B0-----:R0:W-:Y:S02]  /*1550*/  ST.E.128.STRONG.GPU desc[UR10][R12.64+0x400], R8 ;  /* 0x000400080c007985 */ /* 0x0011e4000c10fd0a */
[----:B0-----:R-:W-:-:S02]  /*1560*/  IMAD.MOV.U32 R8, RZ, RZ, R16 ;  /* 0x000000ffff087224 */ /* 0x001fc400078e0010 */
[----:B------:R-:W-:Y:S02]  /*1570*/  IMAD.MOV.U32 R9, RZ, RZ, R27 ;  /* 0x000000ffff097224 */ /* 0x000fe400078e001b */
[----:B------:R-:W-:Y:S02]  /*1580*/  IMAD.MOV.U32 R10, RZ, RZ, R18 ;  /* 0x000000ffff0a7224 */ /* 0x000fe400078e0012 */
[----:B------:R-:W-:-:S05]  /*1590*/  IMAD.MOV.U32 R11, RZ, RZ, R25 ;  /* 0x000000ffff0b7224 */ /* 0x000fca00078e0019 */
[----:B------:R0:W-:Y:S01]  /*15a0*/  ST.E.128.STRONG.GPU desc[UR10][R12.64+0x410], R8 ;  /* 0x000410080c007985 */ /* 0x0001e2000c10fd0a */
[----:B------:R-:W-:Y:S06]  /*15b0*/  MEMBAR.ALL.GPU ;  /* 0x0000000000007992 */ /* 0x000fec000000a000 */
[----:B------:R-:W-:-:S00]  /*15c0*/  ERRBAR ;  /* 0x00000000000079ab */ /* 0x000fc00000000000 */
[----:B------:R-:W-:Y:S06]  /*15d0*/  CGAERRBAR ;  /* 0x00000000000075ab */ /* 0x000fec0000000000 */
[----:B-1----:R0:W-:Y:S02]  /*15e0*/  ST.E.STRONG.GPU desc[UR10][R14.64+0x80], R41 ;  /* 0x000080290e007985 */ /* 0x0021e4000c10f90a */
.L_x_2706:
[----:B------:R-:W-:Y:S05]  /*15f0*/  BSYNC.RECONVERGENT B0 ;  /* 0x0000000000007941 */ /* 0x000fea0003800200 */
.L_x_2705:
[----:B------:R-:W-:Y:S02]  /*1600*/  IMAD.IADD R27, R0, 0x1, R19 ;  /* 0x00000001001b7824 */ /* 0x000fe400078e0213 */
[----:B0-----:R-:W-:Y:S02]  /*1610*/  IMAD.MOV.U32 R10, RZ, RZ, R29 ;  /* 0x000000ffff0a7224 */ /* 0x001fe400078e001d */
[----:B------:R-:W-:Y:S02]  /*1620*/  IMAD.MOV.U32 R11, RZ, RZ, R44 ;  /* 0x000000ffff0b7224 */ /* 0x000fe400078e002c */
[----:B------:R-:W-:Y:S02]  /*1630*/  IMAD.MOV.U32 R8, RZ, RZ, R30 ;  /* 0x000000ffff087224 */ /* 0x000fe400078e001e */
[----:B------:R-:W-:Y:S01]  /*1640*/  IMAD.MOV.U32 R9, RZ, RZ, R31 ;  /* 0x000000ffff097224 */ /* 0x000fe200078e001f */
[----:B------:R-:W-:Y:S06]  /*1650*/  @!P3 BRA `(.L_x_2707) ;  /* 0x0000000c0070b947 */ /* 0x000fec0003800000 */
[----:B------:R-:W-:Y:S01]  /*1660*/  BAR.SYNC.DEFER_BLOCKING 0x0 ;  /* 0x0000000000007b1d */ /* 0x000fe20000010000 */
[----:B------:R-:W-:Y:S02]  /*1670*/  ISETP.NE.U32.AND P0, PT, R2, R32, PT ;  /* 0x000000200200720c */ /* 0x000fe40003f05070 */
[----:B------:R-:W-:Y:S02]  /*1680*/  ISETP.NE.U32.AND P1, PT, R32, R34, PT ;  /* 0x000000222000720c */ /* 0x000fe40003f25070 */
[----:B------:R-:W-:Y:S02]  /*1690*/  ISETP.NE.AND P2, PT, R39, RZ, PT ;  /* 0x000000ff2700720c */ /* 0x000fe40003f45270 */
[----:B------:R-:W-:Y:S02]  /*16a0*/  ISETP.NE.AND.EX P0, PT, R3, R33, PT, P0 ;  /* 0x000000210300720c */ /* 0x000fe40003f05300 */
[----:B------:R-:W-:Y:S02]  /*16b0*/  ISETP.NE.AND.EX P1, PT, R33, R35, PT, P1 ;  /* 0x000000232100720c */ /* 0x000fe40003f25310 */
[----:B------:R-:W-:-:S07]  /*16c0*/  ISETP.GE.U32.AND P3, PT, R40, R17, PT ;  /* 0x000000112800720c */ /* 0x000fce0003f66070 */
        /* <DEDUP_REMOVED lines=10> */
[----:B------:R-:W-:Y:S05]  /*1770*/  @P3 EXIT ;  /* 0x000000000000394d */ /* 0x000fea0003800000 */
[----:B------:R-:W-:Y:S01]  /*1780*/  LOP3.LUT R0, RZ, R40, RZ, 0x33, !PT ;  /* 0x00000028ff007212 */ /* 0x000fe200078e33ff */
[----:B------:R-:W-:Y:S04]  /*1790*/  BSSY.RECONVERGENT B0, `(.L_x_2708) ;  /* 0x0000026000007945 */ /* 0x000fe80003800200 */
[----:B------:R-:W-:-:S05]  /*17a0*/  IMAD.IADD R0, R17, 0x1, R0 ;  /* 0x0000000111007824 */ /* 0x000fca00078e0200 */
[C---:B0-----:R-:W-:Y:S02]  /*17b0*/  LOP3.LUT R2, R0.reuse, 0x300, RZ, 0xc0, !PT ;  /* 0x0000030000027812 */ /* 0x041fe400078ec0ff */
[----:B------:R-:W-:Y:S02]  /*17c0*/  ISETP.GE.U32.AND P1, PT, R0, 0x300, PT ;  /* 0x000003000000780c */ /* 0x000fe40003f26070 */
[----:B------:R-:W-:-:S13]  /*17d0*/  ISETP.NE.AND P0, PT, R2, 0x300, PT ;  /* 0x000003000200780c */ /* 0x000fda0003f05270 */
[----:B------:R-:W-:Y:S05]  /*17e0*/  @!P0 BRA `(.L_x_2709) ;  /* 0x0000000000808947 */ /* 0x000fea0003800000 */
[----:B------:R-:W0:Y:S01]  /*17f0*/  LDC.64 R2, c[0x0][0x398] ;  /* 0x0000e600ff027b82 */ /* 0x000e220000000a00 */
[----:B------:R-:W-:-:S05]  /*1800*/  LEA.HI R0, R0, 0x1, RZ, 0x18 ;  /* 0x0000000100007811 */ /* 0x000fca00078fc0ff */
[C---:B------:R-:W-:Y:S01]  /*1810*/  IMAD.SHL.U32 R6, R0.reuse, 0x100, RZ ;  /* 0x0000010000067824 */ /* 0x040fe200078e00ff */
[----:B------:R-:W-:Y:S01]  /*1820*/  LOP3.LUT R0, R0, 0x3, RZ, 0xc0, !PT ;  /* 0x0000000300007812 */ /* 0x000fe200078ec0ff */
[----:B------:R-:W1:Y:S04]  /*1830*/  LDC.64 R4, c[0x0][0x390] ;  /* 0x0000e400ff047b82 */ /* 0x000e680000000a00 */
[----:B------:R-:W-:Y:S02]  /*1840*/  IMAD.MOV R0, RZ, RZ, -R0 ;  /* 0x000000ffff007224 */ /* 0x000fe400078e0a00 */
[----:B0-----:R-:W-:-:S04]  /*1850*/  IMAD.WIDE.U32 R2, R40, 0x10, R2 ;  /* 0x0000001028027825 */ /* 0x001fc800078e0002 */
[----:B------:R-:W-:Y:S01]  /*1860*/  IMAD.MOV.U32 R15, RZ, RZ, R2 ;  /* 0x000000ffff0f7224 */ /* 0x000fe200078e0002 */
[----:B------:R-:W-:Y:S02]  /*1870*/  MOV R16, R3 ;  /* 0x0000000300107202 */ /* 0x000fe40000000f00 */
[C---:B------:R-:W-:Y:S01]  /*1880*/  LEA R2, R40.reuse, UR4, 0x5 ;  /* 0x0000000428027c11 */ /* 0x040fe2000f8e28ff */
[----:B-1----:R-:W-:Y:S01]  /*1890*/  IMAD.WIDE.U32 R4, R40, 0x8, R4 ;  /* 0x0000000828047825 */ /* 0x002fe200078e0004 */
[----:B------:R-:W-:-:S03]  /*18a0*/  LOP3.LUT R3, R6, 0x300, RZ, 0xc0, !PT ;  /* 0x0000030006037812 */ /* 0x000fc600078ec0ff */
[----:B------:R-:W-:Y:S02]  /*18b0*/  IMAD.MOV.U32 R13, RZ, RZ, R4 ;  /* 0x000000ffff0d7224 */ /* 0x000fe400078e0004 */
[----:B------:R-:W-:Y:S02]  /*18c0*/  IMAD.MOV.U32 R14, RZ, RZ, R5 ;  /* 0x000000ffff0e7224 */ /* 0x000fe400078e0005 */
[----:B------:R-:W-:Y:S02]  /*18d0*/  IMAD.IADD R40, R40, 0x1, R3 ;  /* 0x0000000128287824 */ /* 0x000fe400078e0203 */
[----:B------:R-:W-:-:S07]  /*18e0*/  VIADD R12, R2, 0x10 ;  /* 0x00000010020c7836 */ /* 0x000fce0000000000 */
.L_x_2710:
[----:B0-----:R-:W0:Y:S01]  /*18f0*/  LDS.64 R2, [R12+-0x10] ;  /* 0xfffff0000c027984 */ /* 0x001e220000000a00 */
[----:B------:R-:W-:Y:S01]  /*1900*/  IMAD.MOV.U32 R8, RZ, RZ, R13 ;  /* 0x000000ffff087224 */ /* 0x000fe200078e000d */
[----:B------:R-:W-:Y:S01]  /*1910*/  IADD3 R13, P3, PT, R13, 0x800, RZ ;  /* 0x000008000d0d7810 */ /* 0x000fe20007f7e0ff */
[----:B------:R-:W-:Y:S01]  /*1920*/  IMAD.MOV.U32 R9, RZ, RZ, R14 ;  /* 0x000000ffff097224 */ /* 0x000fe200078e000e */
[----:B------:R1:W2:Y:S01]  /*1930*/  LDS.128 R4, [R12] ;  /* 0x000000000c047984 */ /* 0x0002a20000000c00 */
[----:B------:R-:W-:Y:S01]  /*1940*/  IMAD.MOV.U32 R10, RZ, RZ, R15 ;  /* 0x000000ffff0a7224 */ /* 0x000fe200078e000f */
[----:B------:R-:W-:Y:S01]  /*1950*/  IADD3 R15, P2, PT, R15, 0x1000, RZ ;  /* 0x000010000f0f7810 */ /* 0x000fe20007f5e0ff */
[--C-:B------:R-:W-:Y:S02]  /*1960*/  IMAD.MOV.U32 R11, RZ, RZ, R16.reuse ;  /* 0x000000ffff0b7224 */ /* 0x100fe400078e0010 */
[----:B------:R-:W-:Y:S02]  /*1970*/  VIADD R0, R0, 0x1 ;  /* 0x0000000100007836 */ /* 0x000fe40000000000 */
[----:B------:R-:W-:-:S02]  /*1980*/  IMAD.X R16, RZ, RZ, R16, P2 ;  /* 0x000000ffff107224 */ /* 0x000fc400010e0610 */
[----:B-1----:R-:W-:Y:S01]  /*1990*/  VIADD R12, R12, 0x2000 ;  /* 0x000020000c0c7836 */ /* 0x002fe20000000000 */
[----:B------:R-:W-:Y:S01]  /*19a0*/  ISETP.NE.AND P0, PT, R0, RZ, PT ;  /* 0x000000ff0000720c */ /* 0x000fe20003f05270 */
[----:B------:R-:W-:Y:S01]  /*19b0*/  IMAD.X R14, RZ, RZ, R14, P3 ;  /* 0x000000ffff0e7224 */ /* 0x000fe200018e060e */
[----:B0-----:R0:W-:Y:S04]  /*19c0*/  STG.E.64 desc[UR10][R8.64], R2 ;  /* 0x0000000208007986 */ /* 0x0011e8000c101b0a */
[----:B--2---:R0:W-:Y:S07]  /*19d0*/  STG.E.128 desc[UR10][R10.64], R4 ;  /* 0x000000040a007986 */ /* 0x0041ee000c101d0a */
[----:B------:R-:W-:Y:S05]  /*19e0*/  @P0 BRA `(.L_x_2710) ;  /* 0xfffffffc00c00947 */ /* 0x000fea000383ffff */
.L_x_2709:
[----:B------:R-:W-:Y:S05]  /*19f0*/  BSYNC.RECONVERGENT B0 ;  /* 0x0000000000007941 */ /* 0x000fea0003800200 */
.L_x_2708:
[----:B------:R-:W-:Y:S05]  /*1a00*/  @!P1 EXIT ;  /* 0x000000000000994d */ /* 0x000fea0003800000 */
[----:B0-----:R-:W0:Y:S01]  /*1a10*/  LDC.64 R2, c[0x0][0x390] ;  /* 0x0000e400ff027b82 */ /* 0x001e220000000a00 */
[----:B------:R-:W-:Y:S01]  /*1a20*/  IMAD.IADD R0, R17, 0x1, -R40 ;  /* 0x0000000111007824 */ /* 0x000fe200078e0a28 */
[----:B------:R-:W-:Y:S04]  /*1a30*/  BSSY.RECONVERGENT B0, `(.L_x_2711) ;  /* 0x000005b000007945 */ /* 0x000fe80003800200 */
[----:B------:R-:W-:Y:S02]  /*1a40*/  ISETP.GT.AND P1, PT, R0, 0xc00, PT ;  /* 0x00000c000000780c */ /* 0x000fe40003f24270 */
[----:B------:R-:W1:Y:S01]  /*1a50*/  LDC.64 R4, c[0x0][0x398] ;  /* 0x0000e600ff047b82 */ /* 0x000e620000000a00 */
[----:B------:R-:W-:-:S05]  /*1a60*/  LEA R0, R40, UR4, 0x5 ;  /* 0x0000000428007c11 */ /* 0x000fca000f8e28ff */
[----:B------:R-:W-:Y:S02]  /*1a70*/  VIADD R0, R0, 0x4000 ;  /* 0x0000400000007836 */ /* 0x000fe40000000000 */
[----:B0-----:R-:W-:-:S04]  /*1a80*/  IMAD.WIDE.U32 R2, R40, 0x8, R2 ;  /* 0x0000000828027825 */ /* 0x001fc800078e0002 */
[----:B-1----:R-:W-:Y:S01]  /*1a90*/  IMAD.WIDE.U32 R6, R40, 0x10, R4 ;  /* 0x0000001028067825 */ /* 0x002fe200078e0004 */
[----:B------:R-:W-:Y:S02]  /*1aa0*/  IADD3 R4, P0, PT, R2, 0x1000, RZ ;  /* 0x0000100002047810 */ /* 0x000fe40007f1e0ff */
[----:B------:R-:W-:-:S03]  /*1ab0*/  IADD3 R2, P2, PT, R6, 0x2000, RZ ;  /* 0x0000200006027810 */ /* 0x000fc60007f5e0ff */
[----:B------:R-:W-:Y:S01]  /*1ac0*/  IMAD.X R5, RZ, RZ, R3, P0 ;  /* 0x000000ffff057224 */ /* 0x000fe200000e0603 */
[----:B------:R-:W-:Y:S01]  /*1ad0*/  PLOP3.LUT P0, PT, PT, PT, PT, 0x80, 0x8 ;  /* 0x000000000008781c */ /* 0x000fe20003f0f070 */
[----:B------:R-:W-:Y:S01]  /*1ae0*/  IMAD.X R3, RZ, RZ, R7, P2 ;  /* 0x000000ffff037224 */ /* 0x000fe200010e0607 */
[----:B------:R-:W-:Y:S11]  /*1af0*/  @!P1 BRA `(.L_x_2712) ;  /* 0x0000000400389947 */ /* 0x000ff60003800000 */
[----:B------:R-:W-:Y:S01]  /*1b00*/  PLOP3.LUT P0, PT, PT, PT, PT, 0x8, 0x80 ;  /* 0x000000000080781c */ /* 0x000fe20003f0e170 */
[----:B------:R-:W-:-:S12]  /*1b10*/  VIADD R7, R17, 0xfffff400 ;  /* 0xfffff40011077836 */ /* 0x000fd80000000000 */
.L_x_2713:
[----:B------:R-:W0:Y:S01]  /*1b20*/  LDS.64 R18, [R0+-0x4000] ;  /* 0xffc0000000127984 */ /* 0x000e220000000a00 */
[----:B------:R-:W-:Y:S01]  /*1b30*/  VIADD R40, R40, 0x1000 ;  /* 0x0000100028287836 */ /* 0x000fe20000000000 */
[----:B------:R-:W-:Y:S02]  /*1b40*/  IADD3 R6, P3, PT, R2, 0x10000, RZ ;  /* 0x0001000002067810 */ /* 0x000fe40007f7e0ff */
[----:B------:R-:W1:Y:S02]  /*1b50*/  LDS.128 R12, [R0+-0x3ff0] ;  /* 0xffc01000000c7984 */ /* 0x000e640000000c00 */
[----:B------:R-:W-:Y:S02]  /*1b60*/  ISETP.GE.AND P1, PT, R40, R7, PT ;  /* 0x000000072800720c */ /* 0x000fe40003f26270 */
[----:B------:R-:W2:Y:S04]  /*1b70*/  LDS.64 R42, [R0+-0x2000] ;  /* 0xffe00000002a7984 */ /* 0x000ea80000000a00 */
[----:B------:R-:W3:Y:S04]  /*1b80*/  LDS.128 R32, [R0+-0x1ff0] ;  /* 0xffe0100000207984 */ /* 0x000ee80000000c00 */
[----:B------:R-:W4:Y:S04]  /*1b90*/  LDS.64 R44, [R0] ;  /* 0x00000000002c7984 */ /* 0x000f280000000a00 */
[----:B------:R-:W5:Y:S04]  /*1ba0*/  LDS.128 R28, [R0+0x10] ;  /* 0x00001000001c7984 */ /* 0x000f680000000c00 */
[----:B------:R-:W5:Y:S04]  /*1bb0*/  LDS.64 R46, [R0+0x2000] ;  /* 0x00200000002e7984 */ /* 0x000f680000000a00 */
[----:B------:R-:W5:Y:S04]  /*1bc0*/  LDS.128 R24, [R0+0x2010] ;  /* 0x0020100000187984 */ /* 0x000f680000000c00 */
[----:B------:R-:W5:Y:S04]  /*1bd0*/  LDS.64 R48, [R0+0x4000] ;  /* 0x0040000000307984 */ /* 0x000f680000000a00 */
[----:B------:R-:W5:Y:S04]  /*1be0*/  LDS.128 R20, [R0+0x4010] ;  /* 0x0040100000147984 */ /* 0x000f680000000c00 */
[----:B------:R-:W5:Y:S04]  /*1bf0*/  LDS.64 R50, [R0+0x6000] ;  /* 0x0060000000327984 */ /* 0x000f680000000a00 */
[----:B------:R-:W5:Y:S04]  /*1c00*/  LDS.128 R36, [R0+0x6010] ;  /* 0x0060100000247984 */ /* 0x000f680000000c00 */
[----:B------:R-:W5:Y:S04]  /*1c10*/  LDS.64 R52, [R0+0x8000] ;  /* 0x0080000000347984 */ /* 0x000f680000000a00 */
[----:B------:R-:W5:Y:S04]  /*1c20*/  LDS.128 R8, [R0+0x8010] ;  /* 0x0080100000087984 */ /* 0x000f680000000c00 */
[----:B0-----:R-:W-:Y:S04]  /*1c30*/  STG.E.64 desc[UR10][R4.64+-0x1000], R18 ;  /* 0xfff0001204007986 */ /* 0x001fe8000c101b0a */
[----:B-1----:R-:W-:Y:S04]  /*1c40*/  STG.E.128 desc[UR10][R2.64+-0x2000], R12 ;  /* 0xffe0000c02007986 */ /* 0x002fe8000c101d0a */
[----:B--2---:R-:W-:Y:S04]  /*1c50*/  STG.E.64 desc[UR10][R4.64+-0x800], R42 ;  /* 0xfff8002a04007986 */ /* 0x004fe8000c101b0a */
[----:B---3--:R-:W-:Y:S04]  /*1c60*/  STG.E.128 desc[UR10][R2.64+-0x1000], R32 ;  /* 0xfff0002002007986 */ /* 0x008fe8000c101d0a */
[----:B------:R-:W0:Y:S04]  /*1c70*/  LDS.64 R18, [R0+0xa000] ;  /* 0x00a0000000127984 */ /* 0x000e280000000a00 */
[----:B----4-:R-:W-:Y:S04]  /*1c80*/  STG.E.64 desc[UR10][R4.64], R44 ;  /* 0x0000002c04007986 */ /* 0x010fe8000c101b0a */
[----:B------:R-:W1:Y:S04]  /*1c90*/  LDS.128 R12, [R0+0xa010] ;  /* 0x00a01000000c7984 */ /* 0x000e680000000c00 */
[----:B-----5:R-:W-:Y:S04]  /*1ca0*/  STG.E.128 desc[UR10][R2.64], R28 ;  /* 0x0000001c02007986 */ /* 0x020fe8000c101d0a */
[----:B------:R-:W2:Y:S04]  /*1cb0*/  LDS.64 R42, [R0+0xc000] ;  /* 0x00c00000002a7984 */ /* 0x000ea80000000a00 */
[----:B------:R-:W-:Y:S04]  /*1cc0*/  STG.E.64 desc[UR10][R4.64+0x800], R46 ;  /* 0x0008002e04007986 */ /* 0x000fe8000c101b0a */
[----:B------:R-:W3:Y:S04]  /*1cd0*/  LDS.128 R28, [R0+0xc010] ;  /* 0x00c01000001c7984 */ /* 0x000ee80000000c00 */
[----:B------:R-:W-:Y:S04]  /*1ce0*/  STG.E.128 desc[UR10][R2.64+0x1000], R24 ;  /* 0x0010001802007986 */ /* 0x000fe8000c101d0a */
[----:B------:R-:W4:Y:S04]  /*1cf0*/  LDS.64 R54, [R0+0xe000] ;  /* 0x00e0000000367984 */ /* 0x000f280000000a00 */
[----:B------:R-:W-:Y:S04]  /*1d00*/  STG.E.64 desc[UR10][R4.64+0x1000], R48 ;  /* 0x0010003004007986 */ /* 0x000fe8000c101b0a */
[----:B------:R-:W5:Y:S04]  /*1d10*/  LDS.128 R24, [R0+0xe010] ;  /* 0x00e0100000187984 */ /* 0x000f680000000c00 */
[----:B------:R-:W-:Y:S04]  /*1d20*/  STG.E.128 desc[UR10][R2.64+0x2000], R20 ;  /* 0x0020001402007986 */ /* 0x000fe8000c101d0a */
[----:B------:R-:W5:Y:S04]  /*1d30*/  LDS.64 R56, [R0+0x10000] ;  /* 0x0100000000387984 */ /* 0x000f680000000a00 */
[----:B------:R-:W-:Y:S04]  /*1d40*/  STG.E.64 desc[UR10][R4.64+0x1800], R50 ;  /* 0x0018003204007986 */ /* 0x000fe8000c101b0a */
[----:B------:R-:W5:Y:S04]  /*1d50*/  LDS.128 R20, [R0+0x10010] ;  /* 0x0100100000147984 */ /* 0x000f680000000c00 */
[----:B------:R-:W-:Y:S04]  /*1d60*/  STG.E.128 desc[UR10][R2.64+0x3000], R36 ;  /* 0x0030002402007986 */ /* 0x000fe8000c101d0a */
[----:B------:R-:W5:Y:S04]  /*1d70*/  LDS.64 R58, [R0+0x12000] ;  /* 0x01200000003a7984 */ /* 0x000f680000000a00 */
[----:B------:R-:W-:Y:S04]  /*1d80*/  STG.E.64 desc[UR10][R4.64+0x2000], R52 ;  /* 0x0020003404007986 */ /* 0x000fe8000c101b0a */
[----:B------:R-:W5:Y:S04]  /*1d90*/  LDS.128 R32, [R0+0x12010] ;  /* 0x0120100000207984 */ /* 0x000f680000000c00 */
[----:B------:R-:W5:Y:S04]  /*1da0*/  LDS.64 R52, [R0+0x14000] ;  /* 0x0140000000347984 */ /* 0x000f680000000a00 */
[----:B------:R-:W5:Y:S04]  /*1db0*/  LDS.128 R36, [R0+0x14010] ;  /* 0x0140100000247984 */ /* 0x000f680000000c00 */
[----:B------:R-:W-:Y:S04]  /*1dc0*/  STG.E.128 desc[UR10][R2.64+0x4000], R8 ;  /* 0x0040000802007986 */ /* 0x000fe8000c101d0a */
[----:B------:R-:W5:Y:S04]  /*1dd0*/  LDS.64 R60, [R0+0x16000] ;  /* 0x01600000003c7984 */ /* 0x000f680000000a00 */
[----:B------:R-:W5:Y:S04]  /*1de0*/  LDS.128 R8, [R0+0x16010] ;  /* 0x0160100000087984 */ /* 0x000f680000000c00 */
[----:B------:R-:W5:Y:S04]  /*1df0*/  LDS.64 R62, [R0+0x18000] ;  /* 0x01800000003e7984 */ /* 0x000f680000000a00 */
[----:B------:R-:W5:Y:S04]  /*1e00*/  LDS.128 R44, [R0+0x18010] ;  /* 0x01801000002c7984 */ /* 0x000f680000000c00 */
[----:B------:R-:W5:Y:S04]  /*1e10*/  LDS.64 R64, [R0+0x1a000] ;  /* 0x01a0000000407984 */ /* 0x000f680000000a00 */
[----:B------:R2:W5:Y:S04]  /*1e20*/  LDS.128 R48, [R0+0x1a010] ;  /* 0x01a0100000307984 */ /* 0x0005680000000c00 */
[----:B0-----:R-:W-:Y:S04]  /*1e30*/  STG.E.64 desc[UR10][R4.64+0x2800], R18 ;  /* 0x0028001204007986 */ /* 0x001fe8000c101b0a */
[----:B-1----:R0:W-:Y:S01]  /*1e40*/  STG.E.128 desc[UR10][R2.64+0x5000], R12 ;  /* 0x0050000c02007986 */ /* 0x0021e2000c101d0a */
[----:B--2---:R-:W-:-:S03]  /*1e50*/  VIADD R0, R0, 0x20000 ;  /* 0x0002000000007836 */ /* 0x004fc60000000000 */
[----:B------:R-:W-:Y:S04]  /*1e60*/  STG.E.64 desc[UR10][R4.64+0x3000], R42 ;  /* 0x0030002a04007986 */ /* 0x000fe8000c101b0a */
[----:B---3--:R-:W-:Y:S04]  /*1e70*/  STG.E.128 desc[UR10][R2.64+0x6000], R28 ;  /* 0x0060001c02007986 */ /* 0x008fe8000c101d0a */
[----:B----4-:R-:W-:Y:S04]  /*1e80*/  STG.E.64 desc[UR10][R4.64+0x3800], R54 ;  /* 0x0038003604007986 */ /* 0x010fe8000c101b0a */
[----:B-----5:R-:W-:Y:S01]  /*1e90*/  STG.E.128 desc[UR10][R2.64+0x7000], R24 ;  /* 0x0070001802007986 */ /* 0x020fe2000c101d0a */
[----:B0-----:R-:W-:-:S03]  /*1ea0*/  IADD3 R12, P2, PT, R4, 0x8000, RZ ;  /* 0x00008000040c7810 */ /* 0x001fc60007f5e0ff */
[----:B------:R-:W-:Y:S01]  /*1eb0*/  STG.E.64 desc[UR10][R4.64+0x4000], R56 ;  /* 0x0040003804007986 */ /* 0x000fe2000c101b0a */
[----:B------:R-:W-:Y:S01]  /*1ec0*/  IADD3.X R13, PT, PT, RZ, R3, RZ, P3, !PT ;  /* 0x00000003ff0d7210 */ /* 0x000fe20001ffe4ff */
[----:B------:R-:W-:Y:S02]  /*1ed0*/  IMAD.X R15, RZ, RZ, R5, P2 ;  /* 0x000000ffff0f7224 */ /* 0x000fe400010e0605 */
[----:B------:R-:W-:Y:S04]  /*1ee0*/  STG.E.128 desc[UR10][R2.64+0x8000], R20 ;  /* 0x0080001402007986 */ /* 0x000fe8000c101d0a */
[----:B------:R-:W-:Y:S04]  /*1ef0*/  STG.E.64 desc[UR10][R4.64+0x4800], R58 ;  /* 0x0048003a04007986 */ /* 0x000fe8000c101b0a */
[----:B------:R-:W-:Y:S04]  /*1f00*/  STG.E.128 desc[UR10][R2.64+0x9000], R32 ;  /* 0x0090002002007986 */ /* 0x000fe8000c101d0a */
[----:B------:R-:W-:Y:S04]  /*1f10*/  STG.E.64 desc[UR10][R4.64+0x5000], R52 ;  /* 0x0050003404007986 */ /* 0x000fe8000c101b0a */
[----:B------:R-:W-:Y:S04]  /*1f20*/  STG.E.128 desc[UR10][R2.64+0xa000], R36 ;  /* 0x00a0002402007986 */ /* 0x000fe8000c101d0a */
[----:B------:R-:W-:Y:S04]  /*1f30*/  STG.E.64 desc[UR10][R4.64+0x5800], R60 ;  /* 0x0058003c04007986 */ /* 0x000fe8000c101b0a */
[----:B------:R-:W-:Y:S04]  /*1f40*/  STG.E.128 desc[UR10][R2.64+0xb000], R8 ;  /* 0x00b0000802007986 */ /* 0x000fe8000c101d0a */
[----:B------:R-:W-:Y:S04]  /*1f50*/  STG.E.64 desc[UR10][R4.64+0x6000], R62 ;  /* 0x0060003e04007986 */ /* 0x000fe8000c101b0a */
[----:B------:R-:W-:Y:S04]  /*1f60*/  STG.E.128 desc[UR10][R2.64+0xc000], R44 ;  /* 0x00c0002c02007986 */ /* 0x000fe8000c101d0a */
[----:B------:R0:W-:Y:S04]  /*1f70*/  STG.E.64 desc[UR10][R4.64+0x6800], R64 ;  /* 0x0068004004007986 */ /* 0x0001e8000c101b0a */
[----:B------:R1:W-:Y:S01]  /*1f80*/  STG.E.128 desc[UR10][R2.64+0xd000], R48 ;  /* 0x00d0003002007986 */ /* 0x0003e2000c101d0a */
[----:B0-----:R-:W-:-:S02]  /*1f90*/  IMAD.MOV.U32 R4, RZ, RZ, R12 ;  /* 0x000000ffff047224 */ /* 0x001fc400078e000c */
[----:B------:R-:W-:Y:S02]  /*1fa0*/  IMAD.MOV.U32 R5, RZ, RZ, R15 ;  /* 0x000000ffff057224 */ /* 0x000fe400078e000f */
[----:B-1----:R-:W-:Y:S02]  /*1fb0*/  IMAD.MOV.U32 R2, RZ, RZ, R6 ;  /* 0x000000ffff027224 */ /* 0x002fe400078e0006 */
[----:B------:R-:W-:Y:S01]  /*1fc0*/  IMAD.MOV.U32 R3, RZ, RZ, R13 ;  /* 0x000000ffff037224 */ /* 0x000fe200078e000d */
[----:B------:R-:W-:Y:S06]  /*1fd0*/  @!P1 BRA `(.L_x_2713) ;  /* 0xfffffff800d09947 */ /* 0x000fec000383ffff */
.L_x_2712:
[----:B------:R-:W-:Y:S05]  /*1fe0*/  BSYNC.RECONVERGENT B0 ;  /* 0x0000000000007941 */ /* 0x000fea0003800200 */
.L_x_2711:
        /* <DEDUP_REMOVED lines=21> */
[----:B------:R2:W5:Y:S04]  /*2140*/  LDS.128 R44, [R0+0xa010] ;  /* 0x00a01000002c7984 */ /* 0x0005680000000c00 */
[----:B0-----:R0:W-:Y:S04]  /*2150*/  STG.E.64 desc[UR10][R4.64+-0x1000], R6 ;  /* 0xfff0000604007986 */ /* 0x0011e8000c101b0a */
[----:B-1----:R1:W-:Y:S01]  /*2160*/  STG.E.128 desc[UR10][R2.64+-0x2000], R8 ;  /* 0xffe0000802007986 */ /* 0x0023e2000c101d0a */
[----:B--2---:R-:W-:-:S03]  /*2170*/  VIADD R0, R0, 0x10000 ;  /* 0x0001000000007836 */ /* 0x004fc60000000000 */
[----:B------:R-:W-:Y:S04]  /*2180*/  STG.E.64 desc[UR10][R4.64+-0x800], R18 ;  /* 0xfff8001204007986 */ /* 0x000fe8000c101b0a */
[----:B---3--:R-:W-:Y:S01]  /*2190*/  STG.E.128 desc[UR10][R2.64+-0x1000], R12 ;  /* 0xfff0000c02007986 */ /* 0x008fe2000c101d0a */
[----:B0-----:R-:W-:-:S03]  /*21a0*/  IADD3 R6, P2, PT, R2, 0x8000, RZ ;  /* 0x0000800002067810 */ /* 0x001fc60007f5e0ff */
[----:B----4-:R-:W-:Y:S02]  /*21b0*/  STG.E.64 desc[UR10][R4.64], R42 ;  /* 0x0000002a04007986 */ /* 0x010fe4000c101b0a */
[----:B------:R-:W-:Y:S02]  /*21c0*/  IMAD.X R7, RZ, RZ, R3, P2 ;  /* 0x000000ffff077224 */ /* 0x000fe400010e0603 */
[----:B-----5:R-:W-:Y:S01]  /*21d0*/  STG.E.128 desc[UR10][R2.64], R28 ;  /* 0x0000001c02007986 */ /* 0x020fe2000c101d0a */
[----:B-1----:R-:W-:-:S03]  /*21e0*/  IADD3 R8, P1, PT, R4, 0x4000, RZ ;  /* 0x0000400004087810 */ /* 0x002fc60007f3e0ff */
[----:B------:R-:W-:Y:S02]  /*21f0*/  STG.E.64 desc[UR10][R4.64+0x800], R48 ;  /* 0x0008003004007986 */ /* 0x000fe4000c101b0a */
        /* <DEDUP_REMOVED lines=13> */
[----:B------:R-:W-:-:S07]  /*22d0*/  IMAD.MOV.U32 R3, RZ, RZ, R7 ;  /* 0x000000ffff037224 */ /* 0x000fce00078e0007 */
.L_x_2715:
[----:B------:R-:W-:Y:S05]  /*22e0*/  BSYNC.RECONVERGENT B0 ;  /* 0x0000000000007941 */ /* 0x000fea0003800200 */
.L_x_2714:
[----:B------:R-:W-:-:S13]  /*22f0*/  ISETP.LT.OR P0, PT, R40, R17, P0 ;  /* 0x000000112800720c */ /* 0x000fda0000701670 */
[----:B------:R-:W-:Y:S05]  /*2300*/  @!P0 EXIT ;  /* 0x000000000000894d */ /* 0x000fea0003800000 */
[----:B------:R-:W0:Y:S04]  /*2310*/  LDS.64 R6, [R0+-0x4000] ;  /* 0xffc0000000067984 */ /* 0x000e280000000a00 */
[----:B------:R-:W1:Y:S04]  /*2320*/  LDS.128 R8, [R0+-0x3ff0] ;  /* 0xffc0100000087984 */ /* 0x000e680000000c00 */
[----:B------:R-:W2:Y:S04]  /*2330*/  LDS.64 R12, [R0+-0x2000] ;  /* 0xffe00000000c7984 */ /* 0x000ea80000000a00 */
[----:B------:R-:W3:Y:S04]  /*2340*/  LDS.128 R16, [R0+-0x1ff0] ;  /* 0xffe0100000107984 */ /* 0x000ee80000000c00 */
[----:B------:R-:W4:Y:S04]  /*2350*/  LDS.64 R14, [R0] ;  /* 0x00000000000e7984 */ /* 0x000f280000000a00 */
[----:B------:R-:W5:Y:S04]  /*2360*/  LDS.128 R20, [R0+0x10] ;  /* 0x0000100000147984 */ /* 0x000f680000000c00 */
[----:B------:R-:W5:Y:S04]  /*2370*/  LDS.64 R24, [R0+0x2000] ;  /* 0x0020000000187984 */ /* 0x000f680000000a00 */
[----:B------:R-:W5:Y:S04]  /*2380*/  LDS.128 R28, [R0+0x2010] ;  /* 0x00201000001c7984 */ /* 0x000f680000000c00 */
[----:B0-----:R-:W-:Y:S04]  /*2390*/  STG.E.64 desc[UR10][R4.64+-0x1000], R6 ;  /* 0xfff0000604007986 */ /* 0x001fe8000c101b0a */
[----:B-1----:R-:W-:Y:S04]  /*23a0*/  STG.E.128 desc[UR10][R2.64+-0x2000], R8 ;  /* 0xffe0000802007986 */ /* 0x002fe8000c101d0a */
[----:B--2---:R-:W-:Y:S04]  /*23b0*/  STG.E.64 desc[UR10][R4.64+-0x800], R12 ;  /* 0xfff8000c04007986 */ /* 0x004fe8000c101b0a */
[----:B---3--:R-:W-:Y:S04]  /*23c0*/  STG.E.128 desc[UR10][R2.64+-0x1000], R16 ;  /* 0xfff0001002007986 */ /* 0x008fe8000c101d0a */
[----:B----4-:R-:W-:Y:S04]  /*23d0*/  STG.E.64 desc[UR10][R4.64], R14 ;  /* 0x0000000e04007986 */ /* 0x010fe8000c101b0a */
[----:B-----5:R-:W-:Y:S04]  /*23e0*/  STG.E.128 desc[UR10][R2.64], R20 ;  /* 0x0000001402007986 */ /* 0x020fe8000c101d0a */
[----:B------:R-:W-:Y:S04]  /*23f0*/  STG.E.64 desc[UR10][R4.64+0x800], R24 ;  /* 0x0008001804007986 */ /* 0x000fe8000c101b0a */
[----:B------:R-:W-:Y:S01]  /*2400*/  STG.E.128 desc[UR10][R2.64+0x1000], R28 ;  /* 0x0010001c02007986 */ /* 0x000fe2000c101d0a */
[----:B------:R-:W-:Y:S05]  /*2410*/  EXIT ;  /* 0x000000000000794d */ /* 0x000fea0003800000 */
.L_x_2707:
[----:B------:R-:W0:Y:S01]  /*2420*/  LDC.64 R12, c[0x0][0x390] ;  /* 0x0000e400ff0c7b82 */ /* 0x000e220000000a00 */
[----:B------:R-:W-:Y:S02]  /*2430*/  ISETP.NE.U32.AND P0, PT, R2, R32, PT ;  /* 0x000000200200720c */ /* 0x000fe40003f05070 */
[----:B------:R-:W-:Y:S02]  /*2440*/  ISETP.NE.AND P2, PT, R39, RZ, PT ;  /* 0x000000ff2700720c */ /* 0x000fe40003f45270 */
[----:B------:R-:W-:Y:S02]  /*2450*/  ISETP.NE.AND.EX P0, PT, R3, R33, PT, P0 ;  /* 0x000000210300720c */ /* 0x000fe40003f05300 */
[----:B------:R-:W-:Y:S01]  /*2460*/  ISETP.NE.U32.AND P1, PT, R32, R34, PT ;  /* 0x000000222000720c */ /* 0x000fe20003f25070 */
[----:B------:R-:W1:Y:S03]  /*2470*/  LDC.64 R14, c[0x0][0x398] ;  /* 0x0000e600ff0e7b82 */ /* 0x000e660000000a00 */
[----:B------:R-:W-:-:S05]  /*2480*/  ISETP.NE.AND.EX P1, PT, R33, R35, PT, P1 ;  /* 0x000000232100720c */ /* 0x000fca0003f25310 */
[----:B------:R-:W2:Y:S08]  /*2490*/  LDC.64 R16, c[0x0][0x390] ;  /* 0x0000e400ff107b82 */ /* 0x000eb00000000a00 */
[----:B------:R-:W3:Y:S01]  /*24a0*/  LDC.64 R24, c[0x0][0x398] ;  /* 0x0000e600ff187b82 */ /* 0x000ee20000000a00 */
[----:B0-----:R-:W-:-:S05]  /*24b0*/  @P2 IMAD.WIDE R12, R28, 0x8, R12 ;  /* 0x000000081c0c2825 */ /* 0x001fca00078e020c */
[----:B------:R0:W-:Y:S01]  /*24c0*/  @P2 STG.E.64 desc[UR10][R12.64], R36 ;  /* 0x000000240c002986 */ /* 0x0001e2000c101b0a */
[----:B-1----:R-:W-:-:S05]  /*24d0*/  @P2 IMAD.WIDE R28, R28, 0x10, R14 ;  /* 0x000000101c1c2825 */ /* 0x002fca00078e020e */
[----:B------:R0:W-:Y:S01]  /*24e0*/  @P2 STG.E.128 desc[UR10][R28.64], R20 ;  /* 0x000000141c002986 */ /* 0x0001e2000c101d0a */
[----:B--2---:R-:W-:-:S05]  /*24f0*/  @P0 IMAD.WIDE R14, R19, 0x8, R16 ;  /* 0x00000008130e0825 */ /* 0x004fca00078e0210 */
[----:B------:R0:W-:Y:S01]  /*2500*/  @P0 STG.E.64 desc[UR10][R14.64], R2 ;  /* 0x000000020e000986 */ /* 0x0001e2000c101b0a */
[----:B---3--:R-:W-:-:S05]  /*2510*/  @P0 IMAD.WIDE R16, R19, 0x10, R24 ;  /* 0x0000001013100825 */ /* 0x008fca00078e0218 */
[----:B------:R0:W-:Y:S01]  /*2520*/  @P0 STG.E.128 desc[UR10][R16.64], R4 ;  /* 0x0000000410000986 */ /* 0x0001e2000c101d0a */
[----:B------:R-:W-:Y:S05]  /*2530*/  @!P1 EXIT ;  /* 0x000000000000994d */ /* 0x000fea0003800000 */
[----:B0-----:R-:W0:Y:S08]  /*2540*/  LDC.64 R2, c[0x0][0x390] ;  /* 0x0000e400ff027b82 */ /* 0x001e300000000a00 */
[----:B------:R-:W1:Y:S01]  /*2550*/  LDC.64 R4, c[0x0][0x398] ;  /* 0x0000e600ff047b82 */ /* 0x000e620000000a00 */
[----:B0-----:R-:W-:-:S05]  /*2560*/  IMAD.WIDE R2, R27, 0x8, R2 ;  /* 0x000000081b027825 */ /* 0x001fca00078e0202 */
[----:B------:R-:W-:Y:S01]  /*2570*/  STG.E.64 desc[UR10][R2.64], R32 ;  /* 0x0000002002007986 */ /* 0x000fe2000c101b0a */
[----:B-1----:R-:W-:-:S05]  /*2580*/  IMAD.WIDE R4, R27, 0x10, R4 ;  /* 0x000000101b047825 */ /* 0x002fca00078e0204 */
[----:B------:R-:W-:Y:S01]  /*2590*/  STG.E.128 desc[UR10][R4.64], R8 ;  /* 0x0000000804007986 */ /* 0x000fe2000c101d0a */
[----:B------:R-:W-:Y:S05]  /*25a0*/  EXIT ;  /* 0x000000000000794d */ /* 0x000fea0003800000 */
.L_x_2700:
[----:B------:R-:W0:Y:S01]  /*25b0*/  S2R R0, SR_TID.X ;  /* 0x0000000000007919 */ /* 0x000e220000002100 */
[----:B------:R-:W1:Y:S01]  /*25c0*/  LDC.64 R4, c[0x0][0x380] ;  /* 0x0000e000ff047b82 */ /* 0x000e620000000a00 */
[C---:B0-----:R-:W-:Y:S02]  /*25d0*/  LOP3.LUT R6, R0.reuse, 0x1f, RZ, 0xc0, !PT ;  /* 0x0000001f00067812 */ /* 0x041fe400078ec0ff */
[----:B------:R-:W-:-:S03]  /*25e0*/  LOP3.LUT R3, R0, 0x3e0, RZ, 0xc0, !PT ;  /* 0x000003e000037812 */ /* 0x000fc600078ec0ff */
[----:B------:R-:W-:Y:S02]  /*25f0*/  IMAD.IADD R8, R33, 0x1, R6 ;  /* 0x0000000121087824 */ /* 0x000fe400078e0206 */
[----:B------:R-:W0:Y:S02]  /*2600*/  LDC.64 R6, c[0x0][0x388] ;  /* 0x0000e200ff067b82 */ /* 0x000e240000000a00 */
[----:B------:R-:W-:-:S04]  /*2610*/  IMAD R3, R3, 0x3, R8 ;  /* 0x0000000303037824 */ /* 0x000fc800078e0208 */
[----:B-1----:R-:W-:-:S05]  /*2620*/  IMAD.WIDE.U32 R8, R3, 0x8, R4 ;  /* 0x0000000803087825 */ /* 0x002fca00078e0004 */
[----:B------:R-:W2:Y:S04]  /*2630*/  LDG.E.64.CONSTANT R10, desc[UR10][R8.64] ;  /* 0x0000000a080a7981 */ /* 0x000ea8000c1e9b00 */
[----:B------:R-:W3:Y:S04]  /*2640*/  LDG.E.64.CONSTANT R12, desc[UR10][R8.64+0x100] ;  /* 0x0001000a080c7981 */ /* 0x000ee8000c1e9b00 */
[----:B------:R-:W4:Y:S01]  /*2650*/  LDG.E.64.CONSTANT R14, desc[UR10][R8.64+0x200] ;  /* 0x0002000a080e7981 */ /* 0x000f22000c1e9b00 */
[----:B0-----:R-:W-:-:S05]  /*2660*/  IMAD.WIDE.U32 R16, R3, 0x10, R6 ;  /* 0x0000001003107825 */ /* 0x001fca00078e0006 */
[----:B------:R-:W5:Y:S04]  /*2670*/  LDG.E.128.CONSTANT R20, desc[UR10][R16.64] ;  /* 0x0000000a10147981 */ /* 0x000f68000c1e9d00 */
[----:B------:R-:W5:Y:S04]  /*2680*/  LDG.E.128.CONSTANT R24, desc[UR10][R16.64+0x200] ;  /* 0x0002000a10187981 */ /* 0x000f68000c1e9d00 */
[----:B------:R-:W5:Y:S01]  /*2690*/  LDG.E.128.CONSTANT R28, desc[UR10][R16.64+0x400] ;  /* 0x0004000a101c7981 */ /* 0x000f62000c1e9d00 */
[----:B------:R-:W-:Y:S02]  /*26a0*/  ISETP.NE.AND P0, PT, R0, RZ, PT ;  /* 0x000000ff0000720c */ /* 0x000fe40003f05270 */
[----:B------:R-:W-:-:S11]  /*26b0*/  CS2R R36, SRZ ;  /* 0x0000000000247805 */ /* 0x000fd6000001ff00 */
[----:B------:R-:W-:-:S05]  /*26c0*/  @!P0 IMAD.WIDE.U32 R4, R33, 0x8, R4 ;  /* 0x0000000821048825 */ /* 0x000fca00078e0004 */
[----:B------:R0:W5:Y:S01]  /*26d0*/  @!P0 LDG.E.64.CONSTANT R36, desc[UR10][R4.64+-0x8] ;  /* 0xfffff80a04248981 */ /* 0x000162000c1e9b00 */
[----:B------:R-:W1:Y:S01]  /*26e0*/  S2UR UR5, SR_CgaCtaId ;  /* 0x00000000000579c3 */ /* 0x000e620000008800 */
[--C-:B------:R-:W-:Y:S01]  /*26f0*/  SHF.R.U32.HI R59, RZ, 0x5, R0.reuse ;  /* 0x00000005ff3b7819 */ /* 0x100fe20000011600 */
[----:B------:R-:W-:Y:S01]  /*2700*/  UMOV UR4, 0x400 ;  /* 0x0000040000047882 */ /* 0x000fe20000000000 */
[----:B------:R-:W1:Y:S01]  /*2710*/  S2R R6, SR_LANEID ;  /* 0x0000000000067919 */ /* 0x000e620000000000 */
[----:B------:R-:W-:Y:S01]  /*2720*/  IMAD.MOV.U32 R45, RZ, RZ, RZ ;  /* 0x000000ffff2d7224 */ /* 0x000fe200078e00ff */
[----:B------:R-:W-:Y:S02]  /*2730*/  CS2R R46, SRZ ;  /* 0x00000000002e7805 */ /* 0x000fe4000001ff00 */
[C---:B------:R-:W-:Y:S02]  /*2740*/  ISETP.NE.AND P5, PT, R59.reuse, 0x2, PT ;  /* 0x000000023b00780c */ /* 0x040fe40003fa5270 */
[C---:B------:R-:W-:Y:S01]  /*2750*/  ISETP.NE.AND P4, PT, R59.reuse, 0x3, PT ;  /* 0x000000033b00780c */ /* 0x040fe20003f85270 */
[----:B0-----:R-:W-:Y:S01]  /*2760*/  IMAD.MOV.U32 R4, RZ, RZ, R0 ;  /* 0x000000ffff047224 */ /* 0x001fe200078e0000 */
[----:B------:R-:W-:-:S04]  /*2770*/  ISETP.NE.AND P3, PT, R59, 0x4, PT ;  /* 0x000000043b00780c */ /* 0x000fc80003f65270 */
[----:B------:R-:W-:Y:S01]  /*2780*/  ISETP.NE.AND P0, PT, R4, RZ, PT ;  /* 0x000000ff0400720c */ /* 0x000fe20003f05270 */
[----:B-1----:R-:W-:Y:S01]  /*2790*/  ULEA UR4, UR5, UR4, 0x18 ;  /* 0x0000000405047291 */ /* 0x002fe2000f8ec0ff */
[----:B------:R-:W-:-:S04]  /*27a0*/  IMAD R3, R59, 0x60, R6 ;  /* 0x000000603b037824 */ /* 0x000fc800078e0206 */
[----:B------:R-:W-:Y:S01]  /*27b0*/  IMAD R9, R6, 0x2, R3 ;  /* 0x0000000206097824 */ /* 0x000fe200078e0203 */
[----:B------:R-:W-:-:S05]  /*27c0*/  LEA R7, R3, UR4, 0x3 ;  /* 0x0000000403077c11 */ /* 0x000fca000f8e18ff */
[--C-:B------:R-:W-:Y:S02]  /*27d0*/  IMAD R32, R6, 0x10, R7.reuse ;  /* 0x0000001006207824 */ /* 0x100fe400078e0207 */
[----:B------:R-:W-:Y:S01]  /*27e0*/  IMAD R5, R3, 0x8, R7 ;  /* 0x0000000803057824 */ /* 0x000fe200078e0207 */
[----:B------:R-:W-:Y:S01]  /*27f0*/  LEA R3, R4, UR4, 0x3 ;  /* 0x0000000404037c11 */ /* 0x000fe2000f8e18ff */
[----:B------:R-:W-:Y:S01]  /*2800*/  IMAD R33, R9, 0x8, R32 ;  /* 0x0000000809217824 */ /* 0x000fe200078e0220 */
[----:B--2---:R-:W-:Y:S04]  /*2810*/  STS.64 [R7], R10 ;  /* 0x0000000a07007388 */ /* 0x004fe80000000a00 */
[----:B---3--:R-:W-:Y:S04]  /*2820*/  STS.64 [R7+0x100], R12 ;  /* 0x0001000c07007388 */ /* 0x008fe80000000a00 */
[----:B----4-:R-:W-:Y:S01]  /*2830*/  STS.64 [R7+0x200], R14 ;  /* 0x0002000e07007388 */ /* 0x010fe20000000a00 */
[----:B------:R-:W-:-:S03]  /*2840*/  NOP ;  /* 0x0000000000007918 */ /* 0x000fc60000000000 */
[----:B------:R-:W-:Y:S04]  /*2850*/  LDS.64 R38, [R32] ;  /* 0x0000000020267984 */ /* 0x000fe80000000a00 */
[----:B------:R-:W0:Y:S04]  /*2860*/  LDS.64 R40, [R32+0x8] ;  /* 0x0000080020287984 */ /* 0x000e280000000a00 */
[----:B------:R-:W1:Y:S01]  /*2870*/  LDS.64 R42, [R32+0x10] ;  /* 0x00001000202a7984 */ /* 0x000e620000000a00 */
[----:B------:R-:W-:Y:S06]  /*2880*/  BAR.SYNC.DEFER_BLOCKING 0x0 ;  /* 0x0000000000007b1d */ /* 0x000fec0000010000 */
[----:B-----5:R-:W-:Y:S04]  /*2890*/  STS.128 [R5], R20 ;  /* 0x0000001405007388 */ /* 0x020fe80000000c00 */
[----:B------:R-:W-:Y:S04]  /*28a0*/  STS.128 [R5+0x200], R24 ;  /* 0x0002001805007388 */ /* 0x000fe80000000c00 */
        /* <DEDUP_REMOVED lines=8> */
[----:B------:R-:W1:Y:S01]  /*2930*/  LDS.128 R16, [R33+0x20] ;  /* 0x0000200021107984 */ /* 0x000e620000000c00 */
        /* <DEDUP_REMOVED lines=11> */
[----:B------:R-:W-:-:S06]  /*29f0*/  DADD R22, R18, R22 ;  /* 0x0000000012167229 */ /* 0x000fcc0000000016 */
[----:B------:R-:W-:Y:S02]  /*2a00*/  FSEL R0, R16, R20, P2 ;  /* 0x0000001410007208 */ /* 0x000fe40001000000 */
[----:B------:R-:W-:Y:S02]  /*2a10*/  FSEL R17, R17, R21, P2 ;  /* 0x0000001511117208 */ /* 0x000fe40001000000 */
[----:B------:R-:W-:Y:S01]  /*2a20*/  FSEL R16, R18, R22, P2 ;  /* 0x0000001612107208 */ /* 0x000fe20001000000 */
[----:B------:R-:W-:Y:S01]  /*2a30*/  SHFL.UP PT, R20, R0, 0x1, RZ ;  /* 0x0420000000147989 */ /* 0x000fe200000e00ff */
[----:B------:R-:W-:Y:S01]  /*2a40*/  FSEL R19, R19, R23, P2 ;  /* 0x0000001713137208 */ /* 0x000fe20001000000 */
[----:B------:R-:W-:Y:S02]  /*2a50*/  IMAD.MOV.U32 R24, RZ, RZ, R0 ;  /* 0x000000ffff187224 */ /* 0x000fe400078e0000 */
[----:B------:R-:W-:Y:S01]  /*2a60*/  SHFL.UP PT, R22, R16, 0x1, RZ ;  /* 0x0420000010167989 */ /* 0x000fe200000e00ff */
[----:B------:R-:W-:-:S02]  /*2a70*/  IMAD.MOV.U32 R18, RZ, RZ, R16 ;  /* 0x000000ffff127224 */ /* 0x000fc400078e0010 */
[----:B------:R-:W-:Y:S01]  /*2a80*/  IMAD.MOV.U32 R25, RZ, RZ, R17 ;  /* 0x000000ffff197224 */ /* 0x000fe200078e0011 */
[----:B------:R-:W1:Y:S04]  /*2a90*/  SHFL.UP PT, R23, R19, 0x1, RZ ;  /* 0x0420000013177989 */ /* 0x000e6800000e00ff */
[----:B------:R-:W2:Y:S01]  /*2aa0*/  SHFL.UP PT, R21, R17, 0x1, RZ ;  /* 0x0420000011157989 */ /* 0x000ea200000e00ff */
[----:B0-----:R-:W-:-:S04]  /*2ab0*/  ISETP.NE.U32.AND P0, PT, R36, R38, PT ;  /* 0x000000262400720c */ /* 0x001fc80003f05070 */
[----:B------:R-:W-:-:S04]  /*2ac0*/  ISETP.NE.AND.EX P0, PT, R37, R39, PT, P0 ;  /* 0x000000272500720c */ /* 0x000fc80003f05300 */
[----:B------:R-:W-:Y:S01]  /*2ad0*/  SEL R5, RZ, 0x1, !P0 ;  /* 0x00000001ff057807 */ /* 0x000fe20004000000 */
[----:B-1----:R-:W-:-:S03]  /*2ae0*/  DADD R22, R22, R18 ;  /* 0x0000000016167229 */ /* 0x002fc60000000012 */
[----:B------:R-:W-:Y:S01]  /*2af0*/  IADD3 R3, PT, PT, R5, 0x1, RZ ;  /* 0x0000000105037810 */ /* 0x000fe20007ffe0ff */
[----:B------:R-:W-:Y:S01]  /*2b00*/  @!P1 IMAD.MOV R3, RZ, RZ, R5 ;  /* 0x000000ffff039224 */ /* 0x000fe200078e0205 */
[C---:B------:R-:W-:Y:S01]  /*2b10*/  ISETP.GE.AND P1, PT, R6.reuse, 0x1, PT ;  /* 0x000000010600780c */ /* 0x040fe20003f26270 */
[----:B--2---:R-:W-:Y:S02]  /*2b20*/  DADD R20, R20, R24 ;  /* 0x0000000014147229 */ /* 0x004fe40000000018 */
[----:B------:R-:W-:Y:S02]  /*2b30*/  VIADD R7, R3, 0x1 ;  /* 0x0000000103077836 */ /* 0x000fe40000000000 */
[----:B------:R-:W-:Y:S01]  /*2b40*/  @!P2 IMAD.MOV R7, RZ, RZ, R3 ;  /* 0x000000ffff07a224 */ /* 0x000fe200078e0203 */
[----:B------:R-:W-:-:S04]  /*2b50*/  ISETP.NE.AND P2, PT, R6, 0x1f, PT ;  /* 0x0000001f0600780c */ /* 0x000fc80003f45270 */
[----:B------:R-:W0:Y:S01]  /*2b60*/  SHFL.UP PT, R18, R7, 0x1, RZ ;  /* 0x0420000007127989 */ /* 0x000e2200000e00ff */
[----:B------:R-:W-:-:S04]  /*2b70*/  ISETP.NE.AND P0, PT, R7, RZ, PT ;  /* 0x000000ff0700720c */ /* 0x000fc80003f05270 */
[----:B------:R-:W-:Y:S02]  /*2b80*/  @P1 FSEL R0, R20, R0, !P0 ;  /* 0x0000000014001208 */ /* 0x000fe40004000000 */
[----:B------:R-:W-:Y:S02]  /*2b90*/  @P1 FSEL R17, R21, R17, !P0 ;  /* 0x0000001115111208 */ /* 0x000fe40004000000 */
[----:B------:R-:W-:Y:S01]  /*2ba0*/  @P1 FSEL R16, R22, R16, !P0 ;  /* 0x0000001016101208 */ /* 0x000fe20004000000 */
[----:B------:R-:W-:Y:S01]  /*2bb0*/  SHFL.UP PT, R20, R0, 0x2, RZ ;  /* 0x0440000000147989 */ /* 0x000fe200000e00ff */
[----:B------:R-:W-:Y:S01]  /*2bc0*/  @P1 FSEL R19, R23, R19, !P0 ;  /* 0x0000001317131208 */ /* 0x000fe20004000000 */
[----:B------:R-:W-:Y:S01]  /*2bd0*/  IMAD.MOV.U32 R24, RZ, RZ, R0 ;  /* 0x000000ffff187224 */ /* 0x000fe200078e0000 */
[----:B------:R-:W-:Y:S01]  /*2be0*/  @!P2 LEA R61, R59, UR4, 0x5 ;  /* 0x000000043b3dac11 */ /* 0x000fe2000f8e28ff */
[----:B------:R-:W1:Y:S01]  /*2bf0*/  SHFL.UP PT, R21, R17, 0x2, RZ ;  /* 0x0440000011157989 */ /* 0x000e6200000e00ff */
[----:B------:R-:W-:-:S03]  /*2c00*/  IMAD.MOV.U32 R25, RZ, RZ, R17 ;  /* 0x000000ffff197224 */ /* 0x000fc600078e0011 */
[----:B------:R-:W-:Y:S04]  /*2c10*/  SHFL.UP PT, R22, R16, 0x2, RZ ;  /* 0x0440000010167989 */ /* 0x000fe800000e00ff */
[----:B------:R-:W2:Y:S01]  /*2c20*/  SHFL.UP PT, R23, R19, 0x2, RZ ;  /* 0x0440000013177989 */ /* 0x000ea200000e00ff */
[----:B0-----:R-:W-:Y:S02]  /*2c30*/  SEL R18, R18, RZ, P1 ;  /* 0x000000ff12127207 */ /* 0x001fe40000800000 */
[----:B------:R-:W-:-:S03]  /*2c40*/  ISETP.GE.AND P1, PT, R6, 0x2, PT ;  /* 0x000000020600780c */ /* 0x000fc60003f26270 */
[----:B------:R-:W-:Y:S02]  /*2c50*/  IMAD.IADD R26, R18, 0x1, R7 ;  /* 0x00000001121a7824 */ /* 0x000fe400078e0207 */
[----:B------:R-:W-:-:S03]  /*2c60*/  IMAD.MOV.U32 R18, RZ, RZ, R16 ;  /* 0x000000ffff127224 */ /* 0x000fc600078e0010 */
[----:B------:R-:W0:Y:S01]  /*2c70*/  SHFL.UP PT, R7, R26, 0x2, RZ ;  /* 0x044000001a077989 */ /* 0x000e2200000e00ff */
[----:B------:R-:W-:Y:S01]  /*2c80*/  ISETP.NE.AND P0, PT, R26, RZ, PT ;  /* 0x000000ff1a00720c */ /* 0x000fe20003f05270 */
[----:B-1----:R-:W-:Y:S02]  /*2c90*/  DADD R20, R20, R24 ;  /* 0x0000000014147229 */ /* 0x002fe40000000018 */
[----:B--2---:R-:W-:-:S08]  /*2ca0*/  DADD R22, R22, R18 ;  /* 0x0000000016167229 */ /* 0x004fd00000000012 */
[----:B------:R-:W-:Y:S02]  /*2cb0*/  @P1 FSEL R0, R20, R0, !P0 ;  /* 0x0000000014001208 */ /* 0x000fe40004000000 */
[----:B------:R-:W-:-:S03]  /*2cc0*/  @P1 FSEL R17, R21, R17, !P0 ;  /* 0x0000001115111208 */ /* 0x000fc60004000000 */
[----:B------:R-:W-:Y:S01]  /*2cd0*/  SHFL.UP PT, R20, R0, 0x4, RZ ;  /* 0x0480000000147989 */ /* 0x000fe200000e00ff */
[----:B------:R-:W-:Y:S01]  /*2ce0*/  IMAD.MOV.U32 R24, RZ, RZ, R0 ;  /* 0x000000ffff187224 */ /* 0x000fe200078e0000 */
[----:B------:R-:W-:Y:S02]  /*2cf0*/  @P1 FSEL R16, R22, R16, !P0 ;  /* 0x0000001016101208 */ /* 0x000fe40004000000 */
[----:B------:R-:W1:Y:S01]  /*2d00*/  SHFL.UP PT, R21, R17, 0x4, RZ ;  /* 0x0480000011157989 */ /* 0x000e6200000e00ff */
[----:B------:R-:W-:Y:S01]  /*2d10*/  @P1 FSEL R19, R23, R19, !P0 ;  /* 0x0000001317131208 */ /* 0x000fe20004000000 */
[----:B------:R-:W-:Y:S01]  /*2d20*/  IMAD.MOV.U32 R25, RZ, RZ, R17 ;  /* 0x000000ffff197224 */ /* 0x000fe200078e0011 */
[----:B0-----:R-:W-:Y:S01]  /*2d30*/  SEL R7, R7, RZ, P1 ;  /* 0x000000ff07077207 */ /* 0x001fe20000800000 */
[----:B------:R-:W-:Y:S01]  /*2d40*/  SHFL.UP PT, R22, R16, 0x4, RZ ;  /* 0x0480000010167989 */ /* 0x000fe200000e00ff */
[----:B------:R-:W-:Y:S01]  /*2d50*/  IMAD.MOV.U32 R18, RZ, RZ, R16 ;  /* 0x000000ffff127224 */ /* 0x000fe200078e0010 */
[----:B------:R-:W-:-:S02]  /*2d60*/  ISETP.GE.AND P1, PT, R6, 0x4, PT ;  /* 0x000000040600780c */ /* 0x000fc40003f26270 */
        /* <DEDUP_REMOVED lines=9> */
[----:B------:R-:W-:Y:S01]  /*2e00*/  SHFL.UP PT, R20, R0, 0x8, RZ ;  /* 0x0500000000147989 */ /* 0x000fe200000e00ff */
[----:B------:R-:W-:Y:S01]  /*2e10*/  IMAD.MOV.U32 R24, RZ, RZ, R0 ;  /* 0x000000ffff187224 */ /* 0x000fe200078e0000 */
[----:B------:R-:W-:Y:S02]  /*2e20*/  @P1 FSEL R16, R22, R16, !P0 ;  /* 0x0000001016101208 */ /* 0x000fe40004000000 */
[----:B------:R-:W0:Y:S01]  /*2e30*/  SHFL.UP PT, R21, R17, 0x8, RZ ;  /* 0x0500000011157989 */ /* 0x000e2200000e00ff */
[----:B------:R-:W-:Y:S01]  /*2e40*/  @P1 FSEL R19, R23, R19, !P0 ;  /* 0x0000001317131208 */ /* 0x000fe20004000000 */
[----:B------:R-:W-:Y:S01]  /*2e50*/  IMAD.IADD R26, R7, 0x1, R26 ;  /* 0x00000001071a7824 */ /* 0x000fe200078e021a */
[----:B------:R-:W-:Y:S01]  /*2e60*/  ISETP.GE.AND P1, PT, R6, 0x8, PT ;  /* 0x000000080600780c */ /* 0x000fe20003f26270 */
[----:B------:R-:W-:Y:S01]  /*2e70*/  SHFL.UP PT, R22, R16, 0x8, RZ ;  /* 0x0500000010167989 */ /* 0x000fe200000e00ff */
[----:B------:R-:W-:-:S02]  /*2e80*/  IMAD.MOV.U32 R25, RZ, RZ, R17 ;  /* 0x000000ffff197224 */ /* 0x000fc400078e0011 */
[----:B------:R-:W-:Y:S01]  /*2e90*/  IMAD.MOV.U32 R18, RZ, RZ, R16 ;  /* 0x000000ffff127224 */ /* 0x000fe200078e0010 */
[----:B------:R-:W1:Y:S01]  /*2ea0*/  SHFL.UP PT, R23, R19, 0x8, RZ ;  /* 0x0500000013177989 */ /* 0x000e6200000e00ff */
[----:B------:R-:W-:-:S03]  /*2eb0*/  ISETP.NE.AND P0, PT, R26, RZ, PT ;  /* 0x000000ff1a00720c */ /* 0x000fc60003f05270 */
[----:B------:R-:W2:Y:S01]  /*2ec0*/  SHFL.UP PT, R7, R26, 0x8, RZ ;  /* 0x050000001a077989 */ /* 0x000ea200000e00ff */
[----:B0-----:R-:W-:Y:S02]  /*2ed0*/  DADD R20, R20, R24 ;  /* 0x0000000014147229 */ /* 0x001fe40000000018 */
[----:B-1----:R-:W-:-:S08]  /*2ee0*/  DADD R22, R22, R18 ;  /* 0x0000000016167229 */ /* 0x002fd00000000012 */
[----:B------:R-:W-:Y:S02]  /*2ef0*/  @P1 FSEL R0, R20, R0, !P0 ;  /* 0x0000000014001208 */ /* 0x000fe40004000000 */
[----:B--2---:R-:W-:Y:S02]  /*2f00*/  SEL R7, R7, RZ, P1 ;  /* 0x000000ff07077207 */ /* 0x004fe40000800000 */
[----:B------:R-:W-:Y:S01]  /*2f10*/  @P1 FSEL R17, R21, R17, !P0 ;  /* 0x0000001115111208 */ /* 0x000fe20004000000 */
[----:B------:R-:W-:Y:S01]  /*2f20*/  SHFL.UP PT, R20, R0, 0x10, RZ ;  /* 0x0600000000147989 */ /* 0x000fe200000e00ff */
[----:B------:R-:W-:Y:S01]  /*2f30*/  IMAD.MOV.U32 R24, RZ, RZ, R0 ;  /* 0x000000ffff187224 */ /* 0x000fe200078e0000 */
[----:B------:R-:W-:Y:S01]  /*2f40*/  @P1 FSEL R16, R22, R16, !P0 ;  /* 0x0000001016101208 */ /* 0x000fe20004000000 */
[----:B------:R-:W-:Y:S01]  /*2f50*/  IMAD.IADD R7, R26, 0x1, R7 ;  /* 0x000000011a077824 */ /* 0x000fe200078e0207 */
[----:B------:R-:W-:Y:S01]  /*2f60*/  @P1 FSEL R19, R23, R19, !P0 ;  /* 0x0000001317131208 */ /* 0x000fe20004000000 */
[----:B------:R-:W0:Y:S01]  /*2f70*/  SHFL.UP PT, R21, R17, 0x10, RZ ;  /* 0x0600000011157989 */ /* 0x000e2200000e00ff */
[----:B------:R-:W-:Y:S01]  /*2f80*/  MOV R25, R17 ;  /* 0x0000001100197202 */ /* 0x000fe20000000f00 */
[----:B------:R-:W-:Y:S01]  /*2f90*/  IMAD.MOV.U32 R18, RZ, RZ, R16 ;  /* 0x000000ffff127224 */ /* 0x000fe200078e0010 */
[----:B------:R-:W-:Y:S01]  /*2fa0*/  ISETP.GE.AND P1, PT, R6, 0x10, PT ;  /* 0x000000100600780c */ /* 0x000fe20003f26270 */
[----:B------:R-:W-:Y:S01]  /*2fb0*/  SHFL.UP PT, R22, R16, 0x10, RZ ;  /* 0x0600000010167989 */ /* 0x000fe200000e00ff */
[----:B------:R-:W-:-:S03]  /*2fc0*/  ISETP.NE.AND P0, PT, R7, RZ, PT ;  /* 0x000000ff0700720c */ /* 0x000fc60003f05270 */
[----:B------:R-:W1:Y:S04]  /*2fd0*/  SHFL.UP PT, R23, R19, 0x10, RZ ;  /* 0x0600000013177989 */ /* 0x000e6800000e00ff */
[----:B------:R-:W2:Y:S01]  /*2fe0*/  SHFL.UP PT, R26, R7, 0x10, RZ ;  /* 0x06000000071a7989 */ /* 0x000ea200000e00ff */
[----:B0-----:R-:W-:Y:S02]  /*2ff0*/  DADD R20, R20, R24 ;  /* 0x0000000014147229 */ /* 0x001fe40000000018 */
[----:B-1----:R-:W-:-:S08]  /*3000*/  DADD R22, R22, R18 ;  /* 0x0000000016167229 */ /* 0x002fd00000000012 */
[----:B------:R-:W-:Y:S02]  /*3010*/  FSEL R53, R20, R0, !P0 ;  /* 0x0000000014357208 */ /* 0x000fe40004000000 */
[----:B--2---:R-:W-:Y:S02]  /*3020*/  SEL R26, R26, RZ, P1 ;  /* 0x000000ff1a1a7207 */ /* 0x004fe40000800000 */
[----:B------:R-:W-:Y:S01]  /*3030*/  FSEL R18, R21, R17, !P0 ;  /* 0x0000001115127208 */ /* 0x000fe20004000000 */
[----:B------:R-:W-:Y:S02]  /*3040*/  @!P2 IMAD.MOV.U32 R48, RZ, RZ, R53 ;  /* 0x000000ffff30a224 */ /* 0x000fe400078e0035 */
[----:B------:R-:W-:Y:S01]  /*3050*/  IMAD.IADD R44, R7, 0x1, R26 ;  /* 0x00000001072c7824 */ /* 0x000fe200078e021a */
[----:B------:R-:W-:Y:S01]  /*3060*/  FSEL R7, R22, R16, !P0 ;  /* 0x0000001016077208 */ /* 0x000fe20004000000 */
[----:B------:R-:W-:Y:S01]  /*3070*/  @!P2 IMAD.MOV.U32 R49, RZ, RZ, R18 ;  /* 0x000000ffff31a224 */ /* 0x000fe200078e0012 */
[----:B------:R-:W-:-:S02]  /*3080*/  FSEL R52, R23, R19, !P0 ;  /* 0x0000001317347208 */ /* 0x000fc40004000000 */
[----:B------:R0:W-:Y:S01]  /*3090*/  @!P2 STS.128 [R61], R44 ;  /* 0x0000002c3d00a388 */ /* 0x0001e20000000c00 */
[----:B------:R-:W-:Y:S01]  /*30a0*/  @!P2 IMAD.MOV.U32 R50, RZ, RZ, R7 ;  /* 0x000000ffff32a224 */ /* 0x000fe200078e0007 */
[----:B------:R-:W-:Y:S01]  /*30b0*/  FSEL R7, R16, R7, !P1 ;  /* 0x0000000710077208 */ /* 0x000fe20004800000 */
[----:B------:R-:W-:-:S05]  /*30c0*/  @!P2 IMAD.MOV.U32 R51, RZ, RZ, R52 ;  /* 0x000000ffff33a224 */ /* 0x000fca00078e0034 */
[----:B------:R1:W-:Y:S01]  /*30d0*/  @!P2 STS.128 [R61+0x10], R48 ;  /* 0x000010303d00a388 */ /* 0x0003e20000000c00 */
[----:B------:R-:W-:Y:S01]  /*30e0*/  BAR.SYNC.DEFER_BLOCKING 0x0 ;  /* 0x0000000000007b1d */ /* 0x000fe20000010000 */
[----:B------:R-:W-:Y:S02]  /*30f0*/  ISETP.NE.AND P2, PT, R59, 0x5, PT ;  /* 0x000000053b00780c */ /* 0x000fe40003f45270 */
[----:B0-----:R-:W-:-:S03]  /*3100*/  FSEL R45, R19, R52, !P1 ;  /* 0x00000034132d7208 */ /* 0x001fc60004800000 */
[----:B------:R-:W-:Y:S01]  /*3110*/  SHFL.UP PT, R7, R7, 0x1, RZ ;  /* 0x0420000007077989 */ /* 0x000fe200000e00ff */
[----:B-1----:R-:W-:Y:S02]  /*3120*/  FSEL R50, R17, R18, !P1 ;  /* 0x0000001211327208 */ /* 0x002fe40004800000 */
[----:B------:R-:W-:Y:S02]  /*3130*/  FSEL R51, R0, R53, !P1 ;  /* 0x0000003500337208 */ /* 0x000fe40004800000 */
[----:B------:R-:W-:Y:S01]  /*3140*/  ISETP.NE.AND P1, PT, R59, 0x6, PT ;  /* 0x000000063b00780c */ /* 0x000fe20003f25270 */
[----:B------:R-:W-:Y:S04]  /*3150*/  SHFL.UP PT, R0, R44, 0x1, RZ ;  /* 0x042000002c007989 */ /* 0x000fe800000e00ff */
[----:B------:R-:W-:Y:S04]  /*3160*/  LDS.128 R20, [UR4+0x10] ;  /* 0x00001004ff147984 */ /* 0x000fe80008000c00 */
[----:B------:R-:W0:Y:S04]  /*3170*/  LDS.128 R32, [UR4+0x30] ;  /* 0x00003004ff207984 */ /* 0x000e280008000c00 */
[----:B------:R-:W1:Y:S04]  /*3180*/  LDS R62, [UR4+0x20] ;  /* 0x00002004ff3e7984 */ /* 0x000e680008000800 */
[----:B------:R-:W2:Y:S04]  /*3190*/  LDS.128 R24, [UR4+0x50] ;  /* 0x00005004ff187984 */ /* 0x000ea80008000c00 */
[----:B------:R-:W3:Y:S04]  /*31a0*/  LDS R55, [UR4+0x40] ;  /* 0x00004004ff377984 */ /* 0x000ee80008000800 */
[----:B------:R-:W-:Y:S04]  /*31b0*/  LDS.128 R28, [UR4+0x70] ;  /* 0x00007004ff1c7984 */ /* 0x000fe80008000c00 */
[----:B------:R-:W-:Y:S04]  /*31c0*/  LDS R54, [UR4+0x60] ;  /* 0x00006004ff367984 */ /* 0x000fe80008000800 */
[----:B------:R-:W4:Y:S04]  /*31d0*/  LDS R57, [UR4] ;  /* 0x00000004ff397984 */ /* 0x000f280008000800 */
[----:B------:R-:W-:Y:S04]  /*31e0*/  LDS.128 R16, [UR4+0x90] ;  /* 0x00009004ff107984 */ /* 0x000fe80008000c00 */
[----:B------:R-:W5:Y:S04]  /*31f0*/  LDS R56, [UR4+0x80] ;  /* 0x00008004ff387984 */ /* 0x000f680008000800 */
[----:B------:R-:W-:Y:S01]  /*3200*/  LDS R58, [UR4+0xa0] ;  /* 0x0000a004ff3a7984 */ /* 0x000fe20008000800 */
[----:B0-----:R-:W-:-:S03]  /*3210*/  DADD R46, R20, R32 ;  /* 0x00000000142e7229 */ /* 0x001fc60000000020 */
[----:B------:R-:W-:Y:S01]  /*3220*/  LDS R44, [UR4+0xc0] ;  /* 0x0000c004ff2c7984 */ /* 0x000fe20008000800 */
[----:B------:R-:W-:Y:S01]  /*3230*/  DADD R48, R22, R34 ;  /* 0x0000000016307229 */ /* 0x000fe20000000022 */
[----:B-1----:R-:W-:-:S05]  /*3240*/  ISETP.NE.AND P0, PT, R62, RZ, PT ;  /* 0x000000ff3e00720c */ /* 0x002fca0003f05270 */
[----:B------:R-:W-:Y:S02]  /*3250*/  FSEL R46, R46, R32, !P0 ;  /* 0x000000202e2e7208 */ /* 0x000fe40004000000 */
[----:B------:R-:W-:Y:S02]  /*3260*/  FSEL R47, R47, R33, !P0 ;  /* 0x000000212f2f7208 */ /* 0x000fe40004000000 */
[----:B------:R-:W-:Y:S02]  /*3270*/  FSEL R48, R48, R34, !P0 ;  /* 0x0000002230307208 */ /* 0x000fe40004000000 */
[----:B------:R-:W-:Y:S02]  /*3280*/  FSEL R49, R49, R35, !P0 ;  /* 0x0000002331317208 */ /* 0x000fe40004000000 */
[----:B--2---:R-:W-:Y:S01]  /*3290*/  DADD R32, R24, R46 ;  /* 0x0000000018207229 */ /* 0x004fe2000000002e */
[----:B---3--:R-:W-:Y:S02]  /*32a0*/  ISETP.NE.AND P6, PT, R55, RZ, PT ;  /* 0x000000ff3700720c */ /* 0x008fe40003fc5270 */
[----:B------:R-:W-:Y:S01]  /*32b0*/  ISETP.NE.AND P0, PT, R59, 0x7, PT ;  /* 0x000000073b00780c */ /* 0x000fe20003f05270 */
[----:B------:R-:W-:Y:S01]  /*32c0*/  DADD R52, R26, R48 ;  /* 0x000000001a347229 */ /* 0x000fe20000000030 */
[----:B------:R-:W-:Y:S01]  /*32d0*/  FSEL R59, R46, R20, !P5 ;  /* 0x000000142e3b7208 */ /* 0x000fe20006800000 */
[----:B----4-:R-:W-:Y:S01]  /*32e0*/  IMAD.IADD R62, R57, 0x1, R62 ;  /* 0x00000001393e7824 */ /* 0x010fe200078e023e */
[----:B------:R-:W-:-:S02]  /*32f0*/  FSEL R67, R47, R21, !P5 ;  /* 0x000000152f437208 */ /* 0x000fc40006800000 */
[----:B------:R-:W-:Y:S01]  /*3300*/  FSEL R63, R48, R22, !P5 ;  /* 0x00000016303f7208 */ /* 0x000fe20006800000 */
[----:B------:R-:W-:Y:S01]  /*3310*/  IMAD.IADD R55, R62, 0x1, R55 ;  /* 0x000000013e377824 */ /* 0x000fe200078e0237 */
[----:B------:R-:W-:Y:S02]  /*3320*/  FSEL R24, R32, R24, !P6 ;  /* 0x0000001820187208 */ /* 0x000fe40007000000 */
[----:B------:R-:W-:Y:S02]  /*3330*/  FSEL R25, R33, R25, !P6 ;  /* 0x0000001921197208 */ /* 0x000fe40007000000 */
[----:B------:R-:W0:Y:S01]  /*3340*/  LDS.128 R32, [UR4+0xb0] ;  /* 0x0000b004ff207984 */ /* 0x000e220008000c00 */
[----:B------:R-:W-:Y:S02]  /*3350*/  FSEL R26, R52, R26, !P6 ;  /* 0x0000001a341a7208 */ /* 0x000fe40007000000 */
[----:B------:R-:W-:Y:S01]  /*3360*/  FSEL R27, R53, R27, !P6 ;  /* 0x0000001b351b7208 */ /* 0x000fe20007000000 */
[----:B------:R-:W-:Y:S01]  /*3370*/  DADD R60, R28, R24 ;  /* 0x000000001c3c7229 */ /* 0x000fe20000000018 */
[----:B------:R-:W-:Y:S01]  /*3380*/  ISETP.NE.AND P6, PT, R54, RZ, PT ;  /* 0x000000ff3600720c */ /* 0x000fe20003fc5270 */
[----:B------:R-:W-:Y:S01]  /*3390*/  IMAD.IADD R54, R55, 0x1, R54 ;  /* 0x0000000137367824 */ /* 0x000fe200078e0236 */
[----:B------:R-:W-:-:S02]  /*33a0*/  FSEL R65, R49, R23, !P5 ;  /* 0x0000001731417208 */ /* 0x000fc40006800000 */
[----:B------:R-:W-:Y:S01]  /*33b0*/  DADD R52, R30, R26 ;  /* 0x000000001e347229 */ /* 0x000fe2000000001a */
[----:B------:R-:W1:Y:S01]  /*33c0*/  LDS.128 R20, [UR4+0xd0] ;  /* 0x0000d004ff147984 */ /* 0x000e620008000c00 */
[----:B------:R-:W-:Y:S02]  /*33d0*/  SEL R57, R62, R57, !P5 ;  /* 0x000000393e397207 */ /* 0x000fe40006800000 */
[----:B-----5:R-:W-:Y:S02]  /*33e0*/  ISETP.NE.AND P5, PT, R56, RZ, PT ;  /* 0x000000ff3800720c */ /* 0x020fe40003fa5270 */
[----:B------:R-:W-:Y:S02]  /*33f0*/  FSEL R28, R60, R28, !P6 ;  /* 0x0000001c3c1c7208 */ /* 0x000fe40007000000 */
[----:B------:R-:W-:Y:S02]  /*3400*/  FSEL R29, R61, R29, !P6 ;  /* 0x0000001d3d1d7208 */ /* 0x000fe40007000000 */
[----:B------:R-:W-:-:S02]  /*3410*/  FSEL R30, R52, R30, !P6 ;  /* 0x0000001e341e7208 */ /* 0x000fc40007000000 */
[----:B------:R-:W-:Y:S02]  /*3420*/  FSEL R31, R53, R31, !P6 ;  /* 0x0000001f351f7208 */ /* 0x000fe40007000000 */
[----:B------:R-:W-:Y:S01]  /*3430*/  DADD R48, R16, R28 ;  /* 0x0000000010307229 */ /* 0x000fe2000000001c */
[----:B------:R-:W-:Y:S02]  /*3440*/  FSEL R53, R26, R63, !P4 ;  /* 0x0000003f1a357208 */ /* 0x000fe40006000000 */
[----:B------:R-:W-:Y:S01]  /*3450*/  FSEL R59, R24, R59, !P4 ;  /* 0x0000003b183b7208 */ /* 0x000fe20006000000 */
[----:B------:R-:W-:Y:S01]  /*3460*/  DADD R46, R18, R30 ;  /* 0x00000000122e7229 */ /* 0x000fe2000000001e */
[----:B------:R-:W-:Y:S02]  /*3470*/  FSEL R61, R25, R67, !P4 ;  /* 0x00000043193d7208 */ /* 0x000fe40006000000 */
[----:B------:R-:W-:Y:S02]  /*3480*/  FSEL R63, R27, R65, !P4 ;  /* 0x000000411b3f7208 */ /* 0x000fe40006000000 */
[----:B------:R-:W-:-:S02]  /*3490*/  FSEL R59, R28, R59, !P3 ;  /* 0x0000003b1c3b7208 */ /* 0x000fc40005800000 */
[----:B------:R-:W-:Y:S01]  /*34a0*/  FSEL R24, R48, R16, !P5 ;  /* 0x0000001030187208 */ /* 0x000fe20006800000 */
[----:B------:R-:W-:Y:S01]  /*34b0*/  LDS R28, [UR4+0xe0] ;  /* 0x0000e004ff1c7984 */ /* 0x000fe20008000800 */
[----:B------:R-:W-:Y:S02]  /*34c0*/  FSEL R25, R49, R17, !P5 ;  /* 0x0000001131197208 */ /* 0x000fe40006800000 */
[----:B------:R-:W-:Y:S02]  /*34d0*/  FSEL R26, R46, R18, !P5 ;  /* 0x000000122e1a7208 */ /* 0x000fe40006800000 */
[----:B------:R-:W-:Y:S02]  /*34e0*/  FSEL R27, R47, R19, !P5 ;  /* 0x000000132f1b7208 */ /* 0x000fe40006800000 */
[----:B------:R-:W2:Y:S01]  /*34f0*/  LDS.128 R16, [UR4+0xf0] ;  /* 0x0000f004ff107984 */ /* 0x000ea20008000c00 */
[----:B0-----:R-:W-:Y:S01]  /*3500*/  DADD R48, R32, R24 ;  /* 0x0000000020307229 */ /* 0x001fe20000000018 */
[----:B------:R-:W-:-:S02]  /*3510*/  SEL R57, R55, R57, !P4 ;  /* 0x0000003937397207 */ /* 0x000fc40006000000 */
[----:B------:R-:W-:Y:S01]  /*3520*/  DADD R46, R34, R26 ;  /* 0x00000000222e7229 */ /* 0x000fe2000000001a */
[----:B------:R-:W-:Y:S02]  /*3530*/  ISETP.NE.AND P4, PT, R58, RZ, PT ;  /* 0x000000ff3a00720c */ /* 0x000fe40003f85270 */
[----:B------:R-:W-:Y:S02]  /*3540*/  FSEL R61, R29, R61, !P3 ;  /* 0x0000003d1d3d7208 */ /* 0x000fe40005800000 */
[----:B------:R-:W-:Y:S02]  /*3550*/  FSEL R55, R31, R63, !P3 ;  /* 0x0000003f1f377208 */ /* 0x000fe40005800000 */
[----:B------:R-:W-:Y:S02]  /*3560*/  FSEL R31, R49, R33, !P4 ;  /* 0x00000021311f7208 */ /* 0x000fe40006000000 */
[----:B------:R-:W-:Y:S02]  /*3570*/  FSEL R53, R30, R53, !P3 ;  /* 0x000000351e357208 */ /* 0x000fe40005800000 */
[----:B------:R-:W-:-:S02]  /*3580*/  FSEL R29, R24, R59, !P2 ;  /* 0x0000003b181d7208 */ /* 0x000fc40005000000 */
[----:B------:R-:W-:Y:S02]  /*3590*/  FSEL R49, R25, R61, !P2 ;  /* 0x0000003d19317208 */ /* 0x000fe40005000000 */
[----:B------:R-:W-:Y:S02]  /*35a0*/  FSEL R30, R48, R32, !P4 ;  /* 0x00000020301e7208 */ /* 0x000fe40006000000 */
[----:B------:R-:W-:Y:S02]  /*35b0*/  FSEL R24, R46, R34, !P4 ;  /* 0x000000222e187208 */ /* 0x000fe40006000000 */
[----:B------:R-:W-:Y:S01]  /*35c0*/  FSEL R25, R47, R35, !P4 ;  /* 0x000000232f197208 */ /* 0x000fe20006000000 */
[----:B------:R-:W-:Y:S01]  /*35d0*/  SHFL.UP PT, R34, R45, 0x1, RZ ;  /* 0x042000002d227989 */ /* 0x000fe200000e00ff */
[C---:B------:R-:W-:Y:S01]  /*35e0*/  SEL R57, R54.reuse, R57, !P3 ;  /* 0x0000003936397207 */ /* 0x040fe20005800000 */
[----:B------:R-:W-:Y:S01]  /*35f0*/  IMAD.IADD R54, R54, 0x1, R56 ;  /* 0x0000000136367824 */ /* 0x000fe200078e0238 */
[----:B------:R-:W-:Y:S01]  /*3600*/  FSEL R53, R26, R53, !P2 ;  /* 0x000000351a357208 */ /* 0x000fe20005000000 */
[----:B-1----:R-:W-:Y:S01]  /*3610*/  DADD R32, R20, R30 ;  /* 0x0000000014207229 */ /* 0x002fe2000000001e */
[----:B------:R-:W-:Y:S01]  /*3620*/  FSEL R35, R27, R55, !P2 ;  /* 0x000000371b237208 */ /* 0x000fe20005000000 */
[----:B------:R-:W-:Y:S01]  /*3630*/  DADD R26, R22, R24 ;  /* 0x00000000161a7229 */ /* 0x000fe20000000018 */
[C---:B------:R-:W-:Y:S01]  /*3640*/  SEL R57, R54.reuse, R57, !P2 ;  /* 0x0000003936397207 */ /* 0x040fe20005000000 */
[----:B------:R-:W-:Y:S01]  /*3650*/  IMAD.IADD R54, R54, 0x1, R58 ;  /* 0x0000000136367824 */ /* 0x000fe200078e023a */
[----:B------:R-:W-:-:S02]  /*3660*/  ISETP.NE.AND P2, PT, R44, RZ, PT ;  /* 0x000000ff2c00720c */ /* 0x000fc40003f45270 */
[----:B------:R-:W-:Y:S02]  /*3670*/  FSEL R47, R30, R29, !P1 ;  /* 0x0000001d1e2f7208 */ /* 0x000fe40004800000 */
[----:B------:R-:W0:Y:S01]  /*3680*/  SHFL.UP PT, R29, R51, 0x1, RZ ;  /* 0x04200000331d7989 */ /* 0x000e2200000e00ff */
[----:B------:R-:W-:Y:S01]  /*3690*/  FSEL R20, R32, R20, !P2 ;  /* 0x0000001420147208 */ /* 0x000fe20005000000 */
[----:B------:R-:W-:Y:S01]  /*36a0*/  IMAD.IADD R32, R54, 0x1, R44 ;  /* 0x0000000136207824 */ /* 0x000fe200078e022c */
[----:B------:R-:W-:Y:S01]  /*36b0*/  FSEL R21, R33, R21, !P2 ;  /* 0x0000001521157208 */ /* 0x000fe20005000000 */
[----:B------:R-:W1:Y:S01]  /*36c0*/  SHFL.UP PT, R30, R50, 0x1, RZ ;  /* 0x04200000321e7989 */ /* 0x000e6200000e00ff */
[----:B------:R-:W-:Y:S02]  /*36d0*/  FSEL R22, R26, R22, !P2 ;  /* 0x000000161a167208 */ /* 0x000fe40005000000 */
[----:B------:R-:W-:Y:S02]  /*36e0*/  FSEL R23, R27, R23, !P2 ;  /* 0x000000171b177208 */ /* 0x000fe40005000000 */
[----:B------:R-:W-:-:S02]  /*36f0*/  FSEL R49, R31, R49, !P1 ;  /* 0x000000311f317208 */ /* 0x000fc40004800000 */
[----:B------:R-:W-:Y:S02]  /*3700*/  FSEL R31, R24, R53, !P1 ;  /* 0x00000035181f7208 */ /* 0x000fe40004800000 */
[----:B------:R-:W-:Y:S01]  /*3710*/  FSEL R35, R25, R35, !P1 ;  /* 0x0000002319237208 */ /* 0x000fe20004800000 */
[----:B--2---:R-:W-:Y:S01]  /*3720*/  DADD R24, R16, R20 ;  /* 0x0000000010187229 */ /* 0x004fe20000000014 */
[----:B------:R-:W-:Y:S01]  /*3730*/  ISETP.GE.U32.AND P2, PT, R4, 0x20, PT ;  /* 0x000000200400780c */ /* 0x000fe20003f46070 */
[----:B------:R-:W-:Y:S01]  /*3740*/  DADD R26, R18, R22 ;  /* 0x00000000121a7229 */ /* 0x000fe20000000016 */
[----:B------:R-:W-:Y:S02]  /*3750*/  SEL R57, R54, R57, !P1 ;  /* 0x0000003936397207 */ /* 0x000fe40004800000 */
[----:B------:R-:W-:Y:S02]  /*3760*/  ISETP.NE.AND P1, PT, R28, RZ, PT ;  /* 0x000000ff1c00720c */ /* 0x000fe40003f25270 */
[----:B------:R-:W-:-:S02]  /*3770*/  FSEL R46, R21, R49, !P0 ;  /* 0x00000031152e7208 */ /* 0x000fc40004000000 */
[----:B------:R-:W-:Y:S02]  /*3780*/  FSEL R33, R20, R47, !P0 ;  /* 0x0000002f14217208 */ /* 0x000fe40004000000 */
[----:B------:R-:W-:Y:S01]  /*3790*/  FSEL R48, R24, R16, !P1 ;  /* 0x0000001018307208 */ /* 0x000fe20004800000 */
[----:B0-----:R-:W-:Y:S01]  /*37a0*/  IMAD.MOV.U32 R16, RZ, RZ, R29 ;  /* 0x000000ffff107224 */ /* 0x001fe200078e001d */
[----:B------:R-:W-:Y:S01]  /*37b0*/  FSEL R49, R25, R17, !P1 ;  /* 0x0000001119317208 */ /* 0x000fe20004800000 */
[----:B-1----:R-:W-:Y:S01]  /*37c0*/  IMAD.MOV.U32 R17, RZ, RZ, R30 ;  /* 0x000000ffff117224 */ /* 0x002fe200078e001e */
        /* <DEDUP_REMOVED lines=8> */
[C---:B------:R-:W-:Y:S01]  /*3850*/  SEL R57, R32.reuse, R57, !P0 ;  /* 0x0000003920397207 */ /* 0x040fe20004000000 */
[----:B------:R-:W-:Y:S01]  /*3860*/  IMAD.IADD R32, R32, 0x1, R28 ;  /* 0x0000000120207824 */ /* 0x000fe200078e021c */
[----:B------:R-:W-:Y:S01]  /*3870*/  MOV R22, R50 ;  /* 0x0000003200167202 */ /* 0x000fe20000000f00 */
[----:B------:R-:W-:Y:S01]  /*3880*/  IMAD.MOV.U32 R23, RZ, RZ, R51 ;  /* 0x000000ffff177224 */ /* 0x000fe200078e0033 */
[----:B------:R-:W-:Y:S06]  /*3890*/  @!P2 BRA `(.L_x_2716) ;  /* 0x00000000004ca947 */ /* 0x000fec0003800000 */
[----:B------:R-:W-:Y:S01]  /*38a0*/  ISETP.NE.AND P1, PT, R6, RZ, PT ;  /* 0x000000ff0600720c */ /* 0x000fe20003f25270 */
[----:B------:R-:W-:Y:S01]  /*38b0*/  IMAD.MOV.U32 R6, RZ, RZ, R31 ;  /* 0x000000ffff067224 */ /* 0x000fe200078e001f */
[C---:B------:R-:W-:Y:S01]  /*38c0*/  ISETP.NE.AND P0, PT, R0.reuse, RZ, PT ;  /* 0x000000ff0000720c */ /* 0x040fe20003f05270 */
[----:B------:R-:W-:Y:S01]  /*38d0*/  IMAD.MOV.U32 R7, RZ, RZ, R44 ;  /* 0x000000ffff077224 */ /* 0x000fe200078e002c */
[----:B------:R-:W-:-:S05]  /*38e0*/  SEL R0, R0, RZ, P1 ;  /* 0x000000ff00007207 */ /* 0x000fca0000800000 */
[----:B------:R-:W-:Y:S01]  /*38f0*/  DADD R20, R18, R6 ;  /* 0x0000000012147229 */ /* 0x000fe20000000006 */
[----:B------:R-:W-:Y:S02]  /*3900*/  IMAD.IADD R0, R57, 0x1, R0 ;  /* 0x0000000139007824 */ /* 0x000fe400078e0200 */
[----:B------:R-:W-:Y:S02]  /*3910*/  IMAD.MOV.U32 R6, RZ, RZ, R33 ;  /* 0x000000ffff067224 */ /* 0x000fe400078e0021 */
[----:B------:R-:W-:-:S05]  /*3920*/  IMAD.MOV.U32 R7, RZ, RZ, R46 ;  /* 0x000000ffff077224 */ /* 0x000fca00078e002e */
[----:B------:R-:W-:Y:S01]  /*3930*/  @P1 FSEL R31, R20, R18, !P0 ;  /* 0x00000012141f1208 */ /* 0x000fe20004000000 */
[----:B------:R-:W-:Y:S01]  /*3940*/  DADD R6, R16, R6 ;  /* 0x0000000010067229 */ /* 0x000fe20000000006 */
[----:B------:R-:W-:-:S03]  /*3950*/  @P1 FSEL R44, R21, R19, !P0 ;  /* 0x00000013152c1208 */ /* 0x000fc60004000000 */
[----:B------:R-:W-:Y:S02]  /*3960*/  IMAD.MOV.U32 R18, RZ, RZ, R31 ;  /* 0x000000ffff127224 */ /* 0x000fe400078e001f */
[----:B------:R-:W-:-:S04]  /*3970*/  IMAD.MOV.U32 R19, RZ, RZ, R44 ;  /* 0x000000ffff137224 */ /* 0x000fc800078e002c */
[----:B------:R-:W-:Y:S02]  /*3980*/  @P1 FSEL R33, R6, R16, !P0 ;  /* 0x0000001006211208 */ /* 0x000fe40004000000 */
[----:B------:R-:W-:-:S03]  /*3990*/  @P1 FSEL R46, R7, R17, !P0 ;  /* 0x00000011072e1208 */ /* 0x000fc60004000000 */
[----:B------:R-:W-:Y:S02]  /*39a0*/  IMAD.MOV.U32 R16, RZ, RZ, R33 ;  /* 0x000000ffff107224 */ /* 0x000fe400078e0021 */
[----:B------:R-:W-:Y:S01]  /*39b0*/  IMAD.MOV.U32 R17, RZ, RZ, R46 ;  /* 0x000000ffff117224 */ /* 0x000fe200078e002e */
[----:B------:R-:W-:Y:S06]  /*39c0*/  BRA `(.L_x_2717) ;  /* 0x00000020000c7947 */ /* 0x000fec0003800000 */
.L_x_2716:
[----:B------:R-:W-:Y:S01]  /*39d0*/  ISETP.NE.AND P0, PT, R4, RZ, PT ;  /* 0x000000ff0400720c */ /* 0x000fe20003f05270 */
[----:B------:R-:W-:-:S12]  /*39e0*/  BSSY.RECONVERGENT B0, `(.L_x_2718) ;  /* 0x0000014000007945 */ /* 0x000fd80003800200 */
[----:B------:R-:W-:Y:S05]  /*39f0*/  @P0 BRA `(.L_x_2719) ;  /* 0x0000000000480947 */ /* 0x000fea0003800000 */
[----:B------:R-:W0:Y:S01]  /*3a00*/  LDC.64 R28, c[0x0][0x3b0] ;  /* 0x0000ec00ff1c7b82 */ /* 0x000e220000000a00 */
[----:B------:R-:W-:Y:S01]  /*3a10*/  IMAD.MOV.U32 R33, RZ, RZ, RZ ;  /* 0x000000ffff217224 */ /* 0x000fe200078e00ff */
[----:B------:R-:W-:Y:S02]  /*3a20*/  CS2R R34, SRZ ;  /* 0x0000000000227805 */ /* 0x000fe4000001ff00 */
[----:B------:R-:W-:Y:S01]  /*3a30*/  CS2R R26, SRZ ;  /* 0x00000000001a7805 */ /* 0x000fe2000001ff00 */
[----:B------:R-:W-:Y:S01]  /*3a40*/  IMAD.MOV.U32 R24, RZ, RZ, R32 ;  /* 0x000000ffff187224 */ /* 0x000fe200078e0020 */
[----:B------:R1:W-:Y:S01]  /*3a50*/  STS.128 [UR4+0x1a0], R20 ;  /* 0x0001a014ff007988 */ /* 0x0003e20008000c04 */
[----:B------:R-:W-:Y:S01]  /*3a60*/  IMAD.MOV.U32 R25, RZ, RZ, RZ ;  /* 0x000000ffff197224 */ /* 0x000fe200078e00ff */
[----:B------:R-:W2:Y:S01]  /*3a70*/  LDC.64 R30, c[0x0][0x3a8] ;  /* 0x0000ea00ff1e7b82 */ /* 0x000ea20000000a00 */
[----:B------:R-:W-:Y:S01]  /*3a80*/  IMAD.MOV.U32 R7, RZ, RZ, 0x64 ;  /* 0x00000064ff077424 */ /* 0x000fe200078e00ff */
[----:B------:R1:W-:Y:S01]  /*3a90*/  STS.128 [UR4+0x190], R32 ;  /* 0x00019020ff007988 */ /* 0x0003e20008000c04 */
[----:B0-----:R-:W-:-:S05]  /*3aa0*/  IMAD.WIDE.U32 R28, R2, 0x20, R28 ;  /* 0x00000020021c7825 */ /* 0x001fca00078e001c */
[----:B------:R1:W-:Y:S01]  /*3ab0*/  ST.E.128.STRONG.GPU desc[UR10][R28.64+0x400], R24 ;  /* 0x000400181c007985 */ /* 0x0003e2000c10fd0a */
[----:B--2---:R-:W-:-:S03]  /*3ac0*/  IMAD.WIDE.U32 R30, R2, 0x4, R30 ;  /* 0x00000004021e7825 */ /* 0x004fc600078e001e */
[----:B------:R1:W-:Y:S01]  /*3ad0*/  ST.E.128.STRONG.GPU desc[UR10][R28.64+0x410], R20 ;  /* 0x000410141c007985 */ /* 0x0003e2000c10fd0a */
[----:B------:R-:W-:Y:S06]  /*3ae0*/  MEMBAR.ALL.GPU ;  /* 0x0000000000007992 */ /* 0x000fec000000a000 */
[----:B------:R-:W-:-:S00]  /*3af0*/  ERRBAR ;  /* 0x00000000000079ab */ /* 0x000fc00000000000 */
[----:B------:R-:W-:Y:S06]  /*3b00*/  CGAERRBAR ;  /* 0x00000000000075ab */ /* 0x000fec0000000000 */
[----:B------:R1:W-:Y:S02]  /*3b10*/  ST.E.STRONG.GPU desc[UR10][R30.64+0x80], R7 ;  /* 0x000080071e007985 */ /* 0x0003e4000c10f90a */
.L_x_2719:
[----:B------:R-:W-:Y:S05]  /*3b20*/  BSYNC.RECONVERGENT B0 ;  /* 0x0000000000007941 */ /* 0x000fea0003800200 */
.L_x_2718:
[----:B------:R-:W0:Y:S01]  /*3b30*/  LDCU UR5, c[0x0][0x370] ;  /* 0x00006e00ff0577ac */ /* 0x000e220008000800 */
[----:B-1----:R-:W-:-:S05]  /*3b40*/  LOP3.LUT R7, RZ, R4, RZ, 0x33, !PT ;  /* 0x00000004ff077212 */ /* 0x002fca00078e33ff */
[----:B------:R-:W-:Y:S01]  /*3b50*/  IMAD.IADD R7, R7, 0x1, R2 ;  /* 0x0000000107077824 */ /* 0x000fe200078e0202 */
[----:B0-----:R-:W-:-:S09]  /*3b60*/  UISETP.GT.U32.AND UP0, UPT, UR5, 0x1f3, UPT ;  /* 0x000001f30500788c */ /* 0x001fd2000bf04070 */
[----:B------:R-:W-:Y:S05]  /*3b70*/  BRA.U UP0, `(.L_x_2720) ;  /* 0x0000000100087547 */ /* 0x000fea000b800000 */
[----:B------:R0:W-:Y:S06]  /*3b80*/  MEMBAR.SC.CTA ;  /* 0x0000000000007992 */ /* 0x0001ec0000000000 */
[----:B0-----:R-:W-:Y:S05]  /*3b90*/  BRA `(.L_x_2721) ;  /* 0x0000000000087947 */ /* 0x001fea0003800000 */
.L_x_2720:
[----:B------:R-:W-:Y:S05]  /*3ba0*/  NANOSLEEP 0x1c2 ;  /* 0x000001c20000795d */ /* 0x000fea0003800000 */
[----:B------:R-:W-:Y:S01]  /*3bb0*/  NOP ;  /* 0x0000000000007918 */ /* 0x000fe20000000000 */
.L_x_2721:
[----:B------:R-:W0:Y:S02]  /*3bc0*/  LDC.64 R20, c[0x0][0x3a8] ;  /* 0x0000ea00ff147b82 */ /* 0x000e240000000a00 */
[----:B0-----:R-:W-:-:S07]  /*3bd0*/  IMAD.WIDE R20, R7, 0x4, R20 ;  /* 0x0000000407147825 */ /* 0x001fce00078e0214 */
.L_x_2723:
        /* <DEDUP_REMOVED lines=10> */
.L_x_2943:
        /* <DEDUP_REMOVED lines=10> */
[--C-:B--2---:R-:W-:Y:S02]  /*3d20*/  SHF.R.U32.HI R35, RZ, 0x8, R27.reuse ;  /* 0x00000008ff237819 */ /* 0x104fe4000001161b */
[C---:B------:R-:W-:Y:S02]  /*3d30*/  SHF.R.U64 R31, R26.reuse, 0x8, R27 ;  /* 0x000000081a1f7819 */ /* 0x040fe4000000121b */
[----:B------:R-:W-:Y:S02]  /*3d40*/  PRMT R34, R27, 0x3340, R35 ;  /* 0x000033401b227816 */ /* 0x000fe40000000023 */
[----:B------:R-:W-:-:S02]  /*3d50*/  SHF.R.U64 R46, R26, 0x10, R27 ;  /* 0x000000101a2e7819 */ /* 0x000fc4000000121b */
[--C-:B------:R-:W-:Y:S02]  /*3d60*/  SHF.R.U64 R45, R26, 0x18, R27.reuse ;  /* 0x000000181a2d7819 */ /* 0x100fe4000000121b */
[--C-:B------:R-:W-:Y:S02]  /*3d70*/  SHF.R.U32.HI R44, RZ, 0x10, R27.reuse ;  /* 0x00000010ff2c7819 */ /* 0x100fe4000001161b */
[----:B------:R-:W-:Y:S02]  /*3d80*/  SHF.R.U32.HI R33, RZ, 0x18, R27 ;  /* 0x00000018ff217819 */ /* 0x000fe4000001161b */
[--C-:B------:R-:W-:Y:S02]  /*3d90*/  SHF.R.U32.HI R52, RZ, 0x10, R25.reuse ;  /* 0x00000010ff347819 */ /* 0x100fe40000011619 */
[--C-:B------:R-:W-:Y:S02]  /*3da0*/  SHF.R.U32.HI R35, RZ, 0x18, R25.reuse ;  /* 0x00000018ff237819 */ /* 0x100fe40000011619 */
[----:B0-----:R-:W-:-:S02]  /*3db0*/  SHF.R.U32.HI R29, RZ, 0x8, R25 ;  /* 0x00000008ff1d7819 */ /* 0x001fc40000011619 */
[----:B------:R-:W-:Y:S02]  /*3dc0*/  PRMT R31, R26, 0x3340, R31 ;  /* 0x000033401a1f7816 */ /* 0x000fe4000000001f */
[----:B------:R-:W-:Y:S02]  /*3dd0*/  PRMT R26, R46, 0x3340, R45 ;  /* 0x000033402e1a7816 */ /* 0x000fe4000000002d */
[----:B------:R-:W-:Y:S02]  /*3de0*/  PRMT R27, R44, 0x3340, R33 ;  /* 0x000033402c1b7816 */ /* 0x000fe40000000021 */
[----:B------:R-:W-:Y:S02]  /*3df0*/  PRMT R28, R52, 0x3340, R35 ;  /* 0x00003340341c7816 */ /* 0x000fe40000000023 */
[----:B------:R-:W-:Y:S02]  /*3e00*/  PRMT R25, R25, 0x3340, R29 ;  /* 0x0000334019197816 */ /* 0x000fe4000000001d */
[----:B------:R-:W-:-:S02]  /*3e10*/  PRMT R26, R31, 0x5410, R26 ;  /* 0x000054101f1a7816 */ /* 0x000fc4000000001a */
[----:B------:R-:W-:Y:S02]  /*3e20*/  PRMT R27, R34, 0x5410, R27 ;  /* 0x00005410221b7816 */ /* 0x000fe4000000001b */
[----:B------:R-:W-:Y:S01]  /*3e30*/  PRMT R25, R25, 0x5410, R28 ;  /* 0x0000541019197816 */ /* 0x000fe2000000001c */
[----:B------:R-:W-:Y:S06]  /*3e40*/  BRA `(.L_x_2726) ;  /* 0x0000000000587947 */ /* 0x000fec0003800000 */
.L_x_2725:
        /* <DEDUP_REMOVED lines=21> */
[----:B------:R-:W-:-:S07]  /*3fa0*/  PRMT R25, R25, 0x5410, R28 ;  /* 0x0000541019197816 */ /* 0x000fce000000001c */
.L_x_2726:
[----:B------:R-:W-:Y:S05]  /*3fb0*/  BSYNC.RECONVERGENT B0 ;  /* 0x0000000000007941 */ /* 0x000fea0003800200 */
.L_x_2724:
        /* <DEDUP_REMOVED lines=9> */
.L_x_2947:
[----:B------:R-:W-:-:S03]  /*4050*/  UMOV UR5, 0xffffffff ;  /* 0xffffffff00057882 */ /* 0x000fc60000000000 */
[----:B------:R-:W-:Y:S05]  /*4060*/  BRA.DIV UR5, `(.L_x_2728) ;  /* 0x0000009a059c7947 */ /* 0x000fea000b800000 */
.L_x_2950:
[----:B------:R-:W-:-:S03]  /*4070*/  UMOV UR5, 0xffffffff ;  /* 0xffffffff00057882 */ /* 0x000fc60000000000 */
[----:B------:R-:W-:Y:S05]  /*4080*/  BRA.DIV UR5, `(.L_x_2729) ;  /* 0x0000009a05b87947 */ /* 0x000fea000b800000 */
.L_x_2953:
[----:B------:R-:W-:-:S03]  /*4090*/  UMOV UR5, 0xffffffff ;  /* 0xffffffff00057882 */ /* 0x000fc60000000000 */
[----:B------:R-:W-:Y:S05]  /*40a0*/  BRA.DIV UR5, `(.L_x_2730) ;  /* 0x0000009a05d47947 */ /* 0x000fea000b800000 */
.L_x_2956:
[----:B------:R-:W-:-:S03]  /*40b0*/  UMOV UR5, 0xffffffff ;  /* 0xffffffff00057882 */ /* 0x000fc60000000000 */
[----:B------:R-:W-:Y:S05]  /*40c0*/  BRA.DIV UR5, `(.L_x_2731) ;  /* 0x0000009a05f07947 */ /* 0x000fea000b800000 */
[----:B-----5:R2:W3:Y:S04]  /*40d0*/  SHFL.DOWN PT, R28, R20, 0x1, R61 ;  /* 0x08200000141c7989 */ /* 0x0204e800000e003d */
[----:B------:R2:W4:Y:S04]  /*40e0*/  SHFL.DOWN PT, R29, R21, 0x1, R61 ;  /* 0x08200000151d7989 */ /* 0x00052800000e003d */
[----:B------:R2:W0:Y:S04]  /*40f0*/  SHFL.DOWN PT, R34, R22, 0x1, R61 ;  /* 0x0820000016227989 */ /* 0x00042800000e003d */
[----:B------:R2:W0:Y:S02]  /*4100*/  SHFL.DOWN PT, R64, R23, 0x1, R61 ;  /* 0x0820000017407989 */ /* 0x00042400000e003d */
.L_x_2962:
[----:B------:R-:W-:Y:S01]  /*4110*/  ISETP.GE.AND P0, PT, R6, R61, PT ;  /* 0x0000003d0600720c */ /* 0x000fe20003f06270 */
[----:B------:R-:W-:-:S12]  /*4120*/  BSSY.RECONVERGENT B0, `(.L_x_2732) ;  /* 0x0000008000007945 */ /* 0x000fd80003800200 */
[----:B------:R-:W-:Y:S05]  /*4130*/  @P0 BRA `(.L_x_2733) ;  /* 0x0000000000180947 */ /* 0x000fea0003800000 */
[C---:B------:R-:W-:Y:S01]  /*4140*/  ISETP.NE.AND P0, PT, R24.reuse, RZ, PT ;  /* 0x000000ff1800720c */ /* 0x040fe20003f05270 */
[----:B01----:R-:W-:-:S12]  /*4150*/  IMAD.IADD R24, R24, 0x1, R31 ;  /* 0x0000000118187824 */ /* 0x003fd800078e021f */
[----:B--234-:R-:W-:Y:S01]  /*4160*/  @!P0 DADD R20, R20, R28 ;  /* 0x0000000014148229 */ /* 0x01cfe2000000001c */
[----:B------:R-:W-:Y:S02]  /*4170*/  @!P0 IMAD.MOV.U32 R28, RZ, RZ, R34 ;  /* 0x000000ffff1c8224 */ /* 0x000fe400078e0022 */
[----:B------:R-:W-:-:S06]  /*4180*/  @!P0 IMAD.MOV.U32 R29, RZ, RZ, R64 ;  /* 0x000000ffff1d8224 */ /* 0x000fcc00078e0040 */
[----:B------:R-:W-:-:S11]  /*4190*/  @!P0 DADD R22, R22, R28 ;  /* 0x0000000016168229 */ /* 0x000fd6000000001c */
.L_x_2733:
[----:B------:R-:W-:Y:S05]  /*41a0*/  BSYNC.RECONVERGENT B0 ;  /* 0x0000000000007941 */ /* 0x000fea0003800200 */
.L_x_2732:
[----:B------:R-:W-:-:S03]  /*41b0*/  UMOV UR5, 0xffffffff ;  /* 0xffffffff00057882 */ /* 0x000fc60000000000 */
[----:B------:R-:W-:Y:S05]  /*41c0*/  BRA.DIV UR5, `(.L_x_2734) ;  /* 0x0000009e05187947 */ /* 0x000fea000b800000 */
[----:B----4-:R4:W0:Y:S02]  /*41d0*/  SHFL.DOWN PT, R29, R24, 0x2, R61 ;  /* 0x08400000181d7989 */ /* 0x01082400000e003d */
.L_x_2965:
[----:B------:R-:W-:-:S03]  /*41e0*/  UMOV UR5, 0xffffffff ;  /* 0xffffffff00057882 */ /* 0x000fc60000000000 */
[----:B------:R-:W-:Y:S05]  /*41f0*/  BRA.DIV UR5, `(.L_x_2735) ;  /* 0x0000009e05347947 */ /* 0x000fea000b800000 */
.L_x_2968:
[----:B------:R-:W-:-:S03]  /*4200*/  UMOV UR5, 0xffffffff ;  /* 0xffffffff00057882 */ /* 0x000fc60000000000 */
[----:B------:R-:W-:Y:S05]  /*4210*/  BRA.DIV UR5, `(.L_x_2736) ;  /* 0x0000009e05507947 */ /* 0x000fea000b800000 */
.L_x_2971:
[----:B------:R-:W-:-:S03]  /*4220*/  UMOV UR5, 0xffffffff ;  /* 0xffffffff00057882 */ /* 0x000fc60000000000 */
[----:B------:R-:W-:Y:S05]  /*4230*/  BRA.DIV UR5, `(.L_x_2737) ;  /* 0x0000009e056c7947 */ /* 0x000fea000b800000 */
.L_x_2974:
[----:B------:R-:W-:-:S03]  /*4240*/  UMOV UR5, 0xffffffff ;  /* 0xffffffff00057882 */ /* 0x000fc60000000000 */
[----:B------:R-:W-:Y:S05]  /*4250*/  BRA.DIV UR5, `(.L_x_2738) ;  /* 0x0000009e05887947 */ /* 0x000fea000b800000 */
[----:B---3--:R3:W2:Y:S04]  /*4260*/  SHFL.DOWN PT, R28, R20, 0x2, R61 ;  /* 0x08400000141c7989 */ /* 0x0086a800000e003d */
[----:B-1----:R3:W1:Y:S04]  /*4270*/  SHFL.DOWN PT, R31, R21, 0x2, R61 ;  /* 0x08400000151f7989 */ /* 0x00266800000e003d */
[----:B------:R3:W1:Y:S04]  /*4280*/  SHFL.DOWN PT, R35, R22, 0x2, R61 ;  /* 0x0840000016237989 */ /* 0x00066800000e003d */
[----:B0-----:R3:W0:Y:S02]  /*4290*/  SHFL.DOWN PT, R64, R23, 0x2, R61 ;  /* 0x0840000017407989 */ /* 0x00162400000e003d */
.L_x_2980:
[----:B------:R-:W-:Y:S01]  /*42a0*/  VIADD R34, R6, 0x2 ;  /* 0x0000000206227836 */ /* 0x000fe20000000000 */
[----:B------:R-:W-:Y:S04]  /*42b0*/  BSSY.RECONVERGENT B0, `(.L_x_2739) ;  /* 0x000000a000007945 */ /* 0x000fe80003800200 */
[----:B------:R-:W-:-:S13]  /*42c0*/  ISETP.GT.AND P0, PT, R34, R61, PT ;  /* 0x0000003d2200720c */ /* 0x000fda0003f04270 */
[----:B------:R-:W-:Y:S05]  /*42d0*/  @P0 BRA `(.L_x_2740) ;  /* 0x00000000001c0947 */ /* 0x000fea0003800000 */
[C---:B------:R-:W-:Y:S02]  /*42e0*/  ISETP.NE.AND P0, PT, R24.reuse, RZ, PT ;  /* 0x000000ff1800720c */ /* 0x040fe40003f05270 */
[----:B----4-:R-:W-:-:S11]  /*42f0*/  IADD3 R24, PT, PT, R24, R29, RZ ;  /* 0x0000001d18187210 */ /* 0x010fd60007ffe0ff */
[----:B-1----:R-:W-:-:S06]  /*4300*/  @!P0 IMAD.MOV.U32 R29, RZ, RZ, R31 ;  /* 0x000000ffff1d8224 */ /* 0x002fcc00078e001f */
[----:B--23--:R-:W-:Y:S01]  /*4310*/  @!P0 DADD R20, R20, R28 ;  /* 0x0000000014148229 */ /* 0x00cfe2000000001c */
[----:B------:R-:W-:Y:S02]  /*4320*/  @!P0 IMAD.MOV.U32 R28, RZ, RZ, R35 ;  /* 0x000000ffff1c8224 */ /* 0x000fe400078e0023 */
[----:B0-----:R-:W-:-:S06]  /*4330*/  @!P0 IMAD.MOV.U32 R29, RZ, RZ, R64 ;  /* 0x000000ffff1d8224 */ /* 0x001fcc00078e0040 */
[----:B------:R-:W-:-:S11]  /*4340*/  @!P0 DADD R22, R22, R28 ;  /* 0x0000000016168229 */ /* 0x000fd6000000001c */
.L_x_2740:
[----:B------:R-:W-:Y:S05]  /*4350*/  BSYNC.RECONVERGENT B0 ;  /* 0x0000000000007941 */ /* 0x000fea0003800200 */
.L_x_2739:
[----:B------:R-:W-:-:S03]  /*4360*/  UMOV UR5, 0xffffffff ;  /* 0xffffffff00057882 */ /* 0x000fc60000000000 */
[----:B------:R-:W-:Y:S05]  /*4370*/  BRA.DIV UR5, `(.L_x_2741) ;  /* 0x0000009e05a87947 */ /* 0x000fea000b800000 */
[----:B------:R0:W0:Y:S02]  /*4380*/  SHFL.DOWN PT, R29, R24, 0x4, R61 ;  /* 0x08800000181d7989 */ /* 0x00002400000e003d */
.L_x_2983:
[----:B------:R-:W-:-:S03]  /*4390*/  UMOV UR5, 0xffffffff ;  /* 0xffffffff00057882 */ /* 0x000fc60000000000 */
[----:B------:R-:W-:Y:S05]  /*43a0*/  BRA.DIV UR5, `(.L_x_2742) ;  /* 0x0000009e05c47947 */ /* 0x000fea000b800000 */
.L_x_2986:
[----:B------:R-:W-:-:S03]  /*43b0*/  UMOV UR5, 0xffffffff ;  /* 0xffffffff00057882 */ /* 0x000fc60000000000 */
[----:B------:R-:W-:Y:S05]  /*43c0*/  BRA.DIV UR5, `(.L_x_2743) ;  /* 0x0000009e05e07947 */ /* 0x000fea000b800000 */
.L_x_2989:
[----:B------:R-:W-:-:S03]  /*43d0*/  UMOV UR5, 0xffffffff ;  /* 0xffffffff00057882 */ /* 0x000fc60000000000 */
[----:B------:R-:W-:Y:S05]  /*43e0*/  BRA.DIV UR5, `(.L_x_2744) ;  /* 0x0000009e05fc7947 */ /* 0x000fea000b800000 */
.L_x_2992:
[----:B------:R-:W-:-:S03]  /*43f0*/  UMOV UR5, 0xffffffff ;  /* 0xffffffff00057882 */ /* 0x000fc60000000000 */
[----:B------:R-:W-:Y:S05]  /*4400*/  BRA.DIV UR5, `(.L_x_2745) ;  /* 0x000000a205187947 */ /* 0x000fea000b800000 */
[----:B--2---:R2:W2:Y:S04]  /*4410*/  SHFL.DOWN PT, R28, R20, 0x4, R61 ;  /* 0x08800000141c7989 */ /* 0x0044a800000e003d */
[----:B-1----:R1:W1:Y:S04]  /*4420*/  SHFL.DOWN PT, R31, R21, 0x4, R61 ;  /* 0x08800000151f7989 */ /* 0x00226800000e003d */
[----:B------:R1:W1:Y:S04]  /*4430*/  SHFL.DOWN PT, R44, R22, 0x4, R61 ;  /* 0x08800000162c7989 */ /* 0x00026800000e003d */
[----:B0-----:R0:W0:Y:S02]  /*4440*/  SHFL.DOWN PT, R64, R23, 0x4, R61 ;  /* 0x0880000017407989 */ /* 0x00102400000e003d */
.L_x_2998:
[----:B------:R-:W-:Y:S01]  /*4450*/  VIADD R35, R6, 0x4 ;  /* 0x0000000406237836 */ /* 0x000fe20000000000 */
[----:B------:R-:W-:Y:S04]  /*4460*/  BSSY.RECONVERGENT B0, `(.L_x_2746) ;  /* 0x000000a000007945 */ /* 0x000fe80003800200 */
[----:B------:R-:W-:-:S13]  /*4470*/  ISETP.GT.AND P0, PT, R35, R61, PT ;  /* 0x0000003d2300720c */ /* 0x000fda0003f04270 */
[----:B------:R-:W-:Y:S05]  /*4480*/  @P0 BRA `(.L_x_2747) ;  /* 0x00000000001c0947 */ /* 0x000fea0003800000 */
[C---:B------:R-:W-:Y:S01]  /*4490*/  ISETP.NE.AND P0, PT, R24.reuse, RZ, PT ;  /* 0x000000ff1800720c */ /* 0x040fe20003f05270 */
[----:B----4-:R-:W-:-:S12]  /*44a0*/  IMAD.IADD R24, R24, 0x1, R29 ;  /* 0x0000000118187824 */ /* 0x010fd800078e021d */
[----:B-1----:R-:W-:-:S06]  /*44b0*/  @!P0 IMAD.MOV.U32 R29, RZ, RZ, R31 ;  /* 0x000000ffff1d8224 */ /* 0x002fcc00078e001f */
[----:B--23--:R-:W-:Y:S01]  /*44c0*/  @!P0 DADD R20, R20, R28 ;  /* 0x0000000014148229 */ /* 0x00cfe2000000001c */
[----:B------:R-:W-:Y:S02]  /*44d0*/  @!P0 IMAD.MOV.U32 R28, RZ, RZ, R44 ;  /* 0x000000ffff1c8224 */ /* 0x000fe400078e002c */
[----:B0-----:R-:W-:-:S06]  /*44e0*/  @!P0 IMAD.MOV.U32 R29, RZ, RZ, R64 ;  /* 0x000000ffff1d8224 */ /* 0x001fcc00078e0040 */
[----:B------:R-:W-:-:S11]  /*44f0*/  @!P0 DADD R22, R22, R28 ;  /* 0x0000000016168229 */ /* 0x000fd6000000001c */
.L_x_2747:
[----:B------:R-:W-:Y:S05]  /*4500*/  BSYNC.RECONVERGENT B0 ;  /* 0x0000000000007941 */ /* 0x000fea0003800200 */
.L_x_2746:
[----:B------:R-:W-:-:S03]  /*4510*/  UMOV UR5, 0xffffffff ;  /* 0xffffffff00057882 */ /* 0x000fc60000000000 */
[----:B------:R-:W-:Y:S05]  /*4520*/  BRA.DIV UR5, `(.L_x_2748) ;  /* 0x000000a205387947 */ /* 0x000fea000b800000 */
[----:B------:R0:W0:Y:S02]  /*4530*/  SHFL.DOWN PT, R29, R24, 0x8, R61 ;  /* 0x09000000181d7989 */ /* 0x00002400000e003d */
.L_x_3001:
[----:B------:R-:W-:-:S03]  /*4540*/  UMOV UR5, 0xffffffff ;  /* 0xffffffff00057882 */ /* 0x000fc60000000000 */
[----:B------:R-:W-:Y:S05]  /*4550*/  BRA.DIV UR5, `(.L_x_2749) ;  /* 0x000000a205547947 */ /* 0x000fea000b800000 */
.L_x_3004:
[----:B------:R-:W-:-:S03]  /*4560*/  UMOV UR5, 0xffffffff ;  /* 0xffffffff00057882 */ /* 0x000fc60000000000 */
[----:B------:R-:W-:Y:S05]  /*4570*/  BRA.DIV UR5, `(.L_x_2750) ;  /* 0x000000a205707947 */ /* 0x000fea000b800000 */
.L_x_3007:
[----:B------:R-:W-:-:S03]  /*4580*/  UMOV UR5, 0xffffffff ;  /* 0xffffffff00057882 */ /* 0x000fc60000000000 */
[----:B------:R-:W-:Y:S05]  /*4590*/  BRA.DIV UR5, `(.L_x_2751) ;  /* 0x000000a2058c7947 */ /* 0x000fea000b800000 */
.L_x_3010:
[----:B------:R-:W-:-:S03]  /*45a0*/  UMOV UR5, 0xffffffff ;  /* 0xffffffff00057882 */ /* 0x000fc60000000000 */
[----:B------:R-:W-:Y:S05]  /*45b0*/  BRA.DIV UR5, `(.L_x_2752) ;  /* 0x000000a205a87947 */ /* 0x000fea000b800000 */
[----:B--2---:R2:W2:Y:S04]  /*45c0*/  SHFL.DOWN PT, R28, R20, 0x8, R61 ;  /* 0x09000000141c7989 */ /* 0x0044a800000e003d */
[----:B-1----:R1:W1:Y:S04]  /*45d0*/  SHFL.DOWN PT, R31, R21, 0x8, R61 ;  /* 0x09000000151f7989 */ /* 0x00226800000e003d */
[----:B------:R1:W1:Y:S04]  /*45e0*/  SHFL.DOWN PT, R44, R22, 0x8, R61 ;  /* 0x09000000162c7989 */ /* 0x00026800000e003d */
[----:B0-----:R0:W0:Y:S02]  /*45f0*/  SHFL.DOWN PT, R64, R23, 0x8, R61 ;  /* 0x0900000017407989 */ /* 0x00102400000e003d */
.L_x_3016:
        /* <DEDUP_REMOVED lines=11> */
.L_x_2754:
[----:B------:R-:W-:Y:S05]  /*46b0*/  BSYNC.RECONVERGENT B0 ;  /* 0x0000000000007941 */ /* 0x000fea0003800200 */
.L_x_2753:
[----:B------:R-:W-:-:S03]  /*46c0*/  UMOV UR5, 0xffffffff ;  /* 0xffffffff00057882 */ /* 0x000fc60000000000 */
[----:B------:R-:W-:Y:S05]  /*46d0*/  BRA.DIV UR5, `(.L_x_2755) ;  /* 0x000000a205c87947 */ /* 0x000fea000b800000 */
[----:B------:R0:W0:Y:S02]  /*46e0*/  SHFL.DOWN PT, R29, R24, 0x10, R61 ;  /* 0x0a000000181d7989 */ /* 0x00002400000e003d */
.L_x_3019:
[----:B------:R-:W-:-:S03]  /*46f0*/  UMOV UR5, 0xffffffff ;  /* 0xffffffff00057882 */ /* 0x000fc60000000000 */
[----:B------:R-:W-:Y:S05]  /*4700*/  BRA.DIV UR5, `(.L_x_2756) ;  /* 0x000000a205e47947 */ /* 0x000fea000b800000 */
.L_x_3022:
[----:B------:R-:W-:-:S03]  /*4710*/  UMOV UR5, 0xffffffff ;  /* 0xffffffff00057882 */ /* 0x000fc60000000000 */
[----:B------:R-:W-:Y:S05]  /*4720*/  BRA.DIV UR5, `(.L_x_2757) ;  /* 0x000000a605007947 */ /* 0x000fea000b800000 */
.L_x_3025:
[----:B------:R-:W-:-:S03]  /*4730*/  UMOV UR5, 0xffffffff ;  /* 0xffffffff00057882 */ /* 0x000fc60000000000 */
[----:B------:R-:W-:Y:S05]  /*4740*/  BRA.DIV UR5, `(.L_x_2758) ;  /* 0x000000a6051c7947 */ /* 0x000fea000b800000 */
.L_x_3028:
[----:B------:R-:W-:-:S03]  /*4750*/  UMOV UR5, 0xffffffff ;  /* 0xffffffff00057882 */ /* 0x000fc60000000000 */
[----:B------:R-:W-:Y:S05]  /*4760*/  BRA.DIV UR5, `(.L_x_2759) ;  /* 0x000000a605387947 */ /* 0x000fea000b800000 */
[----:B--2---:R2:W2:Y:S04]  /*4770*/  SHFL.DOWN PT, R28, R20, 0x10, R61 ;  /* 0x0a000000141c7989 */ /* 0x0044a800000e003d */
[----:B-1----:R1:W1:Y:S04]  /*4780*/  SHFL.DOWN PT, R31, R21, 0x10, R61 ;  /* 0x0a000000151f7989 */ /* 0x00226800000e003d */
[----:B------:R1:W1:Y:S04]  /*4790*/  SHFL.DOWN PT, R44, R22, 0x10, R61 ;  /* 0x0a000000162c7989 */ /* 0x00026800000e003d */
[----:B0-----:R0:W0:Y:S02]  /*47a0*/  SHFL.DOWN PT, R64, R23, 0x10, R61 ;  /* 0x0a00000017407989 */ /* 0x00102400000e003d */
.L_x_3034:
[----:B------:R-:W-:Y:S01]  /*47b0*/  VIADD R53, R6, 0x10 ;  /* 0x0000001006357836 */ /* 0x000fe20000000000 */
[----:B------:R-:W-:Y:S01]  /*47c0*/  BSSY.RECONVERGENT B0, `(.L_x_2760) ;  /* 0x000000b000007945 */ /* 0x000fe20003800200 */
[----:B------:R-:W-:-:S03]  /*47d0*/  ISETP.NE.AND P0, PT, R30, 0x65, PT ;  /* 0x000000651e00780c */ /* 0x000fc60003f05270 */
        /* <DEDUP_REMOVED lines=9> */
.L_x_2761:
[----:B------:R-:W-:Y:S05]  /*4870*/  BSYNC.RECONVERGENT B0 ;  /* 0x0000000000007941 */ /* 0x000fea0003800200 */
.L_x_2760:
[----:B------:R-:W-:-:S03]  /*4880*/  UMOV UR5, 0xffffffff ;  /* 0xffffffff00057882 */ /* 0x000fc60000000000 */
[----:B------:R-:W-:Y:S05]  /*4890*/  BRA.DIV UR5, `(.L_x_2762) ;  /* 0x000000a605547947 */ /* 0x000fea000b800000 */
[----:B------:R-:W-:-:S13]  /*48a0*/  VOTE.ALL P0, P0 ;  /* 0x0000000000ff7806 */ /* 0x000fda0000000000 */
.L_x_3037:
[----:B------:R-:W-:Y:S05]  /*48b0*/  @!P0 BRA `(.L_x_2763) ;  /* 0x0000000c00888947 */ /* 0x000fea0003800000 */
.L_x_2805:
[----:B-1----:R-:W1:Y:S01]  /*48c0*/  LDC.64 R44, c[0x0][0x3a8] ;  /* 0x0000ea00ff2c7b82 */ /* 0x002e620000000a00 */
[----:B------:R-:W-:Y:S05]  /*48d0*/  YIELD ;  /* 0x0000000000007946 */ /* 0x000fea0003800000 */
[----:B-12---:R-:W-:-:S07]  /*48e0*/  IMAD.WIDE R44, R7, 0x4, R44 ;  /* 0x00000004072c7825 */ /* 0x006fce00078e022c */
.L_x_2765:
        /* <DEDUP_REMOVED lines=10> */
.L_x_3040:
        /* <DEDUP_REMOVED lines=8> */
[----:B------:R-:W3:Y:S04]  /*4a10*/  LD.E.128.STRONG.GPU R44, desc[UR10][R56.64] ;  /* 0x0000000a382c7980 */ /* 0x000ee8000c10fd00 */
[----:B--2---:R1:W5:Y:S01]  /*4a20*/  LD.E.128.STRONG.GPU R28, desc[UR10][R56.64+0x10] ;  /* 0x0000100a381c7980 */ /* 0x004362000c10fd00 */
[C-C-:B---3--:R-:W-:Y:S02]  /*4a30*/  SHF.R.U64 R59, R46.reuse, 0x8, R47.reuse ;  /* 0x000000082e3b7819 */ /* 0x148fe4000000122f */
[C-C-:B------:R-:W-:Y:S02]  /*4a40*/  SHF.R.U64 R63, R46.reuse, 0x10, R47.reuse ;  /* 0x000000102e3f7819 */ /* 0x140fe4000000122f */
[--C-:B------:R-:W-:Y:S02]  /*4a50*/  SHF.R.U64 R62, R46, 0x18, R47.reuse ;  /* 0x000000182e3e7819 */ /* 0x100fe4000000122f */
[----:B0---4-:R-:W-:-:S02]  /*4a60*/  SHF.R.U32.HI R61, RZ, 0x8, R47 ;  /* 0x00000008ff3d7819 */ /* 0x011fc4000001162f */
[----:B------:R-:W-:Y:S02]  /*4a70*/  PRMT R59, R46, 0x3340, R59 ;  /* 0x000033402e3b7816 */ /* 0x000fe4000000003b */
[--C-:B------:R-:W-:Y:S02]  /*4a80*/  SHF.R.U32.HI R60, RZ, 0x10, R47.reuse ;  /* 0x00000010ff3c7819 */ /* 0x100fe4000001162f */
[----:B------:R-:W-:Y:S02]  /*4a90*/  SHF.R.U32.HI R55, RZ, 0x18, R47 ;  /* 0x00000018ff377819 */ /* 0x000fe4000001162f */
[----:B------:R-:W-:Y:S02]  /*4aa0*/  PRMT R58, R47, 0x3340, R61 ;  /* 0x000033402f3a7816 */ /* 0x000fe4000000003d */
[----:B------:R-:W-:Y:S02]  /*4ab0*/  PRMT R46, R63, 0x3340, R62 ;  /* 0x000033403f2e7816 */ /* 0x000fe4000000003e */
[----:B------:R-:W-:-:S02]  /*4ac0*/  SHF.R.U32.HI R62, RZ, 0x10, R45 ;  /* 0x00000010ff3e7819 */ /* 0x000fc4000001162d */
[--C-:B------:R-:W-:Y:S02]  /*4ad0*/  SHF.R.U32.HI R47, RZ, 0x18, R45.reuse ;  /* 0x00000018ff2f7819 */ /* 0x100fe4000001162d */
[----:B------:R-:W-:Y:S02]  /*4ae0*/  SHF.R.U32.HI R61, RZ, 0x8, R45 ;  /* 0x00000008ff3d7819 */ /* 0x000fe4000001162d */
[----:B-1----:R-:W-:Y:S01]  /*4af0*/  PRMT R57, R60, 0x3340, R55 ;  /* 0x000033403c397816 */ /* 0x002fe20000000037 */
[----:B------:R-:W-:Y:S01]  /*4b00*/  IMAD.MOV.U32 R55, RZ, RZ, R44 ;  /* 0x000000ffff377224 */ /* 0x000fe200078e002c */
[----:B------:R-:W-:Y:S02]  /*4b10*/  PRMT R60, R62, 0x3340, R47 ;  /* 0x000033403e3c7816 */ /* 0x000fe4000000002f */
[----:B------:R-:W-:Y:S02]  /*4b20*/  PRMT R45, R45, 0x3340, R61 ;  /* 0x000033402d2d7816 */ /* 0x000fe4000000003d */
[----:B------:R-:W-:-:S02]  /*4b30*/  PRMT R56, R59, 0x5410, R46 ;  /* 0x000054103b387816 */ /* 0x000fc4000000002e */
[----:B------:R-:W-:Y:S02]  /*4b40*/  PRMT R57, R58, 0x5410, R57 ;  /* 0x000054103a397816 */ /* 0x000fe40000000039 */
[----:B------:R-:W-:Y:S01]  /*4b50*/  PRMT R60, R45, 0x5410, R60 ;  /* 0x000054102d3c7816 */ /* 0x000fe2000000003c */
[----:B------:R-:W-:Y:S06]  /*4b60*/  BRA `(.L_x_2768) ;  /* 0x00000000005c7947 */ /* 0x000fec0003800000 */
.L_x_2767:
        /* <DEDUP_REMOVED lines=22> */
[----:B------:R-:W-:-:S07]  /*4cd0*/  PRMT R60, R45, 0x5410, R60 ;  /* 0x000054102d3c7816 */ /* 0x000fce000000003c */
.L_x_2768:
[----:B------:R-:W-:Y:S05]  /*4ce0*/  BSYNC.RECONVERGENT B0 ;  /* 0x0000000000007941 */ /* 0x000fea0003800200 */
.L_x_2766:
[----:B------:R-:W-:-:S03]  /*4cf0*/  UMOV UR5, 0xffffffff ;  /* 0xffffffff00057882 */ /* 0x000fc60000000000 */
[----:B------:R-:W-:Y:S05]  /*4d00*/  BRA.DIV UR5, `(.L_x_2769) ;  /* 0x000000a205807947 */ /* 0x000fea000b800000 */
[----:B------:R-:W-:-:S04]  /*4d10*/  VOTE.ANY R58, PT, !P0 ;  /* 0x00000000003a7806 */ /* 0x000fc800040e0100 */
[----:B------:R-:W-:-:S04]  /*4d20*/  LOP3.LUT R58, R58, 0x80000000, R33, 0xec, !PT ;  /* 0x800000003a3a7812 */ /* 0x000fc800078eec21 */
[----:B------:R-:W-:-:S04]  /*4d30*/  IADD3 R45, PT, PT, R58, -0x1, RZ ;  /* 0xffffffff3a2d7810 */ /* 0x000fc80007ffe0ff */
[----:B------:R-:W-:-:S04]  /*4d40*/  LOP3.LUT R45, R58, R45, RZ, 0xc, !PT ;  /* 0x0000002d3a2d7212 */ /* 0x000fc800078e0cff */
[----:B0-234-:R-:W0:Y:S02]  /*4d50*/  POPC R61, R45 ;  /* 0x0000002d003d7309 */ /* 0x01de240000000000 */
[----:B0-----:R0:W1:Y:S02]  /*4d60*/  SHFL.DOWN PT, R62, R55, 0x1, R61 ;  /* 0x08200000373e7989 */ /* 0x00106400000e003d */
.L_x_3044:
[----:B------:R-:W-:-:S03]  /*4d70*/  UMOV UR5, 0xffffffff ;  /* 0xffffffff00057882 */ /* 0x000fc60000000000 */
[----:B------:R-:W-:Y:S05]  /*4d80*/  BRA.DIV UR5, `(.L_x_2770) ;  /* 0x000000a205ac7947 */ /* 0x000fea000b800000 */
.L_x_3047:
[----:B------:R-:W-:-:S03]  /*4d90*/  UMOV UR5, 0xffffffff ;  /* 0xffffffff00057882 */ /* 0x000fc60000000000 */
[----:B------:R-:W-:Y:S05]  /*4da0*/  BRA.DIV UR5, `(.L_x_2771) ;  /* 0x000000a205c87947 */ /* 0x000fea000b800000 */
.L_x_3050:
[----:B------:R-:W-:-:S03]  /*4db0*/  UMOV UR5, 0xffffffff ;  /* 0xffffffff00057882 */ /* 0x000fc60000000000 */
[----:B------:R-:W-:Y:S05]  /*4dc0*/  BRA.DIV UR5, `(.L_x_2772) ;  /* 0x000000a205e47947 */ /* 0x000fea000b800000 */
.L_x_3053:
[----:B------:R-:W-:-:S03]  /*4dd0*/  UMOV UR5, 0xffffffff ;  /* 0xffffffff00057882 */ /* 0x000fc60000000000 */
[----:B------:R-:W-:Y:S05]  /*4de0*/  BRA.DIV UR5, `(.L_x_2773) ;  /* 0x000000a605007947 */ /* 0x000fea000b800000 */
[----:B-----5:R2:W3:Y:S04]  /*4df0*/  SHFL.DOWN PT, R66, R28, 0x1, R61 ;  /* 0x082000001c427989 */ /* 0x0204e800000e003d */
[----:B------:R2:W4:Y:S04]  /*4e00*/  SHFL.DOWN PT, R67, R29, 0x1, R61 ;  /* 0x082000001d437989 */ /* 0x00052800000e003d */
[----:B------:R2:W0:Y:S04]  /*4e10*/  SHFL.DOWN PT, R68, R30, 0x1, R61 ;  /* 0x082000001e447989 */ /* 0x00042800000e003d */
[----:B------:R2:W0:Y:S02]  /*4e20*/  SHFL.DOWN PT, R64, R31, 0x1, R61 ;  /* 0x082000001f407989 */ /* 0x00042400000e003d */
.L_x_3059:
[----:B------:R-:W-:Y:S01]  /*4e30*/  ISETP.GE.AND P0, PT, R6, R61, PT ;  /* 0x0000003d0600720c */ /* 0x000fe20003f06270 */
[----:B------:R-:W-:Y:S01]  /*4e40*/  BSSY.RECONVERGENT B0, `(.L_x_2774) ;  /* 0x000000f000007945 */ /* 0x000fe20003800200 */
[----:B------:R-:W-:Y:S02]  /*4e50*/  IMAD.MOV.U32 R65, RZ, RZ, R55 ;  /* 0x000000ffff417224 */ /* 0x000fe400078e0037 */
[----:B------:R-:W-:Y:S02]  /*4e60*/  IMAD.MOV.U32 R44, RZ, RZ, R28 ;  /* 0x000000ffff2c7224 */ /* 0x000fe400078e001c */
[----:B------:R-:W-:Y:S02]  /*4e70*/  IMAD.MOV.U32 R45, RZ, RZ, R29 ;  /* 0x000000ffff2d7224 */ /* 0x000fe400078e001d */
[----:B------:R-:W-:Y:S02]  /*4e80*/  IMAD.MOV.U32 R46, RZ, RZ, R30 ;  /* 0x000000ffff2e7224 */ /* 0x000fe400078e001e */
[----:B------:R-:W-:-:S03]  /*4e90*/  IMAD.MOV.U32 R47, RZ, RZ, R31 ;  /* 0x000000ffff2f7224 */ /* 0x000fc600078e001f */
[----:B------:R-:W-:Y:S05]  /*4ea0*/  @P0 BRA `(.L_x_2775) ;  /* 0x0000000000200947 */ /* 0x000fea0003800000 */
[C---:B------:R-:W-:Y:S01]  /*4eb0*/  ISETP.NE.AND P0, PT, R55.reuse, RZ, PT ;  /* 0x000000ff3700720c */ /* 0x040fe20003f05270 */
[----:B-1----:R-:W-:-:S12]  /*4ec0*/  IMAD.IADD R65, R55, 0x1, R62 ;  /* 0x0000000137417824 */ /* 0x002fd800078e023e */
[----:B---3--:R-:W-:Y:S02]  /*4ed0*/  @!P0 IMAD.MOV.U32 R58, RZ, RZ, R66 ;  /* 0x000000ffff3a8224 */ /* 0x008fe400078e0042 */
[----:B----4-:R-:W-:-:S06]  /*4ee0*/  @!P0 IMAD.MOV.U32 R59, RZ, RZ, R67 ;  /* 0x000000ffff3b8224 */ /* 0x010fcc00078e0043 */
[----:B------:R-:W-:Y:S01]  /*4ef0*/  @!P0 DADD R44, R28, R58 ;  /* 0x000000001c2c8229 */ /* 0x000fe2000000003a */
[----:B0-----:R-:W-:Y:S02]  /*4f00*/  @!P0 IMAD.MOV.U32 R58, RZ, RZ, R68 ;  /* 0x000000ffff3a8224 */ /* 0x001fe400078e0044 */
[----:B------:R-:W-:-:S06]  /*4f10*/  @!P0 IMAD.MOV.U32 R59, RZ, RZ, R64 ;  /* 0x000000ffff3b8224 */ /* 0x000fcc00078e0040 */
[----:B------:R-:W-:-:S11]  /*4f20*/  @!P0 DADD R46, R30, R58 ;  /* 0x000000001e2e8229 */ /* 0x000fd6000000003a */
.L_x_2775:
[----:B------:R-:W-:Y:S05]  /*4f30*/  BSYNC.RECONVERGENT B0 ;  /* 0x0000000000007941 */ /* 0x000fea0003800200 */
.L_x_2774:
[----:B------:R-:W-:-:S03]  /*4f40*/  UMOV UR5, 0xffffffff ;  /* 0xffffffff00057882 */ /* 0x000fc60000000000 */
[----:B------:R-:W-:Y:S05]  /*4f50*/  BRA.DIV UR5, `(.L_x_2776) ;  /* 0x000000a6050c7947 */ /* 0x000fea000b800000 */
[----:B-1----:R1:W0:Y:S02]  /*4f60*/  SHFL.DOWN PT, R62, R65, 0x2, R61 ;  /* 0x08400000413e7989 */ /* 0x00222400000e003d */
.L_x_3062:
[----:B------:R-:W-:-:S03]  /*4f70*/  UMOV UR5, 0xffffffff ;  /* 0xffffffff00057882 */ /* 0x000fc60000000000 */
[----:B------:R-:W-:Y:S05]  /*4f80*/  BRA.DIV UR5, `(.L_x_2777) ;  /* 0x000000a605287947 */ /* 0x000fea000b800000 */
.L_x_3065:
[----:B------:R-:W-:-:S03]  /*4f90*/  UMOV UR5, 0xffffffff ;  /* 0xffffffff00057882 */ /* 0x000fc60000000000 */
[----:B------:R-:W-:Y:S05]  /*4fa0*/  BRA.DIV UR5, `(.L_x_2778) ;  /* 0x000000a605447947 */ /* 0x000fea000b800000 */
.L_x_3068:
[----:B------:R-:W-:-:S03]  /*4fb0*/  UMOV UR5, 0xffffffff ;  /* 0xffffffff00057882 */ /* 0x000fc60000000000 */
[----:B------:R-:W-:Y:S05]  /*4fc0*/  BRA.DIV UR5, `(.L_x_2779) ;  /* 0x000000a605607947 */ /* 0x000fea000b800000 */
.L_x_3071:
[----:B------:R-:W-:-:S03]  /*4fd0*/  UMOV UR5, 0xffffffff ;  /* 0xffffffff00057882 */ /* 0x000fc60000000000 */
[----:B------:R-:W-:Y:S05]  /*4fe0*/  BRA.DIV UR5, `(.L_x_2780) ;  /* 0x000000a6057c7947 */ /* 0x000fea000b800000 */
[----:B---3--:R3:W1:Y:S04]  /*4ff0*/  SHFL.DOWN PT, R66, R44, 0x2, R61 ;  /* 0x084000002c427989 */ /* 0x00866800000e003d */
[----:B----4-:R3:W4:Y:S04]  /*5000*/  SHFL.DOWN PT, R67, R45, 0x2, R61 ;  /* 0x084000002d437989 */ /* 0x01072800000e003d */
[----:B0-----:R3:W0:Y:S04]  /*5010*/  SHFL.DOWN PT, R68, R46, 0x2, R61 ;  /* 0x084000002e447989 */ /* 0x00162800000e003d */
[----:B------:R3:W0:Y:S02]  /*5020*/  SHFL.DOWN PT, R64, R47, 0x2, R61 ;  /* 0x084000002f407989 */ /* 0x00062400000e003d */
.L_x_3077:
[----:B------:R-:W-:Y:S01]  /*5030*/  ISETP.GT.AND P0, PT, R34, R61, PT ;  /* 0x0000003d2200720c */ /* 0x000fe20003f04270 */
[----:B------:R-:W-:-:S12]  /*5040*/  BSSY.RECONVERGENT B0, `(.L_x_2781) ;  /* 0x000000a000007945 */ /* 0x000fd80003800200 */
[----:B------:R-:W-:Y:S05]  /*5050*/  @P0 BRA `(.L_x_2782) ;  /* 0x0000000000200947 */ /* 0x000fea0003800000 */
[C---:B------:R-:W-:Y:S01]  /*5060*/  ISETP.NE.AND P0, PT, R65.reuse, RZ, PT ;  /* 0x000000ff4100720c */ /* 0x040fe20003f05270 */
[----:B-1----:R-:W-:-:S12]  /*5070*/  IMAD.IADD R65, R65, 0x1, R62 ;  /* 0x0000000141417824 */ /* 0x002fd800078e023e */
[----:B------:R-:W-:Y:S02]  /*5080*/  @!P0 IMAD.MOV.U32 R58, RZ, RZ, R66 ;  /* 0x000000ffff3a8224 */ /* 0x000fe400078e0042 */
[----:B----4-:R-:W-:-:S06]  /*5090*/  @!P0 IMAD.MOV.U32 R59, RZ, RZ, R67 ;  /* 0x000000ffff3b8224 */ /* 0x010fcc00078e0043 */
[----:B---3--:R-:W-:Y:S01]  /*50a0*/  @!P0 DADD R44, R44, R58 ;  /* 0x000000002c2c8229 */ /* 0x008fe2000000003a */
[----:B0-----:R-:W-:Y:S02]  /*50b0*/  @!P0 IMAD.MOV.U32 R58, RZ, RZ, R68 ;  /* 0x000000ffff3a8224 */ /* 0x001fe400078e0044 */
[----:B------:R-:W-:-:S06]  /*50c0*/  @!P0 IMAD.MOV.U32 R59, RZ, RZ, R64 ;  /* 0x000000ffff3b8224 */ /* 0x000fcc00078e0040 */
[----:B------:R-:W-:-:S11]  /*50d0*/  @!P0 DADD R46, R46, R58 ;  /* 0x000000002e2e8229 */ /* 0x000fd6000000003a */
.L_x_2782:
[----:B------:R-:W-:Y:S05]  /*50e0*/  BSYNC.RECONVERGENT B0 ;  /* 0x0000000000007941 */ /* 0x000fea0003800200 */
.L_x_2781:
[----:B------:R-:W-:-:S03]  /*50f0*/  UMOV UR5, 0xffffffff ;  /* 0xffffffff00057882 */ /* 0x000fc60000000000 */
[----:B------:R-:W-:Y:S05]  /*5100*/  BRA.DIV UR5, `(.L_x_2783) ;  /* 0x000000a6059c7947 */ /* 0x000fea000b800000 */
[----:B------:R0:W0:Y:S02]  /*5110*/  SHFL.DOWN PT, R62, R65, 0x4, R61 ;  /* 0x08800000413e7989 */ /* 0x00002400000e003d */
.L_x_3080:
[----:B------:R-:W-:-:S03]  /*5120*/  UMOV UR5, 0xffffffff ;  /* 0xffffffff00057882 */ /* 0x000fc60000000000 */
[----:B------:R-:W-:Y:S05]  /*5130*/  BRA.DIV UR5, `(.L_x_2784) ;  /* 0x000000a605b87947 */ /* 0x000fea000b800000 */
.L_x_3083:
[----:B------:R-:W-:-:S03]  /*5140*/  UMOV UR5, 0xffffffff ;  /* 0xffffffff00057882 */ /* 0x000fc60000000000 */
[----:B------:R-:W-:Y:S05]  /*5150*/  BRA.DIV UR5, `(.L_x_2785) ;  /* 0x000000a605d47947 */ /* 0x000fea000b800000 */
.L_x_3086:
[----:B------:R-:W-:-:S03]  /*5160*/  UMOV UR5, 0xffffffff ;  /* 0xffffffff00057882 */ /* 0x000fc60000000000 */
[----:B------:R-:W-:Y:S05]  /*5170*/  BRA.DIV UR5, `(.L_x_2786) ;  /* 0x000000a605f07947 */ /* 0x000fea000b800000 */
.L_x_3089:
[----:B------:R-:W-:-:S03]  /*5180*/  UMOV UR5, 0xffffffff ;  /* 0xffffffff00057882 */ /* 0x000fc60000000000 */
[----:B------:R-:W-:Y:S05]  /*5190*/  BRA.DIV UR5, `(.L_x_2787) ;  /* 0x000000aa050c7947 */ /* 0x000fea000b800000 */
[----:B-1----:R1:W1:Y:S04]  /*51a0*/  SHFL.DOWN PT, R66, R44, 0x4, R61 ;  /* 0x088000002c427989 */ /* 0x00226800000e003d */
[----:B----4-:R4:W1:Y:S04]  /*51b0*/  SHFL.DOWN PT, R67, R45, 0x4, R61 ;  /* 0x088000002d437989 */ /* 0x01086800000e003d */
[----:B0-----:R4:W0:Y:S04]  /*51c0*/  SHFL.DOWN PT, R68, R46, 0x4, R61 ;  /* 0x088000002e447989 */ /* 0x00182800000e003d */
[----:B------:R4:W0:Y:S02]  /*51d0*/  SHFL.DOWN PT, R64, R47, 0x4, R61 ;  /* 0x088000002f407989 */ /* 0x00082400000e003d */
.L_x_3095:
[----:B------:R-:W-:Y:S01]  /*51e0*/  ISETP.GT.AND P0, PT, R35, R61, PT ;  /* 0x0000003d2300720c */ /* 0x000fe20003f04270 */
[----:B------:R-:W-:-:S12]  /*51f0*/  BSSY.RECONVERGENT B0, `(.L_x_2788) ;  /* 0x000000a000007945 */ /* 0x000fd80003800200 */
[----:B------:R-:W-:Y:S05]  /*5200*/  @P0 BRA `(.L_x_2789) ;  /* 0x0000000000200947 */ /* 0x000fea0003800000 */
[C---:B------:R-:W-:Y:S01]  /*5210*/  ISETP.NE.AND P0, PT, R65.reuse, RZ, PT ;  /* 0x000000ff4100720c */ /* 0x040fe20003f05270 */
[----:B------:R-:W-:-:S12]  /*5220*/  IMAD.IADD R65, R65, 0x1, R62 ;  /* 0x0000000141417824 */ /* 0x000fd800078e023e */
[----:B-1----:R-:W-:Y:S02]  /*5230*/  @!P0 IMAD.MOV.U32 R58, RZ, RZ, R66 ;  /* 0x000000ffff3a8224 */ /* 0x002fe400078e0042 */
[----:B------:R-:W-:-:S06]  /*5240*/  @!P0 IMAD.MOV.U32 R59, RZ, RZ, R67 ;  /* 0x000000ffff3b8224 */ /* 0x000fcc00078e0043 */
[----:B---34-:R-:W-:Y:S01]  /*5250*/  @!P0 DADD R44, R44, R58 ;  /* 0x000000002c2c8229 */ /* 0x018fe2000000003a */
[----:B0-----:R-:W-:Y:S02]  /*5260*/  @!P0 IMAD.MOV.U32 R58, RZ, RZ, R68 ;  /* 0x000000ffff3a8224 */ /* 0x001fe400078e0044 */
[----:B------:R-:W-:-:S06]  /*5270*/  @!P0 IMAD.MOV.U32 R59, RZ, RZ, R64 ;  /* 0x000000ffff3b8224 */ /* 0x000fcc00078e0040 */
[----:B------:R-:W-:-:S11]  /*5280*/  @!P0 DADD R46, R46, R58 ;  /* 0x000000002e2e8229 */ /* 0x000fd6000000003a */
.L_x_2789:
[----:B------:R-:W-:Y:S05]  /*5290*/  BSYNC.RECONVERGENT B0 ;  /* 0x0000000000007941 */ /* 0x000fea0003800200 */
.L_x_2788:
[----:B------:R-:W-:-:S03]  /*52a0*/  UMOV UR5, 0xffffffff ;  /* 0xffffffff00057882 */ /* 0x000fc60000000000 */
[----:B------:R-:W-:Y:S05]  /*52b0*/  BRA.DIV UR5, `(.L_x_2790) ;  /* 0x000000aa052c7947 */ /* 0x000fea000b800000 */
[----:B------:R0:W0:Y:S02]  /*52c0*/  SHFL.DOWN PT, R62, R65, 0x8, R61 ;  /* 0x09000000413e7989 */ /* 0x00002400000e003d */
.L_x_3098:
[----:B------:R-:W-:-:S03]  /*52d0*/  UMOV UR5, 0xffffffff ;  /* 0xffffffff00057882 */ /* 0x000fc60000000000 */
[----:B------:R-:W-:Y:S05]  /*52e0*/  BRA.DIV UR5, `(.L_x_2791) ;  /* 0x000000aa05487947 */ /* 0x000fea000b800000 */
.L_x_3101:
[----:B------:R-:W-:-:S03]  /*52f0*/  UMOV UR5, 0xffffffff ;  /* 0xffffffff00057882 */ /* 0x000fc60000000000 */
[----:B------:R-:W-:Y:S05]  /*5300*/  BRA.DIV UR5, `(.L_x_2792) ;  /* 0x000000aa05647947 */ /* 0x000fea000b800000 */
.L_x_3104:
[----:B------:R-:W-:-:S03]  /*5310*/  UMOV UR5, 0xffffffff ;  /* 0xffffffff00057882 */ /* 0x000fc60000000000 */
[----:B------:R-:W-:Y:S05]  /*5320*/  BRA.DIV UR5, `(.L_x_2793) ;  /* 0x000000aa05807947 */ /* 0x000fea000b800000 */
.L_x_3107:
[----:B------:R-:W-:-:S03]  /*5330*/  UMOV UR5, 0xffffffff ;  /* 0xffffffff00057882 */ /* 0x000fc60000000000 */
[----:B------:R-:W-:Y:S05]  /*5340*/  BRA.DIV UR5, `(.L_x_2794) ;  /* 0x000000aa059c7947 */ /* 0x000fea000b800000 */
[----:B-1----:R1:W1:Y:S04]  /*5350*/  SHFL.DOWN PT, R66, R44, 0x8, R61 ;  /* 0x090000002c427989 */ /* 0x00226800000e003d */
[----:B------:R1:W1:Y:S04]  /*5360*/  SHFL.DOWN PT, R67, R45, 0x8, R61 ;  /* 0x090000002d437989 */ /* 0x00026800000e003d */
[----:B0-----:R0:W0:Y:S04]  /*5370*/  SHFL.DOWN PT, R68, R46, 0x8, R61 ;  /* 0x090000002e447989 */ /* 0x00102800000e003d */
[----:B------:R0:W0:Y:S02]  /*5380*/  SHFL.DOWN PT, R64, R47, 0x8, R61 ;  /* 0x090000002f407989 */ /* 0x00002400000e003d */
.L_x_3113:
[----:B------:R-:W-:Y:S01]  /*5390*/  ISETP.GT.AND P0, PT, R52, R61, PT ;  /* 0x0000003d3400720c */ /* 0x000fe20003f04270 */
[----:B------:R-:W-:-:S12]  /*53a0*/  BSSY.RECONVERGENT B0, `(.L_x_2795) ;  /* 0x000000a000007945 */ /* 0x000fd80003800200 */
[----:B------:R-:W-:Y:S05]  /*53b0*/  @P0 BRA `(.L_x_2796) ;  /* 0x0000000000200947 */ /* 0x000fea0003800000 */
[C---:B------:R-:W-:Y:S01]  /*53c0*/  ISETP.NE.AND P0, PT, R65.reuse, RZ, PT ;  /* 0x000000ff4100720c */ /* 0x040fe20003f05270 */
[----:B------:R-:W-:-:S12]  /*53d0*/  IMAD.IADD R65, R65, 0x1, R62 ;  /* 0x0000000141417824 */ /* 0x000fd800078e023e */
[----:B-1----:R-:W-:Y:S01]  /*53e0*/  @!P0 MOV R58, R66 ;  /* 0x00000042003a8202 */ /* 0x002fe20000000f00 */
[----:B------:R-:W-:-:S06]  /*53f0*/  @!P0 IMAD.MOV.U32 R59, RZ, RZ, R67 ;  /* 0x000000ffff3b8224 */ /* 0x000fcc00078e0043 */
[----:B---34-:R-:W-:Y:S01]  /*5400*/  @!P0 DADD R44, R44, R58 ;  /* 0x000000002c2c8229 */ /* 0x018fe2000000003a */
[----:B0-----:R-:W-:Y:S02]  /*5410*/  @!P0 IMAD.MOV.U32 R58, RZ, RZ, R68 ;  /* 0x000000ffff3a8224 */ /* 0x001fe400078e0044 */
[----:B------:R-:W-:-:S06]  /*5420*/  @!P0 IMAD.MOV.U32 R59, RZ, RZ, R64 ;  /* 0x000000ffff3b8224 */ /* 0x000fcc00078e0040 */
[----:B------:R-:W-:-:S11]  /*5430*/  @!P0 DADD R46, R46, R58 ;  /* 0x000000002e2e8229 */ /* 0x000fd6000000003a */
.L_x_2796:
[----:B------:R-:W-:Y:S05]  /*5440*/  BSYNC.RECONVERGENT B0 ;  /* 0x0000000000007941 */ /* 0x000fea0003800200 */
.L_x_2795:
[----:B------:R-:W-:-:S03]  /*5450*/  UMOV UR5, 0xffffffff ;  /* 0xffffffff00057882 */ /* 0x000fc60000000000 */
[----:B------:R-:W-:Y:S05]  /*5460*/  BRA.DIV UR5, `(.L_x_2797) ;  /* 0x000000aa05bc7947 */ /* 0x000fea000b800000 */
[----:B------:R0:W0:Y:S02]  /*5470*/  SHFL.DOWN PT, R62, R65, 0x10, R61 ;  /* 0x0a000000413e7989 */ /* 0x00002400000e003d */
.L_x_3116:
[----:B------:R-:W-:-:S03]  /*5480*/  UMOV UR5, 0xffffffff ;  /* 0xffffffff00057882 */ /* 0x000fc60000000000 */
[----:B------:R-:W-:Y:S05]  /*5490*/  BRA.DIV UR5, `(.L_x_2798) ;  /* 0x000000aa05d87947 */ /* 0x000fea000b800000 */
.L_x_3119:
[----:B------:R-:W-:-:S03]  /*54a0*/  UMOV UR5, 0xffffffff ;  /* 0xffffffff00057882 */ /* 0x000fc60000000000 */
[----:B------:R-:W-:Y:S05]  /*54b0*/  BRA.DIV UR5, `(.L_x_2799) ;  /* 0x000000aa05f47947 */ /* 0x000fea000b800000 */
.L_x_3122:
[----:B------:R-:W-:-:S03]  /*54c0*/  UMOV UR5, 0xffffffff ;  /* 0xffffffff00057882 */ /* 0x000fc60000000000 */
[----:B------:R-:W-:Y:S05]  /*54d0*/  BRA.DIV UR5, `(.L_x_2800) ;  /* 0x000000ae05107947 */ /* 0x000fea000b800000 */
.L_x_3125:
[----:B------:R-:W-:-:S03]  /*54e0*/  UMOV UR5, 0xffffffff ;  /* 0xffffffff00057882 */ /* 0x000fc60000000000 */
[----:B------:R-:W-:Y:S05]  /*54f0*/  BRA.DIV UR5, `(.L_x_2801) ;  /* 0x000000ae052c7947 */ /* 0x000fea000b800000 */
[----:B-1----:R1:W1:Y:S04]  /*5500*/  SHFL.DOWN PT, R66, R44, 0x10, R61 ;  /* 0x0a0000002c427989 */ /* 0x00226800000e003d */
[----:B------:R1:W1:Y:S04]  /*5510*/  SHFL.DOWN PT, R67, R45, 0x10, R61 ;  /* 0x0a0000002d437989 */ /* 0x00026800000e003d */
[----:B0-----:R0:W0:Y:S04]  /*5520*/  SHFL.DOWN PT, R68, R46, 0x10, R61 ;  /* 0x0a0000002e447989 */ /* 0x00102800000e003d */
[----:B------:R0:W0:Y:S02]  /*5530*/  SHFL.DOWN PT, R64, R47, 0x10, R61 ;  /* 0x0a0000002f407989 */ /* 0x00002400000e003d */
.L_x_3131:
        /* <DEDUP_REMOVED lines=11> */
.L_x_2803:
[----:B------:R-:W-:Y:S05]  /*55f0*/  BSYNC.RECONVERGENT B0 ;  /* 0x0000000000007941 */ /* 0x000fea0003800200 */
.L_x_2802:
[----:B-1-34-:R-:W-:Y:S01]  /*5600*/  DADD R44, R44, R20 ;  /* 0x000000002c2c7229 */ /* 0x01afe20000000014 */
[----:B------:R-:W-:Y:S01]  /*5610*/  UMOV UR5, 0xffffffff ;  /* 0xffffffff00057882 */ /* 0x000fe20000000000 */
[----:B0-----:R-:W-:Y:S01]  /*5620*/  DADD R46, R46, R22 ;  /* 0x000000002e2e7229 */ /* 0x001fe20000000016 */
[----:B------:R-:W-:Y:S01]  /*5630*/  ISETP.NE.AND P1, PT, R24, RZ, PT ;  /* 0x000000ff1800720c */ /* 0x000fe20003f25270 */
[----:B------:R-:W-:Y:S01]  /*5640*/  IMAD.IADD R24, R65, 0x1, R24 ;  /* 0x0000000141187824 */ /* 0x000fe200078e0218 */
[----:B------:R-:W-:Y:S01]  /*5650*/  ISETP.NE.AND P0, PT, R54, 0x65, PT ;  /* 0x000000653600780c */ /* 0x000fe20003f05270 */
[----:B------:R-:W-:-:S04]  /*5660*/  VIADD R7, R7, 0xffffffe0 ;  /* 0xffffffe007077836 */ /* 0x000fc80000000000 */
[----:B------:R-:W-:Y:S02]  /*5670*/  FSEL R20, R44, R20, !P1 ;  /* 0x000000142c147208 */ /* 0x000fe40004800000 */
[----:B------:R-:W-:Y:S02]  /*5680*/  FSEL R21, R45, R21, !P1 ;  /* 0x000000152d157208 */ /* 0x000fe40004800000 */
[----:B------:R-:W-:Y:S02]  /*5690*/  FSEL R22, R46, R22, !P1 ;  /* 0x000000162e167208 */ /* 0x000fe40004800000 */
[----:B------:R-:W-:Y:S01]  /*56a0*/  FSEL R23, R47, R23, !P1 ;  /* 0x000000172f177208 */ /* 0x000fe20004800000 */
[----:B------:R-:W-:Y:S06]  /*56b0*/  BRA.DIV UR5, `(.L_x_2804) ;  /* 0x000000ae05247947 */ /* 0x000fec000b800000 */
[----:B------:R-:W-:-:S13]  /*56c0*/  VOTE.ALL P0, P0 ;  /* 0x0000000000ff7806 */ /* 0x000fda0000000000 */
.L_x_3134:
[----:B------:R-:W-:Y:S05]  /*56d0*/  @P0 BRA `(.L_x_2805) ;  /* 0xfffffff000780947 */ /* 0x000fea000383ffff */
.L_x_2763:
[----:B------:R-:W-:Y:S01]  /*56e0*/  ISETP.NE.AND P1, PT, R6, RZ, PT ;  /* 0x000000ff0600720c */ /* 0x000fe20003f25270 */
[----:B------:R-:W-:Y:S01]  /*56f0*/  BSSY.RECONVERGENT B0, `(.L_x_2806) ;  /* 0x0000029000007945 */ /* 0x000fe20003800200 */
[----:B------:R-:W-:-:S11]  /*5700*/  ISETP.NE.AND P0, PT, R4, RZ, PT ;  /* 0x000000ff0400720c */ /* 0x000fd60003f05270 */
[----:B------:R-:W5:Y:S01]  /*5710*/  @!P1 S2R R7, SR_CgaCtaId ;  /* 0x0000000000079919 */ /* 0x000f620000008800 */
[----:B------:R-:W-:-:S04]  /*5720*/  @!P1 MOV R6, 0x400 ;  /* 0x0000040000069802 */ /* 0x000fc80000000f00 */
[----:B-----5:R-:W-:Y:S01]  /*5730*/  @!P1 LEA R53, R7, R6, 0x18 ;  /* 0x0000000607359211 */ /* 0x020fe200078ec0ff */
[----:B------:R-:W-:Y:S06]  /*5740*/  @P0 BRA `(.L_x_2807) ;  /* 0x00000000008c0947 */ /* 0x000fec0003800000 */
[----:B-1----:R-:W1:Y:S01]  /*5750*/  LDC.64 R44, c[0x0][0x3b8] ;  /* 0x0000ee00ff2c7b82 */ /* 0x002e620000000a00 */
[----:B------:R-:W-:Y:S01]  /*5760*/  DADD R6, R48, R20 ;  /* 0x0000000030067229 */ /* 0x000fe20000000014 */
[C---:B------:R-:W-:Y:S01]  /*5770*/  ISETP.NE.AND P0, PT, R32.reuse, RZ, PT ;  /* 0x000000ff2000720c */ /* 0x040fe20003f05270 */
[----:B--2---:R-:W-:Y:S01]  /*5780*/  DADD R28, R50, R22 ;  /* 0x00000000321c7229 */ /* 0x004fe20000000016 */
[----:B------:R-:W-:Y:S01]  /*5790*/  IMAD.IADD R32, R32, 0x1, R24 ;  /* 0x0000000120207824 */ /* 0x000fe200078e0218 */
[----:B------:R-:W-:Y:S01]  /*57a0*/  CS2R R30, SRZ ;  /* 0x00000000001e7805 */ /* 0x000fe2000001ff00 */
[----:B------:R-:W-:Y:S01]  /*57b0*/  UMOV UR5, 0x400 ;  /* 0x0000040000057882 */ /* 0x000fe20000000000 */
[----:B------:R-:W-:Y:S01]  /*57c0*/  IMAD.MOV.U32 R33, RZ, RZ, RZ ;  /* 0x000000ffff217224 */ /* 0x000fe200078e00ff */
[----:B------:R-:W2:Y:S03]  /*57d0*/  S2UR UR6, SR_CgaCtaId ;  /* 0x00000000000679c3 */ /* 0x000ea60000008800 */
[----:B------:R-:W-:-:S02]  /*57e0*/  FSEL R46, R6, R48, !P0 ;  /* 0x00000030062e7208 */ /* 0x000fc40004000000 */
[----:B------:R-:W-:Y:S02]  /*57f0*/  FSEL R47, R7, R49, !P0 ;  /* 0x00000031072f7208 */ /* 0x000fe40004000000 */
[----:B------:R-:W-:Y:S01]  /*5800*/  FSEL R48, R28, R50, !P0 ;  /* 0x000000321c307208 */ /* 0x000fe20004000000 */
[----:B------:R-:W5:Y:S01]  /*5810*/  LDC.64 R34, c[0x0][0x3a8] ;  /* 0x0000ea00ff227b82 */ /* 0x000f620000000a00 */
[----:B------:R-:W-:Y:S01]  /*5820*/  FSEL R49, R29, R51, !P0 ;  /* 0x000000331d317208 */ /* 0x000fe20004000000 */
[----:B------:R-:W-:Y:S02]  /*5830*/  IMAD.MOV.U32 R28, RZ, RZ, R32 ;  /* 0x000000ffff1c7224 */ /* 0x000fe400078e0020 */
[----:B------:R-:W-:Y:S02]  /*5840*/  IMAD.MOV.U32 R29, RZ, RZ, RZ ;  /* 0x000000ffff1d7224 */ /* 0x000fe400078e00ff */
[----:B------:R-:W-:Y:S02]  /*5850*/  IMAD.MOV.U32 R51, RZ, RZ, 0x65 ;  /* 0x00000065ff337424 */ /* 0x000fe400078e00ff */
[----:B-1----:R-:W-:-:S05]  /*5860*/  IMAD.WIDE.U32 R44, R2, 0x20, R44 ;  /* 0x00000020022c7825 */ /* 0x002fca00078e002c */
[----:B------:R1:W-:Y:S01]  /*5870*/  ST.E.128.STRONG.GPU desc[UR10][R44.64+0x400], R28 ;  /* 0x0004001c2c007985 */ /* 0x0003e2000c10fd0a */
[----:B--2---:R-:W-:Y:S01]  /*5880*/  ULEA UR5, UR6, UR5, 0x18 ;  /* 0x0000000506057291 */ /* 0x004fe2000f8ec0ff */
[----:B-----5:R-:W-:Y:S01]  /*5890*/  IMAD.WIDE.U32 R6, R2, 0x4, R34 ;  /* 0x0000000402067825 */ /* 0x020fe200078e0022 */
[----:B------:R-:W-:-:S03]  /*58a0*/  CS2R R34, SRZ ;  /* 0x0000000000227805 */ /* 0x000fc6000001ff00 */
[----:B-1----:R-:W-:Y:S02]  /*58b0*/  IMAD.MOV.U32 R28, RZ, RZ, R46 ;  /* 0x000000ffff1c7224 */ /* 0x002fe400078e002e */
[----:B------:R-:W-:Y:S02]  /*58c0*/  IMAD.MOV.U32 R29, RZ, RZ, R47 ;  /* 0x000000ffff1d7224 */ /* 0x000fe400078e002f */
        /* <DEDUP_REMOVED lines=9> */
[----:B------:R1:W-:Y:S04]  /*5960*/  STS.128 [UR5+0x150], R24 ;  /* 0x00015018ff007988 */ /* 0x0003e80008000c05 */
[----:B------:R1:W-:Y:S02]  /*5970*/  STS.128 [UR5+0x160], R20 ;  /* 0x00016014ff007988 */ /* 0x0003e40008000c05 */
.L_x_2807:
[----:B------:R-:W-:Y:S05]  /*5980*/  BSYNC.RECONVERGENT B0 ;  /* 0x0000000000007941 */ /* 0x000fea0003800200 */
.L_x_2806:
[----:B------:R0:W-:Y:S01]  /*5990*/  @!P1 STS.128 [R53+0x110], R24 ;  /* 0x0001101835009388 */ /* 0x0001e20000000c00 */
[----:B------:R-:W-:Y:S01]  /*59a0*/  @!P1 MOV R18, R22 ;  /* 0x0000001600129202 */ /* 0x000fe20000000f00 */
[----:B------:R-:W-:Y:S02]  /*59b0*/  @!P1 IMAD.MOV.U32 R19, RZ, RZ, R23 ;  /* 0x000000ffff139224 */ /* 0x000fe400078e0017 */
[----:B------:R0:W-:Y:S01]  /*59c0*/  @!P1 STS.128 [R53+0x120], R20 ;  /* 0x0001201435009388 */ /* 0x0001e20000000c00 */
[----:B------:R-:W-:Y:S02]  /*59d0*/  @!P1 IMAD.MOV.U32 R16, RZ, RZ, R20 ;  /* 0x000000ffff109224 */ /* 0x000fe400078e0014 */
[----:B------:R-:W-:Y:S02]  /*59e0*/  @!P1 IMAD.MOV.U32 R17, RZ, RZ, R21 ;  /* 0x000000ffff119224 */ /* 0x000fe400078e0015 */
[----:B------:R-:W-:-:S07]  /*59f0*/  @!P1 IMAD.MOV.U32 R0, RZ, RZ, R24 ;  /* 0x000000ffff009224 */ /* 0x000fce00078e0018 */
.L_x_2717:
[----:B------:R-:W-:Y:S01]  /*5a00*/  ISETP.NE.AND P0, PT, R4, RZ, PT ;  /* 0x000000ff0400720c */ /* 0x000fe20003f05270 */
[----:B------:R-:W-:Y:S05]  /*5a10*/  WARPSYNC.ALL ;  /* 0x0000000000007948 */ /* 0x000fea0003800000 */
[----:B------:R-:W-:Y:S06]  /*5a20*/  BAR.SYNC.DEFER_BLOCKING 0x0 ;  /* 0x0000000000007b1d */ /* 0x000fec0000010000 */
[----:B------:R-:W-:Y:S04]  /*5a30*/  BSSY.RECONVERGENT B0, `(.L_x_2808) ;  /* 0x000000b000007945 */ /* 0x000fe80003800200 */
[----:B------:R-:W-:Y:S05]  /*5a40*/  @!P0 BRA `(.L_x_2809) ;  /* 0x0000000000248947 */ /* 0x000fea0003800000 */
[----:B------:R-:W5:Y:S01]  /*5a50*/  S2UR UR6, SR_CgaCtaId ;  /* 0x00000000000679c3 */ /* 0x000f620000008800 */
[----:B------:R-:W-:Y:S01]  /*5a60*/  ISETP.NE.AND P0, PT, R0, RZ, PT ;  /* 0x000000ff0000720c */ /* 0x000fe20003f05270 */
[----:B------:R-:W-:Y:S02]  /*5a70*/  UMOV UR5, 0x400 ;  /* 0x0000040000057882 */ /* 0x000fe40000000000 */
[----:B-----5:R-:W-:-:S10]  /*5a80*/  ULEA UR5, UR6, UR5, 0x18 ;  /* 0x0000000506057291 */ /* 0x020fd4000f8ec0ff */
[----:B0123--:R-:W0:Y:S04]  /*5a90*/  @!P0 LDS.128 R20, [UR5+0x120] ;  /* 0x00012005ff148984 */ /* 0x00fe280008000c00 */
[----:B------:R-:W1:Y:S01]  /*5aa0*/  LDS R7, [UR5+0x110] ;  /* 0x00011005ff077984 */ /* 0x000e620008000800 */
[----:B0-----:R-:W-:Y:S02]  /*5ab0*/  @!P0 DADD R16, R16, R20 ;  /* 0x0000000010108229 */ /* 0x001fe40000000014 */
[----:B------:R-:W-:Y:S01]  /*5ac0*/  @!P0 DADD R18, R18, R22 ;  /* 0x0000000012128229 */ /* 0x000fe20000000016 */
[----:B-1----:R-:W-:-:S10]  /*5ad0*/  IMAD.IADD R0, R0, 0x1, R7 ;  /* 0x0000000100007824 */ /* 0x002fd400078e0207 */
.L_x_2809:
[----:B------:R-:W-:Y:S05]  /*5ae0*/  BSYNC.RECONVERGENT B0 ;  /* 0x0000000000007941 */ /* 0x000fea0003800200 */
.L_x_2808:
[----:B------:R-:W5:Y:S01]  /*5af0*/  S2UR UR5, SR_CgaCtaId ;  /* 0x00000000000579c3 */ /* 0x000f620000008800 */
[----:B------:R-:W-:Y:S01]  /*5b00*/  UMOV UR4, 0x400 ;  /* 0x0000040000047882 */ /* 0x000fe20000000000 */
[----:B01-3--:R-:W-:Y:S01]  /*5b10*/  DADD R22, R10, R18 ;  /* 0x000000000a167229 */ /* 0x00bfe20000000012 */
[----:B------:R-:W-:Y:S01]  /*5b20*/  ISETP.NE.U32.AND P0, PT, R36, R38, PT ;  /* 0x000000262400720c */ /* 0x000fe20003f05070 */
[----:B--2---:R-:W-:Y:S01]  /*5b30*/  DADD R20, R8, R16 ;  /* 0x0000000008147229 */ /* 0x004fe20000000010 */
[----:B------:R-:W-:Y:S02]  /*5b40*/  IMAD.IADD R25, R3, 0x1, R0 ;  /* 0x0000000103197824 */ /* 0x000fe400078e0200 */
[----:B------:R-:W-:-:S05]  /*5b50*/  ISETP.NE.AND.EX P0, PT, R37, R39, PT, P0 ;  /* 0x000000272500720c */ /* 0x000fca0003f05300 */
[----:B------:R-:W-:Y:S02]  /*5b60*/  FSEL R10, R10, R22, P0 ;  /* 0x000000160a0a7208 */ /* 0x000fe40000000000 */
[----:B------:R-:W-:Y:S02]  /*5b70*/  FSEL R11, R11, R23, P0 ;  /* 0x000000170b0b7208 */ /* 0x000fe40000000000 */
[----:B------:R-:W-:Y:S02]  /*5b80*/  FSEL R8, R8, R20, P0 ;  /* 0x0000001408087208 */ /* 0x000fe40000000000 */
[----:B------:R-:W-:Y:S02]  /*5b90*/  FSEL R9, R9, R21, P0 ;  /* 0x0000001509097208 */ /* 0x000fe40000000000 */
[----:B------:R-:W-:Y:S01]  /*5ba0*/  DADD R22, R14, R10 ;  /* 0x000000000e167229 */ /* 0x000fe2000000000a */
[----:B------:R-:W-:Y:S01]  /*5bb0*/  ISETP.NE.U32.AND P0, PT, R38, R40, PT ;  /* 0x000000282600720c */ /* 0x000fe20003f05070 */
[----:B-----5:R-:W-:-:S02]  /*5bc0*/  ULEA UR8, UR5, UR4, 0x18 ;  /* 0x0000000405087291 */ /* 0x020fc4000f8ec0ff */
[----:B------:R-:W-:Y:S01]  /*5bd0*/  DADD R20, R12, R8 ;  /* 0x000000000c147229 */ /* 0x000fe20000000008 */
[----:B------:R-:W-:-:S05]  /*5be0*/  ISETP.NE.AND.EX P0, PT, R39, R41, PT, P0 ;  /* 0x000000292700720c */ /* 0x000fca0003f05300 */
[----:B------:R-:W-:Y:S01]  /*5bf0*/  FSEL R15, R15, R23, P0 ;  /* 0x000000170f0f7208 */ /* 0x000fe20000000000 */
[----:B------:R-:W-:Y:S01]  /*5c00*/  IMAD.IADD R23, R5, 0x1, R0 ;  /* 0x0000000105177824 */ /* 0x000fe200078e0200 */
[----:B------:R-:W-:Y:S01]  /*5c10*/  FSEL R14, R14, R22, P0 ;  /* 0x000000160e0e7208 */ /* 0x000fe20000000000 */
[----:B------:R-:W0:Y:S01]  /*5c20*/  LDS R7, [UR8+0x190] ;  /* 0x00019008ff077984 */ /* 0x000e220008000800 */
[----:B------:R-:W-:Y:S02]  /*5c30*/  FSEL R12, R12, R20, P0 ;  /* 0x000000140c0c7208 */ /* 0x000fe40000000000 */
[----:B------:R-:W-:Y:S02]  /*5c40*/  FSEL R13, R13, R21, P0 ;  /* 0x000000150d0d7208 */ /* 0x000fe40000000000 */
[----:B0-----:R-:W-:-:S13]  /*5c50*/  ISETP.GE.AND P1, PT, R7, 0x101, PT ;  /* 0x000001010700780c */ /* 0x001fda0003f26270 */
[----:B------:R-:W-:Y:S05]  /*5c60*/  @!P1 BRA `(.L_x_2810) ;  /* 0x0000000c00749947 */ /* 0x000fea0003800000 */
[----:B------:R-:W0:Y:S01]  /*5c70*/  LDS R5, [UR8+0x150] ;  /* 0x00015008ff057984 */ /* 0x000e220008000800 */
[----:B------:R-:W-:Y:S01]  /*5c80*/  BAR.SYNC.DEFER_BLOCKING 0x0 ;  /* 0x0000000000007b1d */ /* 0x000fe20000010000 */
[----:B------:R-:W-:Y:S02]  /*5c90*/  ISETP.NE.U32.AND P0, PT, R36, R38, PT ;  /* 0x000000262400720c */ /* 0x000fe40003f05070 */
[----:B------:R-:W-:Y:S02]  /*5ca0*/  ISETP.NE.U32.AND P1, PT, R38, R40, PT ;  /* 0x000000282600720c */ /* 0x000fe40003f25070 */
[----:B------:R-:W-:Y:S02]  /*5cb0*/  ISETP.NE.AND.EX P0, PT, R37, R39, PT, P0 ;  /* 0x000000272500720c */ /* 0x000fe40003f05300 */
[----:B------:R-:W-:Y:S02]  /*5cc0*/  ISETP.NE.U32.AND P2, PT, R40, R42, PT ;  /* 0x0000002a2800720c */ /* 0x000fe40003f45070 */
[----:B------:R-:W-:-:S02]  /*5cd0*/  ISETP.NE.AND.EX P1, PT, R39, R41, PT, P1 ;  /* 0x000000292700720c */ /* 0x000fc40003f25310 */
[----:B------:R-:W-:Y:S02]  /*5ce0*/  ISETP.NE.AND.EX P2, PT, R41, R43, PT, P2 ;  /* 0x0000002b2900720c */ /* 0x000fe40003f45320 */
[----:B------:R-:W-:-:S05]  /*5cf0*/  ISETP.GE.AND P3, PT, R4, R7, PT ;  /* 0x000000070400720c */ /* 0x000fca0003f66270 */
[----:B0-----:R-:W-:-:S04]  /*5d00*/  @P0 IMAD.IADD R0, R0, 0x1, -R5 ;  /* 0x0000000100000824 */ /* 0x001fc800078e0a05 */
[--C-:B------:R-:W-:Y:S01]  /*5d10*/  @P1 IMAD.IADD R2, R23, 0x1, -R5.reuse ;  /* 0x0000000117021824 */ /* 0x100fe200078e0a05 */
[----:B------:R-:W-:Y:S01]  /*5d20*/  @P0 LEA R3, R0, UR8, 0x5 ;  /* 0x0000000800030c11 */ /* 0x000fe2000f8e28ff */
[----:B------:R-:W-:-:S03]  /*5d30*/  @P2 IMAD.IADD R0, R25, 0x1, -R5 ;  /* 0x0000000119002824 */ /* 0x000fc600078e0a05 */
[----:B------:R-:W-:Y:S01]  /*5d40*/  @P1 LEA R21, R2, UR8, 0x5 ;  /* 0x0000000802151c11 */ /* 0x000fe2000f8e28ff */
[----:B------:R0:W-:Y:S01]  /*5d50*/  @P0 STS.128 [R3+0x10], R16 ;  /* 0x0000101003000388 */ /* 0x0001e20000000c00 */
[----:B------:R-:W-:-:S03]  /*5d60*/  @P2 LEA R23, R0, UR8, 0x5 ;  /* 0x0000000800172c11 */ /* 0x000fc6000f8e28ff */
        /* <DEDUP_REMOVED lines=10> */
[C---:B------:R-:W-:Y:S02]  /*5e10*/  LOP3.LUT R2, R0.reuse, 0x300, RZ, 0xc0, !PT ;  /* 0x0000030000027812 */ /* 0x040fe400078ec0ff */
[----:B------:R-:W-:Y:S02]  /*5e20*/  ISETP.GE.U32.AND P1, PT, R0, 0x300, PT ;  /* 0x000003000000780c */ /* 0x000fe40003f26070 */
[----:B------:R-:W-:-:S13]  /*5e30*/  ISETP.NE.AND P0, PT, R2, 0x300, PT ;  /* 0x000003000200780c */ /* 0x000fda0003f05270 */
[----:B------:R-:W-:Y:S05]  /*5e40*/  @!P0 BRA `(.L_x_2812) ;  /* 0x0000000000588947 */ /* 0x000fea0003800000 */
[----:B0-----:R-:W0:Y:S01]  /*5e50*/  LDC.64 R18, c[0x0][0x390] ;  /* 0x0000e400ff127b82 */ /* 0x001e220000000a00 */
[----:B------:R-:W-:Y:S01]  /*5e60*/  LEA.HI R0, R0, 0x1, RZ, 0x18 ;  /* 0x0000000100007811 */ /* 0x000fe200078fc0ff */
[----:B------:R-:W-:-:S04]  /*5e70*/  IMAD.IADD R21, R4, 0x1, R5 ;  /* 0x0000000104157824 */ /* 0x000fc800078e0205 */
[C---:B------:R-:W-:Y:S01]  /*5e80*/  IMAD.SHL.U32 R2, R0.reuse, 0x100, RZ ;  /* 0x0000010000027824 */ /* 0x040fe200078e00ff */
[----:B------:R-:W-:Y:S01]  /*5e90*/  LOP3.LUT R0, R0, 0x3, RZ, 0xc0, !PT ;  /* 0x0000000300007812 */ /* 0x000fe200078ec0ff */
[----:B------:R-:W1:Y:S03]  /*5ea0*/  LDC.64 R16, c[0x0][0x398] ;  /* 0x0000e600ff107b82 */ /* 0x000e660000000a00 */
[----:B------:R-:W-:Y:S01]  /*5eb0*/  LOP3.LUT R3, R2, 0x300, RZ, 0xc0, !PT ;  /* 0x0000030002037812 */ /* 0x000fe200078ec0ff */
[----:B------:R-:W-:Y:S01]  /*5ec0*/  IMAD.MOV R0, RZ, RZ, -R0 ;  /* 0x000000ffff007224 */ /* 0x000fe200078e0a00 */
[----:B------:R-:W-:-:S03]  /*5ed0*/  LEA R2, R4, UR8, 0x5 ;  /* 0x0000000804027c11 */ /* 0x000fc6000f8e28ff */
[----:B------:R-:W-:Y:S02]  /*5ee0*/  IMAD.IADD R4, R4, 0x1, R3 ;  /* 0x0000000104047824 */ /* 0x000fe400078e0203 */
[----:B------:R-:W-:-:S07]  /*5ef0*/  VIADD R6, R2, 0x10 ;  /* 0x0000001002067836 */ /* 0x000fce0000000000 */
.L_x_2813:
[----:B--2---:R-:W2:Y:S01]  /*5f00*/  LDS.64 R10, [R6+-0x10] ;  /* 0xfffff000060a7984 */ /* 0x004ea20000000a00 */
[----:B0-----:R-:W-:-:S03]  /*5f10*/  IMAD.WIDE R8, R21, 0x8, R18 ;  /* 0x0000000815087825 */ /* 0x001fc600078e0212 */
[----:B------:R0:W3:Y:S01]  /*5f20*/  LDS.128 R12, [R6] ;  /* 0x00000000060c7984 */ /* 0x0000e20000000c00 */
[----:B-1----:R-:W-:-:S04]  /*5f30*/  IMAD.WIDE R2, R21, 0x10, R16 ;  /* 0x0000001015027825 */ /* 0x002fc800078e0210 */
[----:B------:R-:W-:Y:S02]  /*5f40*/  VIADD R0, R0, 0x1 ;  /* 0x0000000100007836 */ /* 0x000fe40000000000 */
[----:B------:R-:W-:Y:S02]  /*5f50*/  VIADD R21, R21, 0x100 ;  /* 0x0000010015157836 */ /* 0x000fe40000000000 */
[----:B0-----:R-:W-:Y:S01]  /*5f60*/  VIADD R6, R6, 0x2000 ;  /* 0x0000200006067836 */ /* 0x001fe20000000000 */
[----:B------:R-:W-:Y:S01]  /*5f70*/  ISETP.NE.AND P0, PT, R0, RZ, PT ;  /* 0x000000ff0000720c */ /* 0x000fe20003f05270 */
[----:B--2---:R2:W-:Y:S04]  /*5f80*/  STG.E.64 desc[UR10][R8.64], R10 ;  /* 0x0000000a08007986 */ /* 0x0045e8000c101b0a */
[----:B---3--:R2:W-:Y:S08]  /*5f90*/  STG.E.128 desc[UR10][R2.64], R12 ;  /* 0x0000000c02007986 */ /* 0x0085f0000c101d0a */
[----:B------:R-:W-:Y:S05]  /*5fa0*/  @P0 BRA `(.L_x_2813) ;  /* 0xfffffffc00d40947 */ /* 0x000fea000383ffff */
.L_x_2812:
[----:B------:R-:W-:Y:S05]  /*5fb0*/  BSYNC.RECONVERGENT B0 ;  /* 0x0000000000007941 */ /* 0x000fea0003800200 */
.L_x_2811:
[----:B------:R-:W-:Y:S05]  /*5fc0*/  @!P1 EXIT ;  /* 0x000000000000994d */ /* 0x000fea0003800000 */
[----:B------:R-:W1:Y:S01]  /*5fd0*/  LDCU.128 UR4, c[0x0][0x390] ;  /* 0x00007200ff0477ac */ /* 0x000e620008000c00 */
[----:B------:R-:W-:Y:S01]  /*5fe0*/  IMAD.IADD R0, R7, 0x1, -R4 ;  /* 0x0000000107007824 */ /* 0x000fe200078e0a04 */
[----:B------:R-:W-:Y:S01]  /*5ff0*/  BSSY.RECONVERGENT B0, `(.L_x_2814) ;  /* 0x0000061000007945 */ /* 0x000fe20003800200 */
[----:B------:R-:W-:Y:S01]  /*6000*/  IMAD.IADD R5, R4, 0x1, R5 ;  /* 0x0000000104057824 */ /* 0x000fe200078e0205 */
[----:B------:R-:W-:Y:S02]  /*6010*/  PLOP3.LUT P0, PT, PT, PT, PT, 0x80, 0x8 ;  /* 0x000000000008781c */ /* 0x000fe40003f0f070 */
[----:B------:R-:W-:Y:S02]  /*6020*/  ISETP.GT.AND P1, PT, R0, 0xc00, PT ;  /* 0x00000c000000780c */ /* 0x000fe40003f24270 */
[----:B------:R-:W-:-:S05]  /*6030*/  LEA R0, R4, UR8, 0x5 ;  /* 0x0000000804007c11 */ /* 0x000fca000f8e28ff */
[----:B------:R-:W-:Y:S01]  /*6040*/  VIADD R0, R0, 0x4000 ;  /* 0x0000400000007836 */ /* 0x000fe20000000000 */
[----:B-1----:R-:W-:Y:S02]  /*6050*/  UIADD3 UR4, UP0, UPT, UR4, 0x1000, URZ ;  /* 0x0000100004047890 */ /* 0x002fe4000ff1e0ff */
[----:B------:R-:W-:Y:S02]  /*6060*/  UIADD3 UR6, UP1, UPT, UR6, 0x2000, URZ ;  /* 0x0000200006067890 */ /* 0x000fe4000ff3e0ff */
[----:B------:R-:W-:Y:S02]  /*6070*/  UIADD3.X UR5, UPT, UPT, URZ, UR5, URZ, UP0, !UPT ;  /* 0x00000005ff057290 */ /* 0x000fe400087fe4ff */
[----:B------:R-:W-:Y:S01]  /*6080*/  UIADD3.X UR7, UPT, UPT, URZ, UR7, URZ, UP1, !UPT ;  /* 0x00000007ff077290 */ /* 0x000fe20008ffe4ff */
[----:B--2---:R-:W-:Y:S01]  /*6090*/  MOV R2, UR4 ;  /* 0x0000000400027c02 */ /* 0x004fe20008000f00 */
[----:B0-----:R-:W-:Y:S02]  /*60a0*/  IMAD.U32 R12, RZ, RZ, UR6 ;  /* 0x00000006ff0c7e24 */ /* 0x001fe4000f8e00ff */
[----:B------:R-:W-:-:S02]  /*60b0*/  IMAD.U32 R3, RZ, RZ, UR5 ;  /* 0x00000005ff037e24 */ /* 0x000fc4000f8e00ff */
[----:B------:R-:W-:Y:S01]  /*60c0*/  IMAD.U32 R13, RZ, RZ, UR7 ;  /* 0x00000007ff0d7e24 */ /* 0x000fe2000f8e00ff */
[----:B------:R-:W-:Y:S06]  /*60d0*/  @!P1 BRA `(.L_x_2815) ;  /* 0x0000000400489947 */ /* 0x000fec0003800000 */
[----:B------:R-:W-:Y:S01]  /*60e0*/  PLOP3.LUT P0, PT, PT, PT, PT, 0x8, 0x80 ;  /* 0x000000000080781c */ /* 0x000fe20003f0e170 */
[----:B------:R-:W-:-:S12]  /*60f0*/  VIADD R15, R7, 0xfffff400 ;  /* 0xfffff400070f7836 */ /* 0x000fd80000000000 */
.L_x_2816:
[----:B0-----:R-:W0:Y:S01]  /*6100*/  LDS.64 R52, [R0+-0x4000] ;  /* 0xffc0000000347984 */ /* 0x001e220000000a00 */
[----:B------:R-:W-:-:S03]  /*6110*/  IMAD.WIDE R48, R5, 0x8, R2 ;  /* 0x0000000805307825 */ /* 0x000fc600078e0202 */
[----:B------:R-:W1:Y:S01]  /*6120*/  LDS.128 R20, [R0+-0x3ff0] ;  /* 0xffc0100000147984 */ /* 0x000e620000000c00 */
[----:B------:R-:W-:-:S03]  /*6130*/  IMAD.WIDE R50, R5, 0x10, R12 ;  /* 0x0000001005327825 */ /* 0x000fc600078e020c */
[----:B------:R-:W2:Y:S01]  /*6140*/  LDS.64 R54, [R0+-0x2000] ;  /* 0xffe0000000367984 */ /* 0x000ea20000000a00 */
[C---:B------:R-:W-:Y:S02]  /*6150*/  VIADD R29, R5.reuse, 0x400 ;  /* 0x00000400051d7836 */ /* 0x040fe40000000000 */
[----:B------:R-:W-:Y:S01]  /*6160*/  VIADD R73, R5, 0xc00 ;  /* 0x00000c0005497836 */ /* 0x000fe20000000000 */
[----:B------:R-:W3:Y:S01]  /*6170*/  LDS.128 R44, [R0+-0x1ff0] ;  /* 0xffe01000002c7984 */ /* 0x000ee20000000c00 */
[----:B------:R-:W-:-:S03]  /*6180*/  IMAD.WIDE R68, R29, 0x8, R2 ;  /* 0x000000081d447825 */ /* 0x000fc600078e0202 */
[----:B------:R-:W5:Y:S01]  /*6190*/  LDS.64 R56, [R0] ;  /* 0x0000000000387984 */ /* 0x000f620000000a00 */
[----:B------:R-:W-:-:S03]  /*61a0*/  IMAD.WIDE R28, R29, 0x10, R12 ;  /* 0x000000101d1c7825 */ /* 0x000fc600078e020c */
[----:B----4-:R-:W4:Y:S01]  /*61b0*/  LDS.128 R24, [R0+0x10] ;  /* 0x0000100000187984 */ /* 0x010f220000000c00 */
[----:B------:R-:W-:-:S03]  /*61c0*/  VIADD R4, R4, 0x1000 ;  /* 0x0000100004047836 */ /* 0x000fc60000000000 */
[----:B------:R-:W4:Y:S02]  /*61d0*/  LDS.64 R58, [R0+0x2000] ;  /* 0x00200000003a7984 */ /* 0x000f240000000a00 */
[----:B------:R-:W-:Y:S02]  /*61e0*/  ISETP.GE.AND P1, PT, R4, R15, PT ;  /* 0x0000000f0400720c */ /* 0x000fe40003f26270 */
[----:B------:R-:W4:Y:S04]  /*61f0*/  LDS.128 R40, [R0+0x2010] ;  /* 0x0020100000287984 */ /* 0x000f280000000c00 */
[----:B------:R-:W4:Y:S04]  /*6200*/  LDS.64 R60, [R0+0x4000] ;  /* 0x00400000003c7984 */ /* 0x000f280000000a00 */
[----:B------:R-:W4:Y:S04]  /*6210*/  LDS.128 R32, [R0+0x4010] ;  /* 0x0040100000207984 */ /* 0x000f280000000c00 */
[----:B------:R-:W4:Y:S04]  /*6220*/  LDS.64 R62, [R0+0x6000] ;  /* 0x00600000003e7984 */ /* 0x000f280000000a00 */
[----:B------:R-:W4:Y:S04]  /*6230*/  LDS.128 R36, [R0+0x6010] ;  /* 0x0060100000247984 */ /* 0x000f280000000c00 */
[----:B------:R-:W4:Y:S04]  /*6240*/  LDS.64 R70, [R0+0x8000] ;  /* 0x0080000000467984 */ /* 0x000f280000000a00 */
[----:B------:R-:W4:Y:S04]  /*6250*/  LDS.128 R16, [R0+0x8010] ;  /* 0x0080100000107984 */ /* 0x000f280000000c00 */
[----:B------:R-:W4:Y:S04]  /*6260*/  LDS.64 R30, [R0+0xa000] ;  /* 0x00a00000001e7984 */ /* 0x000f280000000a00 */
[----:B0-----:R-:W-:Y:S04]  /*6270*/  STG.E.64 desc[UR10][R48.64+-0x1000], R52 ;  /* 0xfff0003430007986 */ /* 0x001fe8000c101b0a */
[----:B-1----:R-:W-:Y:S04]  /*6280*/  STG.E.128 desc[UR10][R50.64+-0x2000], R20 ;  /* 0xffe0001432007986 */ /* 0x002fe8000c101d0a */
[----:B--2---:R-:W-:Y:S04]  /*6290*/  STG.E.64 desc[UR10][R48.64+-0x800], R54 ;  /* 0xfff8003630007986 */ /* 0x004fe8000c101b0a */
[----:B---3--:R-:W-:Y:S04]  /*62a0*/  STG.E.128 desc[UR10][R50.64+-0x1000], R44 ;  /* 0xfff0002c32007986 */ /* 0x008fe8000c101d0a */
[----:B------:R-:W0:Y:S04]  /*62b0*/  LDS.128 R8, [R0+0xa010] ;  /* 0x00a0100000087984 */ /* 0x000e280000000c00 */
[----:B-----5:R-:W-:Y:S04]  /*62c0*/  STG.E.64 desc[UR10][R48.64], R56 ;  /* 0x0000003830007986 */ /* 0x020fe8000c101b0a */
[----:B----4-:R-:W-:Y:S04]  /*62d0*/  STG.E.128 desc[UR10][R50.64], R24 ;  /* 0x0000001832007986 */ /* 0x010fe8000c101d0a */
[----:B------:R-:W1:Y:S04]  /*62e0*/  LDS.64 R52, [R0+0xc000] ;  /* 0x00c0000000347984 */ /* 0x000e680000000a00 */
[----:B------:R-:W-:Y:S04]  /*62f0*/  STG.E.64 desc[UR10][R48.64+0x800], R58 ;  /* 0x0008003a30007986 */ /* 0x000fe8000c101b0a */
[----:B------:R-:W2:Y:S04]  /*6300*/  LDS.128 R20, [R0+0xc010] ;  /* 0x00c0100000147984 */ /* 0x000ea80000000c00 */
[----:B------:R-:W-:Y:S04]  /*6310*/  STG.E.128 desc[UR10][R50.64+0x1000], R40 ;  /* 0x0010002832007986 */ /* 0x000fe8000c101d0a */
[----:B------:R-:W3:Y:S04]  /*6320*/  LDS.64 R56, [R0+0xe000] ;  /* 0x00e0000000387984 */ /* 0x000ee80000000a00 */
[----:B------:R-:W-:Y:S04]  /*6330*/  STG.E.64 desc[UR10][R68.64+-0x1000], R60 ;  /* 0xfff0003c44007986 */ /* 0x000fe8000c101b0a */
[----:B------:R-:W4:Y:S04]  /*6340*/  LDS.128 R24, [R0+0xe010] ;  /* 0x00e0100000187984 */ /* 0x000f280000000c00 */
[----:B------:R-:W-:Y:S04]  /*6350*/  STG.E.128 desc[UR10][R28.64+-0x2000], R32 ;  /* 0xffe000201c007986 */ /* 0x000fe8000c101d0a */
[----:B------:R-:W5:Y:S04]  /*6360*/  LDS.64 R54, [R0+0x10000] ;  /* 0x0100000000367984 */ /* 0x000f680000000a00 */
[----:B------:R-:W-:Y:S04]  /*6370*/  STG.E.64 desc[UR10][R68.64+-0x800], R62 ;  /* 0xfff8003e44007986 */ /* 0x000fe8000c101b0a */
[----:B------:R-:W5:Y:S04]  /*6380*/  LDS.128 R32, [R0+0x10010] ;  /* 0x0100100000207984 */ /* 0x000f680000000c00 */
[----:B------:R-:W-:Y:S04]  /*6390*/  STG.E.128 desc[UR10][R28.64+-0x1000], R36 ;  /* 0xfff000241c007986 */ /* 0x000fe8000c101d0a */
[----:B------:R-:W5:Y:S04]  /*63a0*/  LDS.64 R66, [R0+0x12000] ;  /* 0x0120000000427984 */ /* 0x000f680000000a00 */
[----:B------:R-:W5:Y:S04]  /*63b0*/  LDS.128 R36, [R0+0x12010] ;  /* 0x0120100000247984 */ /* 0x000f680000000c00 */
[----:B------:R-:W5:Y:S04]  /*63c0*/  LDS.64 R64, [R0+0x14000] ;  /* 0x0140000000407984 */ /* 0x000f680000000a00 */
[----:B------:R-:W5:Y:S04]  /*63d0*/  LDS.128 R40, [R0+0x14010] ;  /* 0x0140100000287984 */ /* 0x000f680000000c00 */
[----:B------:R-:W5:Y:S04]  /*63e0*/  LDS.64 R62, [R0+0x16000] ;  /* 0x01600000003e7984 */ /* 0x000f680000000a00 */
[----:B------:R-:W5:Y:S04]  /*63f0*/  LDS.128 R44, [R0+0x16010] ;  /* 0x01601000002c7984 */ /* 0x000f680000000c00 */
[----:B------:R-:W5:Y:S04]  /*6400*/  LDS.64 R60, [R0+0x18000] ;  /* 0x01800000003c7984 */ /* 0x000f680000000a00 */
[----:B------:R0:W-:Y:S04]  /*6410*/  STG.E.64 desc[UR10][R68.64], R70 ;  /* 0x0000004644007986 */ /* 0x0001e8000c101b0a */
[----:B------:R-:W5:Y:S04]  /*6420*/  LDS.128 R48, [R0+0x18010] ;  /* 0x0180100000307984 */ /* 0x000f680000000c00 */
[----:B------:R-:W-:Y:S04]  /*6430*/  STG.E.128 desc[UR10][R28.64], R16 ;  /* 0x000000101c007986 */ /* 0x000fe8000c101d0a */
[----:B------:R-:W5:Y:S01]  /*6440*/  LDS.64 R58, [R0+0x1a000] ;  /* 0x01a00000003a7984 */ /* 0x000f620000000a00 */
[----:B0-----:R-:W-:-:S03]  /*6450*/  IMAD.WIDE R70, R73, 0x8, R2 ;  /* 0x0000000849467825 */ /* 0x001fc600078e0202 */
[----:B------:R0:W5:Y:S04]  /*6460*/  LDS.128 R16, [R0+0x1a010] ;  /* 0x01a0100000107984 */ /* 0x0001680000000c00 */
[----:B------:R1:W-:Y:S04]  /*6470*/  STG.E.64 desc[UR10][R68.64+0x800], R30 ;  /* 0x0008001e44007986 */ /* 0x0003e8000c101b0a */
[----:B------:R2:W-:Y:S01]  /*6480*/  STG.E.128 desc[UR10][R28.64+0x1000], R8 ;  /* 0x001000081c007986 */ /* 0x0005e2000c101d0a */
[----:B0-----:R-:W-:Y:S02]  /*6490*/  VIADD R0, R0, 0x20000 ;  /* 0x0002000000007836 */ /* 0x001fe40000000000 */
[----:B-1----:R-:W-:-:S02]  /*64a0*/  VIADD R69, R5, 0x800 ;  /* 0x0000080005457836 */ /* 0x002fc40000000000 */
[----:B------:R-:W-:Y:S02]  /*64b0*/  VIADD R5, R5, 0x1000 ;  /* 0x0000100005057836 */ /* 0x000fe40000000000 */
[----:B------:R-:W-:-:S04]  /*64c0*/  IMAD.WIDE R30, R69, 0x8, R2 ;  /* 0x00000008451e7825 */ /* 0x000fc800078e0202 */
[--C-:B------:R-:W-:Y:S01]  /*64d0*/  IMAD.WIDE R68, R69, 0x10, R12.reuse ;  /* 0x0000001045447825 */ /* 0x100fe200078e020c */
[----:B------:R0:W-:Y:S03]  /*64e0*/  STG.E.64 desc[UR10][R30.64+-0x1000], R52 ;  /* 0xfff000341e007986 */ /* 0x0001e6000c101b0a */
[----:B--2---:R-:W-:Y:S01]  /*64f0*/  IMAD.WIDE R8, R73, 0x10, R12 ;  /* 0x0000001049087825 */ /* 0x004fe200078e020c */
[----:B------:R0:W-:Y:S04]  /*6500*/  STG.E.128 desc[UR10][R68.64+-0x2000], R20 ;  /* 0xffe0001444007986 */ /* 0x0001e8000c101d0a */
[----:B---3--:R0:W-:Y:S04]  /*6510*/  STG.E.64 desc[UR10][R30.64+-0x800], R56 ;  /* 0xfff800381e007986 */ /* 0x0081e8000c101b0a */
[----:B----4-:R0:W-:Y:S04]  /*6520*/  STG.E.128 desc[UR10][R68.64+-0x1000], R24 ;  /* 0xfff0001844007986 */ /* 0x0101e8000c101d0a */
[----:B-----5:R0:W-:Y:S04]  /*6530*/  STG.E.64 desc[UR10][R30.64], R54 ;  /* 0x000000361e007986 */ /* 0x0201e8000c101b0a */
[----:B------:R0:W-:Y:S04]  /*6540*/  STG.E.128 desc[UR10][R68.64], R32 ;  /* 0x0000002044007986 */ /* 0x0001e8000c101d0a */
[----:B------:R0:W-:Y:S04]  /*6550*/  STG.E.64 desc[UR10][R30.64+0x800], R66 ;  /* 0x000800421e007986 */ /* 0x0001e8000c101b0a */
        /* <DEDUP_REMOVED lines=8> */
[----:B------:R0:W-:Y:S01]  /*65e0*/  STG.E.128 desc[UR10][R8.64+0x1000], R16 ;  /* 0x0010001008007986 */ /* 0x0001e2000c101d0a */
[----:B------:R-:W-:Y:S05]  /*65f0*/  @!P1 BRA `(.L_x_2816) ;  /* 0xfffffff800c09947 */ /* 0x000fea000383ffff */
.L_x_2815:
[----:B------:R-:W-:Y:S05]  /*6600*/  BSYNC.RECONVERGENT B0 ;  /* 0x0000000000007941 */ /* 0x000fea0003800200 */
.L_x_2814:
[----:B------:R-:W-:Y:S01]  /*6610*/  IMAD.IADD R6, R7, 0x1, -R4 ;  /* 0x0000000107067824 */ /* 0x000fe200078e0a04 */
[----:B------:R-:W-:Y:S04]  /*6620*/  BSSY.RECONVERGENT B0, `(.L_x_2817) ;  /* 0x000002c000007945 */ /* 0x000fe80003800200 */
[----:B------:R-:W-:-:S13]  /*6630*/  ISETP.GT.AND P1, PT, R6, 0x400, PT ;  /* 0x000004000600780c */ /* 0x000fda0003f24270 */
[----:B------:R-:W-:Y:S05]  /*6640*/  @!P1 BRA `(.L_x_2818) ;  /* 0x0000000000a49947 */ /* 0x000fea0003800000 */
[----:B0-----:R-:W0:Y:S01]  /*6650*/  LDS.64 R46, [R0+-0x4000] ;  /* 0xffc00000002e7984 */ /* 0x001e220000000a00 */
[C---:B------:R-:W-:Y:S01]  /*6660*/  IMAD.WIDE R14, R5.reuse, 0x8, R2 ;  /* 0x00000008050e7825 */ /* 0x040fe200078e0202 */
[----:B------:R-:W-:Y:S02]  /*6670*/  PLOP3.LUT P0, PT, PT, PT, PT, 0x8, 0x80 ;  /* 0x000000000080781c */ /* 0x000fe40003f0e170 */
[----:B------:R-:W1:Y:S01]  /*6680*/  LDS.128 R16, [R0+-0x3ff0] ;  /* 0xffc0100000107984 */ /* 0x000e620000000c00 */
[----:B------:R-:W-:-:S03]  /*6690*/  IMAD.WIDE R44, R5, 0x10, R12 ;  /* 0x00000010052c7825 */ /* 0x000fc600078e020c */
[----:B------:R-:W2:Y:S01]  /*66a0*/  LDS.64 R48, [R0+-0x2000] ;  /* 0xffe0000000307984 */ /* 0x000ea20000000a00 */
[----:B------:R-:W-:Y:S02]  /*66b0*/  VIADD R57, R5, 0x400 ;  /* 0x0000040005397836 */ /* 0x000fe40000000000 */
[----:B------:R-:W-:Y:S01]  /*66c0*/  VIADD R4, R4, 0x800 ;  /* 0x0000080004047836 */ /* 0x000fe20000000000 */
[----:B------:R-:W3:Y:S01]  /*66d0*/  LDS.128 R8, [R0+-0x1ff0] ;  /* 0xffe0100000087984 */ /* 0x000ee20000000c00 */
[----:B------:R-:W-:-:S03]  /*66e0*/  IMAD.WIDE R54, R57, 0x8, R2 ;  /* 0x0000000839367825 */ /* 0x000fc600078e0202 */
[----:B------:R-:W5:Y:S01]  /*66f0*/  LDS.64 R50, [R0] ;  /* 0x0000000000327984 */ /* 0x000f620000000a00 */
[----:B------:R-:W-:-:S03]  /*6700*/  IMAD.WIDE R56, R57, 0x10, R12 ;  /* 0x0000001039387825 */ /* 0x000fc600078e020c */
[----:B------:R-:W5:Y:S01]  /*6710*/  LDS.128 R20, [R0+0x10] ;  /* 0x0000100000147984 */ /* 0x000f620000000c00 */
[----:B------:R-:W-:-:S03]  /*6720*/  VIADD R5, R5, 0x800 ;  /* 0x0000080005057836 */ /* 0x000fc60000000000 */
[----:B------:R-:W5:Y:S04]  /*6730*/  LDS.64 R52, [R0+0x2000] ;  /* 0x0020000000347984 */ /* 0x000f680000000a00 */
[----:B----4-:R-:W4:Y:S04]  /*6740*/  LDS.128 R24, [R0+0x2010] ;  /* 0x0020100000187984 */ /* 0x010f280000000c00 */
[----:B------:R-:W4:Y:S04]  /*6750*/  LDS.64 R58, [R0+0x4000] ;  /* 0x00400000003a7984 */ /* 0x000f280000000a00 */
[----:B------:R-:W4:Y:S04]  /*6760*/  LDS.128 R28, [R0+0x4010] ;  /* 0x00401000001c7984 */ /* 0x000f280000000c00 */
[----:B------:R-:W4:Y:S04]  /*6770*/  LDS.64 R60, [R0+0x6000] ;  /* 0x00600000003c7984 */ /* 0x000f280000000a00 */
[----:B------:R-:W4:Y:S04]  /*6780*/  LDS.128 R32, [R0+0x6010] ;  /* 0x0060100000207984 */ /* 0x000f280000000c00 */
[----:B------:R-:W4:Y:S04]  /*6790*/  LDS.64 R62, [R0+0x8000] ;  /* 0x00800000003e7984 */ /* 0x000f280000000a00 */
[----:B------:R-:W4:Y:S04]  /*67a0*/  LDS.128 R36, [R0+0x8010] ;  /* 0x0080100000247984 */ /* 0x000f280000000c00 */
[----:B------:R-:W4:Y:S04]  /*67b0*/  LDS.64 R64, [R0+0xa000] ;  /* 0x00a0000000407984 */ /* 0x000f280000000a00 */
[----:B------:R2:W4:Y:S04]  /*67c0*/  LDS.128 R40, [R0+0xa010] ;  /* 0x00a0100000287984 */ /* 0x0005280000000c00 */
[----:B0-----:R0:W-:Y:S04]  /*67d0*/  STG.E.64 desc[UR10][R14.64+-0x1000], R46 ;  /* 0xfff0002e0e007986 */ /* 0x0011e8000c101b0a */
[----:B-1----:R0:W-:Y:S01]  /*67e0*/  STG.E.128 desc[UR10][R44.64+-0x2000], R16 ;  /* 0xffe000102c007986 */ /* 0x0021e2000c101d0a */
[----:B--2---:R-:W-:-:S03]  /*67f0*/  VIADD R0, R0, 0x10000 ;  /* 0x0001000000007836 */ /* 0x004fc60000000000 */
[----:B------:R0:W-:Y:S04]  /*6800*/  STG.E.64 desc[UR10][R14.64+-0x800], R48 ;  /* 0xfff800300e007986 */ /* 0x0001e8000c101b0a */
[----:B---3--:R0:W-:Y:S04]  /*6810*/  STG.E.128 desc[UR10][R44.64+-0x1000], R8 ;  /* 0xfff000082c007986 */ /* 0x0081e8000c101d0a */
[----:B-----5:R0:W-:Y:S04]  /*6820*/  STG.E.64 desc[UR10][R14.64], R50 ;  /* 0x000000320e007986 */ /* 0x0201e8000c101b0a */
[----:B------:R0:W-:Y:S04]  /*6830*/  STG.E.128 desc[UR10][R44.64], R20 ;  /* 0x000000142c007986 */ /* 0x0001e8000c101d0a */
[----:B------:R0:W-:Y:S04]  /*6840*/  STG.E.64 desc[UR10][R14.64+0x800], R52 ;  /* 0x000800340e007986 */ /* 0x0001e8000c101b0a */
[----:B----4-:R0:W-:Y:S04]  /*6850*/  STG.E.128 desc[UR10][R44.64+0x1000], R24 ;  /* 0x001000182c007986 */ /* 0x0101e8000c101d0a */
[----:B------:R0:W-:Y:S04]  /*6860*/  STG.E.64 desc[UR10][R54.64+-0x1000], R58 ;  /* 0xfff0003a36007986 */ /* 0x0001e8000c101b0a */
[----:B------:R0:W-:Y:S04]  /*6870*/  STG.E.128 desc[UR10][R56.64+-0x2000], R28 ;  /* 0xffe0001c38007986 */ /* 0x0001e8000c101d0a */
[----:B------:R0:W-:Y:S04]  /*6880*/  STG.E.64 desc[UR10][R54.64+-0x800], R60 ;  /* 0xfff8003c36007986 */ /* 0x0001e8000c101b0a */
[----:B------:R0:W-:Y:S04]  /*6890*/  STG.E.128 desc[UR10][R56.64+-0x1000], R32 ;  /* 0xfff0002038007986 */ /* 0x0001e8000c101d0a */
[----:B------:R0:W-:Y:S04]  /*68a0*/  STG.E.64 desc[UR10][R54.64], R62 ;  /* 0x0000003e36007986 */ /* 0x0001e8000c101b0a */
[----:B------:R0:W-:Y:S04]  /*68b0*/  STG.E.128 desc[UR10][R56.64], R36 ;  /* 0x0000002438007986 */ /* 0x0001e8000c101d0a */
[----:B------:R0:W-:Y:S04]  /*68c0*/  STG.E.64 desc[UR10][R54.64+0x800], R64 ;  /* 0x0008004036007986 */ /* 0x0001e8000c101b0a */
[----:B------:R0:W-:Y:S02]  /*68d0*/  STG.E.128 desc[UR10][R56.64+0x1000], R40 ;  /* 0x0010002838007986 */ /* 0x0001e4000c101d0a */
.L_x_2818:
[----:B------:R-:W-:Y:S05]  /*68e0*/  BSYNC.RECONVERGENT B0 ;  /* 0x0000000000007941 */ /* 0x000fea0003800200 */
.L_x_2817:
[----:B------:R-:W-:-:S13]  /*68f0*/  ISETP.LT.OR P0, PT, R4, R7, P0 ;  /* 0x000000070400720c */ /* 0x000fda0000701670 */
[----:B------:R-:W-:Y:S05]  /*6900*/  @!P0 EXIT ;  /* 0x000000000000894d */ /* 0x000fea0003800000 */
[----:B------:R-:W1:Y:S01]  /*6910*/  LDS.64 R6, [R0+-0x4000] ;  /* 0xffc0000000067984 */ /* 0x000e620000000a00 */
[----:B------:R-:W-:-:S03]  /*6920*/  IMAD.WIDE R2, R5, 0x8, R2 ;  /* 0x0000000805027825 */ /* 0x000fc600078e0202 */
[----:B0-----:R-:W0:Y:S01]  /*6930*/  LDS.128 R8, [R0+-0x3ff0] ;  /* 0xffc0100000087984 */ /* 0x001e220000000c00 */
[----:B------:R-:W-:-:S03]  /*6940*/  IMAD.WIDE R12, R5, 0x10, R12 ;  /* 0x00000010050c7825 */ /* 0x000fc600078e020c */
[----:B------:R-:W2:Y:S04]  /*6950*/  LDS.64 R14, [R0+-0x2000] ;  /* 0xffe00000000e7984 */ /* 0x000ea80000000a00 */
[----:B------:R-:W3:Y:S04]  /*6960*/  LDS.128 R16, [R0+-0x1ff0] ;  /* 0xffe0100000107984 */ /* 0x000ee80000000c00 */
[----:B------:R-:W5:Y:S04]  /*6970*/  LDS.64 R20, [R0] ;  /* 0x0000000000147984 */ /* 0x000f680000000a00 */
[----:B----4-:R-:W4:Y:S04]  /*6980*/  LDS.128 R24, [R0+0x10] ;  /* 0x0000100000187984 */ /* 0x010f280000000c00 */
[----:B------:R-:W4:Y:S04]  /*6990*/  LDS.64 R22, [R0+0x2000] ;  /* 0x0020000000167984 */ /* 0x000f280000000a00 */
[----:B------:R-:W4:Y:S04]  /*69a0*/  LDS.128 R28, [R0+0x2010] ;  /* 0x00201000001c7984 */ /* 0x000f280000000c00 */
[----:B-1----:R-:W-:Y:S04]  /*69b0*/  STG.E.64 desc[UR10][R2.64+-0x1000], R6 ;  /* 0xfff0000602007986 */ /* 0x002fe8000c101b0a */
[----:B0-----:R-:W-:Y:S04]  /*69c0*/  STG.E.128 desc[UR10][R12.64+-0x2000], R8 ;  /* 0xffe000080c007986 */ /* 0x001fe8000c101d0a */
[----:B--2---:R-:W-:Y:S04]  /*69d0*/  STG.E.64 desc[UR10][R2.64+-0x800], R14 ;  /* 0xfff8000e02007986 */ /* 0x004fe8000c101b0a */
[----:B---3--:R-:W-:Y:S04]  /*69e0*/  STG.E.128 desc[UR10][R12.64+-0x1000], R16 ;  /* 0xfff000100c007986 */ /* 0x008fe8000c101d0a */
[----:B-----5:R-:W-:Y:S04]  /*69f0*/  STG.E.64 desc[UR10][R2.64], R20 ;  /* 0x0000001402007986 */ /* 0x020fe8000c101b0a */
[----:B----4-:R-:W-:Y:S04]  /*6a00*/  STG.E.128 desc[UR10][R12.64], R24 ;  /* 0x000000180c007986 */ /* 0x010fe8000c101d0a */
[----:B------:R-:W-:Y:S04]  /*6a10*/  STG.E.64 desc[UR10][R2.64+0x800], R22 ;  /* 0x0008001602007986 */ /* 0x000fe8000c101b0a */
[----:B------:R-:W-:Y:S01]  /*6a20*/  STG.E.128 desc[UR10][R12.64+0x1000], R28 ;  /* 0x0010001c0c007986 */ /* 0x000fe2000c101d0a */
[----:B------:R-:W-:Y:S05]  /*6a30*/  EXIT ;  /* 0x000000000000794d */ /* 0x000fea0003800000 */
.L_x_2810:
[----:B------:R-:W0:Y:S01]  /*6a40*/  LDC.64 R2, c[0x0][0x390] ;  /* 0x0000e400ff027b82 */ /* 0x000e220000000a00 */
[----:B------:R-:W-:Y:S02]  /*6a50*/  ISETP.NE.U32.AND P0, PT, R36, R38, PT ;  /* 0x000000262400720c */ /* 0x000fe40003f05070 */
[----:B------:R-:W-:Y:S02]  /*6a60*/  ISETP.NE.U32.AND P1, PT, R38, R40, PT ;  /* 0x000000282600720c */ /* 0x000fe40003f25070 */
[----:B------:R-:W-:Y:S02]  /*6a70*/  ISETP.NE.AND.EX P0, PT, R37, R39, PT, P0 ;  /* 0x000000272500720c */ /* 0x000fe40003f05300 */
[----:B------:R-:W-:Y:S01]  /*6a80*/  ISETP.NE.AND.EX P1, PT, R39, R41, PT, P1 ;  /* 0x000000292700720c */ /* 0x000fe20003f25310 */
[----:B------:R-:W1:Y:S01]  /*6a90*/  LDC.64 R4, c[0x0][0x398] ;  /* 0x0000e600ff047b82 */ /* 0x000e620000000a00 */
[----:B------:R-:W-:-:S04]  /*6aa0*/  ISETP.NE.U32.AND P2, PT, R40, R42, PT ;  /* 0x0000002a2800720c */ /* 0x000fc80003f45070 */
[----:B------:R-:W-:-:S03]  /*6ab0*/  ISETP.NE.AND.EX P2, PT, R41, R43, PT, P2 ;  /* 0x0000002b2900720c */ /* 0x000fc60003f45320 */
        /* <DEDUP_REMOVED lines=18> */
.L_x_2699:
[----:B------:R-:W-:-:S13]  /*6be0*/  ISETP.GE.AND P0, PT, R0, 0x1, PT ;  /* 0x000000010000780c */ /* 0x000fda0003f06270 */
[----:B------:R-:W-:Y:S05]  /*6bf0*/  @!P0 EXIT ;  /* 0x000000000000894d */ /* 0x000fea0003800000 */
[----:B------:R-:W-:-:S13]  /*6c00*/  ISETP.NE.AND P0, PT, R2, RZ, PT ;  /* 0x000000ff0200720c */ /* 0x000fda0003f05270 */
[----:B------:R-:W-:Y:S05]  /*6c10*/  @P0 BRA `(.L_x_2819) ;  /* 0x00000024006c0947 */ /* 0x000fea0003800000 */
[----:B------:R-:W0:Y:S08]  /*6c20*/  LDC.64 R2, c[0x0][0x380] ;  /* 0x0000e000ff027b82 */ /* 0x000e300000000a00 */
[----:B------:R-:W1:Y:S01]  /*6c30*/  LDC.64 R18, c[0x0][0x388] ;  /* 0x0000e200ff127b82 */ /* 0x000e620000000a00 */
[----:B0-----:R-:W-:-:S05]  /*6c40*/  IMAD.WIDE.U32 R20, R33, 0x8, R2 ;  /* 0x0000000821147825 */ /* 0x001fca00078e0002 */
[----:B------:R0:W2:Y:S01]  /*6c50*/  LDG.E.64.CONSTANT R6, desc[UR10][R20.64] ;  /* 0x0000000a14067981 */ /* 0x0000a2000c1e9b00 */
[----:B-1----:R-:W-:-:S05]  /*6c60*/  IMAD.WIDE.U32 R18, R33, 0x10, R18 ;  /* 0x0000001021127825 */ /* 0x002fca00078e0012 */
[----:B------:R1:W3:Y:S01]  /*6c70*/  LDG.E.128.CONSTANT R12, desc[UR10][R18.64] ;  /* 0x0000000a120c7981 */ /* 0x0002e2000c1e9d00 */
[----:B------:R-:W4:Y:S02]  /*6c80*/  S2R R2, SR_TID.X ;  /* 0x0000000000027919 */ /* 0x000f240000002100 */
[C---:B----4-:R-:W-:Y:S02]  /*6c90*/  LOP3.LUT R3, R2.reuse, 0x1f, RZ, 0xc0, !PT ;  /* 0x0000001f02037812 */ /* 0x050fe400078ec0ff */
        /* <DEDUP_REMOVED lines=8> */
[----:B------:R-:W-:-:S06]  /*6d20*/  IMAD.X R11, RZ, RZ, R21, P3 ;  /* 0x000000ffff0b7224 */ /* 0x000fcc00018e0615 */
[C---:B------:R-:W-:Y:S01]  /*6d30*/  @!P0 IMAD.WIDE.U32 R8, R3.reuse, 0x8, R20 ;  /* 0x0000000803088825 */ /* 0x040fe200078e0014 */
[----:B0-----:R-:W-:-:S05]  /*6d40*/  LEA R20, P3, R3, R18, 0x4 ;  /* 0x0000001203147211 */ /* 0x001fca00078620ff */
[--C-:B------:R-:W-:Y:S02]  /*6d50*/  IMAD.X R21, RZ, RZ, R19.reuse, P3 ;  /* 0x000000ffff157224 */ /* 0x100fe400018e0613 */
[----:B-1----:R-:W-:Y:S01]  /*6d60*/  @!P0 IMAD.WIDE.U32 R18, R3, 0x10, R18 ;  /* 0x0000001003128825 */ /* 0x002fe200078e0012 */
[----:B--2---:R-:W-:-:S03]  /*6d70*/  MOV R5, R7 ;  /* 0x0000000700057202 */ /* 0x004fc60000000f00 */
[----:B------:R-:W-:Y:S02]  /*6d80*/  IMAD.MOV.U32 R4, RZ, RZ, R6 ;  /* 0x000000ffff047224 */ /* 0x000fe400078e0006 */
[----:B------:R0:W2:Y:S02]  /*6d90*/  @!P0 LDG.E.64.CONSTANT R6, desc[UR10][R8.64] ;  /* 0x0000000a08068981 */ /* 0x0000a4000c1e9b00 */
[----:B------:R-:W-:Y:S02]  /*6da0*/  IMAD.MOV.U32 R22, RZ, RZ, R4 ;  /* 0x000000ffff167224 */ /* 0x000fe400078e0004 */
[----:B------:R-:W-:Y:S02]  /*6db0*/  IMAD.MOV.U32 R23, RZ, RZ, R5 ;  /* 0x000000ffff177224 */ /* 0x000fe400078e0005 */
[----:B------:R-:W4:Y:S04]  /*6dc0*/  @!P2 LDG.E.64.CONSTANT R4, desc[UR10][R10.64+0x200] ;  /* 0x0002000a0a04a981 */ /* 0x000f28000c1e9b00 */
[----:B------:R1:W5:Y:S01]  /*6dd0*/  @!P1 LDG.E.64.CONSTANT R22, desc[UR10][R10.64+0x100] ;  /* 0x0001000a0a169981 */ /* 0x000362000c1e9b00 */
[----:B---3--:R-:W-:-:S02]  /*6de0*/  IMAD.MOV.U32 R32, RZ, RZ, R12 ;  /* 0x000000ffff207224 */ /* 0x008fc400078e000c */
[----:B------:R-:W-:Y:S02]  /*6df0*/  IMAD.MOV.U32 R33, RZ, RZ, R13 ;  /* 0x000000ffff217224 */ /* 0x000fe400078e000d */
[----:B------:R-:W-:Y:S02]  /*6e00*/  IMAD.MOV.U32 R34, RZ, RZ, R14 ;  /* 0x000000ffff227224 */ /* 0x000fe400078e000e */
[----:B------:R-:W-:Y:S02]  /*6e10*/  IMAD.MOV.U32 R35, RZ, RZ, R15 ;  /* 0x000000ffff237224 */ /* 0x000fe400078e000f */
[----:B------:R-:W-:Y:S01]  /*6e20*/  IMAD.MOV.U32 R28, RZ, RZ, R32 ;  /* 0x000000ffff1c7224 */ /* 0x000fe200078e0020 */
[----:B------:R-:W3:Y:S01]  /*6e30*/  @!P0 LDG.E.128.CONSTANT R12, desc[UR10][R18.64] ;  /* 0x0000000a120c8981 */ /* 0x000ee2000c1e9d00 */
[----:B------:R-:W-:Y:S02]  /*6e40*/  IMAD.MOV.U32 R29, RZ, RZ, R33 ;  /* 0x000000ffff1d7224 */ /* 0x000fe400078e0021 */
[----:B------:R-:W-:-:S02]  /*6e50*/  IMAD.MOV.U32 R30, RZ, RZ, R34 ;  /* 0x000000ffff1e7224 */ /* 0x000fc400078e0022 */
        /* <DEDUP_REMOVED lines=10> */
[C-C-:B------:R-:W-:Y:S02]  /*6f00*/  IMAD R36, R3.reuse, 0x10, R9.reuse ;  /* 0x0000001003247824 */ /* 0x140fe400078e0209 */
[----:B------:R-:W-:Y:S02]  /*6f10*/  IMAD R11, R3, 0x2, R8 ;  /* 0x00000002030b7824 */ /* 0x000fe400078e0208 */
[----:B------:R-:W-:Y:S02]  /*6f20*/  IMAD R37, R8, 0x8, R9 ;  /* 0x0000000808257824 */ /* 0x000fe400078e0209 */
[----:B------:R-:W-:Y:S01]  /*6f30*/  IMAD R38, R11, 0x8, R36 ;  /* 0x000000080b267824 */ /* 0x000fe200078e0224 */
[C---:B------:R-:W-:Y:S02]  /*6f40*/  LEA R39, R2.reuse, UR4, 0x3 ;  /* 0x0000000402277c11 */ /* 0x040fe4000f8e18ff */
[----:B------:R-:W-:Y:S01]  /*6f50*/  ISETP.NE.AND P3, PT, R2, RZ, PT ;  /* 0x000000ff0200720c */ /* 0x000fe20003f65270 */
        /* <DEDUP_REMOVED lines=8> */
[----:B---3--:R1:W-:Y:S04]  /*6fe0*/  STS.128 [R37+0x200], R28 ;  /* 0x0002001c25007388 */ /* 0x0083e80000000c00 */
[----:B------:R-:W-:Y:S04]  /*6ff0*/  STS.128 [R37], R12 ;  /* 0x0000000c25007388 */ /* 0x000fe80000000c00 */
        /* <DEDUP_REMOVED lines=8> */
[----:B------:R-:W-:Y:S01]  /*7080*/  IMAD R23, R2, 0x3, RZ ;  /* 0x0000000302177824 */ /* 0x000fe200078e02ff */
[----:B------:R-:W-:-:S03]  /*7090*/  ISETP.NE.U32.AND P0, PT, R20, R18, PT ;  /* 0x000000121400720c */ /* 0x000fc60003f05070 */
[----:B-1----:R-:W-:Y:S01]  /*70a0*/  VIADD R29, R23, 0x1 ;  /* 0x00000001171d7836 */ /* 0x002fe20000000000 */
[----:B--2---:R-:W-:Y:S01]  /*70b0*/  DADD R12, R4, R8 ;  /* 0x00000000040c7229 */ /* 0x004fe20000000008 */
[----:B------:R-:W-:Y:S01]  /*70c0*/  ISETP.NE.AND.EX P0, PT, R21, R19, PT, P0 ;  /* 0x000000131500720c */ /* 0x000fe20003f05300 */
[----:B------:R-:W-:Y:S01]  /*70d0*/  DADD R14, R6, R10 ;  /* 0x00000000060e7229 */ /* 0x000fe2000000000a */
[----:B------:R-:W0:Y:S02]  /*70e0*/  @P3 LDS.64 R16, [R39+0x9a8] ;  /* 0x0009a80027103984 */ /* 0x000e240000000a00 */
[----:B------:R-:W-:-:S05]  /*70f0*/  ISETP.EQ.OR P0, PT, R29, R0, P0 ;  /* 0x000000001d00720c */ /* 0x000fca0000702670 */
[----:B------:R-:W-:Y:S02]  /*7100*/  FSEL R12, R4, R12, P0 ;  /* 0x0000000c040c7208 */ /* 0x000fe40000000000 */
[----:B------:R-:W-:Y:S02]  /*7110*/  FSEL R13, R5, R13, P0 ;  /* 0x0000000d050d7208 */ /* 0x000fe40000000000 */
[----:B------:R-:W-:Y:S02]  /*7120*/  FSEL R14, R6, R14, P0 ;  /* 0x0000000e060e7208 */ /* 0x000fe40000000000 */
[----:B------:R-:W-:Y:S02]  /*7130*/  FSEL R15, R7, R15, P0 ;  /* 0x0000000f070f7208 */ /* 0x000fe40000000000 */
[----:B------:R-:W-:Y:S01]  /*7140*/  ISETP.NE.U32.AND P1, PT, R18, R48, PT ;  /* 0x000000301200720c */ /* 0x000fe20003f25070 */
[----:B---3--:R-:W-:Y:S01]  /*7150*/  DADD R12, R24, R12 ;  /* 0x00000000180c7229 */ /* 0x008fe2000000000c */
[----:B------:R-:W-:-:S02]  /*7160*/  VIADD R29, R23, 0x2 ;  /* 0x00000002171d7836 */ /* 0x000fc40000000000 */
[----:B------:R-:W-:Y:S01]  /*7170*/  DADD R14, R26, R14 ;  /* 0x000000001a0e7229 */ /* 0x000fe2000000000e */
[----:B------:R-:W-:-:S04]  /*7180*/  ISETP.NE.AND.EX P1, PT, R19, R49, PT, P1 ;  /* 0x000000311300720c */ /* 0x000fc80003f25310 */
[----:B------:R-:W-:-:S04]  /*7190*/  ISETP.EQ.OR P1, PT, R29, R0, P1 ;  /* 0x000000001d00720c */ /* 0x000fc80000f22670 */
[----:B------:R-:W-:Y:S02]  /*71a0*/  FSEL R42, R24, R12, P1 ;  /* 0x0000000c182a7208 */ /* 0x000fe40000800000 */
[----:B------:R-:W-:Y:S02]  /*71b0*/  FSEL R43, R25, R13, P1 ;  /* 0x0000000d192b7208 */ /* 0x000fe40000800000 */
[----:B------:R-:W-:Y:S02]  /*71c0*/  FSEL R44, R26, R14, P1 ;  /* 0x0000000e1a2c7208 */ /* 0x000fe40000800000 */
[----:B------:R-:W-:Y:S01]  /*71d0*/  FSEL R45, R27, R15, P1 ;  /* 0x0000000f1b2d7208 */ /* 0x000fe20000800000 */
[----:B------:R-:W-:Y:S01]  /*71e0*/  SHFL.UP PT, R12, R42, 0x1, RZ ;  /* 0x042000002a0c7989 */ /* 0x000fe200000e00ff */
[----:B------:R-:W-:-:S03]  /*71f0*/  ISETP.NE.AND P4, PT, R23, R0, PT ;  /* 0x000000001700720c */ /* 0x000fc60003f85270 */
[----:B------:R-:W1:Y:S01]  /*7200*/  SHFL.UP PT, R13, R43, 0x1, RZ ;  /* 0x042000002b0d7989 */ /* 0x000e6200000e00ff */
[----:B0-----:R-:W-:-:S03]  /*7210*/  @P3 ISETP.NE.U32.AND P2, PT, R16, R20, PT ;  /* 0x000000141000320c */ /* 0x001fc60003f45070 */
[----:B------:R-:W-:Y:S01]  /*7220*/  SHFL.UP PT, R14, R44, 0x1, RZ ;  /* 0x042000002c0e7989 */ /* 0x000fe200000e00ff */
[----:B------:R-:W-:-:S03]  /*7230*/  @P3 ISETP.NE.AND.EX P2, PT, R17, R21, PT, P2 ;  /* 0x000000151100320c */ /* 0x000fc60003f45320 */
[----:B------:R-:W0:Y:S01]  /*7240*/  SHFL.UP PT, R15, R45, 0x1, RZ ;  /* 0x042000002d0f7989 */ /* 0x000e2200000e00ff */
[----:B------:R-:W-:Y:S01]  /*7250*/  IMAD.MOV.U32 R23, RZ, RZ, 0x1 ;  /* 0x00000001ff177424 */ /* 0x000fe200078e00ff */
[----:B------:R-:W-:Y:S02]  /*7260*/  SEL R22, RZ, 0x1, P4 ;  /* 0x00000001ff167807 */ /* 0x000fe40002000000 */
[----:B------:R-:W-:-:S04]  /*7270*/  @P3 SEL R23, RZ, 0x1, !P2 ;  /* 0x00000001ff173807 */ /* 0x000fc80005000000 */
[----:B------:R-:W-:Y:S02]  /*7280*/  @P3 SEL R22, R22, R23, !P4 ;  /* 0x0000001716163207 */ /* 0x000fe40006000000 */
[----:B------:R-:W-:-:S05]  /*7290*/  SEL R23, RZ, 0x1, !P0 ;  /* 0x00000001ff177807 */ /* 0x000fca0004000000 */
[----:B------:R-:W-:Y:S01]  /*72a0*/  IMAD.IADD R24, R22, 0x1, R23 ;  /* 0x0000000116187824 */ /* 0x000fe200078e0217 */
[----:B------:R-:W-:-:S04]  /*72b0*/  ISETP.GE.AND P4, PT, R3, 0x1, PT ;  /* 0x000000010300780c */ /* 0x000fc80003f86270 */
[----:B------:R-:W-:Y:S01]  /*72c0*/  IADD3 R25, PT, PT, R24, 0x1, RZ ;  /* 0x0000000118197810 */ /* 0x000fe20007ffe0ff */
[----:B------:R-:W-:Y:S01]  /*72d0*/  @!P1 IMAD.MOV R25, RZ, RZ, R24 ;  /* 0x000000ffff199224 */ /* 0x000fe200078e0218 */
[----:B-1----:R-:W-:Y:S02]  /*72e0*/  DADD R12, R12, R42 ;  /* 0x000000000c0c7229 */ /* 0x002fe4000000002a */
[----:B0-----:R-:W-:Y:S02]  /*72f0*/  DADD R14, R14, R44 ;  /* 0x000000000e0e7229 */ /* 0x001fe4000000002c */
[----:B------:R-:W0:Y:S01]  /*7300*/  SHFL.UP PT, R24, R25, 0x1, RZ ;  /* 0x0420000019187989 */ /* 0x000e2200000e00ff */
[----:B------:R-:W-:-:S05]  /*7310*/  ISETP.NE.AND P2, PT, R25, RZ, PT ;  /* 0x000000ff1900720c */ /* 0x000fca0003f45270 */
[----:B------:R-:W-:Y:S02]  /*7320*/  @P4 FSEL R42, R12, R42, !P2 ;  /* 0x0000002a0c2a4208 */ /* 0x000fe40005000000 */
[----:B------:R-:W-:Y:S02]  /*7330*/  @P4 FSEL R43, R13, R43, !P2 ;  /* 0x0000002b0d2b4208 */ /* 0x000fe40005000000 */
[----:B------:R-:W-:Y:S02]  /*7340*/  @P4 FSEL R44, R14, R44, !P2 ;  /* 0x0000002c0e2c4208 */ /* 0x000fe40005000000 */
[----:B------:R-:W-:Y:S01]  /*7350*/  @P4 FSEL R45, R15, R45, !P2 ;  /* 0x0000002d0f2d4208 */ /* 0x000fe20005000000 */
[----:B------:R-:W-:Y:S04]  /*7360*/  SHFL.UP PT, R12, R42, 0x2, RZ ;  /* 0x044000002a0c7989 */ /* 0x000fe800000e00ff */
[----:B------:R-:W1:Y:S04]  /*7370*/  SHFL.UP PT, R13, R43, 0x2, RZ ;  /* 0x044000002b0d7989 */ /* 0x000e6800000e00ff */
[----:B------:R-:W-:Y:S04]  /*7380*/  SHFL.UP PT, R14, R44, 0x2, RZ ;  /* 0x044000002c0e7989 */ /* 0x000fe800000e00ff */
[----:B------:R-:W2:Y:S01]  /*7390*/  SHFL.UP PT, R15, R45, 0x2, RZ ;  /* 0x044000002d0f7989 */ /* 0x000ea200000e00ff */
[----:B0-----:R-:W-:-:S05]  /*73a0*/  SEL R24, R24, RZ, P4 ;  /* 0x000000ff18187207 */ /* 0x001fca0002000000 */
[----:B------:R-:W-:Y:S01]  /*73b0*/  IMAD.IADD R24, R24, 0x1, R25 ;  /* 0x0000000118187824 */ /* 0x000fe200078e0219 */
[----:B------:R-:W-:-:S04]  /*73c0*/  ISETP.GE.AND P4, PT, R3, 0x2, PT ;  /* 0x000000020300780c */ /* 0x000fc80003f86270 */
[----:B------:R-:W0:Y:S01]  /*73d0*/  SHFL.UP PT, R25, R24, 0x2, RZ ;  /* 0x0440000018197989 */ /* 0x000e2200000e00ff */
[----:B-1----:R-:W-:Y:S01]  /*73e0*/  DADD R12, R12, R42 ;  /* 0x000000000c0c7229 */ /* 0x002fe2000000002a */
[----:B------:R-:W-:Y:S01]  /*73f0*/  ISETP.NE.AND P2, PT, R24, RZ, PT ;  /* 0x000000ff1800720c */ /* 0x000fe20003f45270 */
[----:B--2---:R-:W-:-:S08]  /*7400*/  DADD R14, R14, R44 ;  /* 0x000000000e0e7229 */ /* 0x004fd0000000002c */
        /* <DEDUP_REMOVED lines=9> */
[----:B------:R-:W-:-:S05]  /*74a0*/  IMAD.IADD R25, R24, 0x1, R25 ;  /* 0x0000000118197824 */ /* 0x000fca00078e0219 */
[----:B------:R-:W0:Y:S01]  /*74b0*/  SHFL.UP PT, R24, R25, 0x4, RZ ;  /* 0x0480000019187989 */ /* 0x000e2200000e00ff */
[----:B------:R-:W-:Y:S01]  /*74c0*/  ISETP.GE.AND P4, PT, R3, 0x4, PT ;  /* 0x000000040300780c */ /* 0x000fe20003f86270 */
[----:B-1----:R-:W-:Y:S01]  /*74d0*/  DADD R12, R12, R42 ;  /* 0x000000000c0c7229 */ /* 0x002fe2000000002a */
[----:B------:R-:W-:Y:S01]  /*74e0*/  ISETP.NE.AND P2, PT, R25, RZ, PT ;  /* 0x000000ff1900720c */ /* 0x000fe20003f45270 */
[----:B--2---:R-:W-:-:S10]  /*74f0*/  DADD R14, R14, R44 ;  /* 0x000000000e0e7229 */ /* 0x004fd4000000002c */
[----:B------:R-:W-:Y:S02]  /*7500*/  @P4 FSEL R42, R12, R42, !P2 ;  /* 0x0000002a0c2a4208 */ /* 0x000fe40005000000 */
[----:B------:R-:W-:Y:S02]  /*7510*/  @P4 FSEL R43, R13, R43, !P2 ;  /* 0x0000002b0d2b4208 */ /* 0x000fe40005000000 */
[----:B------:R-:W-:Y:S02]  /*7520*/  @P4 FSEL R44, R14, R44, !P2 ;  /* 0x0000002c0e2c4208 */ /* 0x000fe40005000000 */
[----:B------:R-:W-:Y:S01]  /*7530*/  @P4 FSEL R45, R15, R45, !P2 ;  /* 0x0000002d0f2d4208 */ /* 0x000fe20005000000 */
[----:B------:R-:W-:Y:S01]  /*7540*/  SHFL.UP PT, R12, R42, 0x8, RZ ;  /* 0x050000002a0c7989 */ /* 0x000fe200000e00ff */
[----:B0-----:R-:W-:-:S03]  /*7550*/  SEL R24, R24, RZ, P4 ;  /* 0x000000ff18187207 */ /* 0x001fc60002000000 */
[----:B------:R-:W0:Y:S04]  /*7560*/  SHFL.UP PT, R13, R43, 0x8, RZ ;  /* 0x050000002b0d7989 */ /* 0x000e2800000e00ff */
[----:B------:R-:W-:Y:S04]  /*7570*/  SHFL.UP PT, R14, R44, 0x8, RZ ;  /* 0x050000002c0e7989 */ /* 0x000fe800000e00ff */
[----:B------:R-:W1:Y:S01]  /*7580*/  SHFL.UP PT, R15, R45, 0x8, RZ ;  /* 0x050000002d0f7989 */ /* 0x000e6200000e00ff */
[----:B------:R-:W-:-:S05]  /*7590*/  IMAD.IADD R24, R25, 0x1, R24 ;  /* 0x0000000119187824 */ /* 0x000fca00078e0218 */
[----:B------:R-:W2:Y:S01]  /*75a0*/  SHFL.UP PT, R25, R24, 0x8, RZ ;  /* 0x0500000018197989 */ /* 0x000ea200000e00ff */
[----:B------:R-:W-:Y:S02]  /*75b0*/  ISETP.GE.AND P4, PT, R3, 0x8, PT ;  /* 0x000000080300780c */ /* 0x000fe40003f86270 */
[----:B------:R-:W-:Y:S01]  /*75c0*/  ISETP.NE.AND P2, PT, R24, RZ, PT ;  /* 0x000000ff1800720c */ /* 0x000fe20003f45270 */
[----:B0-----:R-:W-:Y:S02]  /*75d0*/  DADD R12, R12, R42 ;  /* 0x000000000c0c7229 */ /* 0x001fe4000000002a */
[----:B-1----:R-:W-:-:S08]  /*75e0*/  DADD R14, R14, R44 ;  /* 0x000000000e0e7229 */ /* 0x002fd0000000002c */
[----:B------:R-:W-:Y:S02]  /*75f0*/  @P4 FSEL R42, R12, R42, !P2 ;  /* 0x0000002a0c2a4208 */ /* 0x000fe40005000000 */
[----:B------:R-:W-:Y:S02]  /*7600*/  @P4 FSEL R43, R13, R43, !P2 ;  /* 0x0000002b0d2b4208 */ /* 0x000fe40005000000 */
[----:B--2---:R-:W-:Y:S02]  /*7610*/  SEL R25, R25, RZ, P4 ;  /* 0x000000ff19197207 */ /* 0x004fe40002000000 */
[----:B------:R-:W-:Y:S02]  /*7620*/  @P4 FSEL R44, R14, R44, !P2 ;  /* 0x0000002c0e2c4208 */ /* 0x000fe40005000000 */
[----:B------:R-:W-:Y:S01]  /*7630*/  @P4 FSEL R45, R15, R45, !P2 ;  /* 0x0000002d0f2d4208 */ /* 0x000fe20005000000 */
[----:B------:R-:W-:Y:S01]  /*7640*/  SHFL.UP PT, R12, R42, 0x10, RZ ;  /* 0x060000002a0c7989 */ /* 0x000fe200000e00ff */
[----:B------:R-:W-:-:S03]  /*7650*/  IMAD.IADD R26, R24, 0x1, R25 ;  /* 0x00000001181a7824 */ /* 0x000fc600078e0219 */
[----:B------:R-:W0:Y:S04]  /*7660*/  SHFL.UP PT, R13, R43, 0x10, RZ ;  /* 0x060000002b0d7989 */ /* 0x000e2800000e00ff */
[----:B------:R-:W-:Y:S04]  /*7670*/  SHFL.UP PT, R14, R44, 0x10, RZ ;  /* 0x060000002c0e7989 */ /* 0x000fe800000e00ff */
[----:B------:R-:W1:Y:S04]  /*7680*/  SHFL.UP PT, R15, R45, 0x10, RZ ;  /* 0x060000002d0f7989 */ /* 0x000e6800000e00ff */
[----:B------:R-:W2:Y:S01]  /*7690*/  SHFL.UP PT, R27, R26, 0x10, RZ ;  /* 0x060000001a1b7989 */ /* 0x000ea200000e00ff */
[----:B------:R-:W-:-:S02]  /*76a0*/  ISETP.NE.AND P5, PT, R3, 0x1f, PT ;  /* 0x0000001f0300780c */ /* 0x000fc40003fa5270 */
[----:B------:R-:W-:Y:S02]  /*76b0*/  ISETP.GE.AND P4, PT, R3, 0x10, PT ;  /* 0x000000100300780c */ /* 0x000fe40003f86270 */
[----:B------:R-:W-:Y:S01]  /*76c0*/  ISETP.NE.AND P2, PT, R26, RZ, PT ;  /* 0x000000ff1a00720c */ /* 0x000fe20003f45270 */
[----:B0-----:R-:W-:Y:S02]  /*76d0*/  DADD R12, R12, R42 ;  /* 0x000000000c0c7229 */ /* 0x001fe4000000002a */
[----:B-1----:R-:W-:Y:S01]  /*76e0*/  DADD R24, R14, R44 ;  /* 0x000000000e187229 */ /* 0x002fe2000000002c */
[----:B--2---:R-:W-:Y:S02]  /*76f0*/  SEL R27, R27, RZ, P4 ;  /* 0x000000ff1b1b7207 */ /* 0x004fe40002000000 */
[----:B------:R-:W-:-:S05]  /*7700*/  CS2R R14, SRZ ;  /* 0x00000000000e7805 */ /* 0x000fca000001ff00 */
[----:B------:R-:W-:Y:S02]  /*7710*/  FSEL R52, R12, R42, !P2 ;  /* 0x0000002a0c347208 */ /* 0x000fe40005000000 */
[----:B------:R-:W-:Y:S01]  /*7720*/  FSEL R53, R13, R43, !P2 ;  /* 0x0000002b0d357208 */ /* 0x000fe20005000000 */
[----:B------:R-:W-:Y:S01]  /*7730*/  IMAD.IADD R12, R26, 0x1, R27 ;  /* 0x000000011a0c7824 */ /* 0x000fe200078e021b */
[----:B------:R-:W-:Y:S01]  /*7740*/  @!P5 LEA R41, R40, UR4, 0x5 ;  /* 0x000000042829dc11 */ /* 0x000fe2000f8e28ff */
[----:B------:R-:W-:Y:S01]  /*7750*/  IMAD.MOV.U32 R13, RZ, RZ, RZ ;  /* 0x000000ffff0d7224 */ /* 0x000fe200078e00ff */
[----:B------:R-:W-:Y:S02]  /*7760*/  FSEL R54, R24, R44, !P2 ;  /* 0x0000002c18367208 */ /* 0x000fe40005000000 */
[----:B------:R-:W-:Y:S02]  /*7770*/  FSEL R55, R25, R45, !P2 ;  /* 0x0000002d19377208 */ /* 0x000fe40005000000 */
[----:B------:R-:W-:Y:S04]  /*7780*/  @!P5 STS.128 [R41], R12 ;  /* 0x0000000c2900d388 */ /* 0x000fe80000000c00 */
[----:B------:R0:W-:Y:S01]  /*7790*/  @!P5 STS.128 [R41+0x10], R52 ;  /* 0x000010342900d388 */ /* 0x0001e20000000c00 */
[----:B------:R-:W-:Y:S06]  /*77a0*/  BAR.SYNC.DEFER_BLOCKING 0x0 ;  /* 0x0000000000007b1d */ /* 0x000fec0000010000 */
[----:B------:R-:W-:Y:S04]  /*77b0*/  LDS.128 R36, [UR4+0x10] ;  /* 0x00001004ff247984 */ /* 0x000fe80008000c00 */
[----:B------:R-:W1:Y:S04]  /*77c0*/  LDS.128 R28, [UR4+0x30] ;  /* 0x00003004ff1c7984 */ /* 0x000e680008000c00 */
[----:B------:R-:W2:Y:S04]  /*77d0*/  LDS R56, [UR4+0x20] ;  /* 0x00002004ff387984 */ /* 0x000ea80008000800 */
[----:B------:R-:W3:Y:S04]  /*77e0*/  LDS.128 R32, [UR4+0x50] ;  /* 0x00005004ff207984 */ /* 0x000ee80008000c00 */
[----:B------:R-:W4:Y:S04]  /*77f0*/  LDS R50, [UR4+0x40] ;  /* 0x00004004ff327984 */ /* 0x000f280008000800 */
[----:B------:R-:W5:Y:S04]  /*7800*/  LDS R51, [UR4] ;  /* 0x00000004ff337984 */ /* 0x000f680008000800 */
[----:B------:R-:W5:Y:S04]  /*7810*/  LDS.128 R24, [UR4+0x70] ;  /* 0x00007004ff187984 */ /* 0x000f680008000c00 */
[----:B------:R-:W5:Y:S01]  /*7820*/  LDS R13, [UR4+0x60] ;  /* 0x00006004ff0d7984 */ /* 0x000f620008000800 */
[----:B0-----:R-:W-:-:S02]  /*7830*/  FSEL R41, R42, R52, !P4 ;  /* 0x000000342a297208 */ /* 0x001fc40006000000 */
[----:B------:R-:W-:Y:S02]  /*7840*/  FSEL R42, R43, R53, !P4 ;  /* 0x000000352b2a7208 */ /* 0x000fe40006000000 */
[----:B------:R-:W-:Y:S01]  /*7850*/  FSEL R44, R44, R54, !P4 ;  /* 0x000000362c2c7208 */ /* 0x000fe20006000000 */
[----:B-1----:R-:W-:Y:S02]  /*7860*/  DADD R46, R36, R28 ;  /* 0x00000000242e7229 */ /* 0x002fe4000000001c */
[----:B------:R-:W-:Y:S01]  /*7870*/  DADD R14, R38, R30 ;  /* 0x00000000260e7229 */ /* 0x000fe2000000001e */
[----:B--2---:R-:W-:Y:S02]  /*7880*/  ISETP.NE.AND P2, PT, R56, RZ, PT ;  /* 0x000000ff3800720c */ /* 0x004fe40003f45270 */
[----:B------:R-:W-:Y:S02]  /*7890*/  FSEL R43, R45, R55, !P4 ;  /* 0x000000372d2b7208 */ /* 0x000fe40006000000 */
[----:B------:R-:W-:-:S03]  /*78a0*/  ISETP.NE.AND P4, PT, R40, 0x2, PT ;  /* 0x000000022800780c */ /* 0x000fc60003f85270 */
[----:B------:R-:W-:Y:S02]  /*78b0*/  FSEL R46, R46, R28, !P2 ;  /* 0x0000001c2e2e7208 */ /* 0x000fe40005000000 */
[----:B------:R-:W-:Y:S02]  /*78c0*/  FSEL R47, R47, R29, !P2 ;  /* 0x0000001d2f2f7208 */ /* 0x000fe40005000000 */
[----:B------:R-:W-:Y:S02]  /*78d0*/  FSEL R14, R14, R30, !P2 ;  /* 0x0000001e0e0e7208 */ /* 0x000fe40005000000 */
[----:B------:R-:W-:Y:S02]  /*78e0*/  FSEL R15, R15, R31, !P2 ;  /* 0x0000001f0f0f7208 */ /* 0x000fe40005000000 */
[----:B------:R-:W0:Y:S01]  /*78f0*/  LDS.128 R28, [UR4+0x90] ;  /* 0x00009004ff1c7984 */ /* 0x000e220008000c00 */
[----:B------:R-:W-:Y:S02]  /*7900*/  FSEL R45, R46, R36, !P4 ;  /* 0x000000242e2d7208 */ /* 0x000fe40006000000 */
[----:B------:R-:W-:Y:S01]  /*7910*/  FSEL R53, R47, R37, !P4 ;  /* 0x000000252f357208 */ /* 0x000fe20006000000 */
[----:B---3--:R-:W-:Y:S01]  /*7920*/  DADD R46, R32, R46 ;  /* 0x00000000202e7229 */ /* 0x008fe2000000002e */
[----:B------:R-:W-:Y:S01]  /*7930*/  FSEL R55, R14, R38, !P4 ;  /* 0x000000260e377208 */ /* 0x000fe20006000000 */
[----:B------:R-:W-:Y:S01]  /*7940*/  DADD R36, R34, R14 ;  /* 0x0000000022247229 */ /* 0x000fe2000000000e */
[----:B------:R-:W1:Y:S01]  /*7950*/  LDS R14, [UR4+0x80] ;  /* 0x00008004ff0e7984 */ /* 0x000e620008000800 */
[----:B----4-:R-:W-:Y:S01]  /*7960*/  ISETP.NE.AND P2, PT, R50, RZ, PT ;  /* 0x000000ff3200720c */ /* 0x010fe20003f45270 */
[----:B-----5:R-:W-:Y:S01]  /*7970*/  IMAD.IADD R56, R51, 0x1, R56 ;  /* 0x0000000133387824 */ /* 0x020fe200078e0238 */
[----:B------:R-:W-:-:S04]  /*7980*/  FSEL R57, R15, R39, !P4 ;  /* 0x000000270f397208 */ /* 0x000fc80006000000 */
[----:B------:R-:W-:Y:S02]  /*7990*/  FSEL R46, R46, R32, !P2 ;  /* 0x000000202e2e7208 */ /* 0x000fe40005000000 */
[----:B------:R-:W-:Y:S02]  /*79a0*/  FSEL R47, R47, R33, !P2 ;  /* 0x000000212f2f7208 */ /* 0x000fe40005000000 */
[----:B------:R-:W-:Y:S02]  /*79b0*/  FSEL R36, R36, R34, !P2 ;  /* 0x0000002224247208 */ /* 0x000fe40005000000 */
[----:B------:R-:W-:Y:S02]  /*79c0*/  FSEL R37, R37, R35, !P2 ;  /* 0x0000002325257208 */ /* 0x000fe40005000000 */
[----:B------:R-:W2:Y:S01]  /*79d0*/  LDS.128 R32, [UR4+0xb0] ;  /* 0x0000b004ff207984 */ /* 0x000ea20008000c00 */
[----:B------:R-:W-:Y:S02]  /*79e0*/  SEL R51, R56, R51, !P4 ;  /* 0x0000003338337207 */ /* 0x000fe40006000000 */
[----:B------:R-:W-:Y:S01]  /*79f0*/  ISETP.NE.AND P4, PT, R40, 0x3, PT ;  /* 0x000000032800780c */ /* 0x000fe20003f85270 */
[----:B------:R-:W-:-:S03]  /*7a00*/  DADD R38, R26, R36 ;  /* 0x000000001a267229 */ /* 0x000fc60000000024 */
[----:B------:R-:W-:Y:S02]  /*7a10*/  FSEL R45, R46, R45, !P4 ;  /* 0x0000002d2e2d7208 */ /* 0x000fe40006000000 */
[----:B------:R-:W-:Y:S01]  /*7a20*/  FSEL R53, R47, R53, !P4 ;  /* 0x000000352f357208 */ /* 0x000fe20006000000 */
[----:B------:R-:W-:Y:S01]  /*7a30*/  DADD R46, R24, R46 ;  /* 0x00000000182e7229 */ /* 0x000fe2000000002e */
[----:B------:R-:W-:Y:S02]  /*7a40*/  FSEL R55, R36, R55, !P4 ;  /* 0x0000003724377208 */ /* 0x000fe40006000000 */
[----:B------:R-:W3:Y:S01]  /*7a50*/  LDS R36, [UR4+0xa0] ;  /* 0x0000a004ff247984 */ /* 0x000ee20008000800 */
[----:B------:R-:W-:Y:S01]  /*7a60*/  IMAD.IADD R50, R56, 0x1, R50 ;  /* 0x0000000138327824 */ /* 0x000fe200078e0232 */
[----:B------:R-:W-:Y:S02]  /*7a70*/  ISETP.NE.AND P2, PT, R13, RZ, PT ;  /* 0x000000ff0d00720c */ /* 0x000fe40003f45270 */
[----:B------:R-:W-:Y:S01]  /*7a80*/  FSEL R57, R37, R57, !P4 ;  /* 0x0000003925397208 */ /* 0x000fe20006000000 */
[C---:B------:R-:W-:Y:S01]  /*7a90*/  IMAD.IADD R13, R50.reuse, 0x1, R13 ;  /* 0x00000001320d7824 */ /* 0x040fe200078e020d */
[----:B------:R-:W-:-:S02]  /*7aa0*/  SEL R15, R50, R51, !P4 ;  /* 0x00000033320f7207 */ /* 0x000fc40006000000 */
[----:B------:R-:W-:Y:S02]  /*7ab0*/  FSEL R46, R46, R24, !P2 ;  /* 0x000000182e2e7208 */ /* 0x000fe40005000000 */
[----:B------:R-:W-:Y:S02]  /*7ac0*/  FSEL R47, R47, R25, !P2 ;  /* 0x000000192f2f7208 */ /* 0x000fe40005000000 */
[----:B------:R-:W-:Y:S02]  /*7ad0*/  ISETP.NE.AND P4, PT, R40, 0x4, PT ;  /* 0x000000042800780c */ /* 0x000fe40003f85270 */
[----:B------:R-:W-:Y:S02]  /*7ae0*/  FSEL R50, R38, R26, !P2 ;  /* 0x0000001a26327208 */ /* 0x000fe40005000000 */
[----:B------:R-:W-:Y:S01]  /*7af0*/  FSEL R51, R39, R27, !P2 ;  /* 0x0000001b27337208 */ /* 0x000fe20005000000 */
[----:B------:R-:W-:Y:S01]  /*7b00*/  LDS R38, [UR4+0xc0] ;  /* 0x0000c004ff267984 */ /* 0x000fe20008000800 */
[----:B------:R-:W-:-:S03]  /*7b10*/  FSEL R45, R46, R45, !P4 ;  /* 0x0000002d2e2d7208 */ /* 0x000fc60006000000 */
[----:B------:R-:W4:Y:S01]  /*7b20*/  LDS.128 R24, [UR4+0xd0] ;  /* 0x0000d004ff187984 */ /* 0x000f220008000c00 */
[----:B------:R-:W-:Y:S01]  /*7b30*/  FSEL R53, R47, R53, !P4 ;  /* 0x000000352f357208 */ /* 0x000fe20006000000 */
[----:B0-----:R-:W-:Y:S01]  /*7b40*/  DADD R46, R28, R46 ;  /* 0x000000001c2e7229 */ /* 0x001fe2000000002e */
[----:B------:R-:W-:Y:S02]  /*7b50*/  FSEL R55, R50, R55, !P4 ;  /* 0x0000003732377208 */ /* 0x000fe40006000000 */
[----:B------:R-:W-:Y:S01]  /*7b60*/  FSEL R57, R51, R57, !P4 ;  /* 0x0000003933397208 */ /* 0x000fe20006000000 */
[----:B------:R-:W-:Y:S01]  /*7b70*/  DADD R50, R30, R50 ;  /* 0x000000001e327229 */ /* 0x000fe20000000032 */
[----:B-1----:R-:W-:Y:S02]  /*7b80*/  ISETP.NE.AND P6, PT, R14, RZ, PT ;  /* 0x000000ff0e00720c */ /* 0x002fe40003fc5270 */
[----:B------:R-:W-:Y:S02]  /*7b90*/  SEL R39, R13, R15, !P4 ;  /* 0x0000000f0d277207 */ /* 0x000fe40006000000 */
[----:B------:R-:W-:-:S02]  /*7ba0*/  ISETP.NE.AND P5, PT, R40, 0x5, PT ;  /* 0x000000052800780c */ /* 0x000fc40003fa5270 */
[C---:B------:R-:W-:Y:S02]  /*7bb0*/  ISETP.NE.AND P2, PT, R40.reuse, 0x6, PT ;  /* 0x000000062800780c */ /* 0x040fe40003f45270 */
[----:B------:R-:W-:Y:S01]  /*7bc0*/  ISETP.NE.AND P4, PT, R40, 0x7, PT ;  /* 0x000000072800780c */ /* 0x000fe20003f85270 */
[----:B------:R-:W-:Y:S01]  /*7bd0*/  IMAD.IADD R40, R13, 0x1, R14 ;  /* 0x000000010d287824 */ /* 0x000fe200078e020e */
[----:B------:R-:W-:Y:S02]  /*7be0*/  FSEL R14, R46, R28, !P6 ;  /* 0x0000001c2e0e7208 */ /* 0x000fe40007000000 */
[----:B------:R-:W-:Y:S01]  /*7bf0*/  FSEL R15, R47, R29, !P6 ;  /* 0x0000001d2f0f7208 */ /* 0x000fe20007000000 */
[----:B------:R-:W-:Y:S01]  /*7c00*/  SHFL.UP PT, R37, R12, 0x1, RZ ;  /* 0x042000000c257989 */ /* 0x000fe200000e00ff */
[----:B------:R-:W-:Y:S02]  /*7c10*/  FSEL R46, R50, R30, !P6 ;  /* 0x0000001e322e7208 */ /* 0x000fe40007000000 */
[----:B------:R-:W-:Y:S01]  /*7c20*/  FSEL R47, R51, R31, !P6 ;  /* 0x0000001f332f7208 */ /* 0x000fe20007000000 */
[----:B------:R-:W-:Y:S01]  /*7c30*/  LDS R28, [UR4+0xe0] ;  /* 0x0000e004ff1c7984 */ /* 0x000fe20008000800 */
[----:B------:R-:W-:Y:S01]  /*7c40*/  FSEL R51, R14, R45, !P5 ;  /* 0x0000002d0e337208 */ /* 0x000fe20006800000 */
[----:B--2---:R-:W-:Y:S01]  /*7c50*/  DADD R30, R32, R14 ;  /* 0x00000000201e7229 */ /* 0x004fe2000000000e */
[----:B------:R-:W-:-:S02]  /*7c60*/  FSEL R53, R15, R53, !P5 ;  /* 0x000000350f357208 */ /* 0x000fc40006800000 */
[----:B------:R-:W-:Y:S01]  /*7c70*/  LDS.128 R12, [UR4+0xf0] ;  /* 0x0000f004ff0c7984 */ /* 0x000fe20008000c00 */
[----:B------:R-:W-:Y:S02]  /*7c80*/  FSEL R55, R46, R55, !P5 ;  /* 0x000000372e377208 */ /* 0x000fe40006800000 */
[----:B------:R-:W-:Y:S01]  /*7c90*/  FSEL R57, R47, R57, !P5 ;  /* 0x000000392f397208 */ /* 0x000fe20006800000 */
[----:B------:R-:W-:Y:S01]  /*7ca0*/  DADD R46, R34, R46 ;  /* 0x00000000222e7229 */ /* 0x000fe2000000002e */
[----:B---3--:R-:W-:Y:S01]  /*7cb0*/  ISETP.NE.AND P6, PT, R36, RZ, PT ;  /* 0x000000ff2400720c */ /* 0x008fe20003fc5270 */
[----:B------:R0:W1:Y:S04]  /*7cc0*/  SHFL.UP PT, R29, R41, 0x1, RZ ;  /* 0x04200000291d7989 */ /* 0x00006800000e00ff */
[----:B------:R-:W2:Y:S04]  /*7cd0*/  SHFL.UP PT, R42, R42, 0x1, RZ ;  /* 0x042000002a2a7989 */ /* 0x000ea800000e00ff */
[----:B------:R3:W5:Y:S01]  /*7ce0*/  SHFL.UP PT, R45, R43, 0x1, RZ ;  /* 0x042000002b2d7989 */ /* 0x00076200000e00ff */
[----:B------:R-:W-:-:S02]  /*7cf0*/  FSEL R34, R46, R34, !P6 ;  /* 0x000000222e227208 */ /* 0x000fc40007000000 */
[----:B------:R-:W-:Y:S01]  /*7d00*/  FSEL R35, R47, R35, !P6 ;  /* 0x000000232f237208 */ /* 0x000fe20007000000 */
[----:B------:R-:W5:Y:S01]  /*7d10*/  SHFL.UP PT, R44, R44, 0x1, RZ ;  /* 0x042000002c2c7989 */ /* 0x000f6200000e00ff */
[----:B------:R-:W-:Y:S01]  /*7d20*/  IMAD.IADD R36, R40, 0x1, R36 ;  /* 0x0000000128247824 */ /* 0x000fe200078e0224 */
[----:B------:R-:W-:Y:S02]  /*7d30*/  FSEL R30, R30, R32, !P6 ;  /* 0x000000201e1e7208 */ /* 0x000fe40007000000 */
[----:B------:R-:W-:Y:S02]  /*7d40*/  FSEL R31, R31, R33, !P6 ;  /* 0x000000211f1f7208 */ /* 0x000fe40007000000 */
[----:B------:R-:W-:Y:S01]  /*7d50*/  SEL R39, R40, R39, !P5 ;  /* 0x0000002728277207 */ /* 0x000fe20006800000 */
[----:B----4-:R-:W-:Y:S01]  /*7d60*/  DADD R32, R26, R34 ;  /* 0x000000001a207229 */ /* 0x010fe20000000022 */
[----:B------:R-:W-:Y:S02]  /*7d70*/  FSEL R51, R30, R51, !P2 ;  /* 0x000000331e337208 */ /* 0x000fe40005000000 */
[----:B------:R-:W-:-:S02]  /*7d80*/  FSEL R53, R31, R53, !P2 ;  /* 0x000000351f357208 */ /* 0x000fc40005000000 */
[----:B------:R-:W-:Y:S02]  /*7d90*/  FSEL R47, R34, R55, !P2 ;  /* 0x00000037222f7208 */ /* 0x000fe40005000000 */
[----:B------:R-:W-:Y:S02]  /*7da0*/  FSEL R35, R35, R57, !P2 ;  /* 0x0000003923237208 */ /* 0x000fe40005000000 */
[----:B------:R-:W-:Y:S01]  /*7db0*/  SEL R39, R36, R39, !P2 ;  /* 0x0000002724277207 */ /* 0x000fe20005000000 */
[----:B0-----:R-:W-:Y:S01]  /*7dc0*/  DADD R40, R24, R30 ;  /* 0x0000000018287229 */ /* 0x001fe2000000001e */
[----:B------:R-:W-:Y:S02]  /*7dd0*/  ISETP.GE.U32.AND P2, PT, R2, 0x20, PT ;  /* 0x000000200200780c */ /* 0x000fe40003f46070 */
[----:B------:R-:W-:Y:S01]  /*7de0*/  ISETP.NE.AND P5, PT, R38, RZ, PT ;  /* 0x000000ff2600720c */ /* 0x000fe20003fa5270 */
[----:B---3--:R-:W-:Y:S01]  /*7df0*/  IMAD.IADD R43, R36, 0x1, R38 ;  /* 0x00000001242b7824 */ /* 0x008fe200078e0226 */
[----:B------:R-:W-:Y:S02]  /*7e00*/  BSSY.RECONVERGENT B0, `(.L_x_2820) ;  /* 0x0000021000007945 */ /* 0x000fe40003800200 */
[----:B------:R-:W-:-:S02]  /*7e10*/  FSEL R32, R32, R26, !P5 ;  /* 0x0000001a20207208 */ /* 0x000fc40006800000 */
[----:B------:R-:W-:Y:S02]  /*7e20*/  FSEL R33, R33, R27, !P5 ;  /* 0x0000001b21217208 */ /* 0x000fe40006800000 */
[----:B------:R-:W-:Y:S02]  /*7e30*/  FSEL R30, R40, R24, !P5 ;  /* 0x00000018281e7208 */ /* 0x000fe40006800000 */
[----:B------:R-:W-:Y:S01]  /*7e40*/  FSEL R31, R41, R25, !P5 ;  /* 0x00000019291f7208 */ /* 0x000fe20006800000 */
[----:B-1----:R-:W-:Y:S01]  /*7e50*/  IMAD.MOV.U32 R24, RZ, RZ, R29 ;  /* 0x000000ffff187224 */ /* 0x002fe200078e001d */
[----:B------:R-:W-:Y:S01]  /*7e60*/  SEL R29, R43, R39, !P4 ;  /* 0x000000272b1d7207 */ /* 0x000fe20006000000 */
[----:B--2---:R-:W-:Y:S01]  /*7e70*/  IMAD.MOV.U32 R25, RZ, RZ, R42 ;  /* 0x000000ffff197224 */ /* 0x004fe200078e002a */
[----:B------:R-:W-:Y:S01]  /*7e80*/  FSEL R42, R30, R51, !P4 ;  /* 0x000000331e2a7208 */ /* 0x000fe20006000000 */
[----:B-----5:R-:W-:Y:S01]  /*7e90*/  IMAD.MOV.U32 R27, RZ, RZ, R45 ;  /* 0x000000ffff1b7224 */ /* 0x020fe200078e002d */
[----:B------:R-:W-:Y:S01]  /*7ea0*/  FSEL R45, R31, R53, !P4 ;  /* 0x000000351f2d7208 */ /* 0x000fe20006000000 */
[----:B------:R-:W-:Y:S01]  /*7eb0*/  IMAD.MOV.U32 R26, RZ, RZ, R44 ;  /* 0x000000ffff1a7224 */ /* 0x000fe200078e002c */
[----:B------:R-:W-:-:S02]  /*7ec0*/  FSEL R40, R32, R47, !P4 ;  /* 0x0000002f20287208 */ /* 0x000fc40006000000 */
[----:B------:R-:W-:Y:S01]  /*7ed0*/  FSEL R41, R33, R35, !P4 ;  /* 0x0000002321297208 */ /* 0x000fe20006000000 */
[----:B------:R-:W-:Y:S06]  /*7ee0*/  @!P2 BRA `(.L_x_2821) ;  /* 0x000000000048a947 */ /* 0x000fec0003800000 */
[----:B------:R-:W-:Y:S01]  /*7ef0*/  IMAD.MOV.U32 R34, RZ, RZ, R42 ;  /* 0x000000ffff227224 */ /* 0x000fe200078e002a */
[----:B------:R-:W-:Y:S01]  /*7f00*/  MOV R39, R41 ;  /* 0x0000002900277202 */ /* 0x000fe20000000f00 */
[----:B------:R-:W-:Y:S01]  /*7f10*/  IMAD.MOV.U32 R35, RZ, RZ, R45 ;  /* 0x000000ffff237224 */ /* 0x000fe200078e002d */
[----:B------:R-:W-:Y:S01]  /*7f20*/  ISETP.NE.AND P4, PT, R3, RZ, PT ;  /* 0x000000ff0300720c */ /* 0x000fe20003f85270 */
[----:B------:R-:W-:Y:S01]  /*7f30*/  IMAD.MOV.U32 R38, RZ, RZ, R40 ;  /* 0x000000ffff267224 */ /* 0x000fe200078e0028 */
[C---:B------:R-:W-:Y:S02]  /*7f40*/  ISETP.NE.AND P2, PT, R37.reuse, RZ, PT ;  /* 0x000000ff2500720c */ /* 0x040fe40003f45270 */
[----:B------:R-:W-:Y:S01]  /*7f50*/  SEL R36, R37, RZ, P4 ;  /* 0x000000ff25247207 */ /* 0x000fe20002000000 */
[----:B------:R-:W-:Y:S02]  /*7f60*/  DADD R34, R24, R34 ;  /* 0x0000000018227229 */ /* 0x000fe40000000022 */
[----:B------:R-:W-:-:S02]  /*7f70*/  DADD R38, R26, R38 ;  /* 0x000000001a267229 */ /* 0x000fc40000000026 */
[----:B------:R-:W-:-:S06]  /*7f80*/  IMAD.IADD R37, R29, 0x1, R36 ;  /* 0x000000011d257824 */ /* 0x000fcc00078e0224 */
[----:B------:R-:W-:Y:S02]  /*7f90*/  @P4 FSEL R42, R34, R24, !P2 ;  /* 0x00000018222a4208 */ /* 0x000fe40005000000 */
[----:B------:R-:W-:Y:S02]  /*7fa0*/  @P4 FSEL R45, R35, R25, !P2 ;  /* 0x00000019232d4208 */ /* 0x000fe40005000000 */
[----:B------:R-:W-:Y:S01]  /*7fb0*/  @P4 FSEL R40, R38, R26, !P2 ;  /* 0x0000001a26284208 */ /* 0x000fe20005000000 */
[----:B------:R-:W-:Y:S01]  /*7fc0*/  IMAD.MOV.U32 R24, RZ, RZ, R42 ;  /* 0x000000ffff187224 */ /* 0x000fe200078e002a */
[----:B------:R-:W-:Y:S01]  /*7fd0*/  @P4 FSEL R41, R39, R27, !P2 ;  /* 0x0000001b27294208 */ /* 0x000fe20005000000 */
[----:B------:R-:W-:Y:S02]  /*7fe0*/  IMAD.MOV.U32 R25, RZ, RZ, R45 ;  /* 0x000000ffff197224 */ /* 0x000fe400078e002d */
[----:B------:R-:W-:Y:S02]  /*7ff0*/  IMAD.MOV.U32 R26, RZ, RZ, R40 ;  /* 0x000000ffff1a7224 */ /* 0x000fe400078e0028 */
[----:B------:R-:W-:-:S07]  /*8000*/  IMAD.MOV.U32 R27, RZ, RZ, R41 ;  /* 0x000000ffff1b7224 */ /* 0x000fce00078e0029 */
.L_x_2821:
[----:B------:R-:W-:Y:S05]  /*8010*/  BSYNC.RECONVERGENT B0 ;  /* 0x0000000000007941 */ /* 0x000fea0003800200 */
.L_x_2820:
[----:B------:R-:W-:Y:S01]  /*8020*/  BSSY.RECONVERGENT B0, `(.L_x_2822) ;  /* 0x0000009000007945 */ /* 0x000fe20003800200 */
[----:B------:R-:W-:Y:S02]  /*8030*/  IMAD.MOV.U32 R35, RZ, RZ, RZ ;  /* 0x000000ffff237224 */ /* 0x000fe400078e00ff */
[----:B------:R-:W-:Y:S01]  /*8040*/  IMAD.MOV.U32 R34, RZ, RZ, R22 ;  /* 0x000000ffff227224 */ /* 0x000fe200078e0016 */
[----:B------:R-:W-:Y:S06]  /*8050*/  @!P3 BRA `(.L_x_2823) ;  /* 0x000000000014b947 */ /* 0x000fec0003800000 */
[C---:B------:R-:W-:Y:S01]  /*8060*/  ISETP.NE.AND P2, PT, R22.reuse, RZ, PT ;  /* 0x000000ff1600720c */ /* 0x040fe20003f45270 */
[--C-:B------:R-:W-:Y:S02]  /*8070*/  IMAD.IADD R34, R22, 0x1, R37.reuse ;  /* 0x0000000116227824 */ /* 0x100fe400078e0225 */
[----:B------:R-:W-:-:S10]  /*8080*/  IMAD.MOV.U32 R35, RZ, RZ, R37 ;  /* 0x000000ffff237224 */ /* 0x000fd400078e0025 */
[----:B------:R-:W-:Y:S02]  /*8090*/  @!P2 DADD R8, R8, R24 ;  /* 0x000000000808a229 */ /* 0x000fe40000000018 */
[----:B------:R-:W-:-:S11]  /*80a0*/  @!P2 DADD R10, R10, R26 ;  /* 0x000000000a0aa229 */ /* 0x000fd6000000001a */
.L_x_2823:
[----:B------:R-:W-:Y:S05]  /*80b0*/  BSYNC.RECONVERGENT B0 ;  /* 0x0000000000007941 */ /* 0x000fea0003800200 */
.L_x_2822:
[----:B------:R-:W-:Y:S01]  /*80c0*/  IMAD.IADD R3, R43, 0x1, R28 ;  /* 0x000000012b037824 */ /* 0x000fe200078e021c */
[----:B------:R-:W-:Y:S01]  /*80d0*/  DADD R36, R4, R8 ;  /* 0x0000000004247229 */ /* 0x000fe20000000008 */
[----:B------:R-:W-:Y:S01]  /*80e0*/  ISETP.NE.AND P2, PT, R28, RZ, PT ;  /* 0x000000ff1c00720c */ /* 0x000fe20003f45270 */
[----:B------:R-:W-:Y:S01]  /*80f0*/  DADD R38, R6, R10 ;  /* 0x0000000006267229 */ /* 0x000fe2000000000a */
[----:B------:R-:W-:Y:S01]  /*8100*/  BSSY.RECONVERGENT B0, `(.L_x_2824) ;  /* 0x00000fe000007945 */ /* 0x000fe20003800200 */
[----:B------:R-:W-:Y:S01]  /*8110*/  ISETP.GE.AND P3, PT, R3, 0x101, PT ;  /* 0x000001010300780c */ /* 0x000fe20003f66270 */
[----:B------:R-:W-:Y:S01]  /*8120*/  DADD R30, R12, R30 ;  /* 0x000000000c1e7229 */ /* 0x000fe2000000001e */
[----:B------:R-:W-:Y:S01]  /*8130*/  IMAD.IADD R43, R23, 0x1, R34 ;  /* 0x00000001172b7824 */ /* 0x000fe200078e0222 */
[----:B------:R-:W-:-:S03]  /*8140*/  DADD R32, R14, R32 ;  /* 0x000000000e207229 */ /* 0x000fc60000000020 */
[----:B------:R-:W-:Y:S02]  /*8150*/  FSEL R29, R4, R36, P0 ;  /* 0x00000024041d7208 */ /* 0x000fe40000000000 */
[----:B------:R-:W-:Y:S02]  /*8160*/  FSEL R36, R5, R37, P0 ;  /* 0x0000002505247208 */ /* 0x000fe40000000000 */
[----:B------:R-:W-:Y:S02]  /*8170*/  FSEL R28, R6, R38, P0 ;  /* 0x00000026061c7208 */ /* 0x000fe40000000000 */
[----:B------:R-:W-:Y:S02]  /*8180*/  FSEL R39, R7, R39, P0 ;  /* 0x0000002707277208 */ /* 0x000fe40000000000 */
        /* <DEDUP_REMOVED lines=8> */
[----:B------:R-:W-:Y:S06]  /*8210*/  @!P3 BRA `(.L_x_2825) ;  /* 0x0000000c0064b947 */ /* 0x000fec0003800000 */
[----:B------:R-:W-:Y:S01]  /*8220*/  BAR.SYNC.DEFER_BLOCKING 0x0 ;  /* 0x0000000000007b1d */ /* 0x000fe20000010000 */
[----:B------:R-:W-:Y:S02]  /*8230*/  ISETP.NE.AND P2, PT, R22, RZ, PT ;  /* 0x000000ff1600720c */ /* 0x000fe40003f45270 */
[----:B------:R-:W-:Y:S02]  /*8240*/  @P0 LEA R23, R34, UR4, 0x5 ;  /* 0x0000000422170c11 */ /* 0x000fe4000f8e28ff */
[----:B------:R-:W-:-:S09]  /*8250*/  @P1 LEA R29, R43, UR4, 0x5 ;  /* 0x000000042b1d1c11 */ /* 0x000fd2000f8e28ff */
[----:B------:R-:W-:-:S05]  /*8260*/  @P2 LEA R35, R35, UR4, 0x5 ;  /* 0x0000000423232c11 */ /* 0x000fca000f8e28ff */
[----:B------:R1:W-:Y:S04]  /*8270*/  @P2 STS.128 [R35+0x10], R24 ;  /* 0x0000101823002388 */ /* 0x0003e80000000c00 */
[----:B------:R1:W-:Y:S04]  /*8280*/  @P2 STS.64 [R35], R16 ;  /* 0x0000001023002388 */ /* 0x0003e80000000a00 */
[----:B------:R1:W-:Y:S04]  /*8290*/  @P0 STS.128 [R23+0x10], R8 ;  /* 0x0000100817000388 */ /* 0x0003e80000000c00 */
[----:B------:R1:W-:Y:S01]  /*82a0*/  @P0 STS.64 [R23], R20 ;  /* 0x0000001417000388 */ /* 0x0003e20000000a00 */
[----:B------:R-:W-:-:S03]  /*82b0*/  ISETP.GE.U32.AND P0, PT, R2, R3, PT ;  /* 0x000000030200720c */ /* 0x000fc60003f06070 */
[----:B------:R1:W-:Y:S04]  /*82c0*/  @P1 STS.128 [R29+0x10], R12 ;  /* 0x0000100c1d001388 */ /* 0x0003e80000000c00 */
[----:B------:R1:W-:Y:S01]  /*82d0*/  @P1 STS.64 [R29], R18 ;  /* 0x000000121d001388 */ /* 0x0003e20000000a00 */
[----:B------:R-:W-:Y:S06]  /*82e0*/  BAR.SYNC.DEFER_BLOCKING 0x0 ;  /* 0x0000000000007b1d */ /* 0x000fec0000010000 */
[----:B------:R-:W-:Y:S05]  /*82f0*/  @P0 BRA `(.L_x_2826) ;  /* 0x0000000c00780947 */ /* 0x000fea0003800000 */
[----:B-1----:R-:W-:Y:S01]  /*8300*/  LOP3.LUT R8, RZ, R2, RZ, 0x33, !PT ;  /* 0x00000002ff087212 */ /* 0x002fe200078e33ff */
        /* <DEDUP_REMOVED lines=13> */
[----:B------:R-:W-:Y:S02]  /*83e0*/  IMAD.MOV R20, RZ, RZ, -R12 ;  /* 0x000000ffff147224 */ /* 0x000fe400078e0a0c */
[----:B0-----:R-:W-:-:S04]  /*83f0*/  IMAD.WIDE.U32 R8, R2, 0x10, R8 ;  /* 0x0000001002087825 */ /* 0x001fc800078e0008 */
[----:B------:R-:W-:Y:S01]  /*8400*/  IMAD.MOV.U32 R23, RZ, RZ, R8 ;  /* 0x000000ffff177224 */ /* 0x000fe200078e0008 */
[C---:B------:R-:W-:Y:S01]  /*8410*/  LEA R8, R2.reuse, UR4, 0x5 ;  /* 0x0000000402087c11 */ /* 0x040fe2000f8e28ff */
[----:B------:R-:W-:Y:S02]  /*8420*/  IMAD.MOV.U32 R24, RZ, RZ, R9 ;  /* 0x000000ffff187224 */ /* 0x000fe400078e0009 */
[----:B-1----:R-:W-:-:S04]  /*8430*/  IMAD.WIDE.U32 R10, R2, 0x8, R10 ;  /* 0x00000008020a7825 */ /* 0x002fc800078e000a */
[----:B------:R-:W-:Y:S01]  /*8440*/  IMAD.MOV.U32 R22, RZ, RZ, R11 ;  /* 0x000000ffff167224 */ /* 0x000fe200078e000b */
[----:B------:R-:W-:Y:S01]  /*8450*/  MOV R21, R10 ;  /* 0x0000000a00157202 */ /* 0x000fe20000000f00 */
[----:B------:R-:W-:Y:S02]  /*8460*/  VIADD R11, R8, 0x10 ;  /* 0x00000010080b7836 */ /* 0x000fe40000000000 */
[----:B------:R-:W-:-:S07]  /*8470*/  IMAD.IADD R10, R13, 0x1, R2 ;  /* 0x000000010d0a7824 */ /* 0x000fce00078e0202 */
.L_x_2829:
        /* <DEDUP_REMOVED lines=16> */
.L_x_2828:
[----:B------:R-:W-:Y:S05]  /*8580*/  BSYNC.RECONVERGENT B1 ;  /* 0x0000000000017941 */ /* 0x000fea0003800200 */
.L_x_2827:
[----:B------:R-:W-:Y:S05]  /*8590*/  @!P1 BRA `(.L_x_2826) ;  /* 0x0000000800d09947 */ /* 0x000fea0003800000 */
[----:B0-----:R-:W0:Y:S01]  /*85a0*/  LDC.64 R8, c[0x0][0x390] ;  /* 0x0000e400ff087b82 */ /* 0x001e220000000a00 */
[----:B------:R-:W-:Y:S01]  /*85b0*/  IMAD.IADD R11, R3, 0x1, -R10 ;  /* 0x00000001030b7824 */ /* 0x000fe200078e0a0a */
[----:B------:R-:W-:Y:S04]  /*85c0*/  BSSY.RECONVERGENT B1, `(.L_x_2830) ;  /* 0x000005b000017945 */ /* 0x000fe80003800200 */
[----:B------:R-:W-:Y:S02]  /*85d0*/  ISETP.GT.AND P1, PT, R11, 0xc00, PT ;  /* 0x00000c000b00780c */ /* 0x000fe40003f24270 */
[----:B------:R-:W1:Y:S01]  /*85e0*/  LDC.64 R12, c[0x0][0x398] ;  /* 0x0000e600ff0c7b82 */ /* 0x000e620000000a00 */
[----:B0-----:R-:W-:-:S03]  /*85f0*/  IMAD.WIDE.U32 R8, R10, 0x8, R8 ;  /* 0x000000080a087825 */ /* 0x001fc600078e0008 */
[----:B------:R-:W-:Y:S02]  /*8600*/  IADD3 R14, P0, PT, R8, 0x1000, RZ ;  /* 0x00001000080e7810 */ /* 0x000fe40007f1e0ff */
[C---:B------:R-:W-:Y:S01]  /*8610*/  LEA R8, R10.reuse, UR4, 0x5 ;  /* 0x000000040a087c11 */ /* 0x040fe2000f8e28ff */
[----:B-1----:R-:W-:-:S04]  /*8620*/  IMAD.WIDE.U32 R12, R10, 0x10, R12 ;  /* 0x000000100a0c7825 */ /* 0x002fc800078e000c */
[----:B------:R-:W-:Y:S01]  /*8630*/  IMAD.X R15, RZ, RZ, R9, P0 ;  /* 0x000000ffff0f7224 */ /* 0x000fe200000e0609 */
[----:B------:R-:W-:Y:S01]  /*8640*/  IADD3 R12, P2, PT, R12, 0x2000, RZ ;  /* 0x000020000c0c7810 */ /* 0x000fe20007f5e0ff */
[----:B------:R-:W-:Y:S01]  /*8650*/  VIADD R8, R8, 0x4000 ;  /* 0x0000400008087836 */ /* 0x000fe20000000000 */
[----:B------:R-:W-:-:S03]  /*8660*/  PLOP3.LUT P0, PT, PT, PT, PT, 0x80, 0x8 ;  /* 0x000000000008781c */ /* 0x000fc60003f0f070 */
[----:B------:R-:W-:Y:S01]  /*8670*/  IMAD.X R13, RZ, RZ, R13, P2 ;  /* 0x000000ffff0d7224 */ /* 0x000fe200010e060d */
[----:B------:R-:W-:Y:S09]  /*8680*/  @!P1 BRA `(.L_x_2831) ;  /* 0x0000000400389947 */ /* 0x000ff20003800000 */
[----:B------:R-:W-:Y:S01]  /*8690*/  PLOP3.LUT P0, PT, PT, PT, PT, 0x8, 0x80 ;  /* 0x000000000080781c */ /* 0x000fe20003f0e170 */
[----:B------:R-:W-:-:S12]  /*86a0*/  VIADD R9, R3, 0xfffff400 ;  /* 0xfffff40003097836 */ /* 0x000fd80000000000 */
.L_x_2832:
        /* <DEDUP_REMOVED lines=50> */
[----:B------:R2:W5:Y:S04]  /*89d0*/  LDS.128 R44, [R8+0x1a010] ;  /* 0x01a01000082c7984 */ /* 0x0005680000000c00 */
[----:B0-----:R-:W-:Y:S04]  /*89e0*/  STG.E.64 desc[UR10][R14.64+0x3000], R50 ;  /* 0x003000320e007986 */ /* 0x001fe8000c101b0a */
[----:B-1----:R0:W-:Y:S01]  /*89f0*/  STG.E.128 desc[UR10][R12.64+0x6000], R20 ;  /* 0x006000140c007986 */ /* 0x0021e2000c101d0a */
[----:B--2---:R-:W-:-:S03]  /*8a00*/  IADD3 R8, PT, PT, R8, 0x20000, RZ ;  /* 0x0002000008087810 */ /* 0x004fc60007ffe0ff */
[----:B------:R-:W-:Y:S04]  /*8a10*/  STG.E.64 desc[UR10][R14.64+0x3800], R52 ;  /* 0x003800340e007986 */ /* 0x000fe8000c101b0a */
[----:B---3--:R-:W-:Y:S04]  /*8a20*/  STG.E.128 desc[UR10][R12.64+0x7000], R24 ;  /* 0x007000180c007986 */ /* 0x008fe8000c101d0a */
[----:B----4-:R-:W-:Y:S04]  /*8a30*/  STG.E.64 desc[UR10][R14.64+0x4000], R54 ;  /* 0x004000360e007986 */ /* 0x010fe8000c101b0a */
[----:B-----5:R-:W-:Y:S01]  /*8a40*/  STG.E.128 desc[UR10][R12.64+0x8000], R28 ;  /* 0x0080001c0c007986 */ /* 0x020fe2000c101d0a */
[----:B0-----:R-:W-:Y:S01]  /*8a50*/  IADD3 R21, P2, PT, R14, 0x8000, RZ ;  /* 0x000080000e157810 */ /* 0x001fe20007f5e0ff */
[----:B------:R-:W-:-:S02]  /*8a60*/  IMAD.X R20, RZ, RZ, R13, P3 ;  /* 0x000000ffff147224 */ /* 0x000fc400018e060d */
        /* <DEDUP_REMOVED lines=16> */
.L_x_2831:
[----:B------:R-:W-:Y:S05]  /*8b70*/  BSYNC.RECONVERGENT B1 ;  /* 0x0000000000017941 */ /* 0x000fea0003800200 */
.L_x_2830:
[----:B------:R-:W-:Y:S01]  /*8b80*/  IMAD.IADD R9, R3, 0x1, -R10 ;  /* 0x0000000103097824 */ /* 0x000fe200078e0a0a */
[----:B------:R-:W-:Y:S04]  /*8b90*/  BSSY.RECONVERGENT B1, `(.L_x_2833) ;  /* 0x000002e000017945 */ /* 0x000fe80003800200 */
[----:B------:R-:W-:-:S13]  /*8ba0*/  ISETP.GT.AND P1, PT, R9, 0x400, PT ;  /* 0x000004000900780c */ /* 0x000fda0003f24270 */
[----:B------:R-:W-:Y:S05]  /*8bb0*/  @!P1 BRA `(.L_x_2834) ;  /* 0x0000000000ac9947 */ /* 0x000fea0003800000 */
[----:B------:R-:W0:Y:S01]  /*8bc0*/  LDS.64 R50, [R8+-0x4000] ;  /* 0xffc0000008327984 */ /* 0x000e220000000a00 */
[----:B------:R-:W-:Y:S01]  /*8bd0*/  IADD3 R11, P1, PT, R14, 0x4000, RZ ;  /* 0x000040000e0b7810 */ /* 0x000fe20007f3e0ff */
[----:B------:R-:W-:Y:S01]  /*8be0*/  VIADD R10, R10, 0x800 ;  /* 0x000008000a0a7836 */ /* 0x000fe20000000000 */
[----:B------:R-:W-:Y:S01]  /*8bf0*/  IADD3 R9, P2, PT, R12, 0x8000, RZ ;  /* 0x000080000c097810 */ /* 0x000fe20007f5e0ff */
[----:B------:R-:W1:Y:S01]  /*8c00*/  LDS.128 R16, [R8+-0x3ff0] ;  /* 0xffc0100008107984 */ /* 0x000e620000000c00 */
[----:B------:R-:W-:-:S03]  /*8c10*/  PLOP3.LUT P0, PT, PT, PT, PT, 0x8, 0x80 ;  /* 0x000000000080781c */ /* 0x000fc60003f0e170 */
        /* <DEDUP_REMOVED lines=21> */
[----:B0-----:R-:W-:-:S03]  /*8d70*/  IMAD.X R18, RZ, RZ, R15, P1 ;  /* 0x000000ffff127224 */ /* 0x001fc600008e060f */
[----:B------:R-:W-:Y:S01]  /*8d80*/  STG.E.64 desc[UR10][R14.64+0x800], R56 ;  /* 0x000800380e007986 */ /* 0x000fe2000c101b0a */
[----:B------:R-:W-:-:S03]  /*8d90*/  IMAD.X R16, RZ, RZ, R13, P2 ;  /* 0x000000ffff107224 */ /* 0x000fc600010e060d */
        /* <DEDUP_REMOVED lines=13> */
.L_x_2834:
[----:B------:R-:W-:Y:S05]  /*8e70*/  BSYNC.RECONVERGENT B1 ;  /* 0x0000000000017941 */ /* 0x000fea0003800200 */
.L_x_2833:
[----:B------:R-:W-:-:S13]  /*8e80*/  ISETP.LT.OR P0, PT, R10, R3, P0 ;  /* 0x000000030a00720c */ /* 0x000fda0000701670 */
[----:B------:R-:W-:Y:S05]  /*8e90*/  @!P0 BRA `(.L_x_2826) ;  /* 0x0000000000908947 */ /* 0x000fea0003800000 */
        /* <DEDUP_REMOVED lines=8> */
[----:B0-----:R0:W-:Y:S04]  /*8f20*/  STG.E.64 desc[UR10][R14.64+-0x1000], R10 ;  /* 0xfff0000a0e007986 */ /* 0x0011e8000c101b0a */
[----:B-1----:R0:W-:Y:S04]  /*8f30*/  STG.E.128 desc[UR10][R12.64+-0x2000], R24 ;  /* 0xffe000180c007986 */ /* 0x0021e8000c101d0a */
[----:B--2---:R0:W-:Y:S04]  /*8f40*/  STG.E.64 desc[UR10][R14.64+-0x800], R28 ;  /* 0xfff8001c0e007986 */ /* 0x0041e8000c101b0a */
[----:B---3--:R0:W-:Y:S04]  /*8f50*/  STG.E.128 desc[UR10][R12.64+-0x1000], R20 ;  /* 0xfff000140c007986 */ /* 0x0081e8000c101d0a */
[----:B----4-:R0:W-:Y:S04]  /*8f60*/  STG.E.64 desc[UR10][R14.64], R30 ;  /* 0x0000001e0e007986 */ /* 0x0101e8000c101b0a */
[----:B-----5:R0:W-:Y:S04]  /*8f70*/  STG.E.128 desc[UR10][R12.64], R16 ;  /* 0x000000100c007986 */ /* 0x0201e8000c101d0a */
[----:B------:R0:W-:Y:S04]  /*8f80*/  STG.E.64 desc[UR10][R14.64+0x800], R32 ;  /* 0x000800200e007986 */ /* 0x0001e8000c101b0a */
[----:B------:R0:W-:Y:S01]  /*8f90*/  STG.E.128 desc[UR10][R12.64+0x1000], R36 ;  /* 0x001000240c007986 */ /* 0x0001e2000c101d0a */
[----:B------:R-:W-:Y:S05]  /*8fa0*/  BRA `(.L_x_2826) ;  /* 0x00000000004c7947 */ /* 0x000fea0003800000 */
.L_x_2825:
[----:B------:R-:W0:Y:S01]  /*8fb0*/  LDC.64 R28, c[0x0][0x390] ;  /* 0x0000e400ff1c7b82 */ /* 0x000e220000000a00 */
[----:B------:R-:W-:-:S07]  /*8fc0*/  ISETP.NE.AND P2, PT, R22, RZ, PT ;  /* 0x000000ff1600720c */ /* 0x000fce0003f45270 */
[----:B------:R-:W1:Y:S08]  /*8fd0*/  LDC.64 R30, c[0x0][0x398] ;  /* 0x0000e600ff1e7b82 */ /* 0x000e700000000a00 */
[----:B------:R-:W2:Y:S08]  /*8fe0*/  LDC.64 R32, c[0x0][0x390] ;  /* 0x0000e400ff207b82 */ /* 0x000eb00000000a00 */
[----:B------:R-:W3:Y:S01]  /*8ff0*/  LDC.64 R36, c[0x0][0x398] ;  /* 0x0000e600ff247b82 */ /* 0x000ee20000000a00 */
[----:B0-----:R-:W-:-:S05]  /*9000*/  @P2 IMAD.WIDE R22, R35, 0x8, R28 ;  /* 0x0000000823162825 */ /* 0x001fca00078e021c */
[----:B------:R0:W-:Y:S02]  /*9010*/  @P2 STG.E.64 desc[UR10][R22.64], R16 ;  /* 0x0000001016002986 */ /* 0x0001e4000c101b0a */
[----:B------:R-:W4:Y:S01]  /*9020*/  LDC.64 R38, c[0x0][0x390] ;  /* 0x0000e400ff267b82 */ /* 0x000f220000000a00 */
[----:B-1----:R-:W-:-:S05]  /*9030*/  @P2 IMAD.WIDE R28, R35, 0x10, R30 ;  /* 0x00000010231c2825 */ /* 0x002fca00078e021e */
[----:B------:R0:W-:Y:S02]  /*9040*/  @P2 STG.E.128 desc[UR10][R28.64], R24 ;  /* 0x000000181c002986 */ /* 0x0001e4000c101d0a */
[----:B------:R-:W1:Y:S01]  /*9050*/  LDC.64 R40, c[0x0][0x398] ;  /* 0x0000e600ff287b82 */ /* 0x000e620000000a00 */
[----:B--2---:R-:W-:-:S05]  /*9060*/  @P0 IMAD.WIDE R30, R34, 0x8, R32 ;  /* 0x00000008221e0825 */ /* 0x004fca00078e0220 */
[----:B------:R0:W-:Y:S01]  /*9070*/  @P0 STG.E.64 desc[UR10][R30.64], R20 ;  /* 0x000000141e000986 */ /* 0x0001e2000c101b0a */
[----:B---3--:R-:W-:-:S05]  /*9080*/  @P0 IMAD.WIDE R34, R34, 0x10, R36 ;  /* 0x0000001022220825 */ /* 0x008fca00078e0224 */
[----:B------:R0:W-:Y:S01]  /*9090*/  @P0 STG.E.128 desc[UR10][R34.64], R8 ;  /* 0x0000000822000986 */ /* 0x0001e2000c101d0a */
[----:B----4-:R-:W-:-:S05]  /*90a0*/  @P1 IMAD.WIDE R32, R43, 0x8, R38 ;  /* 0x000000082b201825 */ /* 0x010fca00078e0226 */
[----:B------:R0:W-:Y:S01]  /*90b0*/  @P1 STG.E.64 desc[UR10][R32.64], R18 ;  /* 0x0000001220001986 */ /* 0x0001e2000c101b0a */
[----:B-1----:R-:W-:-:S05]  /*90c0*/  @P1 IMAD.WIDE R36, R43, 0x10, R40 ;  /* 0x000000102b241825 */ /* 0x002fca00078e0228 */
[----:B------:R0:W-:Y:S02]  /*90d0*/  @P1 STG.E.128 desc[UR10][R36.64], R12 ;  /* 0x0000000c24001986 */ /* 0x0001e4000c101d0a */
.L_x_2826:
[----:B------:R-:W-:Y:S05]  /*90e0*/  BSYNC.RECONVERGENT B0 ;  /* 0x0000000000007941 */ /* 0x000fea0003800200 */
.L_x_2824:
[----:B------:R-:W-:-:S13]  /*90f0*/  ISETP.NE.AND P0, PT, R2, 0xff, PT ;  /* 0x000000ff0200780c */ /* 0x000fda0003f05270 */
[----:B------:R-:W-:Y:S05]  /*9100*/  @P0 EXIT ;  /* 0x000000000000094d */ /* 0x000fea0003800000 */
[----:B01----:R-:W0:Y:S01]  /*9110*/  LDC.64 R12, c[0x0][0x3a0] ;  /* 0x0000e800ff0c7b82 */ /* 0x003e220000000a00 */
[----:B------:R-:W-:-:S13]  /*9120*/  ISETP.NE.AND P0, PT, R0, 0x300, PT ;  /* 0x000003000000780c */ /* 0x000fda0003f05270 */
[----:B------:R-:W-:Y:S05]  /*9130*/  @P0 BRA `(.L_x_2835) ;  /* 0x00000000001c0947 */ /* 0x000fea0003800000 */
[----:B------:R-:W1:Y:S08]  /*9140*/  LDC.64 R8, c[0x0][0x390] ;  /* 0x0000e400ff087b82 */ /* 0x000e700000000a00 */
[----:B------:R-:W2:Y:S01]  /*9150*/  LDC.64 R10, c[0x0][0x398] ;  /* 0x0000e600ff0a7b82 */ /* 0x000ea20000000a00 */
[----:B-1----:R-:W-:-:S05]  /*9160*/  IMAD.WIDE R8, R3, 0x8, R8 ;  /* 0x0000000803087825 */ /* 0x002fca00078e0208 */
[----:B------:R1:W-:Y:S01]  /*9170*/  STG.E.64 desc[UR10][R8.64], R48 ;  /* 0x0000003008007986 */ /* 0x0003e2000c101b0a */
[----:B--2---:R-:W-:-:S04]  /*9180*/  IMAD.WIDE R10, R3, 0x10, R10 ;  /* 0x00000010030a7825 */ /* 0x004fc800078e020a */
[----:B------:R-:W-:Y:S01]  /*9190*/  VIADD R3, R3, 0x1 ;  /* 0x0000000103037836 */ /* 0x000fe20000000000 */
[----:B------:R1:W-:Y:S06]  /*91a0*/  STG.E.128 desc[UR10][R10.64], R4 ;  /* 0x000000040a007986 */ /* 0x0003ec000c101d0a */
.L_x_2835:
[----:B0-----:R-:W-:Y:S01]  /*91b0*/  STG.E desc[UR10][R12.64], R3 ;  /* 0x000000030c007986 */ /* 0x001fe2000c10190a */
[----:B------:R-:W-:Y:S05]  /*91c0*/  EXIT ;  /* 0x000000000000794d */ /* 0x000fea0003800000 */
.L_x_2819:
        /* <DEDUP_REMOVED lines=15> */
[----:B------:R-:W-:-:S07]  /*92c0*/  ISETP.GE.U32.AND P3, PT, R9, R0, PT ;  /* 0x000000000900720c */ /* 0x000fce0003f66070 */
[----:B------:R-:W-:-:S04]  /*92d0*/  @!P0 IMAD.IADD R7, R33, 0x1, R25 ;  /* 0x0000000121078824 */ /* 0x000fc800078e0219 */
[----:B------:R-:W-:-:S04]  /*92e0*/  @!P0 IMAD.WIDE.U32 R4, R7, 0x8, R4 ;  /* 0x0000000807048825 */ /* 0x000fc800078e0004 */
[----:B------:R-:W-:Y:S01]  /*92f0*/  IMAD.X R7, RZ, RZ, R21, P2 ;  /* 0x000000ffff077224 */ /* 0x000fe200010e0615 */
[----:B0-----:R-:W-:Y:S01]  /*9300*/  LEA R22, P2, R25, R22, 0x4 ;  /* 0x0000001619167211 */ /* 0x001fe200078420ff */
[----:B------:R-:W-:-:S04]  /*9310*/  @!P0 IMAD.IADD R33, R33, 0x1, R25 ;  /* 0x0000000121218824 */ /* 0x000fc800078e0219 */
[----:B------:R-:W-:Y:S02]  /*9320*/  IMAD.X R23, RZ, RZ, R23, P2 ;  /* 0x000000ffff177224 */ /* 0x000fe400010e0617 */
[----:B------:R-:W-:Y:S01]  /*9330*/  @!P0 IMAD.WIDE.U32 R18, R33, 0x10, R18 ;  /* 0x0000001021128825 */ /* 0x000fe200078e0012 */
[----:B------:R-:W-:-:S03]  /*9340*/  CS2R R54, SRZ ;  /* 0x0000000000367805 */ /* 0x000fc6000001ff00 */
[----:B--2---:R-:W-:Y:S02]  /*9350*/  IMAD.MOV.U32 R8, RZ, RZ, R10 ;  /* 0x000000ffff087224 */ /* 0x004fe400078e000a */
[----:B------:R-:W-:Y:S02]  /*9360*/  IMAD.MOV.U32 R9, RZ, RZ, R11 ;  /* 0x000000ffff097224 */ /* 0x000fe400078e000b */
[----:B------:R0:W2:Y:S01]  /*9370*/  @!P0 LDG.E.64.CONSTANT R10, desc[UR10][R4.64] ;  /* 0x0000000a040a8981 */ /* 0x0000a2000c1e9b00 */
[----:B------:R-:W-:Y:S01]  /*9380*/  MOV R16, R8 ;  /* 0x0000000800107202 */ /* 0x000fe20000000f00 */
        /* <DEDUP_REMOVED lines=8> */
[----:B------:R3:W5:Y:S01]  /*9410*/  @!P0 LDG.E.128.CONSTANT R12, desc[UR10][R18.64] ;  /* 0x0000000a120c8981 */ /* 0x000762000c1e9d00 */
[----:B------:R-:W-:Y:S02]  /*9420*/  IMAD.MOV.U32 R29, RZ, RZ, R25 ;  /* 0x000000ffff1d7224 */ /* 0x000fe400078e0019 */
[----:B------:R-:W-:-:S02]  /*9430*/  IMAD.MOV.U32 R30, RZ, RZ, R26 ;  /* 0x000000ffff1e7224 */ /* 0x000fc400078e001a */
[----:B------:R-:W-:Y:S02]  /*9440*/  IMAD.MOV.U32 R31, RZ, RZ, R27 ;  /* 0x000000ffff1f7224 */ /* 0x000fe400078e001b */
[----:B------:R-:W5:Y:S04]  /*9450*/  @!P3 LDG.E.128.CONSTANT R24, desc[UR10][R22.64+0x400] ;  /* 0x0004000a1618b981 */ /* 0x000f68000c1e9d00 */
[----:B------:R3:W5:Y:S01]  /*9460*/  @!P1 LDG.E.128.CONSTANT R28, desc[UR10][R22.64+0x200] ;  /* 0x0002000a161c9981 */ /* 0x000762000c1e9d00 */
[----:B------:R-:W-:-:S13]  /*9470*/  ISETP.NE.AND P3, PT, R3, RZ, PT ;  /* 0x000000ff0300720c */ /* 0x000fda0003f65270 */
[----:B------:R5:W5:Y:S01]  /*9480*/  @!P3 LDG.E.64.CONSTANT R54, desc[UR10][R20.64+-0x8] ;  /* 0xfffff80a1436b981 */ /* 0x000b62000c1e9b00 */
[----:B0-----:R-:W0:Y:S01]  /*9490*/  S2R R4, SR_LANEID ;  /* 0x0000000000047919 */ /* 0x001e220000000000 */
[----:B------:R-:W3:Y:S01]  /*94a0*/  S2UR UR5, SR_CgaCtaId ;  /* 0x00000000000579c3 */ /* 0x000ee20000008800 */
[----:B-1----:R-:W-:Y:S01]  /*94b0*/  SHF.R.U32.HI R7, RZ, 0x5, R3 ;  /* 0x00000005ff077819 */ /* 0x002fe20000011603 */
[----:B------:R-:W-:Y:S02]  /*94c0*/  UMOV UR4, 0x400 ;  /* 0x0000040000047882 */ /* 0x000fe40000000000 */
[----:B---3--:R-:W-:Y:S02]  /*94d0*/  ULEA UR4, UR5, UR4, 0x18 ;  /* 0x0000000405047291 */ /* 0x008fe4000f8ec0ff */
[----:B0-----:R-:W-:-:S05]  /*94e0*/  IMAD R5, R7, 0x60, R4 ;  /* 0x0000006007057824 */ /* 0x001fca00078e0204 */
[----:B------:R-:W-:-:S05]  /*94f0*/  LEA R19, R5, UR4, 0x3 ;  /* 0x0000000405137c11 */ /* 0x000fca000f8e18ff */
[C---:B------:R-:W-:Y:S02]  /*9500*/  IMAD R6, R4.reuse, 0x10, R19 ;  /* 0x0000001004067824 */ /* 0x040fe400078e0213 */
[C---:B------:R-:W-:Y:S02]  /*9510*/  IMAD R23, R4.reuse, 0x2, R5 ;  /* 0x0000000204177824 */ /* 0x040fe400078e0205 */
[----:B------:R-:W-:Y:S02]  /*9520*/  IMAD R5, R5, 0x8, R19 ;  /* 0x0000000805057824 */ /* 0x000fe400078e0213 */
[----:B------:R-:W-:Y:S01]  /*9530*/  IMAD R32, R23, 0x8, R6 ;  /* 0x0000000817207824 */ /* 0x000fe200078e0206 */
[C---:B------:R-:W-:Y:S02]  /*9540*/  LEA R33, R3.reuse, UR4, 0x3 ;  /* 0x0000000403217c11 */ /* 0x040fe4000f8e18ff */
[----:B------:R-:W-:Y:S02]  /*9550*/  ISETP.NE.AND P0, PT, R3, RZ, PT ;  /* 0x000000ff0300720c */ /* 0x000fe40003f05270 */
[----:B------:R-:W-:Y:S01]  /*9560*/  ISETP.GE.AND P5, PT, R4, 0x1, PT ;  /* 0x000000010400780c */ /* 0x000fe20003fa6270 */
        /* <DEDUP_REMOVED lines=8> */
[----:B------:R-:W-:Y:S04]  /*95f0*/  STS.128 [R5], R12 ;  /* 0x0000000c05007388 */ /* 0x000fe80000000c00 */
[----:B------:R-:W-:Y:S04]  /*9600*/  STS.128 [R5+0x200], R28 ;  /* 0x0002001c05007388 */ /* 0x000fe80000000c00 */
[----:B------:R1:W-:Y:S01]  /*9610*/  STS.128 [R5+0x400], R24 ;  /* 0x0004001805007388 */ /* 0x0003e20000000c00 */
[----:B------:R-:W-:-:S03]  /*9620*/  NOP ;  /* 0x0000000000007918 */ /* 0x000fc60000000000 */
[----:B------:R-:W-:Y:S04]  /*9630*/  LDS.128 R16, [R32] ;  /* 0x0000000020107984 */ /* 0x000fe80000000c00 */
[----:B------:R-:W2:Y:S04]  /*9640*/  LDS.128 R20, [R32+0x10] ;  /* 0x0000100020147984 */ /* 0x000ea80000000c00 */
[----:B------:R-:W3:Y:S01]  /*9650*/  LDS.128 R8, [R32+0x20] ;  /* 0x0000200020087984 */ /* 0x000ee20000000c00 */
[----:B------:R-:W-:Y:S06]  /*9660*/  BAR.SYNC.DEFER_BLOCKING 0x0 ;  /* 0x0000000000007b1d */ /* 0x000fec0000010000 */
[----:B0-----:R-:W-:Y:S02]  /*9670*/  STS.64 [R33+0x9b0], R48 ;  /* 0x0009b03021007388 */ /* 0x001fe40000000a00 */
[----:B------:R-:W-:Y:S01]  /*9680*/  BAR.SYNC.DEFER_BLOCKING 0x0 ;  /* 0x0000000000007b1d */ /* 0x000fe20000010000 */
[----:B-1----:R-:W-:-:S04]  /*9690*/  IMAD R5, R3, 0x3, RZ ;  /* 0x0000000303057824 */ /* 0x002fc800078e02ff */
[----:B------:R-:W-:Y:S01]  /*96a0*/  VIADD R25, R5, 0x1 ;  /* 0x0000000105197836 */ /* 0x000fe20000000000 */
[----:B--2---:R-:W-:Y:S02]  /*96b0*/  DADD R14, R18, R22 ;  /* 0x00000000120e7229 */ /* 0x004fe40000000016 */
[----:B------:R-:W-:Y:S01]  /*96c0*/  DADD R12, R16, R20 ;  /* 0x00000000100c7229 */ /* 0x000fe20000000014 */
[----:B------:R-:W0:Y:S01]  /*96d0*/  @P0 LDS.64 R54, [R33+0x9a8] ;  /* 0x0009a80021360984 */ /* 0x000e220000000a00 */
[----:B------:R-:W-:-:S04]  /*96e0*/  ISETP.NE.U32.AND P0, PT, R52, R50, PT ;  /* 0x000000323400720c */ /* 0x000fc80003f05070 */
[----:B------:R-:W-:-:S04]  /*96f0*/  ISETP.NE.AND.EX P0, PT, R53, R51, PT, P0 ;  /* 0x000000333500720c */ /* 0x000fc80003f05300 */
[----:B------:R-:W-:-:S04]  /*9700*/  ISETP.EQ.OR P0, PT, R25, R0, P0 ;  /* 0x000000001900720c */ /* 0x000fc80000702670 */
        /* <DEDUP_REMOVED lines=15> */
[----:B0-----:R-:W-:-:S03]  /*9800*/  ISETP.NE.U32.AND P2, PT, R54, R52, PT ;  /* 0x000000343600720c */ /* 0x001fc60003f45070 */
[----:B------:R-:W0:Y:S04]  /*9810*/  SHFL.UP PT, R11, R37, 0x1, RZ ;  /* 0x04200000250b7989 */ /* 0x000e2800000e00ff */
[----:B------:R-:W-:Y:S04]  /*9820*/  SHFL.UP PT, R8, R6, 0x1, RZ ;  /* 0x0420000006087989 */ /* 0x000fe800000e00ff */
[----:B------:R-:W1:Y:S01]  /*9830*/  SHFL.UP PT, R9, R41, 0x1, RZ ;  /* 0x0420000029097989 */ /* 0x000e6200000e00ff */
[----:B------:R-:W-:-:S04]  /*9840*/  ISETP.NE.AND.EX P2, PT, R55, R53, PT, P2 ;  /* 0x000000353700720c */ /* 0x000fc80003f45320 */
[----:B------:R-:W-:-:S04]  /*9850*/  ISETP.EQ.OR P2, PT, R5, R0, P2 ;  /* 0x000000000500720c */ /* 0x000fc80001742670 */
[----:B------:R-:W-:Y:S01]  /*9860*/  SEL R12, RZ, 0x1, !P2 ;  /* 0x00000001ff0c7807 */ /* 0x000fe20005000000 */
[----:B------:R-:W-:-:S04]  /*9870*/  IMAD.MOV.U32 R40, RZ, RZ, R6 ;  /* 0x000000ffff287224 */ /* 0x000fc800078e0006 */
[----:B------:R-:W-:Y:S02]  /*9880*/  VIADD R5, R12, 0x1 ;  /* 0x000000010c057836 */ /* 0x000fe40000000000 */
[----:B------:R-:W-:Y:S01]  /*9890*/  @!P0 IMAD.MOV R5, RZ, RZ, R12 ;  /* 0x000000ffff058224 */ /* 0x000fe200078e020c */
[----:B0-----:R-:W-:-:S04]  /*98a0*/  DADD R10, R10, R36 ;  /* 0x000000000a0a7229 */ /* 0x001fc80000000024 */
[----:B------:R-:W-:Y:S01]  /*98b0*/  IADD3 R12, PT, PT, R5, 0x1, RZ ;  /* 0x00000001050c7810 */ /* 0x000fe20007ffe0ff */
[----:B------:R-:W-:Y:S01]  /*98c0*/  @!P1 IMAD.MOV R12, RZ, RZ, R5 ;  /* 0x000000ffff0c9224 */ /* 0x000fe200078e0205 */
[----:B-1----:R-:W-:-:S04]  /*98d0*/  DADD R8, R8, R40 ;  /* 0x0000000008087229 */ /* 0x002fc80000000028 */
[----:B------:R-:W-:Y:S01]  /*98e0*/  ISETP.NE.AND P4, PT, R12, RZ, PT ;  /* 0x000000ff0c00720c */ /* 0x000fe20003f85270 */
[----:B------:R-:W0:Y:S03]  /*98f0*/  SHFL.UP PT, R13, R12, 0x1, RZ ;  /* 0x042000000c0d7989 */ /* 0x000e2600000e00ff */
        /* <DEDUP_REMOVED lines=8> */
[----:B0-----:R-:W-:Y:S01]  /*9980*/  SEL R13, R13, RZ, P5 ;  /* 0x000000ff0d0d7207 */ /* 0x001fe20002800000 */
[----:B------:R-:W-:Y:S01]  /*9990*/  IMAD.MOV.U32 R40, RZ, RZ, R6 ;  /* 0x000000ffff287224 */ /* 0x000fe200078e0006 */
[----:B------:R-:W-:-:S03]  /*99a0*/  ISETP.GE.AND P5, PT, R4, 0x2, PT ;  /* 0x000000020400780c */ /* 0x000fc60003fa6270 */
[----:B------:R-:W-:-:S05]  /*99b0*/  IMAD.IADD R13, R13, 0x1, R12 ;  /* 0x000000010d0d7824 */ /* 0x000fca00078e020c */
        /* <DEDUP_REMOVED lines=13> */
[----:B------:R-:W-:-:S04]  /*9a90*/  IMAD.MOV.U32 R40, RZ, RZ, R6 ;  /* 0x000000ffff287224 */ /* 0x000fc800078e0006 */
        /* <DEDUP_REMOVED lines=15> */
[----:B------:R-:W-:Y:S02]  /*9b90*/  IMAD.IADD R13, R12, 0x1, R13 ;  /* 0x000000010c0d7824 */ /* 0x000fe400078e020d */
[----:B------:R-:W-:-:S03]  /*9ba0*/  IMAD.MOV.U32 R40, RZ, RZ, R6 ;  /* 0x000000ffff287224 */ /* 0x000fc600078e0006 */
        /* <DEDUP_REMOVED lines=16> */
[----:B------:R-:W-:Y:S01]  /*9cb0*/  IMAD.MOV.U32 R40, RZ, RZ, R6 ;  /* 0x000000ffff287224 */ /* 0x000fe200078e0006 */
[----:B------:R-:W-:Y:S02]  /*9cc0*/  ISETP.NE.AND P6, PT, R4, 0x1f, PT ;  /* 0x0000001f0400780c */ /* 0x000fe40003fc5270 */
[----:B------:R-:W-:Y:S01]  /*9cd0*/  ISETP.NE.AND P5, PT, R12, RZ, PT ;  /* 0x000000ff0c00720c */ /* 0x000fe20003fa5270 */
[----:B0-----:R-:W-:Y:S01]  /*9ce0*/  DADD R58, R10, R36 ;  /* 0x000000000a3a7229 */ /* 0x001fe20000000024 */
[----:B------:R-:W-:Y:S01]  /*9cf0*/  ISETP.GE.AND P4, PT, R4, 0x10, PT ;  /* 0x000000100400780c */ /* 0x000fe20003f86270 */
[----:B-1----:R-:W-:-:S08]  /*9d00*/  DADD R8, R8, R40 ;  /* 0x0000000008087229 */ /* 0x002fd00000000028 */
[----:B------:R-:W-:Y:S02]  /*9d10*/  FSEL R46, R58, R36, !P5 ;  /* 0x000000243a2e7208 */ /* 0x000fe40006800000 */
[----:B------:R-:W-:Y:S02]  /*9d20*/  FSEL R58, R59, R37, !P5 ;  /* 0x000000253b3a7208 */ /* 0x000fe40006800000 */
[----:B--2---:R-:W-:Y:S02]  /*9d30*/  SEL R13, R13, RZ, P4 ;  /* 0x000000ff0d0d7207 */ /* 0x004fe40002000000 */
[----:B------:R-:W-:Y:S02]  /*9d40*/  FSEL R61, R8, R6, !P5 ;  /* 0x00000006083d7208 */ /* 0x000fe40006800000 */
[----:B------:R-:W-:Y:S01]  /*9d50*/  FSEL R40, R9, R41, !P5 ;  /* 0x0000002909287208 */ /* 0x000fe20006800000 */
[----:B------:R-:W-:Y:S01]  /*9d60*/  IMAD.IADD R8, R12, 0x1, R13 ;  /* 0x000000010c087824 */ /* 0x000fe200078e020d */
[----:B------:R-:W-:Y:S01]  /*9d70*/  CS2R R10, SRZ ;  /* 0x00000000000a7805 */ /* 0x000fe2000001ff00 */
[----:B------:R-:W-:Y:S01]  /*9d80*/  IMAD.MOV.U32 R9, RZ, RZ, RZ ;  /* 0x000000ffff097224 */ /* 0x000fe200078e00ff */
[----:B------:R-:W-:Y:S01]  /*9d90*/  @!P6 LEA R63, R7, UR4, 0x5 ;  /* 0x00000004073fec11 */ /* 0x000fe2000f8e28ff */
[----:B------:R-:W-:-:S02]  /*9da0*/  @!P6 IMAD.MOV.U32 R44, RZ, RZ, R61 ;  /* 0x000000ffff2ce224 */ /* 0x000fc400078e003d */
[----:B------:R-:W-:Y:S02]  /*9db0*/  @!P6 IMAD.MOV.U32 R45, RZ, RZ, R40 ;  /* 0x000000ffff2de224 */ /* 0x000fe400078e0028 */
[----:B------:R-:W-:Y:S01]  /*9dc0*/  @!P6 IMAD.MOV.U32 R47, RZ, RZ, R58 ;  /* 0x000000ffff2fe224 */ /* 0x000fe200078e003a */
[----:B------:R0:W-:Y:S04]  /*9dd0*/  @!P6 STS.128 [R63], R8 ;  /* 0x000000083f00e388 */ /* 0x0001e80000000c00 */
[----:B------:R-:W-:Y:S01]  /*9de0*/  @!P6 STS.128 [R63+0x10], R44 ;  /* 0x0000102c3f00e388 */ /* 0x000fe20000000c00 */
        /* <DEDUP_REMOVED lines=9> */
[----:B0-----:R-:W-:Y:S01]  /*9e80*/  FSEL R9, R41, R40, !P4 ;  /* 0x0000002829097208 */ /* 0x001fe20006000000 */
[----:B-1----:R-:W-:-:S02]  /*9e90*/  DADD R56, R28, R24 ;  /* 0x000000001c387229 */ /* 0x002fc40000000018 */
[----:B------:R-:W-:Y:S01]  /*9ea0*/  DADD R44, R30, R26 ;  /* 0x000000001e2c7229 */ /* 0x000fe2000000001a */
[----:B--2---:R-:W-:-:S07]  /*9eb0*/  ISETP.NE.AND P5, PT, R43, RZ, PT ;  /* 0x000000ff2b00720c */ /* 0x004fce0003fa5270 */
[----:B------:R-:W-:Y:S02]  /*9ec0*/  FSEL R40, R56, R24, !P5 ;  /* 0x0000001838287208 */ /* 0x000fe40006800000 */
[----:B------:R-:W-:Y:S02]  /*9ed0*/  FSEL R41, R57, R25, !P5 ;  /* 0x0000001939297208 */ /* 0x000fe40006800000 */
[----:B------:R-:W-:Y:S02]  /*9ee0*/  FSEL R56, R44, R26, !P5 ;  /* 0x0000001a2c387208 */ /* 0x000fe40006800000 */
[----:B------:R-:W-:Y:S02]  /*9ef0*/  FSEL R57, R45, R27, !P5 ;  /* 0x0000001b2d397208 */ /* 0x000fe40006800000 */
[----:B------:R-:W0:Y:S01]  /*9f00*/  LDS.128 R24, [UR4+0x90] ;  /* 0x00009004ff187984 */ /* 0x000e220008000c00 */
[----:B------:R-:W-:Y:S02]  /*9f10*/  FSEL R10, R6, R61, !P4 ;  /* 0x0000003d060a7208 */ /* 0x000fe40006000000 */
[----:B------:R-:W-:Y:S01]  /*9f20*/  FSEL R11, R36, R46, !P4 ;  /* 0x0000002e240b7208 */ /* 0x000fe20006000000 */
[----:B------:R-:W1:Y:S01]  /*9f30*/  LDS R6, [UR4+0x80] ;  /* 0x00008004ff067984 */ /* 0x000e620008000800 */
[----:B---3--:R-:W-:-:S02]  /*9f40*/  DADD R46, R32, R40 ;  /* 0x00000000202e7229 */ /* 0x008fc40000000028 */
[----:B------:R-:W-:Y:S01]  /*9f50*/  DADD R44, R34, R56 ;  /* 0x00000000222c7229 */ /* 0x000fe20000000038 */
[----:B------:R-:W-:Y:S02]  /*9f60*/  ISETP.NE.AND P5, PT, R7, 0x2, PT ;  /* 0x000000020700780c */ /* 0x000fe40003fa5270 */
[----:B------:R-:W-:Y:S02]  /*9f70*/  FSEL R36, R37, R58, !P4 ;  /* 0x0000003a25247208 */ /* 0x000fe40006000000 */
[----:B----4-:R-:W-:Y:S01]  /*9f80*/  ISETP.NE.AND P4, PT, R39, RZ, PT ;  /* 0x000000ff2700720c */ /* 0x010fe20003f85270 */
[----:B-----5:R-:W-:Y:S01]  /*9f90*/  IMAD.IADD R43, R42, 0x1, R43 ;  /* 0x000000012a2b7824 */ /* 0x020fe200078e022b */
[----:B------:R-:W-:Y:S01]  /*9fa0*/  FSEL R59, R40, R28, !P5 ;  /* 0x0000001c283b7208 */ /* 0x000fe20006800000 */
[----:B------:R-:W-:Y:S01]  /*9fb0*/  LDS R37, [UR4+0xa0] ;  /* 0x0000a004ff257984 */ /* 0x000fe20008000800 */
        /* <DEDUP_REMOVED lines=8> */
[----:B------:R-:W-:-:S03]  /*a040*/  DADD R44, R12, R28 ;  /* 0x000000000c2c7229 */ /* 0x000fc6000000001c */
[----:B------:R-:W-:Y:S01]  /*a050*/  DADD R40, R14, R30 ;  /* 0x000000000e287229 */ /* 0x000fe2000000001e */
[----:B------:R-:W-:Y:S02]  /*a060*/  ISETP.NE.AND P4, PT, R7, 0x3, PT ;  /* 0x000000030700780c */ /* 0x000fe40003f85270 */
[C---:B------:R-:W-:Y:S02]  /*a070*/  SEL R46, R43.reuse, R42, !P5 ;  /* 0x0000002a2b2e7207 */ /* 0x040fe40006800000 */
[----:B------:R-:W-:Y:S01]  /*a080*/  ISETP.NE.AND P5, PT, R38, RZ, PT ;  /* 0x000000ff2600720c */ /* 0x000fe20003fa5270 */
[----:B------:R-:W-:Y:S01]  /*a090*/  IMAD.IADD R47, R43, 0x1, R39 ;  /* 0x000000012b2f7824 */ /* 0x000fe200078e0227 */
[----:B------:R-:W-:Y:S01]  /*a0a0*/  FSEL R57, R30, R63, !P4 ;  /* 0x0000003f1e397208 */ /* 0x000fe20006000000 */
[----:B------:R-:W-:Y:S01]  /*a0b0*/  LDS R39, [UR4+0xc0] ;  /* 0x0000c004ff277984 */ /* 0x000fe20008000800 */
[----:B------:R-:W-:Y:S02]  /*a0c0*/  FSEL R59, R28, R59, !P4 ;  /* 0x0000003b1c3b7208 */ /* 0x000fe40006000000 */
[----:B------:R-:W-:-:S02]  /*a0d0*/  FSEL R61, R29, R61, !P4 ;  /* 0x0000003d1d3d7208 */ /* 0x000fc40006000000 */
[----:B------:R-:W-:Y:S02]  /*a0e0*/  FSEL R63, R31, R65, !P4 ;  /* 0x000000411f3f7208 */ /* 0x000fe40006000000 */
[----:B------:R-:W-:Y:S01]  /*a0f0*/  FSEL R42, R40, R14, !P5 ;  /* 0x0000000e282a7208 */ /* 0x000fe20006800000 */
[----:B------:R-:W3:Y:S01]  /*a100*/  LDS.128 R28, [UR4+0xd0] ;  /* 0x0000d004ff1c7984 */ /* 0x000ee20008000c00 */
[----:B------:R-:W-:Y:S02]  /*a110*/  FSEL R43, R41, R15, !P5 ;  /* 0x0000000f292b7208 */ /* 0x000fe40006800000 */
[----:B------:R-:W-:Y:S02]  /*a120*/  FSEL R12, R44, R12, !P5 ;  /* 0x0000000c2c0c7208 */ /* 0x000fe40006800000 */
[----:B------:R-:W-:Y:S02]  /*a130*/  FSEL R13, R45, R13, !P5 ;  /* 0x0000000d2d0d7208 */ /* 0x000fe40006800000 */
[----:B0-----:R-:W-:Y:S01]  /*a140*/  DADD R14, R26, R42 ;  /* 0x000000001a0e7229 */ /* 0x001fe2000000002a */
[----:B------:R-:W-:-:S03]  /*a150*/  ISETP.NE.AND P5, PT, R7, 0x4, PT ;  /* 0x000000040700780c */ /* 0x000fc60003fa5270 */
[----:B------:R-:W-:Y:S01]  /*a160*/  DADD R40, R24, R12 ;  /* 0x0000000018287229 */ /* 0x000fe2000000000c */
[----:B------:R-:W-:Y:S02]  /*a170*/  SEL R46, R47, R46, !P4 ;  /* 0x0000002e2f2e7207 */ /* 0x000fe40006000000 */
[----:B-1----:R-:W-:Y:S02]  /*a180*/  ISETP.NE.AND P4, PT, R6, RZ, PT ;  /* 0x000000ff0600720c */ /* 0x002fe40003f85270 */
[----:B------:R-:W-:Y:S02]  /*a190*/  FSEL R57, R42, R57, !P5 ;  /* 0x000000392a397208 */ /* 0x000fe40006800000 */
[----:B------:R-:W-:Y:S02]  /*a1a0*/  FSEL R63, R43, R63, !P5 ;  /* 0x0000003f2b3f7208 */ /* 0x000fe40006800000 */
[----:B------:R-:W-:Y:S02]  /*a1b0*/  FSEL R59, R12, R59, !P5 ;  /* 0x0000003b0c3b7208 */ /* 0x000fe40006800000 */
[----:B------:R-:W-:-:S02]  /*a1c0*/  FSEL R61, R13, R61, !P5 ;  /* 0x0000003d0d3d7208 */ /* 0x000fc40006800000 */
[----:B------:R-:W-:Y:S02]  /*a1d0*/  FSEL R42, R14, R26, !P4 ;  /* 0x0000001a0e2a7208 */ /* 0x000fe40006000000 */
[----:B------:R-:W-:Y:S02]  /*a1e0*/  FSEL R43, R15, R27, !P4 ;  /* 0x0000001b0f2b7208 */ /* 0x000fe40006000000 */
[----:B------:R-:W0:Y:S01]  /*a1f0*/  LDS.128 R12, [UR4+0xf0] ;  /* 0x0000f004ff0c7984 */ /* 0x000e220008000c00 */
[----:B------:R-:W-:Y:S02]  /*a200*/  FSEL R40, R40, R24, !P4 ;  /* 0x0000001828287208 */ /* 0x000fe40006000000 */
[----:B------:R-:W-:Y:S01]  /*a210*/  FSEL R41, R41, R25, !P4 ;  /* 0x0000001929297208 */ /* 0x000fe20006000000 */
[----:B------:R-:W1:Y:S01]  /*a220*/  LDS R24, [UR4+0xe0] ;  /* 0x0000e004ff187984 */ /* 0x000e620008000800 */
[----:B------:R-:W-:Y:S01]  /*a230*/  IMAD.IADD R47, R47, 0x1, R38 ;  /* 0x000000012f2f7824 */ /* 0x000fe200078e0226 */
[----:B--2---:R-:W-:-:S03]  /*a240*/  DADD R26, R34, R42 ;  /* 0x00000000221a7229 */ /* 0x004fc6000000002a */
[----:B------:R-:W-:Y:S01]  /*a250*/  DADD R44, R32, R40 ;  /* 0x00000000202c7229 */ /* 0x000fe20000000028 */
[----:B------:R-:W-:Y:S02]  /*a260*/  SEL R46, R47, R46, !P5 ;  /* 0x0000002e2f2e7207 */ /* 0x000fe40006800000 */
[----:B------:R-:W-:Y:S02]  /*a270*/  ISETP.NE.AND P5, PT, R37, RZ, PT ;  /* 0x000000ff2500720c */ /* 0x000fe40003fa5270 */
[----:B------:R-:W-:Y:S02]  /*a280*/  ISETP.NE.AND P4, PT, R7, 0x5, PT ;  /* 0x000000050700780c */ /* 0x000fe40003f85270 */
        /* <DEDUP_REMOVED lines=8> */
[----:B------:R-:W-:Y:S01]  /*a310*/  ISETP.NE.AND P6, PT, R39, RZ, PT ;  /* 0x000000ff2700720c */ /* 0x000fe20003fc5270 */
[----:B------:R-:W2:Y:S04]  /*a320*/  SHFL.UP PT, R10, R10, 0x1, RZ ;  /* 0x042000000a0a7989 */ /* 0x000ea800000e00ff */
[----:B------:R-:W3:Y:S04]  /*a330*/  SHFL.UP PT, R9, R9, 0x1, RZ ;  /* 0x0420000009097989 */ /* 0x000ee800000e00ff */
[----:B------:R-:W4:Y:S01]  /*a340*/  SHFL.UP PT, R11, R11, 0x1, RZ ;  /* 0x042000000b0b7989 */ /* 0x000f2200000e00ff */
[----:B------:R-:W-:-:S03]  /*a350*/  FSEL R25, R42, R57, !P4 ;  /* 0x000000392a197208 */ /* 0x000fc60006000000 */
[----:B------:R-:W5:Y:S01]  /*a360*/  SHFL.UP PT, R36, R36, 0x1, RZ ;  /* 0x0420000024247989 */ /* 0x000f6200000e00ff */
[----:B------:R-:W-:Y:S02]  /*a370*/  FSEL R28, R40, R28, !P6 ;  /* 0x0000001c281c7208 */ /* 0x000fe40007000000 */
[----:B------:R-:W-:Y:S02]  /*a380*/  FSEL R29, R41, R29, !P6 ;  /* 0x0000001d291d7208 */ /* 0x000fe40007000000 */
[----:B------:R-:W-:Y:S02]  /*a390*/  FSEL R30, R34, R30, !P6 ;  /* 0x0000001e221e7208 */ /* 0x000fe40007000000 */
[----:B------:R-:W-:Y:S01]  /*a3a0*/  FSEL R31, R35, R31, !P6 ;  /* 0x0000001f231f7208 */ /* 0x000fe20007000000 */
[----:B------:R-:W-:Y:S01]  /*a3b0*/  IMAD.IADD R47, R47, 0x1, R6 ;  /* 0x000000012f2f7824 */ /* 0x000fe200078e0206 */
[----:B------:R-:W-:Y:S02]  /*a3c0*/  FSEL R57, R43, R63, !P4 ;  /* 0x0000003f2b397208 */ /* 0x000fe40006000000 */
[----:B------:R-:W-:Y:S01]  /*a3d0*/  ISETP.NE.AND P5, PT, R7, 0x6, PT ;  /* 0x000000060700780c */ /* 0x000fe20003fa5270 */
[----:B------:R-:W-:Y:S01]  /*a3e0*/  IMAD.IADD R37, R47, 0x1, R37 ;  /* 0x000000012f257824 */ /* 0x000fe200078e0225 */
[----:B------:R-:W-:-:S02]  /*a3f0*/  ISETP.GE.U32.AND P6, PT, R3, 0x20, PT ;  /* 0x000000200300780c */ /* 0x000fc40003fc6070 */
[----:B------:R-:W-:Y:S02]  /*a400*/  FSEL R43, R32, R59, !P5 ;  /* 0x0000003b202b7208 */ /* 0x000fe40006800000 */
[----:B------:R-:W-:Y:S01]  /*a410*/  FSEL R45, R33, R61, !P5 ;  /* 0x0000003d212d7208 */ /* 0x000fe20006800000 */
[----:B0-----:R-:W-:Y:S01]  /*a420*/  DADD R32, R14, R30 ;  /* 0x000000000e207229 */ /* 0x001fe2000000001e */
[----:B------:R-:W-:Y:S02]  /*a430*/  FSEL R25, R26, R25, !P5 ;  /* 0x000000191a197208 */ /* 0x000fe40006800000 */
[----:B------:R-:W-:Y:S01]  /*a440*/  FSEL R41, R27, R57, !P5 ;  /* 0x000000391b297208 */ /* 0x000fe20006800000 */
[----:B------:R-:W-:Y:S01]  /*a450*/  DADD R26, R12, R28 ;  /* 0x000000000c1a7229 */ /* 0x000fe2000000001c */
[----:B------:R-:W-:Y:S02]  /*a460*/  SEL R46, R47, R46, !P4 ;  /* 0x0000002e2f2e7207 */ /* 0x000fe40006000000 */
[----:B------:R-:W-:-:S02]  /*a470*/  ISETP.NE.AND P4, PT, R7, 0x7, PT ;  /* 0x000000070700780c */ /* 0x000fc40003f85270 */
[C---:B------:R-:W-:Y:S02]  /*a480*/  SEL R7, R37.reuse, R46, !P5 ;  /* 0x0000002e25077207 */ /* 0x040fe40006800000 */
[----:B-1----:R-:W-:Y:S01]  /*a490*/  ISETP.NE.AND P5, PT, R24, RZ, PT ;  /* 0x000000ff1800720c */ /* 0x002fe20003fa5270 */
[----:B------:R-:W-:Y:S01]  /*a4a0*/  IMAD.IADD R37, R37, 0x1, R39 ;  /* 0x0000000125257824 */ /* 0x000fe200078e0227 */
[----:B------:R-:W-:Y:S02]  /*a4b0*/  FSEL R38, R29, R45, !P4 ;  /* 0x0000002d1d267208 */ /* 0x000fe40006000000 */
[----:B------:R-:W-:Y:S02]  /*a4c0*/  FSEL R46, R26, R12, !P5 ;  /* 0x0000000c1a2e7208 */ /* 0x000fe40006800000 */
[----:B------:R-:W-:Y:S02]  /*a4d0*/  FSEL R47, R27, R13, !P5 ;  /* 0x0000000d1b2f7208 */ /* 0x000fe40006800000 */
[----:B------:R-:W-:-:S02]  /*a4e0*/  FSEL R44, R32, R14, !P5 ;  /* 0x0000000e202c7208 */ /* 0x000fc40006800000 */
[----:B------:R-:W-:Y:S01]  /*a4f0*/  FSEL R45, R33, R15, !P5 ;  /* 0x0000000f212d7208 */ /* 0x000fe20006800000 */
[----:B------:R0:W1:Y:S01]  /*a500*/  SHFL.UP PT, R6, R8, 0x1, RZ ;  /* 0x0420000008067989 */ /* 0x00006200000e00ff */
[----:B------:R-:W-:Y:S01]  /*a510*/  FSEL R35, R28, R43, !P4 ;  /* 0x0000002b1c237208 */ /* 0x000fe20006000000 */
[----:B--2---:R-:W-:Y:S01]  /*a520*/  IMAD.MOV.U32 R28, RZ, RZ, R10 ;  /* 0x000000ffff1c7224 */ /* 0x004fe200078e000a */
[----:B------:R-:W-:Y:S01]  /*a530*/  FSEL R25, R30, R25, !P4 ;  /* 0x000000191e197208 */ /* 0x000fe20006000000 */
[----:B---3--:R-:W-:Y:S01]  /*a540*/  IMAD.MOV.U32 R29, RZ, RZ, R9 ;  /* 0x000000ffff1d7224 */ /* 0x008fe200078e0009 */
[----:B------:R-:W-:Y:S01]  /*a550*/  FSEL R34, R31, R41, !P4 ;  /* 0x000000291f227208 */ /* 0x000fe20006000000 */
[----:B----4-:R-:W-:Y:S01]  /*a560*/  IMAD.MOV.U32 R30, RZ, RZ, R11 ;  /* 0x000000ffff1e7224 */ /* 0x010fe200078e000b */
[C---:B------:R-:W-:Y:S01]  /*a570*/  SEL R7, R37.reuse, R7, !P4 ;  /* 0x0000000725077207 */ /* 0x040fe20006000000 */
[----:B-----5:R-:W-:Y:S01]  /*a580*/  IMAD.MOV.U32 R31, RZ, RZ, R36 ;  /* 0x000000ffff1f7224 */ /* 0x020fe200078e0024 */
[----:B------:R-:W-:Y:S01]  /*a590*/  IADD3 R24, PT, PT, R37, R24, RZ ;  /* 0x0000001825187210 */ /* 0x000fe20007ffe0ff */
[----:B0-----:R-:W-:-:S02]  /*a5a0*/  IMAD.MOV.U32 R8, RZ, RZ, R46 ;  /* 0x000000ffff087224 */ /* 0x001fc400078e002e */
[----:B------:R-:W-:Y:S02]  /*a5b0*/  IMAD.MOV.U32 R9, RZ, RZ, R47 ;  /* 0x000000ffff097224 */ /* 0x000fe400078e002f */
[----:B------:R-:W-:Y:S02]  /*a5c0*/  IMAD.MOV.U32 R10, RZ, RZ, R44 ;  /* 0x000000ffff0a7224 */ /* 0x000fe400078e002c */
[----:B------:R-:W-:Y:S01]  /*a5d0*/  IMAD.MOV.U32 R11, RZ, RZ, R45 ;  /* 0x000000ffff0b7224 */ /* 0x000fe200078e002d */
[----:B------:R-:W-:Y:S06]  /*a5e0*/  @!P6 BRA `(.L_x_2836) ;  /* 0x00000000004ce947 */ /* 0x000fec0003800000 */
[----:B------:R-:W-:Y:S01]  /*a5f0*/  IMAD.MOV.U32 R8, RZ, RZ, R35 ;  /* 0x000000ffff087224 */ /* 0x000fe200078e0023 */
[----:B------:R-:W-:Y:S01]  /*a600*/  ISETP.NE.AND P4, PT, R4, RZ, PT ;  /* 0x000000ff0400720c */ /* 0x000fe20003f85270 */
[----:B------:R-:W-:Y:S01]  /*a610*/  IMAD.MOV.U32 R9, RZ, RZ, R38 ;  /* 0x000000ffff097224 */ /* 0x000fe200078e0026 */
[C---:B-1----:R-:W-:Y:S01]  /*a620*/  ISETP.NE.AND P3, PT, R6.reuse, RZ, PT ;  /* 0x000000ff0600720c */ /* 0x042fe20003f65270 */
[----:B------:R-:W-:Y:S01]  /*a630*/  IMAD.MOV.U32 R10, RZ, RZ, R25 ;  /* 0x000000ffff0a7224 */ /* 0x000fe200078e0019 */
[----:B------:R-:W-:Y:S01]  /*a640*/  SEL R6, R6, RZ, P4 ;  /* 0x000000ff06067207 */ /* 0x000fe20002000000 */
[----:B------:R-:W-:Y:S02]  /*a650*/  IMAD.MOV.U32 R11, RZ, RZ, R34 ;  /* 0x000000ffff0b7224 */ /* 0x000fe400078e0022 */
[----:B------:R-:W-:Y:S02]  /*a660*/  DADD R8, R28, R8 ;  /* 0x000000001c087229 */ /* 0x000fe40000000008 */
[----:B------:R-:W-:-:S02]  /*a670*/  IMAD.IADD R6, R7, 0x1, R6 ;  /* 0x0000000107067824 */ /* 0x000fc400078e0206 */
[----:B------:R-:W-:-:S06]  /*a680*/  DADD R10, R30, R10 ;  /* 0x000000001e0a7229 */ /* 0x000fcc000000000a */
[----:B------:R-:W-:Y:S02]  /*a690*/  @P4 FSEL R35, R8, R28, !P3 ;  /* 0x0000001c08234208 */ /* 0x000fe40005800000 */
        /* <DEDUP_REMOVED lines=8> */
.L_x_2836:
[----:B------:R-:W-:Y:S04]  /*a720*/  BSSY.RECONVERGENT B0, `(.L_x_2838) ;  /* 0x0000014000007945 */ /* 0x000fe80003800200 */
[----:B------:R-:W-:Y:S05]  /*a730*/  @P3 BRA `(.L_x_2839) ;  /* 0x0000000000483947 */ /* 0x000fea0003800000 */
[----:B------:R-:W0:Y:S01]  /*a740*/  LDC.64 R12, c[0x0][0x3b0] ;  /* 0x0000ec00ff0c7b82 */ /* 0x000e220000000a00 */
[----:B------:R-:W-:Y:S01]  /*a750*/  IMAD.MOV.U32 R25, RZ, RZ, RZ ;  /* 0x000000ffff197224 */ /* 0x000fe200078e00ff */
[----:B------:R-:W-:Y:S02]  /*a760*/  CS2R R26, SRZ ;  /* 0x00000000001a7805 */ /* 0x000fe4000001ff00 */
[----:B------:R-:W-:Y:S01]  /*a770*/  CS2R R14, SRZ ;  /* 0x00000000000e7805 */ /* 0x000fe2000001ff00 */
[----:B------:R-:W-:Y:S01]  /*a780*/  IMAD.MOV.U32 R7, RZ, RZ, 0x64 ;  /* 0x00000064ff077424 */ /* 0x000fe200078e00ff */
[----:B------:R2:W-:Y:S02]  /*a790*/  STS.128 [UR4+0x1a0], R8 ;  /* 0x0001a008ff007988 */ /* 0x0005e40008000c04 */
[----:B------:R-:W3:Y:S02]  /*a7a0*/  LDC.64 R34, c[0x0][0x3a8] ;  /* 0x0000ea00ff227b82 */ /* 0x000ee40000000a00 */
[----:B------:R2:W-:Y:S01]  /*a7b0*/  STS.128 [UR4+0x190], R24 ;  /* 0x00019018ff007988 */ /* 0x0005e20008000c04 */
[----:B0-----:R-:W-:Y:S01]  /*a7c0*/  IMAD.WIDE.U32 R32, R2, 0x20, R12 ;  /* 0x0000002002207825 */ /* 0x001fe200078e000c */
[----:B------:R-:W-:-:S03]  /*a7d0*/  MOV R13, RZ ;  /* 0x000000ff000d7202 */ /* 0x000fc60000000f00 */
[----:B------:R-:W-:Y:S01]  /*a7e0*/  IMAD.MOV.U32 R12, RZ, RZ, R24 ;  /* 0x000000ffff0c7224 */ /* 0x000fe200078e0018 */
[----:B------:R2:W-:Y:S01]  /*a7f0*/  ST.E.128.STRONG.GPU desc[UR10][R32.64+0x410], R8 ;  /* 0x0004100820007985 */ /* 0x0005e2000c10fd0a */
[----:B---3--:R-:W-:-:S03]  /*a800*/  IMAD.WIDE.U32 R34, R2, 0x4, R34 ;  /* 0x0000000402227825 */ /* 0x008fc600078e0022 */
[----:B------:R2:W-:Y:S01]  /*a810*/  ST.E.128.STRONG.GPU desc[UR10][R32.64+0x400], R12 ;  /* 0x0004000c20007985 */ /* 0x0005e2000c10fd0a */
[----:B------:R-:W-:Y:S06]  /*a820*/  MEMBAR.ALL.GPU ;  /* 0x0000000000007992 */ /* 0x000fec000000a000 */
[----:B------:R-:W-:-:S00]  /*a830*/  ERRBAR ;  /* 0x00000000000079ab */ /* 0x000fc00000000000 */
[----:B------:R-:W-:Y:S06]  /*a840*/  CGAERRBAR ;  /* 0x00000000000075ab */ /* 0x000fec0000000000 */
[----:B------:R2:W-:Y:S02]  /*a850*/  ST.E.STRONG.GPU desc[UR10][R34.64+0x80], R7 ;  /* 0x0000800722007985 */ /* 0x0005e4000c10f90a */
.L_x_2839:
[----:B------:R-:W-:Y:S05]  /*a860*/  BSYNC.RECONVERGENT B0 ;  /* 0x0000000000007941 */ /* 0x000fea0003800200 */
.L_x_2838:
[----:B------:R-:W0:Y:S01]  /*a870*/  LDCU UR5, c[0x0][0x370] ;  /* 0x00006e00ff0577ac */ /* 0x000e220008000800 */
[----:B--2---:R-:W-:-:S05]  /*a880*/  LOP3.LUT R7, RZ, R3, RZ, 0x33, !PT ;  /* 0x00000003ff077212 */ /* 0x004fca00078e33ff */
[----:B------:R-:W-:Y:S01]  /*a890*/  IMAD.IADD R7, R7, 0x1, R2 ;  /* 0x0000000107077824 */ /* 0x000fe200078e0202 */
[----:B0-----:R-:W-:-:S09]  /*a8a0*/  UISETP.GT.U32.AND UP0, UPT, UR5, 0x1f3, UPT ;  /* 0x000001f30500788c */ /* 0x001fd2000bf04070 */
[----:B------:R-:W-:Y:S05]  /*a8b0*/  BRA.U UP0, `(.L_x_2840) ;  /* 0x0000000100087547 */ /* 0x000fea000b800000 */
[----:B------:R0:W-:Y:S06]  /*a8c0*/  MEMBAR.SC.CTA ;  /* 0x0000000000007992 */ /* 0x0001ec0000000000 */
[----:B0-----:R-:W-:Y:S05]  /*a8d0*/  BRA `(.L_x_2841) ;  /* 0x0000000000087947 */ /* 0x001fea0003800000 */
.L_x_2840:
[----:B------:R-:W-:Y:S05]  /*a8e0*/  NANOSLEEP 0x1c2 ;  /* 0x000001c20000795d */ /* 0x000fea0003800000 */
[----:B------:R-:W-:Y:S01]  /*a8f0*/  NOP ;  /* 0x0000000000007918 */ /* 0x000fe20000000000 */
.L_x_2841:
[----:B------:R-:W0:Y:S02]  /*a900*/  LDC.64 R8, c[0x0][0x3a8] ;  /* 0x0000ea00ff087b82 */ /* 0x000e240000000a00 */
[----:B0-----:R-:W-:-:S07]  /*a910*/  IMAD.WIDE R8, R7, 0x4, R8 ;  /* 0x0000000407087825 */ /* 0x001fce00078e0208 */
.L_x_2843:
        /* <DEDUP_REMOVED lines=10> */
.L_x_3137:
        /* <DEDUP_REMOVED lines=29> */
.L_x_2845:
        /* <DEDUP_REMOVED lines=22> */
.L_x_2846:
[----:B------:R-:W-:Y:S05]  /*acf0*/  BSYNC.RECONVERGENT B0 ;  /* 0x0000000000007941 */ /* 0x000fea0003800200 */
.L_x_2844:
        /* <DEDUP_REMOVED lines=8> */
[----:B0-----:R0:W2:Y:S02]  /*ad80*/  SHFL.DOWN PT, R11, R36, 0x1, R61 ;  /* 0x08200000240b7989 */ /* 0x0010a400000e003d */
.L_x_3141:
[----:B------:R-:W-:-:S03]  /*ad90*/  UMOV UR5, 0xffffffff ;  /* 0xffffffff00057882 */ /* 0x000fc60000000000 */
[----:B------:R-:W-:Y:S05]  /*ada0*/  BRA.DIV UR5, `(.L_x_2848) ;  /* 0x0000005605fc7947 */ /* 0x000fea000b800000 */
.L_x_3144:
[----:B------:R-:W-:-:S03]  /*adb0*/  UMOV UR5, 0xffffffff ;  /* 0xffffffff00057882 */ /* 0x000fc60000000000 */
[----:B------:R-:W-:Y:S05]  /*adc0*/  BRA.DIV UR5, `(.L_x_2849) ;  /* 0x0000005a05187947 */ /* 0x000fea000b800000 */
.L_x_3147:
[----:B------:R-:W-:-:S03]  /*add0*/  UMOV UR5, 0xffffffff ;  /* 0xffffffff00057882 */ /* 0x000fc60000000000 */
[----:B------:R-:W-:Y:S05]  /*ade0*/  BRA.DIV UR5, `(.L_x_2850) ;  /* 0x0000005a05347947 */ /* 0x000fea000b800000 */
.L_x_3150:
[----:B------:R-:W-:-:S03]  /*adf0*/  UMOV UR5, 0xffffffff ;  /* 0xffffffff00057882 */ /* 0x000fc60000000000 */
[----:B------:R-:W-:Y:S05]  /*ae00*/  BRA.DIV UR5, `(.L_x_2851) ;  /* 0x0000005a05507947 */ /* 0x000fea000b800000 */
[----:B-----5:R3:W4:Y:S04]  /*ae10*/  SHFL.DOWN PT, R10, R32, 0x1, R61 ;  /* 0x08200000200a7989 */ /* 0x02072800000e003d */
[----:B------:R3:W0:Y:S04]  /*ae20*/  SHFL.DOWN PT, R9, R33, 0x1, R61 ;  /* 0x0820000021097989 */ /* 0x00062800000e003d */
[----:B------:R3:W0:Y:S04]  /*ae30*/  SHFL.DOWN PT, R12, R34, 0x1, R61 ;  /* 0x08200000220c7989 */ /* 0x00062800000e003d */
[----:B------:R3:W0:Y:S02]  /*ae40*/  SHFL.DOWN PT, R64, R35, 0x1, R61 ;  /* 0x0820000023407989 */ /* 0x00062400000e003d */
.L_x_3156:
[----:B------:R-:W-:Y:S01]  /*ae50*/  ISETP.GE.AND P3, PT, R4, R61, PT ;  /* 0x0000003d0400720c */ /* 0x000fe20003f66270 */
[----:B------:R-:W-:-:S12]  /*ae60*/  BSSY.RECONVERGENT B0, `(.L_x_2852) ;  /* 0x0000009000007945 */ /* 0x000fd80003800200 */
[----:B------:R-:W-:Y:S05]  /*ae70*/  @P3 BRA `(.L_x_2853) ;  /* 0x00000000001c3947 */ /* 0x000fea0003800000 */
[C---:B------:R-:W-:Y:S01]  /*ae80*/  ISETP.NE.AND P3, PT, R36.reuse, RZ, PT ;  /* 0x000000ff2400720c */ /* 0x040fe20003f65270 */
[----:B0-2---:R-:W-:-:S12]  /*ae90*/  IMAD.IADD R36, R36, 0x1, R11 ;  /* 0x0000000124247824 */ /* 0x005fd800078e020b */
[----:B------:R-:W-:-:S06]  /*aea0*/  @!P3 IMAD.MOV.U32 R11, RZ, RZ, R9 ;  /* 0x000000ffff0bb224 */ /* 0x000fcc00078e0009 */
[----:B---34-:R-:W-:Y:S01]  /*aeb0*/  @!P3 DADD R32, R32, R10 ;  /* 0x000000002020b229 */ /* 0x018fe2000000000a */
[----:B------:R-:W-:Y:S02]  /*aec0*/  @!P3 IMAD.MOV.U32 R10, RZ, RZ, R12 ;  /* 0x000000ffff0ab224 */ /* 0x000fe400078e000c */
[----:B------:R-:W-:-:S06]  /*aed0*/  @!P3 IMAD.MOV.U32 R11, RZ, RZ, R64 ;  /* 0x000000ffff0bb224 */ /* 0x000fcc00078e0040 */
[----:B------:R-:W-:-:S11]  /*aee0*/  @!P3 DADD R34, R34, R10 ;  /* 0x000000002222b229 */ /* 0x000fd6000000000a */
.L_x_2853:
[----:B------:R-:W-:Y:S05]  /*aef0*/  BSYNC.RECONVERGENT B0 ;  /* 0x0000000000007941 */ /* 0x000fea0003800200 */
.L_x_2852:
[----:B------:R-:W-:-:S03]  /*af00*/  UMOV UR5, 0xffffffff ;  /* 0xffffffff00057882 */ /* 0x000fc60000000000 */
[----:B------:R-:W-:Y:S05]  /*af10*/  BRA.DIV UR5, `(.L_x_2854) ;  /* 0x0000005a05747947 */ /* 0x000fea000b800000 */
[----:B--2---:R2:W0:Y:S02]  /*af20*/  SHFL.DOWN PT, R11, R36, 0x2, R61 ;  /* 0x08400000240b7989 */ /* 0x00442400000e003d */
.L_x_3159:
[----:B------:R-:W-:-:S03]  /*af30*/  UMOV UR5, 0xffffffff ;  /* 0xffffffff00057882 */ /* 0x000fc60000000000 */
[----:B------:R-:W-:Y:S05]  /*af40*/  BRA.DIV UR5, `(.L_x_2855) ;  /* 0x0000005a05907947 */ /* 0x000fea000b800000 */
.L_x_3162:
[----:B------:R-:W-:-:S03]  /*af50*/  UMOV UR5, 0xffffffff ;  /* 0xffffffff00057882 */ /* 0x000fc60000000000 */
[----:B------:R-:W-:Y:S05]  /*af60*/  BRA.DIV UR5, `(.L_x_2856) ;  /* 0x0000005a05ac7947 */ /* 0x000fea000b800000 */
.L_x_3165:
[----:B------:R-:W-:-:S03]  /*af70*/  UMOV UR5, 0xffffffff ;  /* 0xffffffff00057882 */ /* 0x000fc60000000000 */
[----:B------:R-:W-:Y:S05]  /*af80*/  BRA.DIV UR5, `(.L_x_2857) ;  /* 0x0000005a05c87947 */ /* 0x000fea000b800000 */
.L_x_3168:
[----:B------:R-:W-:-:S03]  /*af90*/  UMOV UR5, 0xffffffff ;  /* 0xffffffff00057882 */ /* 0x000fc60000000000 */
[----:B------:R-:W-:Y:S05]  /*afa0*/  BRA.DIV UR5, `(.L_x_2858) ;  /* 0x0000005a05e47947 */ /* 0x000fea000b800000 */
[----:B----4-:R4:W1:Y:S04]  /*afb0*/  SHFL.DOWN PT, R10, R32, 0x2, R61 ;  /* 0x08400000200a7989 */ /* 0x01086800000e003d */
[----:B------:R4:W1:Y:S04]  /*afc0*/  SHFL.DOWN PT, R13, R33, 0x2, R61 ;  /* 0x08400000210d7989 */ /* 0x00086800000e003d */
[----:B0-----:R4:W0:Y:S04]  /*afd0*/  SHFL.DOWN PT, R12, R34, 0x2, R61 ;  /* 0x08400000220c7989 */ /* 0x00182800000e003d */
[----:B------:R4:W0:Y:S02]  /*afe0*/  SHFL.DOWN PT, R64, R35, 0x2, R61 ;  /* 0x0840000023407989 */ /* 0x00082400000e003d */
.L_x_3174:
[----:B------:R-:W-:Y:S01]  /*aff0*/  VIADD R9, R4, 0x2 ;  /* 0x0000000204097836 */ /* 0x000fe20000000000 */
[----:B------:R-:W-:Y:S04]  /*b000*/  BSSY.RECONVERGENT B0, `(.L_x_2859) ;  /* 0x000000a000007945 */ /* 0x000fe80003800200 */
[----:B------:R-:W-:-:S13]  /*b010*/  ISETP.GT.AND P3, PT, R9, R61, PT ;  /* 0x0000003d0900720c */ /* 0x000fda0003f64270 */
[----:B------:R-:W-:Y:S05]  /*b020*/  @P3 BRA `(.L_x_2860) ;  /* 0x00000000001c3947 */ /* 0x000fea0003800000 */
[C---:B------:R-:W-:Y:S01]  /*b030*/  ISETP.NE.AND P3, PT, R36.reuse, RZ, PT ;  /* 0x000000ff2400720c */ /* 0x040fe20003f65270 */
[----:B--2---:R-:W-:-:S12]  /*b040*/  IMAD.IADD R36, R36, 0x1, R11 ;  /* 0x0000000124247824 */ /* 0x004fd800078e020b */
[----:B-1----:R-:W-:-:S06]  /*b050*/  @!P3 IMAD.MOV.U32 R11, RZ, RZ, R13 ;  /* 0x000000ffff0bb224 */ /* 0x002fcc00078e000d */
[----:B---34-:R-:W-:Y:S01]  /*b060*/  @!P3 DADD R32, R32, R10 ;  /* 0x000000002020b229 */ /* 0x018fe2000000000a */
[----:B0-----:R-:W-:Y:S02]  /*b070*/  @!P3 IMAD.MOV.U32 R10, RZ, RZ, R12 ;  /* 0x000000ffff0ab224 */ /* 0x001fe400078e000c */
[----:B------:R-:W-:-:S06]  /*b080*/  @!P3 IMAD.MOV.U32 R11, RZ, RZ, R64 ;  /* 0x000000ffff0bb224 */ /* 0x000fcc00078e0040 */
[----:B------:R-:W-:-:S11]  /*b090*/  @!P3 DADD R34, R34, R10 ;  /* 0x000000002222b229 */ /* 0x000fd6000000000a */
.L_x_2860:
[----:B------:R-:W-:Y:S05]  /*b0a0*/  BSYNC.RECONVERGENT B0 ;  /* 0x0000000000007941 */ /* 0x000fea0003800200 */
.L_x_2859:
[----:B------:R-:W-:-:S03]  /*b0b0*/  UMOV UR5, 0xffffffff ;  /* 0xffffffff00057882 */ /* 0x000fc60000000000 */
[----:B------:R-:W-:Y:S05]  /*b0c0*/  BRA.DIV UR5, `(.L_x_2861) ;  /* 0x0000005e05047947 */ /* 0x000fea000b800000 */
[----:B------:R0:W0:Y:S02]  /*b0d0*/  SHFL.DOWN PT, R11, R36, 0x4, R61 ;  /* 0x08800000240b7989 */ /* 0x00002400000e003d */
.L_x_3177:
[----:B------:R-:W-:-:S03]  /*b0e0*/  UMOV UR5, 0xffffffff ;  /* 0xffffffff00057882 */ /* 0x000fc60000000000 */
[----:B------:R-:W-:Y:S05]  /*b0f0*/  BRA.DIV UR5, `(.L_x_2862) ;  /* 0x0000005e05207947 */ /* 0x000fea000b800000 */
.L_x_3180:
[----:B------:R-:W-:-:S03]  /*b100*/  UMOV UR5, 0xffffffff ;  /* 0xffffffff00057882 */ /* 0x000fc60000000000 */
[----:B------:R-:W-:Y:S05]  /*b110*/  BRA.DIV UR5, `(.L_x_2863) ;  /* 0x0000005e053c7947 */ /* 0x000fea000b800000 */
.L_x_3183:
[----:B------:R-:W-:-:S03]  /*b120*/  UMOV UR5, 0xffffffff ;  /* 0xffffffff00057882 */ /* 0x000fc60000000000 */
[----:B------:R-:W-:Y:S05]  /*b130*/  BRA.DIV UR5, `(.L_x_2864) ;  /* 0x0000005e05587947 */ /* 0x000fea000b800000 */
.L_x_3186:
[----:B------:R-:W-:-:S03]  /*b140*/  UMOV UR5, 0xffffffff ;  /* 0xffffffff00057882 */ /* 0x000fc60000000000 */
[----:B------:R-:W-:Y:S05]  /*b150*/  BRA.DIV UR5, `(.L_x_2865) ;  /* 0x0000005e05747947 */ /* 0x000fea000b800000 */
[----:B0-----:R0:W0:Y:S04]  /*b160*/  SHFL.DOWN PT, R12, R32, 0x4, R61 ;  /* 0x08800000200c7989 */ /* 0x00102800000e003d */
[----:B-1----:R1:W0:Y:S04]  /*b170*/  SHFL.DOWN PT, R13, R33, 0x4, R61 ;  /* 0x08800000210d7989 */ /* 0x00222800000e003d */
[----:B------:R1:W0:Y:S04]  /*b180*/  SHFL.DOWN PT, R15, R34, 0x4, R61 ;  /* 0x08800000220f7989 */ /* 0x00022800000e003d */
[----:B------:R1:W0:Y:S02]  /*b190*/  SHFL.DOWN PT, R64, R35, 0x4, R61 ;  /* 0x0880000023407989 */ /* 0x00022400000e003d */
.L_x_3192:
[----:B------:R-:W-:Y:S01]  /*b1a0*/  VIADD R10, R4, 0x4 ;  /* 0x00000004040a7836 */ /* 0x000fe20000000000 */
[----:B------:R-:W-:Y:S04]  /*b1b0*/  BSSY.RECONVERGENT B0, `(.L_x_2866) ;  /* 0x0000009000007945 */ /* 0x000fe80003800200 */
[----:B------:R-:W-:-:S13]  /*b1c0*/  ISETP.GT.AND P3, PT, R10, R61, PT ;  /* 0x0000003d0a00720c */ /* 0x000fda0003f64270 */
[----:B------:R-:W-:Y:S05]  /*b1d0*/  @P3 BRA `(.L_x_2867) ;  /* 0x0000000000183947 */ /* 0x000fea0003800000 */
[C---:B------:R-:W-:Y:S01]  /*b1e0*/  ISETP.NE.AND P3, PT, R36.reuse, RZ, PT ;  /* 0x000000ff2400720c */ /* 0x040fe20003f65270 */
[----:B--2---:R-:W-:-:S12]  /*b1f0*/  IMAD.IADD R36, R36, 0x1, R11 ;  /* 0x0000000124247824 */ /* 0x004fd800078e020b */
[----:B01-34-:R-:W-:Y:S01]  /*b200*/  @!P3 DADD R32, R32, R12 ;  /* 0x000000002020b229 */ /* 0x01bfe2000000000c */
[----:B------:R-:W-:Y:S02]  /*b210*/  @!P3 IMAD.MOV.U32 R12, RZ, RZ, R15 ;  /* 0x000000ffff0cb224 */ /* 0x000fe400078e000f */
[----:B------:R-:W-:-:S06]  /*b220*/  @!P3 IMAD.MOV.U32 R13, RZ, RZ, R64 ;  /* 0x000000ffff0db224 */ /* 0x000fcc00078e0040 */
[----:B------:R-:W-:-:S11]  /*b230*/  @!P3 DADD R34, R34, R12 ;  /* 0x000000002222b229 */ /* 0x000fd6000000000c */
.L_x_2867:
[----:B------:R-:W-:Y:S05]  /*b240*/  BSYNC.RECONVERGENT B0 ;  /* 0x0000000000007941 */ /* 0x000fea0003800200 */
.L_x_2866:
[----:B------:R-:W-:-:S03]  /*b250*/  UMOV UR5, 0xffffffff ;  /* 0xffffffff00057882 */ /* 0x000fc60000000000 */
[----:B------:R-:W-:Y:S05]  /*b260*/  BRA.DIV UR5, `(.L_x_2868) ;  /* 0x0000005e05987947 */ /* 0x000fea000b800000 */
[----:B0-----:R0:W0:Y:S02]  /*b270*/  SHFL.DOWN PT, R13, R36, 0x8, R61 ;  /* 0x09000000240d7989 */ /* 0x00102400000e003d */
.L_x_3195:
[----:B------:R-:W-:-:S03]  /*b280*/  UMOV UR5, 0xffffffff ;  /* 0xffffffff00057882 */ /* 0x000fc60000000000 */
[----:B------:R-:W-:Y:S05]  /*b290*/  BRA.DIV UR5, `(.L_x_2869) ;  /* 0x0000005e05b47947 */ /* 0x000fea000b800000 */
.L_x_3198:
[----:B------:R-:W-:-:S03]  /*b2a0*/  UMOV UR5, 0xffffffff ;  /* 0xffffffff00057882 */ /* 0x000fc60000000000 */
[----:B------:R-:W-:Y:S05]  /*b2b0*/  BRA.DIV UR5, `(.L_x_2870) ;  /* 0x0000005e05d07947 */ /* 0x000fea000b800000 */
.L_x_3201:
[----:B------:R-:W-:-:S03]  /*b2c0*/  UMOV UR5, 0xffffffff ;  /* 0xffffffff00057882 */ /* 0x000fc60000000000 */
[----:B------:R-:W-:Y:S05]  /*b2d0*/  BRA.DIV UR5, `(.L_x_2871) ;  /* 0x0000005e05ec7947 */ /* 0x000fea000b800000 */
.L_x_3204:
[----:B------:R-:W-:-:S03]  /*b2e0*/  UMOV UR5, 0xffffffff ;  /* 0xffffffff00057882 */ /* 0x000fc60000000000 */
[----:B------:R-:W-:Y:S05]  /*b2f0*/  BRA.DIV UR5, `(.L_x_2872) ;  /* 0x0000006205087947 */ /* 0x000fea000b800000 */
[----:B------:R0:W0:Y:S04]  /*b300*/  SHFL.DOWN PT, R12, R32, 0x8, R61 ;  /* 0x09000000200c7989 */ /* 0x00002800000e003d */
[----:B------:R0:W0:Y:S04]  /*b310*/  SHFL.DOWN PT, R15, R33, 0x8, R61 ;  /* 0x09000000210f7989 */ /* 0x00002800000e003d */
[----:B------:R0:W0:Y:S04]  /*b320*/  SHFL.DOWN PT, R25, R34, 0x8, R61 ;  /* 0x0900000022197989 */ /* 0x00002800000e003d */
[----:B------:R0:W0:Y:S02]  /*b330*/  SHFL.DOWN PT, R64, R35, 0x8, R61 ;  /* 0x0900000023407989 */ /* 0x00002400000e003d */
.L_x_3210:
[----:B------:R-:W-:Y:S01]  /*b340*/  VIADD R11, R4, 0x8 ;  /* 0x00000008040b7836 */ /* 0x000fe20000000000 */
[----:B------:R-:W-:Y:S04]  /*b350*/  BSSY.RECONVERGENT B0, `(.L_x_2873) ;  /* 0x000000a000007945 */ /* 0x000fe80003800200 */
[----:B------:R-:W-:-:S13]  /*b360*/  ISETP.GT.AND P3, PT, R11, R61, PT ;  /* 0x0000003d0b00720c */ /* 0x000fda0003f64270 */
[----:B------:R-:W-:Y:S05]  /*b370*/  @P3 BRA `(.L_x_2874) ;  /* 0x00000000001c3947 */ /* 0x000fea0003800000 */
[C---:B------:R-:W-:Y:S01]  /*b380*/  ISETP.NE.AND P3, PT, R36.reuse, RZ, PT ;  /* 0x000000ff2400720c */ /* 0x040fe20003f65270 */
[----:B0-2---:R-:W-:-:S12]  /*b390*/  IMAD.IADD R36, R36, 0x1, R13 ;  /* 0x0000000124247824 */ /* 0x005fd800078e020d */
[----:B------:R-:W-:-:S06]  /*b3a0*/  @!P3 IMAD.MOV.U32 R13, RZ, RZ, R15 ;  /* 0x000000ffff0db224 */ /* 0x000fcc00078e000f */
[----:B-1-34-:R-:W-:Y:S01]  /*b3b0*/  @!P3 DADD R32, R32, R12 ;  /* 0x000000002020b229 */ /* 0x01afe2000000000c */
[----:B------:R-:W-:Y:S02]  /*b3c0*/  @!P3 IMAD.MOV.U32 R12, RZ, RZ, R25 ;  /* 0x000000ffff0cb224 */ /* 0x000fe400078e0019 */
[----:B------:R-:W-:-:S06]  /*b3d0*/  @!P3 IMAD.MOV.U32 R13, RZ, RZ, R64 ;  /* 0x000000ffff0db224 */ /* 0x000fcc00078e0040 */
[----:B------:R-:W-:-:S11]  /*b3e0*/  @!P3 DADD R34, R34, R12 ;  /* 0x000000002222b229 */ /* 0x000fd6000000000c */
.L_x_2874:
[----:B------:R-:W-:Y:S05]  /*b3f0*/  BSYNC.RECONVERGENT B0 ;  /* 0x0000000000007941 */ /* 0x000fea0003800200 */
.L_x_2873:
[----:B------:R-:W-:-:S03]  /*b400*/  UMOV UR5, 0xffffffff ;  /* 0xffffffff00057882 */ /* 0x000fc60000000000 */
[----:B------:R-:W-:Y:S05]  /*b410*/  BRA.DIV UR5, `(.L_x_2875) ;  /* 0x0000006205287947 */ /* 0x000fea000b800000 */
[----:B0-----:R0:W0:Y:S02]  /*b420*/  SHFL.DOWN PT, R13, R36, 0x10, R61 ;  /* 0x0a000000240d7989 */ /* 0x00102400000e003d */
.L_x_3213:
[----:B------:R-:W-:-:S03]  /*b430*/  UMOV UR5, 0xffffffff ;  /* 0xffffffff00057882 */ /* 0x000fc60000000000 */
[----:B------:R-:W-:Y:S05]  /*b440*/  BRA.DIV UR5, `(.L_x_2876) ;  /* 0x0000006205447947 */ /* 0x000fea000b800000 */
.L_x_3216:
[----:B------:R-:W-:-:S03]  /*b450*/  UMOV UR5, 0xffffffff ;  /* 0xffffffff00057882 */ /* 0x000fc60000000000 */
[----:B------:R-:W-:Y:S05]  /*b460*/  BRA.DIV UR5, `(.L_x_2877) ;  /* 0x0000006205607947 */ /* 0x000fea000b800000 */
.L_x_3219:
[----:B------:R-:W-:-:S03]  /*b470*/  UMOV UR5, 0xffffffff ;  /* 0xffffffff00057882 */ /* 0x000fc60000000000 */
[----:B------:R-:W-:Y:S05]  /*b480*/  BRA.DIV UR5, `(.L_x_2878) ;  /* 0x00000062057c7947 */ /* 0x000fea000b800000 */
.L_x_3222:
[----:B------:R-:W-:-:S03]  /*b490*/  UMOV UR5, 0xffffffff ;  /* 0xffffffff00057882 */ /* 0x000fc60000000000 */
[----:B------:R-:W-:Y:S05]  /*b4a0*/  BRA.DIV UR5, `(.L_x_2879) ;  /* 0x0000006205987947 */ /* 0x000fea000b800000 */
[----:B------:R0:W0:Y:S04]  /*b4b0*/  SHFL.DOWN PT, R12, R32, 0x10, R61 ;  /* 0x0a000000200c7989 */ /* 0x00002800000e003d */
[----:B------:R0:W0:Y:S04]  /*b4c0*/  SHFL.DOWN PT, R15, R33, 0x10, R61 ;  /* 0x0a000000210f7989 */ /* 0x00002800000e003d */
[----:B------:R0:W0:Y:S04]  /*b4d0*/  SHFL.DOWN PT, R26, R34, 0x10, R61 ;  /* 0x0a000000221a7989 */ /* 0x00002800000e003d */
[----:B------:R0:W0:Y:S02]  /*b4e0*/  SHFL.DOWN PT, R64, R35, 0x10, R61 ;  /* 0x0a00000023407989 */ /* 0x00002400000e003d */
.L_x_3228:
[----:B------:R-:W-:Y:S01]  /*b4f0*/  IADD3 R25, PT, PT, R4, 0x10, RZ ;  /* 0x0000001004197810 */ /* 0x000fe20007ffe0ff */
[----:B------:R-:W-:Y:S01]  /*b500*/  BSSY.RECONVERGENT B0, `(.L_x_2880) ;  /* 0x000000b000007945 */ /* 0x000fe20003800200 */
[----:B------:R-:W-:Y:S02]  /*b510*/  ISETP.NE.AND P3, PT, R14, 0x65, PT ;  /* 0x000000650e00780c */ /* 0x000fe40003f65270 */
        /* <DEDUP_REMOVED lines=9> */
.L_x_2881:
[----:B------:R-:W-:Y:S05]  /*b5b0*/  BSYNC.RECONVERGENT B0 ;  /* 0x0000000000007941 */ /* 0x000fea0003800200 */
.L_x_2880:
[----:B------:R-:W-:-:S03]  /*b5c0*/  UMOV UR5, 0xffffffff ;  /* 0xffffffff00057882 */ /* 0x000fc60000000000 */
[----:B------:R-:W-:Y:S05]  /*b5d0*/  BRA.DIV UR5, `(.L_x_2882) ;  /* 0x0000006205b47947 */ /* 0x000fea000b800000 */
[----:B------:R-:W-:-:S13]  /*b5e0*/  VOTE.ALL P3, P3 ;  /* 0x0000000000ff7806 */ /* 0x000fda0001860000 */
.L_x_3231:
[----:B------:R-:W-:Y:S05]  /*b5f0*/  @!P3 BRA `(.L_x_2883) ;  /* 0x0000000c0080b947 */ /* 0x000fea0003800000 */
.L_x_2925:
[----:B------:R-:W5:Y:S01]  /*b600*/  LDC.64 R42, c[0x0][0x3a8] ;  /* 0x0000ea00ff2a7b82 */ /* 0x000f620000000a00 */
[----:B------:R-:W-:Y:S05]  /*b610*/  YIELD ;  /* 0x0000000000007946 */ /* 0x000fea0003800000 */
[----:B--2--5:R-:W-:-:S07]  /*b620*/  IMAD.WIDE R42, R7, 0x4, R42 ;  /* 0x00000004072a7825 */ /* 0x024fce00078e022a */
.L_x_2885:
[----:B0-----:R-:W5:Y:S01]  /*b630*/  LD.E.STRONG.GPU R26, desc[UR10][R42.64] ;  /* 0x0000000a2a1a7980 */ /* 0x001f62000c10f900 */
        /* <DEDUP_REMOVED lines=9> */
.L_x_3234:
        /* <DEDUP_REMOVED lines=12> */
[--C-:B------:R-:W-:Y:S02]  /*b790*/  SHF.R.U32.HI R59, RZ, 0x8, R43.reuse ;  /* 0x00000008ff3b7819 */ /* 0x100fe4000001162b */
[----:B------:R-:W-:-:S02]  /*b7a0*/  SHF.R.U64 R63, R42, 0x8, R43 ;  /* 0x000000082a3f7819 */ /* 0x000fc4000000122b */
[--C-:B-1-34-:R-:W-:Y:S02]  /*b7b0*/  SHF.R.U32.HI R61, RZ, 0x10, R43.reuse ;  /* 0x00000010ff3d7819 */ /* 0x11afe4000001162b */
[----:B------:R-:W-:Y:S02]  /*b7c0*/  SHF.R.U32.HI R58, RZ, 0x18, R43 ;  /* 0x00000018ff3a7819 */ /* 0x000fe4000001162b */
[----:B------:R-:W-:Y:S02]  /*b7d0*/  PRMT R59, R43, 0x3340, R59 ;  /* 0x000033402b3b7816 */ /* 0x000fe4000000003b */
[----:B------:R-:W-:Y:S02]  /*b7e0*/  PRMT R27, R60, 0x3340, R27 ;  /* 0x000033403c1b7816 */ /* 0x000fe4000000001b */
[--C-:B------:R-:W-:Y:S02]  /*b7f0*/  SHF.R.U32.HI R43, RZ, 0x10, R41.reuse ;  /* 0x00000010ff2b7819 */ /* 0x100fe40000011629 */
[----:B------:R-:W-:-:S02]  /*b800*/  SHF.R.U32.HI R60, RZ, 0x18, R41 ;  /* 0x00000018ff3c7819 */ /* 0x000fc40000011629 */
[----:B0-----:R-:W-:Y:S02]  /*b810*/  SHF.R.U32.HI R57, RZ, 0x8, R41 ;  /* 0x00000008ff397819 */ /* 0x001fe40000011629 */
        /* <DEDUP_REMOVED lines=8> */
.L_x_2887:
        /* <DEDUP_REMOVED lines=21> */
[----:B------:R-:W-:-:S07]  /*b9f0*/  PRMT R60, R43, 0x5410, R60 ;  /* 0x000054102b3c7816 */ /* 0x000fce000000003c */
.L_x_2888:
[----:B------:R-:W-:Y:S05]  /*ba00*/  BSYNC.RECONVERGENT B0 ;  /* 0x0000000000007941 */ /* 0x000fea0003800200 */
.L_x_2886:
[----:B------:R-:W-:-:S03]  /*ba10*/  UMOV UR5, 0xffffffff ;  /* 0xffffffff00057882 */ /* 0x000fc60000000000 */
[----:B------:R-:W-:Y:S05]  /*ba20*/  BRA.DIV UR5, `(.L_x_2889) ;  /* 0x0000005e05dc7947 */ /* 0x000fea000b800000 */
[----:B------:R-:W-:-:S04]  /*ba30*/  VOTE.ANY R58, PT, !P3 ;  /* 0x00000000003a7806 */ /* 0x000fc800058e0100 */
[----:B------:R-:W-:-:S05]  /*ba40*/  LOP3.LUT R58, R58, 0x80000000, R8, 0xec, !PT ;  /* 0x800000003a3a7812 */ /* 0x000fca00078eec08 */
[----:B------:R-:W-:-:S05]  /*ba50*/  VIADD R43, R58, 0xffffffff ;  /* 0xffffffff3a2b7836 */ /* 0x000fca0000000000 */
[----:B------:R-:W-:-:S04]  /*ba60*/  LOP3.LUT R43, R58, R43, RZ, 0xc, !PT ;  /* 0x0000002b3a2b7212 */ /* 0x000fc800078e0cff */
[----:B-1234-:R-:W0:Y:S02]  /*ba70*/  POPC R61, R43 ;  /* 0x0000002b003d7309 */ /* 0x01ee240000000000 */
[----:B0-----:R0:W1:Y:S02]  /*ba80*/  SHFL.DOWN PT, R65, R40, 0x1, R61 ;  /* 0x0820000028417989 */ /* 0x00106400000e003d */
.L_x_3238:
[----:B------:R-:W-:-:S03]  /*ba90*/  UMOV UR5, 0xffffffff ;  /* 0xffffffff00057882 */ /* 0x000fc60000000000 */
[----:B------:R-:W-:Y:S05]  /*baa0*/  BRA.DIV UR5, `(.L_x_2890) ;  /* 0x0000006205087947 */ /* 0x000fea000b800000 */
.L_x_3241:
[----:B------:R-:W-:-:S03]  /*bab0*/  UMOV UR5, 0xffffffff ;  /* 0xffffffff00057882 */ /* 0x000fc60000000000 */
[----:B------:R-:W-:Y:S05]  /*bac0*/  BRA.DIV UR5, `(.L_x_2891) ;  /* 0x0000006205247947 */ /* 0x000fea000b800000 */
.L_x_3244:
[----:B------:R-:W-:-:S03]  /*bad0*/  UMOV UR5, 0xffffffff ;  /* 0xffffffff00057882 */ /* 0x000fc60000000000 */
[----:B------:R-:W-:Y:S05]  /*bae0*/  BRA.DIV UR5, `(.L_x_2892) ;  /* 0x0000006205407947 */ /* 0x000fea000b800000 */
.L_x_3247:
[----:B------:R-:W-:-:S03]  /*baf0*/  UMOV UR5, 0xffffffff ;  /* 0xffffffff00057882 */ /* 0x000fc60000000000 */
[----:B------:R-:W-:Y:S05]  /*bb00*/  BRA.DIV UR5, `(.L_x_2893) ;  /* 0x00000062055c7947 */ /* 0x000fea000b800000 */
[----:B-----5:R2:W3:Y:S04]  /*bb10*/  SHFL.DOWN PT, R66, R12, 0x1, R61 ;  /* 0x082000000c427989 */ /* 0x0204e800000e003d */
[----:B------:R2:W4:Y:S04]  /*bb20*/  SHFL.DOWN PT, R67, R13, 0x1, R61 ;  /* 0x082000000d437989 */ /* 0x00052800000e003d */
[----:B------:R2:W0:Y:S04]  /*bb30*/  SHFL.DOWN PT, R68, R14, 0x1, R61 ;  /* 0x082000000e447989 */ /* 0x00042800000e003d */
[----:B------:R2:W0:Y:S02]  /*bb40*/  SHFL.DOWN PT, R64, R15, 0x1, R61 ;  /* 0x082000000f407989 */ /* 0x00042400000e003d */
.L_x_3253:
        /* <DEDUP_REMOVED lines=16> */
.L_x_2895:
[----:B------:R-:W-:Y:S05]  /*bc50*/  BSYNC.RECONVERGENT B0 ;  /* 0x0000000000007941 */ /* 0x000fea0003800200 */
.L_x_2894:
[----:B------:R-:W-:-:S03]  /*bc60*/  UMOV UR5, 0xffffffff ;  /* 0xffffffff00057882 */ /* 0x000fc60000000000 */
[----:B------:R-:W-:Y:S05]  /*bc70*/  BRA.DIV UR5, `(.L_x_2896) ;  /* 0x0000006205687947 */ /* 0x000fea000b800000 */
[----:B-1----:R1:W0:Y:S02]  /*bc80*/  SHFL.DOWN PT, R65, R62, 0x2, R61 ;  /* 0x084000003e417989 */ /* 0x00222400000e003d */
.L_x_3256:
[----:B------:R-:W-:-:S03]  /*bc90*/  UMOV UR5, 0xffffffff ;  /* 0xffffffff00057882 */ /* 0x000fc60000000000 */
[----:B------:R-:W-:Y:S05]  /*bca0*/  BRA.DIV UR5, `(.L_x_2897) ;  /* 0x0000006205847947 */ /* 0x000fea000b800000 */
.L_x_3259:
[----:B------:R-:W-:-:S03]  /*bcb0*/  UMOV UR5, 0xffffffff ;  /* 0xffffffff00057882 */ /* 0x000fc60000000000 */
[----:B------:R-:W-:Y:S05]  /*bcc0*/  BRA.DIV UR5, `(.L_x_2898) ;  /* 0x0000006205a07947 */ /* 0x000fea000b800000 */
.L_x_3262:
[----:B------:R-:W-:-:S03]  /*bcd0*/  UMOV UR5, 0xffffffff ;  /* 0xffffffff00057882 */ /* 0x000fc60000000000 */
[----:B------:R-:W-:Y:S05]  /*bce0*/  BRA.DIV UR5, `(.L_x_2899) ;  /* 0x0000006205bc7947 */ /* 0x000fea000b800000 */
.L_x_3265:
[----:B------:R-:W-:-:S03]  /*bcf0*/  UMOV UR5, 0xffffffff ;  /* 0xffffffff00057882 */ /* 0x000fc60000000000 */
[----:B------:R-:W-:Y:S05]  /*bd00*/  BRA.DIV UR5, `(.L_x_2900) ;  /* 0x0000006205d87947 */ /* 0x000fea000b800000 */
[----:B---3--:R3:W1:Y:S04]  /*bd10*/  SHFL.DOWN PT, R66, R56, 0x2, R61 ;  /* 0x0840000038427989 */ /* 0x00866800000e003d */
[----:B----4-:R3:W4:Y:S04]  /*bd20*/  SHFL.DOWN PT, R67, R57, 0x2, R61 ;  /* 0x0840000039437989 */ /* 0x01072800000e003d */
[----:B0-----:R3:W0:Y:S04]  /*bd30*/  SHFL.DOWN PT, R68, R42, 0x2, R61 ;  /* 0x084000002a447989 */ /* 0x00162800000e003d */
[----:B------:R3:W0:Y:S02]  /*bd40*/  SHFL.DOWN PT, R64, R43, 0x2, R61 ;  /* 0x084000002b407989 */ /* 0x00062400000e003d */
.L_x_3271:
        /* <DEDUP_REMOVED lines=11> */
.L_x_2902:
[----:B------:R-:W-:Y:S05]  /*be00*/  BSYNC.RECONVERGENT B0 ;  /* 0x0000000000007941 */ /* 0x000fea0003800200 */
.L_x_2901:
[----:B------:R-:W-:-:S03]  /*be10*/  UMOV UR5, 0xffffffff ;  /* 0xffffffff00057882 */ /* 0x000fc60000000000 */
[----:B------:R-:W-:Y:S05]  /*be20*/  BRA.DIV UR5, `(.L_x_2903) ;  /* 0x0000006205f87947 */ /* 0x000fea000b800000 */
[----:B------:R0:W0:Y:S02]  /*be30*/  SHFL.DOWN PT, R65, R62, 0x4, R61 ;  /* 0x088000003e417989 */ /* 0x00002400000e003d */
.L_x_3274:
[----:B------:R-:W-:-:S03]  /*be40*/  UMOV UR5, 0xffffffff ;  /* 0xffffffff00057882 */ /* 0x000fc60000000000 */
[----:B------:R-:W-:Y:S05]  /*be50*/  BRA.DIV UR5, `(.L_x_2904) ;  /* 0x0000006605147947 */ /* 0x000fea000b800000 */
.L_x_3277:
[----:B------:R-:W-:-:S03]  /*be60*/  UMOV UR5, 0xffffffff ;  /* 0xffffffff00057882 */ /* 0x000fc60000000000 */
[----:B------:R-:W-:Y:S05]  /*be70*/  BRA.DIV UR5, `(.L_x_2905) ;  /* 0x0000006605307947 */ /* 0x000fea000b800000 */
.L_x_3280:
[----:B------:R-:W-:-:S03]  /*be80*/  UMOV UR5, 0xffffffff ;  /* 0xffffffff00057882 */ /* 0x000fc60000000000 */
[----:B------:R-:W-:Y:S05]  /*be90*/  BRA.DIV UR5, `(.L_x_2906) ;  /* 0x00000066054c7947 */ /* 0x000fea000b800000 */
.L_x_3283:
[----:B------:R-:W-:-:S03]  /*bea0*/  UMOV UR5, 0xffffffff ;  /* 0xffffffff00057882 */ /* 0x000fc60000000000 */
[----:B------:R-:W-:Y:S05]  /*beb0*/  BRA.DIV UR5, `(.L_x_2907) ;  /* 0x0000006605687947 */ /* 0x000fea000b800000 */
[----:B-1----:R1:W1:Y:S04]  /*bec0*/  SHFL.DOWN PT, R66, R56, 0x4, R61 ;  /* 0x0880000038427989 */ /* 0x00226800000e003d */
[----:B----4-:R4:W1:Y:S04]  /*bed0*/  SHFL.DOWN PT, R67, R57, 0x4, R61 ;  /* 0x0880000039437989 */ /* 0x01086800000e003d */
[----:B0-----:R4:W0:Y:S04]  /*bee0*/  SHFL.DOWN PT, R68, R42, 0x4, R61 ;  /* 0x088000002a447989 */ /* 0x00182800000e003d */
[----:B------:R4:W0:Y:S02]  /*bef0*/  SHFL.DOWN PT, R64, R43, 0x4, R61 ;  /* 0x088000002b407989 */ /* 0x00082400000e003d */
.L_x_3289:
        /* <DEDUP_REMOVED lines=11> */
.L_x_2909:
[----:B------:R-:W-:Y:S05]  /*bfb0*/  BSYNC.RECONVERGENT B0 ;  /* 0x0000000000007941 */ /* 0x000fea0003800200 */
.L_x_2908:
[----:B------:R-:W-:-:S03]  /*bfc0*/  UMOV UR5, 0xffffffff ;  /* 0xffffffff00057882 */ /* 0x000fc60000000000 */
[----:B------:R-:W-:Y:S05]  /*bfd0*/  BRA.DIV UR5, `(.L_x_2910) ;  /* 0x0000006605887947 */ /* 0x000fea000b800000 */
[----:B------:R0:W0:Y:S02]  /*bfe0*/  SHFL.DOWN PT, R65, R62, 0x8, R61 ;  /* 0x090000003e417989 */ /* 0x00002400000e003d */
.L_x_3292:
[----:B------:R-:W-:-:S03]  /*bff0*/  UMOV UR5, 0xffffffff ;  /* 0xffffffff00057882 */ /* 0x000fc60000000000 */
[----:B------:R-:W-:Y:S05]  /*c000*/  BRA.DIV UR5, `(.L_x_2911) ;  /* 0x0000006605a47947 */ /* 0x000fea000b800000 */
.L_x_3295:
[----:B------:R-:W-:-:S03]  /*c010*/  UMOV UR5, 0xffffffff ;  /* 0xffffffff00057882 */ /* 0x000fc60000000000 */
[----:B------:R-:W-:Y:S05]  /*c020*/  BRA.DIV UR5, `(.L_x_2912) ;  /* 0x0000006605c07947 */ /* 0x000fea000b800000 */
.L_x_3298:
[----:B------:R-:W-:-:S03]  /*c030*/  UMOV UR5, 0xffffffff ;  /* 0xffffffff00057882 */ /* 0x000fc60000000000 */
[----:B------:R-:W-:Y:S05]  /*c040*/  BRA.DIV UR5, `(.L_x_2913) ;  /* 0x0000006605dc7947 */ /* 0x000fea000b800000 */
.L_x_3301:
[----:B------:R-:W-:-:S03]  /*c050*/  UMOV UR5, 0xffffffff ;  /* 0xffffffff00057882 */ /* 0x000fc60000000000 */
[----:B------:R-:W-:Y:S05]  /*c060*/  BRA.DIV UR5, `(.L_x_2914) ;  /* 0x0000006605f87947 */ /* 0x000fea000b800000 */
[----:B-1----:R1:W1:Y:S04]  /*c070*/  SHFL.DOWN PT, R66, R56, 0x8, R61 ;  /* 0x0900000038427989 */ /* 0x00226800000e003d */
[----:B------:R1:W1:Y:S04]  /*c080*/  SHFL.DOWN PT, R67, R57, 0x8, R61 ;  /* 0x0900000039437989 */ /* 0x00026800000e003d */
[----:B0-----:R0:W0:Y:S04]  /*c090*/  SHFL.DOWN PT, R68, R42, 0x8, R61 ;  /* 0x090000002a447989 */ /* 0x00102800000e003d */
[----:B------:R0:W0:Y:S02]  /*c0a0*/  SHFL.DOWN PT, R64, R43, 0x8, R61 ;  /* 0x090000002b407989 */ /* 0x00002400000e003d */
.L_x_3307:
        /* <DEDUP_REMOVED lines=11> */
.L_x_2916:
[----:B------:R-:W-:Y:S05]  /*c160*/  BSYNC.RECONVERGENT B0 ;  /* 0x0000000000007941 */ /* 0x000fea0003800200 */
.L_x_2915:
[----:B------:R-:W-:-:S03]  /*c170*/  UMOV UR5, 0xffffffff ;  /* 0xffffffff00057882 */ /* 0x000fc60000000000 */
[----:B------:R-:W-:Y:S05]  /*c180*/  BRA.DIV UR5, `(.L_x_2917) ;  /* 0x0000006a05187947 */ /* 0x000fea000b800000 */
[----:B------:R0:W0:Y:S02]  /*c190*/  SHFL.DOWN PT, R65, R62, 0x10, R61 ;  /* 0x0a0000003e417989 */ /* 0x00002400000e003d */
.L_x_3310:
[----:B------:R-:W-:-:S03]  /*c1a0*/  UMOV UR5, 0xffffffff ;  /* 0xffffffff00057882 */ /* 0x000fc60000000000 */
[----:B------:R-:W-:Y:S05]  /*c1b0*/  BRA.DIV UR5, `(.L_x_2918) ;  /* 0x0000006a05347947 */ /* 0x000fea000b800000 */
.L_x_3313:
[----:B------:R-:W-:-:S03]  /*c1c0*/  UMOV UR5, 0xffffffff ;  /* 0xffffffff00057882 */ /* 0x000fc60000000000 */
[----:B------:R-:W-:Y:S05]  /*c1d0*/  BRA.DIV UR5, `(.L_x_2919) ;  /* 0x0000006a05507947 */ /* 0x000fea000b800000 */
.L_x_3316:
[----:B------:R-:W-:-:S03]  /*c1e0*/  UMOV UR5, 0xffffffff ;  /* 0xffffffff00057882 */ /* 0x000fc60000000000 */
[----:B------:R-:W-:Y:S05]  /*c1f0*/  BRA.DIV UR5, `(.L_x_2920) ;  /* 0x0000006a056c7947 */ /* 0x000fea000b800000 */
.L_x_3319:
[----:B------:R-:W-:-:S03]  /*c200*/  UMOV UR5, 0xffffffff ;  /* 0xffffffff00057882 */ /* 0x000fc60000000000 */
[----:B------:R-:W-:Y:S05]  /*c210*/  BRA.DIV UR5, `(.L_x_2921) ;  /* 0x0000006a05887947 */ /* 0x000fea000b800000 */
[----:B-1----:R1:W1:Y:S04]  /*c220*/  SHFL.DOWN PT, R66, R56, 0x10, R61 ;  /* 0x0a00000038427989 */ /* 0x00226800000e003d */
[----:B------:R1:W1:Y:S04]  /*c230*/  SHFL.DOWN PT, R67, R57, 0x10, R61 ;  /* 0x0a00000039437989 */ /* 0x00026800000e003d */
[----:B0-----:R0:W0:Y:S04]  /*c240*/  SHFL.DOWN PT, R68, R42, 0x10, R61 ;  /* 0x0a0000002a447989 */ /* 0x00102800000e003d */
[----:B------:R0:W0:Y:S02]  /*c250*/  SHFL.DOWN PT, R64, R43, 0x10, R61 ;  /* 0x0a0000002b407989 */ /* 0x00002400000e003d */
.L_x_3325:
        /* <DEDUP_REMOVED lines=11> */
.L_x_2923:
[----:B------:R-:W-:Y:S05]  /*c310*/  BSYNC.RECONVERGENT B0 ;  /* 0x0000000000007941 */ /* 0x000fea0003800200 */
.L_x_2922:
        /* <DEDUP_REMOVED lines=13> */
.L_x_3328:
[----:B------:R-:W-:Y:S05]  /*c3f0*/  @P3 BRA `(.L_x_2925) ;  /* 0xfffffff000803947 */ /* 0x000fea000383ffff */
.L_x_2883:
[----:B------:R-:W-:Y:S01]  /*c400*/  ISETP.NE.AND P4, PT, R4, RZ, PT ;  /* 0x000000ff0400720c */ /* 0x000fe20003f85270 */
[----:B------:R-:W-:Y:S01]  /*c410*/  BSSY.RECONVERGENT B0, `(.L_x_2926) ;  /* 0x0000029000007945 */ /* 0x000fe20003800200 */
[----:B------:R-:W-:-:S11]  /*c420*/  ISETP.NE.AND P3, PT, R3, RZ, PT ;  /* 0x000000ff0300720c */ /* 0x000fd60003f65270 */
[----:B------:R-:W5:Y:S01]  /*c430*/  @!P4 S2R R7, SR_CgaCtaId ;  /* 0x000000000007c919 */ /* 0x000f620000008800 */
[----:B------:R-:W-:-:S04]  /*c440*/  @!P4 MOV R4, 0x400 ;  /* 0x000004000004c802 */ /* 0x000fc80000000f00 */
[----:B-----5:R-:W-:Y:S01]  /*c450*/  @!P4 LEA R43, R7, R4, 0x18 ;  /* 0x00000004072bc211 */ /* 0x020fe200078ec0ff */
[----:B------:R-:W-:Y:S06]  /*c460*/  @P3 BRA `(.L_x_2927) ;  /* 0x00000000008c3947 */ /* 0x000fec0003800000 */
[----:B0-2---:R-:W0:Y:S01]  /*c470*/  LDC.64 R14, c[0x0][0x3b8] ;  /* 0x0000ee00ff0e7b82 */ /* 0x005e220000000a00 */
[----:B------:R-:W-:Y:S01]  /*c480*/  DADD R8, R46, R32 ;  /* 0x000000002e087229 */ /* 0x000fe20000000020 */
[C---:B------:R-:W-:Y:S01]  /*c490*/  ISETP.NE.AND P3, PT, R24.reuse, RZ, PT ;  /* 0x000000ff1800720c */ /* 0x040fe20003f65270 */
[----:B------:R-:W-:Y:S01]  /*c4a0*/  DADD R12, R44, R34 ;  /* 0x000000002c0c7229 */ /* 0x000fe20000000022 */
[----:B------:R-:W-:Y:S01]  /*c4b0*/  IMAD.IADD R24, R24, 0x1, R36 ;  /* 0x0000000118187824 */ /* 0x000fe200078e0224 */
[----:B------:R-:W-:Y:S01]  /*c4c0*/  CS2R R10, SRZ ;  /* 0x00000000000a7805 */ /* 0x000fe2000001ff00 */
[----:B------:R-:W-:Y:S01]  /*c4d0*/  UMOV UR5, 0x400 ;  /* 0x0000040000057882 */ /* 0x000fe20000000000 */
[----:B------:R-:W-:Y:S01]  /*c4e0*/  IMAD.MOV.U32 R41, RZ, RZ, 0x65 ;  /* 0x00000065ff297424 */ /* 0x000fe200078e00ff */
[----:B------:R-:W2:Y:S01]  /*c4f0*/  S2UR UR6, SR_CgaCtaId ;  /* 0x00000000000679c3 */ /* 0x000ea20000008800 */
[----:B------:R-:W-:Y:S02]  /*c500*/  MOV R25, RZ ;  /* 0x000000ff00197202 */ /* 0x000fe40000000f00 */
[----:B------:R-:W-:Y:S01]  /*c510*/  FSEL R4, R8, R46, !P3 ;  /* 0x0000002e08047208 */ /* 0x000fe20005800000 */
[----:B------:R-:W-:Y:S01]  /*c520*/  IMAD.MOV.U32 R8, RZ, RZ, R24 ;  /* 0x000000ffff087224 */ /* 0x000fe200078e0018 */
[----:B------:R-:W-:Y:S01]  /*c530*/  FSEL R47, R9, R47, !P3 ;  /* 0x0000002f092f7208 */ /* 0x000fe20005800000 */
[----:B------:R-:W-:Y:S01]  /*c540*/  IMAD.MOV.U32 R9, RZ, RZ, RZ ;  /* 0x000000ffff097224 */ /* 0x000fe200078e00ff */
[----:B------:R-:W-:Y:S01]  /*c550*/  FSEL R7, R12, R44, !P3 ;  /* 0x0000002c0c077208 */ /* 0x000fe20005800000 */
[----:B------:R-:W5:Y:S01]  /*c560*/  LDC.64 R26, c[0x0][0x3a8] ;  /* 0x0000ea00ff1a7b82 */ /* 0x000f620000000a00 */
[----:B------:R-:W-:Y:S01]  /*c570*/  FSEL R44, R13, R45, !P3 ;  /* 0x0000002d0d2c7208 */ /* 0x000fe20005800000 */
[----:B0-----:R-:W-:-:S05]  /*c580*/  IMAD.WIDE.U32 R14, R2, 0x20, R14 ;  /* 0x00000020020e7825 */ /* 0x001fca00078e000e */
[----:B------:R0:W-:Y:S01]  /*c590*/  ST.E.128.STRONG.GPU desc[UR10][R14.64+0x400], R8 ;  /* 0x000400080e007985 */ /* 0x0001e2000c10fd0a */
[----:B--2---:R-:W-:Y:S01]  /*c5a0*/  ULEA UR5, UR6, UR5, 0x18 ;  /* 0x0000000506057291 */ /* 0x004fe2000f8ec0ff */
[----:B-----5:R-:W-:Y:S01]  /*c5b0*/  IMAD.WIDE.U32 R12, R2, 0x4, R26 ;  /* 0x00000004020c7825 */ /* 0x020fe200078e001a */
[----:B------:R-:W-:-:S03]  /*c5c0*/  CS2R R26, SRZ ;  /* 0x00000000001a7805 */ /* 0x000fc6000001ff00 */
[----:B0-----:R-:W-:Y:S02]  /*c5d0*/  IMAD.MOV.U32 R8, RZ, RZ, R4 ;  /* 0x000000ffff087224 */ /* 0x001fe400078e0004 */
        /* <DEDUP_REMOVED lines=12> */
.L_x_2927:
[----:B------:R-:W-:Y:S05]  /*c6a0*/  BSYNC.RECONVERGENT B0 ;  /* 0x0000000000007941 */ /* 0x000fea0003800200 */
.L_x_2926:
[----:B------:R0:W-:Y:S01]  /*c6b0*/  @!P4 STS.128 [R43+0x110], R36 ;  /* 0x000110242b00c388 */ /* 0x0001e20000000c00 */
[----:B------:R-:W-:Y:S02]  /*c6c0*/  @!P4 IMAD.MOV.U32 R28, RZ, RZ, R32 ;  /* 0x000000ffff1cc224 */ /* 0x000fe400078e0020 */
[----:B------:R-:W-:Y:S01]  /*c6d0*/  @!P4 IMAD.MOV.U32 R29, RZ, RZ, R33 ;  /* 0x000000ffff1dc224 */ /* 0x000fe200078e0021 */
[----:B------:R0:W-:Y:S01]  /*c6e0*/  @!P4 STS.128 [R43+0x120], R32 ;  /* 0x000120202b00c388 */ /* 0x0001e20000000c00 */
[----:B------:R-:W-:Y:S02]  /*c6f0*/  @!P4 IMAD.MOV.U32 R30, RZ, RZ, R34 ;  /* 0x000000ffff1ec224 */ /* 0x000fe400078e0022 */
[----:B------:R-:W-:Y:S02]  /*c700*/  @!P4 IMAD.MOV.U32 R31, RZ, RZ, R35 ;  /* 0x000000ffff1fc224 */ /* 0x000fe400078e0023 */
[----:B------:R-:W-:-:S07]  /*c710*/  @!P4 IMAD.MOV.U32 R6, RZ, RZ, R36 ;  /* 0x000000ffff06c224 */ /* 0x000fce00078e0024 */
.L_x_2837:
        /* <DEDUP_REMOVED lines=9> */
[----:B0-----:R-:W0:Y:S04]  /*c7b0*/  @!P3 LDS.128 R8, [UR5+0x120] ;  /* 0x00012005ff08b984 */ /* 0x001e280008000c00 */
[----:B------:R-:W5:Y:S01]  /*c7c0*/  LDS R7, [UR5+0x110] ;  /* 0x00011005ff077984 */ /* 0x000f620008000800 */
[----:B0-----:R-:W-:Y:S02]  /*c7d0*/  @!P3 DADD R28, R28, R8 ;  /* 0x000000001c1cb229 */ /* 0x001fe40000000008 */
[----:B------:R-:W-:Y:S01]  /*c7e0*/  @!P3 DADD R30, R30, R10 ;  /* 0x000000001e1eb229 */ /* 0x000fe2000000000a */
[----:B-----5:R-:W-:-:S10]  /*c7f0*/  IMAD.IADD R6, R6, 0x1, R7 ;  /* 0x0000000106067824 */ /* 0x020fd400078e0207 */
.L_x_2929:
[----:B------:R-:W-:Y:S05]  /*c800*/  BSYNC.RECONVERGENT B0 ;  /* 0x0000000000007941 */ /* 0x000fea0003800200 */
.L_x_2928:
[----:B------:R-:W5:Y:S01]  /*c810*/  S2UR UR5, SR_CgaCtaId ;  /* 0x00000000000579c3 */ /* 0x000f620000008800 */
[----:B------:R-:W-:Y:S01]  /*c820*/  UMOV UR4, 0x400 ;  /* 0x0000040000047882 */ /* 0x000fe20000000000 */
[----:B0-2---:R-:W-:Y:S01]  /*c830*/  DADD R12, R16, R28 ;  /* 0x00000000100c7229 */ /* 0x005fe2000000001c */
[----:B------:R-:W-:Y:S01]  /*c840*/  SEL R7, RZ, 0x1, !P2 ;  /* 0x00000001ff077807 */ /* 0x000fe20005000000 */
[----:B------:R-:W-:Y:S01]  /*c850*/  DADD R14, R18, R30 ;  /* 0x00000000120e7229 */ /* 0x000fe2000000001e */
[----:B------:R-:W-:Y:S01]  /*c860*/  BSSY.RECONVERGENT B0, `(.L_x_2930) ;  /* 0x00000fd000007945 */ /* 0x000fe20003800200 */
[--C-:B------:R-:W-:Y:S02]  /*c870*/  IMAD.IADD R37, R5, 0x1, R6.reuse ;  /* 0x0000000105257824 */ /* 0x100fe400078e0206 */
[----:B------:R-:W-:-:S04]  /*c880*/  IMAD.IADD R5, R7, 0x1, R6 ;  /* 0x0000000107057824 */ /* 0x000fc800078e0206 */
[----:B------:R-:W-:Y:S02]  /*c890*/  FSEL R12, R16, R12, P2 ;  /* 0x0000000c100c7208 */ /* 0x000fe40001000000 */
[----:B------:R-:W-:Y:S02]  /*c8a0*/  FSEL R13, R17, R13, P2 ;  /* 0x0000000d110d7208 */ /* 0x000fe40001000000 */
[----:B------:R-:W-:Y:S02]  /*c8b0*/  FSEL R14, R18, R14, P2 ;  /* 0x0000000e120e7208 */ /* 0x000fe40001000000 */
[----:B------:R-:W-:Y:S02]  /*c8c0*/  FSEL R15, R19, R15, P2 ;  /* 0x0000000f130f7208 */ /* 0x000fe40001000000 */
[----:B------:R-:W-:Y:S01]  /*c8d0*/  DADD R16, R20, R12 ;  /* 0x0000000014107229 */ /* 0x000fe2000000000c */
[----:B-----5:R-:W-:-:S03]  /*c8e0*/  ULEA UR4, UR5, UR4, 0x18 ;  /* 0x0000000405047291 */ /* 0x020fc6000f8ec0ff */
[----:B------:R-:W-:-:S06]  /*c8f0*/  DADD R18, R22, R14 ;  /* 0x0000000016127229 */ /* 0x000fcc000000000e */
[----:B------:R-:W-:Y:S02]  /*c900*/  FSEL R16, R20, R16, P0 ;  /* 0x0000001014107208 */ /* 0x000fe40000000000 */
[----:B------:R-:W-:Y:S01]  /*c910*/  FSEL R17, R21, R17, P0 ;  /* 0x0000001115117208 */ /* 0x000fe20000000000 */
[----:B------:R-:W0:Y:S01]  /*c920*/  LDS R2, [UR4+0x190] ;  /* 0x00019004ff027984 */ /* 0x000e220008000800 */
[----:B------:R-:W-:-:S03]  /*c930*/  FSEL R18, R22, R18, P0 ;  /* 0x0000001216127208 */ /* 0x000fc60000000000 */
[----:B------:R-:W2:Y:S01]  /*c940*/  LDS R4, [UR4+0x170] ;  /* 0x00017004ff047984 */ /* 0x000ea20008000800 */
[----:B------:R-:W-:-:S03]  /*c950*/  FSEL R19, R23, R19, P0 ;  /* 0x0000001317137208 */ /* 0x000fc60000000000 */
[----:B------:R-:W1:Y:S01]  /*c960*/  LDS.128 R8, [UR4+0x180] ;  /* 0x00018004ff087984 */ /* 0x000e620008000c00 */
[----:B0-----:R-:W-:-:S13]  /*c970*/  ISETP.GE.AND P3, PT, R2, 0x101, PT ;  /* 0x000001010200780c */ /* 0x001fda0003f66270 */
[----:B-12---:R-:W-:Y:S05]  /*c980*/  @!P3 BRA `(.L_x_2931) ;  /* 0x0000000c0060b947 */ /* 0x006fea0003800000 */
[----:B------:R-:W0:Y:S02]  /*c990*/  LDS R20, [UR4+0x150] ;  /* 0x00015004ff147984 */ /* 0x000e240008000800 */
[--C-:B0-----:R-:W-:Y:S02]  /*c9a0*/  @P2 IMAD.IADD R6, R6, 0x1, -R20.reuse ;  /* 0x0000000106062824 */ /* 0x101fe400078e0a14 */
[--C-:B------:R-:W-:Y:S02]  /*c9b0*/  @P0 IMAD.IADD R7, R5, 0x1, -R20.reuse ;  /* 0x0000000105070824 */ /* 0x100fe400078e0a14 */
[----:B------:R-:W-:Y:S01]  /*c9c0*/  @P1 IMAD.IADD R21, R37, 0x1, -R20 ;  /* 0x0000000125151824 */ /* 0x000fe200078e0a14 */
[----:B------:R-:W-:Y:S01]  /*c9d0*/  @P2 LEA R5, R6, UR4, 0x5 ;  /* 0x0000000406052c11 */ /* 0x000fe2000f8e28ff */
[----:B------:R-:W-:Y:S01]  /*c9e0*/  BAR.SYNC.DEFER_BLOCKING 0x0 ;  /* 0x0000000000007b1d */ /* 0x000fe20000010000 */
[----:B------:R-:W-:Y:S02]  /*c9f0*/  @P0 LEA R7, R7, UR4, 0x5 ;  /* 0x0000000407070c11 */ /* 0x000fe4000f8e28ff */
[----:B------:R-:W-:-:S03]  /*ca00*/  @P1 LEA R21, R21, UR4, 0x5 ;  /* 0x0000000415151c11 */ /* 0x000fc6000f8e28ff */
[----:B------:R0:W-:Y:S04]  /*ca10*/  @P2 STS.128 [R5+0x10], R28 ;  /* 0x0000101c05002388 */ /* 0x0001e80000000c00 */
[----:B------:R0:W-:Y:S04]  /*ca20*/  @P2 STS.64 [R5], R54 ;  /* 0x0000003605002388 */ /* 0x0001e80000000a00 */
[----:B------:R0:W-:Y:S04]  /*ca30*/  @P0 STS.128 [R7+0x10], R12 ;  /* 0x0000100c07000388 */ /* 0x0001e80000000c00 */
[----:B------:R0:W-:Y:S01]  /*ca40*/  @P0 STS.64 [R7], R52 ;  /* 0x0000003407000388 */ /* 0x0001e20000000a00 */
[----:B------:R-:W-:-:S03]  /*ca50*/  ISETP.GE.AND P0, PT, R3, R2, PT ;  /* 0x000000020300720c */ /* 0x000fc60003f06270 */
[----:B------:R0:W-:Y:S04]  /*ca60*/  @P1 STS.128 [R21+0x10], R16 ;  /* 0x0000101015001388 */ /* 0x0001e80000000c00 */
[----:B------:R0:W-:Y:S01]  /*ca70*/  @P1 STS.64 [R21], R50 ;  /* 0x0000003215001388 */ /* 0x0001e20000000a00 */
[----:B------:R-:W-:Y:S06]  /*ca80*/  BAR.SYNC.DEFER_BLOCKING 0x0 ;  /* 0x0000000000007b1d */ /* 0x000fec0000010000 */
[----:B------:R-:W-:Y:S05]  /*ca90*/  @P0 BRA `(.L_x_2932) ;  /* 0x0000000c00640947 */ /* 0x000fea0003800000 */
[----:B0-----:R-:W-:Y:S01]  /*caa0*/  LOP3.LUT R5, RZ, R3, RZ, 0x33, !PT ;  /* 0x00000003ff057212 */ /* 0x001fe200078e33ff */
        /* <DEDUP_REMOVED lines=8> */
[----:B------:R-:W-:Y:S01]  /*cb30*/  IMAD.IADD R23, R20, 0x1, R3 ;  /* 0x0000000114177824 */ /* 0x000fe200078e0203 */
[----:B------:R-:W-:-:S03]  /*cb40*/  LEA R21, R3, UR4, 0x5 ;  /* 0x0000000403157c11 */ /* 0x000fc6000f8e28ff */
[C---:B------:R-:W-:Y:S01]  /*cb50*/  IMAD.SHL.U32 R6, R5.reuse, 0x100, RZ ;  /* 0x0000010005067824 */ /* 0x040fe200078e00ff */
[----:B------:R-:W-:Y:S01]  /*cb60*/  LOP3.LUT R5, R5, 0x3, RZ, 0xc0, !PT ;  /* 0x0000000305057812 */ /* 0x000fe200078ec0ff */
[----:B------:R-:W-:-:S03]  /*cb70*/  VIADD R21, R21, 0x10 ;  /* 0x0000001015157836 */ /* 0x000fc60000000000 */
[----:B------:R-:W-:Y:S02]  /*cb80*/  LOP3.LUT R6, R6, 0x300, RZ, 0xc0, !PT ;  /* 0x0000030006067812 */ /* 0x000fe400078ec0ff */
[----:B------:R-:W-:-:S03]  /*cb90*/  IADD3 R5, PT, PT, -R5, RZ, RZ ;  /* 0x000000ff05057210 */ /* 0x000fc60007ffe1ff */
[----:B------:R-:W-:-:S07]  /*cba0*/  IMAD.IADD R45, R6, 0x1, R3 ;  /* 0x00000001062d7824 */ /* 0x000fce00078e0203 */
.L_x_2935:
[----:B0-----:R-:W0:Y:S01]  /*cbb0*/  LDS.64 R14, [R21+-0x10] ;  /* 0xfffff000150e7984 */ /* 0x001e220000000a00 */
[----:B------:R-:W1:Y:S01]  /*cbc0*/  LDC.64 R12, c[0x0][0x390] ;  /* 0x0000e400ff0c7b82 */ /* 0x000e620000000a00 */
[----:B------:R-:W-:Y:S02]  /*cbd0*/  VIADD R5, R5, 0x1 ;  /* 0x0000000105057836 */ /* 0x000fe40000000000 */
[----:B------:R2:W5:Y:S03]  /*cbe0*/  LDS.128 R16, [R21] ;  /* 0x0000000015107984 */ /* 0x0005660000000c00 */
[----:B------:R-:W-:Y:S02]  /*cbf0*/  ISETP.NE.AND P0, PT, R5, RZ, PT ;  /* 0x000000ff0500720c */ /* 0x000fe40003f05270 */
[----:B------:R-:W3:Y:S01]  /*cc00*/  LDC.64 R6, c[0x0][0x398] ;  /* 0x0000e600ff067b82 */ /* 0x000ee20000000a00 */
[----:B--2---:R-:W-:-:S02]  /*cc10*/  VIADD R21, R21, 0x2000 ;  /* 0x0000200015157836 */ /* 0x004fc40000000000 */
[----:B-1----:R-:W-:-:S04]  /*cc20*/  IMAD.WIDE R12, R23, 0x8, R12 ;  /* 0x00000008170c7825 */ /* 0x002fc800078e020c */
[----:B---3--:R-:W-:-:S04]  /*cc30*/  IMAD.WIDE R6, R23, 0x10, R6 ;  /* 0x0000001017067825 */ /* 0x008fc800078e0206 */
[----:B------:R-:W-:Y:S01]  /*cc40*/  VIADD R23, R23, 0x100 ;  /* 0x0000010017177836 */ /* 0x000fe20000000000 */
[----:B0-----:R0:W-:Y:S04]  /*cc50*/  STG.E.64 desc[UR10][R12.64], R14 ;  /* 0x0000000e0c007986 */ /* 0x0011e8000c101b0a */
[----:B-----5:R0:W-:Y:S01]  /*cc60*/  STG.E.128 desc[UR10][R6.64], R16 ;  /* 0x0000001006007986 */ /* 0x0201e2000c101d0a */
[----:B------:R-:W-:Y:S05]  /*cc70*/  @P0 BRA `(.L_x_2935) ;  /* 0xfffffffc00cc0947 */ /* 0x000fea000383ffff */
.L_x_2934:
[----:B------:R-:W-:Y:S05]  /*cc80*/  BSYNC.RECONVERGENT B1 ;  /* 0x0000000000017941 */ /* 0x000fea0003800200 */
.L_x_2933:
[----:B------:R-:W-:Y:S05]  /*cc90*/  @!P1 BRA `(.L_x_2932) ;  /* 0x0000000800e49947 */ /* 0x000fea0003800000 */
[----:B------:R-:W1:Y:S01]  /*cca0*/  LDCU.128 UR12, c[0x0][0x390] ;  /* 0x00007200ff0c77ac */ /* 0x000e620008000c00 */
[--C-:B------:R-:W-:Y:S01]  /*ccb0*/  IMAD.IADD R5, R2, 0x1, -R45.reuse ;  /* 0x0000000102057824 */ /* 0x100fe200078e0a2d */
[----:B0-----:R-:W-:Y:S01]  /*ccc0*/  LEA R14, R45, UR4, 0x5 ;  /* 0x000000042d0e7c11 */ /* 0x001fe2000f8e28ff */
[----:B------:R-:W-:Y:S01]  /*ccd0*/  BSSY.RECONVERGENT B1, `(.L_x_2936) ;  /* 0x0000060000017945 */ /* 0x000fe20003800200 */
[----:B------:R-:W-:Y:S02]  /*cce0*/  PLOP3.LUT P0, PT, PT, PT, PT, 0x80, 0x8 ;  /* 0x000000000008781c */ /* 0x000fe40003f0f070 */
[----:B------:R-:W-:Y:S01]  /*ccf0*/  ISETP.GT.AND P1, PT, R5, 0xc00, PT ;  /* 0x00000c000500780c */ /* 0x000fe20003f24270 */
[----:B------:R-:W-:Y:S02]  /*cd00*/  IMAD.IADD R5, R20, 0x1, R45 ;  /* 0x0000000114057824 */ /* 0x000fe400078e022d */
[----:B------:R-:W-:Y:S01]  /*cd10*/  VIADD R14, R14, 0x4000 ;  /* 0x000040000e0e7836 */ /* 0x000fe20000000000 */
[----:B-1----:R-:W-:-:S02]  /*cd20*/  UIADD3 UR12, UP0, UPT, UR12, 0x1000, URZ ;  /* 0x000010000c0c7890 */ /* 0x002fc4000ff1e0ff */
[----:B------:R-:W-:Y:S02]  /*cd30*/  UIADD3 UR14, UP1, UPT, UR14, 0x2000, URZ ;  /* 0x000020000e0e7890 */ /* 0x000fe4000ff3e0ff */
[----:B------:R-:W-:Y:S02]  /*cd40*/  UIADD3.X UR13, UPT, UPT, URZ, UR13, URZ, UP0, !UPT ;  /* 0x0000000dff0d7290 */ /* 0x000fe400087fe4ff */
[----:B------:R-:W-:Y:S01]  /*cd50*/  UIADD3.X UR15, UPT, UPT, URZ, UR15, URZ, UP1, !UPT ;  /* 0x0000000fff0f7290 */ /* 0x000fe20008ffe4ff */
[----:B------:R-:W-:Y:S02]  /*cd60*/  IMAD.U32 R12, RZ, RZ, UR12 ;  /* 0x0000000cff0c7e24 */ /* 0x000fe4000f8e00ff */
[----:B------:R-:W-:Y:S02]  /*cd70*/  IMAD.U32 R6, RZ, RZ, UR14 ;  /* 0x0000000eff067e24 */ /* 0x000fe4000f8e00ff */
[----:B------:R-:W-:Y:S02]  /*cd80*/  IMAD.U32 R13, RZ, RZ, UR13 ;  /* 0x0000000dff0d7e24 */ /* 0x000fe4000f8e00ff */
[----:B------:R-:W-:Y:S01]  /*cd90*/  IMAD.U32 R7, RZ, RZ, UR15 ;  /* 0x0000000fff077e24 */ /* 0x000fe2000f8e00ff */
[----:B------:R-:W-:Y:S06]  /*cda0*/  @!P1 BRA `(.L_x_2937) ;  /* 0x0000000400489947 */ /* 0x000fec0003800000 */
[----:B------:R-:W-:Y:S01]  /*cdb0*/  PLOP3.LUT P0, PT, PT, PT, PT, 0x8, 0x80 ;  /* 0x000000000080781c */ /* 0x000fe20003f0e170 */
[----:B------:R-:W-:-:S12]  /*cdc0*/  VIADD R15, R2, 0xfffff400 ;  /* 0xfffff400020f7836 */ /* 0x000fd80000000000 */
.L_x_2938:
[----:B--2---:R-:W0:Y:S01]  /*cdd0*/  LDS.64 R20, [R14+-0x4000] ;  /* 0xffc000000e147984 */ /* 0x004e220000000a00 */
[----:B------:R-:W-:-:S03]  /*cde0*/  IMAD.WIDE R50, R5, 0x8, R12 ;  /* 0x0000000805327825 */ /* 0x000fc600078e020c */
[----:B------:R-:W1:Y:S01]  /*cdf0*/  LDS.128 R56, [R14+-0x3ff0] ;  /* 0xffc010000e387984 */ /* 0x000e620000000c00 */
[----:B------:R-:W-:-:S03]  /*ce00*/  IMAD.WIDE R46, R5, 0x10, R6 ;  /* 0x00000010052e7825 */ /* 0x000fc600078e0206 */
[----:B------:R-:W2:Y:S01]  /*ce10*/  LDS.64 R74, [R14+-0x2000] ;  /* 0xffe000000e4a7984 */ /* 0x000ea20000000a00 */
[----:B------:R-:W-:-:S03]  /*ce20*/  VIADD R45, R45, 0x1000 ;  /* 0x000010002d2d7836 */ /* 0x000fc60000000000 */
[----:B------:R-:W5:Y:S02]  /*ce30*/  LDS.128 R52, [R14+-0x1ff0] ;  /* 0xffe010000e347984 */ /* 0x000f640000000c00 */
[----:B------:R-:W-:Y:S02]  /*ce40*/  ISETP.GE.AND P1, PT, R45, R15, PT ;  /* 0x0000000f2d00720c */ /* 0x000fe40003f26270 */
[----:B---34-:R-:W3:Y:S04]  /*ce50*/  LDS.64 R60, [R14] ;  /* 0x000000000e3c7984 */ /* 0x018ee80000000a00 */
        /* <DEDUP_REMOVED lines=8> */
[----:B------:R-:W4:Y:S04]  /*cee0*/  LDS.128 R40, [R14+0x8010] ;  /* 0x008010000e287984 */ /* 0x000f280000000c00 */
[----:B0-----:R-:W-:Y:S04]  /*cef0*/  STG.E.64 desc[UR10][R50.64+-0x1000], R20 ;  /* 0xfff0001432007986 */ /* 0x001fe8000c101b0a */
[----:B------:R-:W0:Y:S04]  /*cf00*/  LDS.64 R68, [R14+0xa000] ;  /* 0x00a000000e447984 */ /* 0x000e280000000a00 */
[----:B------:R-:W0:Y:S04]  /*cf10*/  LDS.128 R20, [R14+0xa010] ;  /* 0x00a010000e147984 */ /* 0x000e280000000c00 */
[----:B------:R-:W0:Y:S04]  /*cf20*/  LDS.64 R70, [R14+0xc000] ;  /* 0x00c000000e467984 */ /* 0x000e280000000a00 */
[----:B------:R-:W0:Y:S04]  /*cf30*/  LDS.128 R24, [R14+0xc010] ;  /* 0x00c010000e187984 */ /* 0x000e280000000c00 */
[----:B-1----:R1:W-:Y:S04]  /*cf40*/  STG.E.128 desc[UR10][R46.64+-0x2000], R56 ;  /* 0xffe000382e007986 */ /* 0x0023e8000c101d0a */
[----:B--2---:R-:W-:Y:S04]  /*cf50*/  STG.E.64 desc[UR10][R50.64+-0x800], R74 ;  /* 0xfff8004a32007986 */ /* 0x004fe8000c101b0a */
[----:B-----5:R2:W-:Y:S04]  /*cf60*/  STG.E.128 desc[UR10][R46.64+-0x1000], R52 ;  /* 0xfff000342e007986 */ /* 0x0205e8000c101d0a */
[----:B---3--:R-:W-:Y:S04]  /*cf70*/  STG.E.64 desc[UR10][R50.64], R60 ;  /* 0x0000003c32007986 */ /* 0x008fe8000c101b0a */
[----:B----4-:R-:W-:Y:S01]  /*cf80*/  STG.E.128 desc[UR10][R46.64], R16 ;  /* 0x000000102e007986 */ /* 0x010fe2000c101d0a */
[----:B-1----:R-:W-:-:S03]  /*cf90*/  VIADD R59, R5, 0x400 ;  /* 0x00000400053b7836 */ /* 0x002fc60000000000 */
[----:B------:R-:W-:Y:S01]  /*cfa0*/  STG.E.64 desc[UR10][R50.64+0x800], R66 ;  /* 0x0008004232007986 */ /* 0x000fe2000c101b0a */
[----:B------:R-:W-:-:S03]  /*cfb0*/  IMAD.WIDE R56, R59, 0x8, R12 ;  /* 0x000000083b387825 */ /* 0x000fc600078e020c */
[----:B------:R1:W-:Y:S01]  /*cfc0*/  STG.E.128 desc[UR10][R46.64+0x1000], R28 ;  /* 0x0010001c2e007986 */ /* 0x0003e2000c101d0a */
[----:B--2---:R-:W-:Y:S02]  /*cfd0*/  VIADD R55, R5, 0x800 ;  /* 0x0000080005377836 */ /* 0x004fe40000000000 */
[----:B------:R-:W-:Y:S01]  /*cfe0*/  IMAD.WIDE R58, R59, 0x10, R6 ;  /* 0x000000103b3a7825 */ /* 0x000fe200078e0206 */
[----:B------:R-:W2:Y:S03]  /*cff0*/  LDS.64 R50, [R14+0xe000] ;  /* 0x00e000000e327984 */ /* 0x000ea60000000a00 */
[C---:B------:R-:W-:Y:S01]  /*d000*/  IMAD.WIDE R52, R55.reuse, 0x8, R12 ;  /* 0x0000000837347825 */ /* 0x040fe200078e020c */
[----:B------:R-:W3:Y:S04]  /*d010*/  LDS.128 R16, [R14+0xe010] ;  /* 0x00e010000e107984 */ /* 0x000ee80000000c00 */
[----:B------:R-:W-:Y:S04]  /*d020*/  STG.E.64 desc[UR10][R56.64+-0x1000], R64 ;  /* 0xfff0004038007986 */ /* 0x000fe8000c101b0a */
[----:B------:R-:W-:Y:S01]  /*d030*/  STG.E.128 desc[UR10][R58.64+-0x2000], R32 ;  /* 0xffe000203a007986 */ /* 0x000fe2000c101d0a */
[----:B-1----:R-:W-:-:S03]  /*d040*/  IMAD.WIDE R46, R55, 0x10, R6 ;  /* 0x00000010372e7825 */ /* 0x002fc600078e0206 */
[----:B------:R-:W1:Y:S04]  /*d050*/  LDS.64 R54, [R14+0x10000] ;  /* 0x010000000e367984 */ /* 0x000e680000000a00 */
[----:B------:R-:W4:Y:S04]  /*d060*/  LDS.128 R28, [R14+0x10010] ;  /* 0x010010000e1c7984 */ /* 0x000f280000000c00 */
[----:B------:R-:W-:Y:S04]  /*d070*/  STG.E.64 desc[UR10][R56.64+-0x800], R62 ;  /* 0xfff8003e38007986 */ /* 0x000fe8000c101b0a */
[----:B------:R-:W5:Y:S04]  /*d080*/  LDS.64 R64, [R14+0x12000] ;  /* 0x012000000e407984 */ /* 0x000f680000000a00 */
[----:B------:R-:W-:Y:S04]  /*d090*/  STG.E.128 desc[UR10][R58.64+-0x1000], R36 ;  /* 0xfff000243a007986 */ /* 0x000fe8000c101d0a */
[----:B------:R-:W5:Y:S04]  /*d0a0*/  LDS.128 R32, [R14+0x12010] ;  /* 0x012010000e207984 */ /* 0x000f680000000c00 */
[----:B------:R-:W-:Y:S04]  /*d0b0*/  STG.E.64 desc[UR10][R56.64], R72 ;  /* 0x0000004838007986 */ /* 0x000fe8000c101b0a */
[----:B------:R-:W5:Y:S04]  /*d0c0*/  LDS.64 R62, [R14+0x14000] ;  /* 0x014000000e3e7984 */ /* 0x000f680000000a00 */
[----:B------:R-:W-:Y:S04]  /*d0d0*/  STG.E.128 desc[UR10][R58.64], R40 ;  /* 0x000000283a007986 */ /* 0x000fe8000c101d0a */
[----:B------:R-:W5:Y:S04]  /*d0e0*/  LDS.128 R36, [R14+0x14010] ;  /* 0x014010000e247984 */ /* 0x000f680000000c00 */
[----:B0-----:R0:W-:Y:S04]  /*d0f0*/  STG.E.64 desc[UR10][R56.64+0x800], R68 ;  /* 0x0008004438007986 */ /* 0x0011e8000c101b0a */
[----:B------:R-:W5:Y:S04]  /*d100*/  LDS.64 R60, [R14+0x16000] ;  /* 0x016000000e3c7984 */ /* 0x000f680000000a00 */
[----:B------:R-:W-:Y:S04]  /*d110*/  STG.E.128 desc[UR10][R58.64+0x1000], R20 ;  /* 0x001000143a007986 */ /* 0x000fe8000c101d0a */
[----:B------:R-:W5:Y:S01]  /*d120*/  LDS.128 R40, [R14+0x16010] ;  /* 0x016010000e287984 */ /* 0x000f620000000c00 */
[----:B0-----:R-:W-:-:S03]  /*d130*/  VIADD R69, R5, 0xc00 ;  /* 0x00000c0005457836 */ /* 0x001fc60000000000 */
[----:B------:R-:W0:Y:S01]  /*d140*/  LDS.64 R58, [R14+0x18000] ;  /* 0x018000000e3a7984 */ /* 0x000e220000000a00 */
[----:B------:R-:W-:Y:S02]  /*d150*/  VIADD R5, R5, 0x1000 ;  /* 0x0000100005057836 */ /* 0x000fe40000000000 */
[C---:B------:R-:W-:Y:S01]  /*d160*/  IMAD.WIDE R66, R69.reuse, 0x8, R12 ;  /* 0x0000000845427825 */ /* 0x040fe200078e020c */
[----:B------:R-:W-:Y:S03]  /*d170*/  STG.E.64 desc[UR10][R52.64+-0x1000], R70 ;  /* 0xfff0004634007986 */ /* 0x000fe6000c101b0a */
[----:B------:R-:W-:Y:S01]  /*d180*/  IMAD.WIDE R68, R69, 0x10, R6 ;  /* 0x0000001045447825 */ /* 0x000fe200078e0206 */
[----:B------:R-:W0:Y:S04]  /*d190*/  LDS.128 R20, [R14+0x18010] ;  /* 0x018010000e147984 */ /* 0x000e280000000c00 */
[----:B------:R-:W-:Y:S04]  /*d1a0*/  STG.E.128 desc[UR10][R46.64+-0x2000], R24 ;  /* 0xffe000182e007986 */ /* 0x000fe8000c101d0a */
[----:B------:R-:W0:Y:S04]  /*d1b0*/  LDS.64 R56, [R14+0x1a000] ;  /* 0x01a000000e387984 */ /* 0x000e280000000a00 */
[----:B------:R1:W0:Y:S04]  /*d1c0*/  LDS.128 R24, [R14+0x1a010] ;  /* 0x01a010000e187984 */ /* 0x0002280000000c00 */
[----:B--2---:R2:W-:Y:S04]  /*d1d0*/  STG.E.64 desc[UR10][R52.64+-0x800], R50 ;  /* 0xfff8003234007986 */ /* 0x0045e8000c101b0a */
[----:B---3--:R2:W-:Y:S01]  /*d1e0*/  STG.E.128 desc[UR10][R46.64+-0x1000], R16 ;  /* 0xfff000102e007986 */ /* 0x0085e2000c101d0a */
[----:B-1----:R-:W-:-:S03]  /*d1f0*/  VIADD R14, R14, 0x20000 ;  /* 0x000200000e0e7836 */ /* 0x002fc60000000000 */
[----:B------:R2:W-:Y:S04]  /*d200*/  STG.E.64 desc[UR10][R52.64], R54 ;  /* 0x0000003634007986 */ /* 0x0005e8000c101b0a */
[----:B----4-:R2:W-:Y:S04]  /*d210*/  STG.E.128 desc[UR10][R46.64], R28 ;  /* 0x0000001c2e007986 */ /* 0x0105e8000c101d0a */
[----:B-----5:R2:W-:Y:S04]  /*d220*/  STG.E.64 desc[UR10][R52.64+0x800], R64 ;  /* 0x0008004034007986 */ /* 0x0205e8000c101b0a */
[----:B------:R2:W-:Y:S04]  /*d230*/  STG.E.128 desc[UR10][R46.64+0x1000], R32 ;  /* 0x001000202e007986 */ /* 0x0005e8000c101d0a */
[----:B------:R2:W-:Y:S04]  /*d240*/  STG.E.64 desc[UR10][R66.64+-0x1000], R62 ;  /* 0xfff0003e42007986 */ /* 0x0005e8000c101b0a */
[----:B------:R2:W-:Y:S04]  /*d250*/  STG.E.128 desc[UR10][R68.64+-0x2000], R36 ;  /* 0xffe0002444007986 */ /* 0x0005e8000c101d0a */
[----:B------:R2:W-:Y:S04]  /*d260*/  STG.E.64 desc[UR10][R66.64+-0x800], R60 ;  /* 0xfff8003c42007986 */ /* 0x0005e8000c101b0a */
[----:B------:R2:W-:Y:S04]  /*d270*/  STG.E.128 desc[UR10][R68.64+-0x1000], R40 ;  /* 0xfff0002844007986 */ /* 0x0005e8000c101d0a */
[----:B0-----:R2:W-:Y:S04]  /*d280*/  STG.E.64 desc[UR10][R66.64], R58 ;  /* 0x0000003a42007986 */ /* 0x0015e8000c101b0a */
[----:B------:R2:W-:Y:S04]  /*d290*/  STG.E.128 desc[UR10][R68.64], R20 ;  /* 0x0000001444007986 */ /* 0x0005e8000c101d0a */
[----:B------:R2:W-:Y:S04]  /*d2a0*/  STG.E.64 desc[UR10][R66.64+0x800], R56 ;  /* 0x0008003842007986 */ /* 0x0005e8000c101b0a */
[----:B------:R2:W-:Y:S01]  /*d2b0*/  STG.E.128 desc[UR10][R68.64+0x1000], R24 ;  /* 0x0010001844007986 */ /* 0x0005e2000c101d0a */
[----:B------:R-:W-:Y:S05]  /*d2c0*/  @!P1 BRA `(.L_x_2938) ;  /* 0xfffffff800c09947 */ /* 0x000fea000383ffff */
.L_x_2937:
[----:B------:R-:W-:Y:S05]  /*d2d0*/  BSYNC.RECONVERGENT B1 ;  /* 0x0000000000017941 */ /* 0x000fea0003800200 */
.L_x_2936:
[----:B------:R-:W-:Y:S01]  /*d2e0*/  IMAD.IADD R15, R2, 0x1, -R45 ;  /* 0x00000001020f7824 */ /* 0x000fe200078e0a2d */
[----:B------:R-:W-:Y:S04]  /*d2f0*/  BSSY.RECONVERGENT B1, `(.L_x_2939) ;  /* 0x000002c000017945 */ /* 0x000fe80003800200 */
[----:B------:R-:W-:-:S13]  /*d300*/  ISETP.GT.AND P1, PT, R15, 0x400, PT ;  /* 0x000004000f00780c */ /* 0x000fda0003f24270 */
[----:B------:R-:W-:Y:S05]  /*d310*/  @!P1 BRA `(.L_x_2940) ;  /* 0x0000000000a49947 */ /* 0x000fea0003800000 */
[----:B--2---:R-:W0:Y:S01]  /*d320*/  LDS.64 R40, [R14+-0x4000] ;  /* 0xffc000000e287984 */ /* 0x004e220000000a00 */
[C---:B------:R-:W-:Y:S01]  /*d330*/  IMAD.WIDE R46, R5.reuse, 0x8, R12 ;  /* 0x00000008052e7825 */ /* 0x040fe200078e020c */
[----:B------:R-:W-:Y:S02]  /*d340*/  PLOP3.LUT P0, PT, PT, PT, PT, 0x8, 0x80 ;  /* 0x000000000080781c */ /* 0x000fe40003f0e170 */
[----:B------:R-:W1:Y:S01]  /*d350*/  LDS.128 R56, [R14+-0x3ff0] ;  /* 0xffc010000e387984 */ /* 0x000e620000000c00 */
[----:B------:R-:W-:Y:S01]  /*d360*/  IMAD.WIDE R50, R5, 0x10, R6 ;  /* 0x0000001005327825 */ /* 0x000fe200078e0206 */
[----:B------:R-:W-:Y:S02]  /*d370*/  IADD3 R45, PT, PT, R45, 0x800, RZ ;  /* 0x000008002d2d7810 */ /* 0x000fe40007ffe0ff */
[----:B------:R-:W2:Y:S04]  /*d380*/  LDS.64 R54, [R14+-0x2000] ;  /* 0xffe000000e367984 */ /* 0x000ea80000000a00 */
[----:B------:R-:W5:Y:S04]  /*d390*/  LDS.128 R16, [R14+-0x1ff0] ;  /* 0xffe010000e107984 */ /* 0x000f680000000c00 */
[----:B------:R-:W5:Y:S04]  /*d3a0*/  LDS.64 R52, [R14] ;  /* 0x000000000e347984 */ /* 0x000f680000000a00 */
[----:B------:R-:W5:Y:S04]  /*d3b0*/  LDS.128 R20, [R14+0x10] ;  /* 0x000010000e147984 */ /* 0x000f680000000c00 */
[----:B---34-:R-:W3:Y:S04]  /*d3c0*/  LDS.64 R60, [R14+0x2000] ;  /* 0x002000000e3c7984 */ /* 0x018ee80000000a00 */
        /* <DEDUP_REMOVED lines=9> */
[----:B------:R5:W0:Y:S04]  /*d460*/  LDS.128 R40, [R14+0xa010] ;  /* 0x00a010000e287984 */ /* 0x000a280000000c00 */
[----:B-1----:R1:W-:Y:S04]  /*d470*/  STG.E.128 desc[UR10][R50.64+-0x2000], R56 ;  /* 0xffe0003832007986 */ /* 0x0023e8000c101d0a */
[----:B--2---:R2:W-:Y:S01]  /*d480*/  STG.E.64 desc[UR10][R46.64+-0x800], R54 ;  /* 0xfff800362e007986 */ /* 0x0045e2000c101b0a */
[----:B-----5:R-:W-:-:S03]  /*d490*/  VIADD R14, R14, 0x10000 ;  /* 0x000100000e0e7836 */ /* 0x020fc60000000000 */
[----:B------:R2:W-:Y:S04]  /*d4a0*/  STG.E.128 desc[UR10][R50.64+-0x1000], R16 ;  /* 0xfff0001032007986 */ /* 0x0005e8000c101d0a */
[----:B------:R2:W-:Y:S04]  /*d4b0*/  STG.E.64 desc[UR10][R46.64], R52 ;  /* 0x000000342e007986 */ /* 0x0005e8000c101b0a */
[----:B------:R2:W-:Y:S01]  /*d4c0*/  STG.E.128 desc[UR10][R50.64], R20 ;  /* 0x0000001432007986 */ /* 0x0005e2000c101d0a */
[----:B-1----:R-:W-:-:S03]  /*d4d0*/  VIADD R59, R5, 0x400 ;  /* 0x00000400053b7836 */ /* 0x002fc60000000000 */
[----:B---3--:R2:W-:Y:S01]  /*d4e0*/  STG.E.64 desc[UR10][R46.64+0x800], R60 ;  /* 0x0008003c2e007986 */ /* 0x0085e2000c101b0a */
[----:B------:R-:W-:Y:S02]  /*d4f0*/  VIADD R5, R5, 0x800 ;  /* 0x0000080005057836 */ /* 0x000fe40000000000 */
[C---:B------:R-:W-:Y:S01]  /*d500*/  IMAD.WIDE R56, R59.reuse, 0x8, R12 ;  /* 0x000000083b387825 */ /* 0x040fe200078e020c */
[----:B----4-:R2:W-:Y:S03]  /*d510*/  STG.E.128 desc[UR10][R50.64+0x1000], R24 ;  /* 0x0010001832007986 */ /* 0x0105e6000c101d0a */
[----:B------:R-:W-:Y:S01]  /*d520*/  IMAD.WIDE R58, R59, 0x10, R6 ;  /* 0x000000103b3a7825 */ /* 0x000fe200078e0206 */
[----:B------:R2:W-:Y:S04]  /*d530*/  STG.E.64 desc[UR10][R56.64+-0x1000], R62 ;  /* 0xfff0003e38007986 */ /* 0x0005e8000c101b0a */
[----:B------:R2:W-:Y:S04]  /*d540*/  STG.E.128 desc[UR10][R58.64+-0x2000], R28 ;  /* 0xffe0001c3a007986 */ /* 0x0005e8000c101d0a */
[----:B------:R2:W-:Y:S04]  /*d550*/  STG.E.64 desc[UR10][R56.64+-0x800], R64 ;  /* 0xfff8004038007986 */ /* 0x0005e8000c101b0a */
[----:B------:R2:W-:Y:S04]  /*d560*/  STG.E.128 desc[UR10][R58.64+-0x1000], R32 ;  /* 0xfff000203a007986 */ /* 0x0005e8000c101d0a */
[----:B------:R2:W-:Y:S04]  /*d570*/  STG.E.64 desc[UR10][R56.64], R66 ;  /* 0x0000004238007986 */ /* 0x0005e8000c101b0a */
[----:B------:R2:W-:Y:S04]  /*d580*/  STG.E.128 desc[UR10][R58.64], R36 ;  /* 0x000000243a007986 */ /* 0x0005e8000c101d0a */
[----:B0-----:R2:W-:Y:S04]  /*d590*/  STG.E.64 desc[UR10][R56.64+0x800], R68 ;  /* 0x0008004438007986 */ /* 0x0015e8000c101b0a */
[----:B------:R2:W-:Y:S02]  /*d5a0*/  STG.E.128 desc[UR10][R58.64+0x1000], R40 ;  /* 0x001000283a007986 */ /* 0x0005e4000c101d0a */
.L_x_2940:
[----:B------:R-:W-:Y:S05]  /*d5b0*/  BSYNC.RECONVERGENT B1 ;  /* 0x0000000000017941 */ /* 0x000fea0003800200 */
.L_x_2939:
[----:B------:R-:W-:-:S13]  /*d5c0*/  ISETP.LT.OR P0, PT, R45, R2, P0 ;  /* 0x000000022d00720c */ /* 0x000fda0000701670 */
[----:B------:R-:W-:Y:S05]  /*d5d0*/  @!P0 BRA `(.L_x_2932) ;  /* 0x0000000000948947 */ /* 0x000fea0003800000 */
[----:B--2---:R-:W0:Y:S01]  /*d5e0*/  LDS.64 R28, [R14+-0x4000] ;  /* 0xffc000000e1c7984 */ /* 0x004e220000000a00 */
[----:B------:R-:W-:-:S03]  /*d5f0*/  IMAD.WIDE R12, R5, 0x8, R12 ;  /* 0x00000008050c7825 */ /* 0x000fc600078e020c */
[----:B------:R-:W1:Y:S01]  /*d600*/  LDS.128 R24, [R14+-0x3ff0] ;  /* 0xffc010000e187984 */ /* 0x000e620000000c00 */
[----:B------:R-:W-:-:S03]  /*d610*/  IMAD.WIDE R6, R5, 0x10, R6 ;  /* 0x0000001005067825 */ /* 0x000fc600078e0206 */
[----:B------:R-:W2:Y:S04]  /*d620*/  LDS.64 R30, [R14+-0x2000] ;  /* 0xffe000000e1e7984 */ /* 0x000ea80000000a00 */
[----:B------:R-:W5:Y:S04]  /*d630*/  LDS.128 R20, [R14+-0x1ff0] ;  /* 0xffe010000e147984 */ /* 0x000f680000000c00 */
[----:B---34-:R-:W3:Y:S04]  /*d640*/  LDS.64 R32, [R14] ;  /* 0x000000000e207984 */ /* 0x018ee80000000a00 */
[----:B------:R-:W4:Y:S04]  /*d650*/  LDS.128 R16, [R14+0x10] ;  /* 0x000010000e107984 */ /* 0x000f280000000c00 */
[----:B------:R-:W4:Y:S04]  /*d660*/  LDS.64 R34, [R14+0x2000] ;  /* 0x002000000e227984 */ /* 0x000f280000000a00 */
[----:B------:R-:W4:Y:S04]  /*d670*/  LDS.128 R36, [R14+0x2010] ;  /* 0x002010000e247984 */ /* 0x000f280000000c00 */
[----:B0-----:R0:W-:Y:S04]  /*d680*/  STG.E.64 desc[UR10][R12.64+-0x1000], R28 ;  /* 0xfff0001c0c007986 */ /* 0x0011e8000c101b0a */
[----:B-1----:R0:W-:Y:S04]  /*d690*/  STG.E.128 desc[UR10][R6.64+-0x2000], R24 ;  /* 0xffe0001806007986 */ /* 0x0021e8000c101d0a */
[----:B--2---:R0:W-:Y:S04]  /*d6a0*/  STG.E.64 desc[UR10][R12.64+-0x800], R30 ;  /* 0xfff8001e0c007986 */ /* 0x0041e8000c101b0a */
[----:B-----5:R0:W-:Y:S04]  /*d6b0*/  STG.E.128 desc[UR10][R6.64+-0x1000], R20 ;  /* 0xfff0001406007986 */ /* 0x0201e8000c101d0a */
[----:B---3--:R0:W-:Y:S04]  /*d6c0*/  STG.E.64 desc[UR10][R12.64], R32 ;  /* 0x000000200c007986 */ /* 0x0081e8000c101b0a */
[----:B----4-:R0:W-:Y:S04]  /*d6d0*/  STG.E.128 desc[UR10][R6.64], R16 ;  /* 0x0000001006007986 */ /* 0x0101e8000c101d0a */
[----:B------:R0:W-:Y:S04]  /*d6e0*/  STG.E.64 desc[UR10][R12.64+0x800], R34 ;  /* 0x000800220c007986 */ /* 0x0001e8000c101b0a */
[----:B------:R0:W-:Y:S01]  /*d6f0*/  STG.E.128 desc[UR10][R6.64+0x1000], R36 ;  /* 0x0010002406007986 */ /* 0x0001e2000c101d0a */
[----:B------:R-:W-:Y:S05]  /*d700*/  BRA `(.L_x_2932) ;  /* 0x0000000000487947 */ /* 0x000fea0003800000 */
.L_x_2931:
[----:B------:R-:W0:Y:S08]  /*d710*/  LDC.64 R20, c[0x0][0x390] ;  /* 0x0000e400ff147b82 */ /* 0x000e300000000a00 */
[----:B------:R-:W1:Y:S08]  /*d720*/  LDC.64 R22, c[0x0][0x398] ;  /* 0x0000e600ff167b82 */ /* 0x000e700000000a00 */
[----:B------:R-:W2:Y:S08]  /*d730*/  LDC.64 R24, c[0x0][0x390] ;  /* 0x0000e400ff187b82 */ /* 0x000eb00000000a00 */
[----:B------:R-:W5:Y:S01]  /*d740*/  LDC.64 R26, c[0x0][0x398] ;  /* 0x0000e600ff1a7b82 */ /* 0x000f620000000a00 */
[----:B0-----:R-:W-:-:S05]  /*d750*/  @P2 IMAD.WIDE R20, R6, 0x8, R20 ;  /* 0x0000000806142825 */ /* 0x001fca00078e0214 */
[----:B------:R0:W-:Y:S02]  /*d760*/  @P2 STG.E.64 desc[UR10][R20.64], R54 ;  /* 0x0000003614002986 */ /* 0x0001e4000c101b0a */
[----:B---34-:R-:W3:Y:S01]  /*d770*/  LDC.64 R32, c[0x0][0x390] ;  /* 0x0000e400ff207b82 */ /* 0x018ee20000000a00 */
[----:B-1----:R-:W-:-:S05]  /*d780*/  @P2 IMAD.WIDE R6, R6, 0x10, R22 ;  /* 0x0000001006062825 */ /* 0x002fca00078e0216 */
[----:B------:R0:W-:Y:S02]  /*d790*/  @P2 STG.E.128 desc[UR10][R6.64], R28 ;  /* 0x0000001c06002986 */ /* 0x0001e4000c101d0a */
[----:B------:R-:W1:Y:S01]  /*d7a0*/  LDC.64 R34, c[0x0][0x398] ;  /* 0x0000e600ff227b82 */ /* 0x000e620000000a00 */
[----:B--2---:R-:W-:-:S05]  /*d7b0*/  @P0 IMAD.WIDE R22, R5, 0x8, R24 ;  /* 0x0000000805160825 */ /* 0x004fca00078e0218 */
[----:B------:R0:W-:Y:S01]  /*d7c0*/  @P0 STG.E.64 desc[UR10][R22.64], R52 ;  /* 0x0000003416000986 */ /* 0x0001e2000c101b0a */
[----:B-----5:R-:W-:-:S05]  /*d7d0*/  @P0 IMAD.WIDE R24, R5, 0x10, R26 ;  /* 0x0000001005180825 */ /* 0x020fca00078e021a */
[----:B------:R0:W-:Y:S01]  /*d7e0*/  @P0 STG.E.128 desc[UR10][R24.64], R12 ;  /* 0x0000000c18000986 */ /* 0x0001e2000c101d0a */
[----:B---3--:R-:W-:-:S05]  /*d7f0*/  @P1 IMAD.WIDE R26, R37, 0x8, R32 ;  /* 0x00000008251a1825 */ /* 0x008fca00078e0220 */
[----:B------:R0:W-:Y:S01]  /*d800*/  @P1 STG.E.64 desc[UR10][R26.64], R50 ;  /* 0x000000321a001986 */ /* 0x0001e2000c101b0a */
[----:B-1----:R-:W-:-:S05]  /*d810*/  @P1 IMAD.WIDE R32, R37, 0x10, R34 ;  /* 0x0000001025201825 */ /* 0x002fca00078e0222 */
[----:B------:R0:W-:Y:S02]  /*d820*/  @P1 STG.E.128 desc[UR10][R32.64], R16 ;  /* 0x0000001020001986 */ /* 0x0001e4000c101d0a */
.L_x_2932:
[----:B------:R-:W-:Y:S05]  /*d830*/  BSYNC.RECONVERGENT B0 ;  /* 0x0000000000007941 */ /* 0x000fea0003800200 */
.L_x_2930:
[----:B------:R-:W-:-:S13]  /*d840*/  ISETP.NE.AND P0, PT, R3, 0xff, PT ;  /* 0x000000ff0300780c */ /* 0x000fda0003f05270 */
[----:B------:R-:W-:Y:S05]  /*d850*/  @P0 EXIT ;  /* 0x000000000000094d */ /* 0x000fea0003800000 */
[----:B------:R-:W1:Y:S01]  /*d860*/  LDC.64 R2, c[0x0][0x390] ;  /* 0x0000e400ff027b82 */ /* 0x000e620000000a00 */
[----:B------:R-:W-:-:S07]  /*d870*/  ISETP.NE.AND P0, PT, R0, 0x300, PT ;  /* 0x000003000000780c */ /* 0x000fce0003f05270 */
[----:B0-----:R-:W0:Y:S08]  /*d880*/  LDC.64 R6, c[0x0][0x398] ;  /* 0x0000e600ff067b82 */ /* 0x001e300000000a00 */
[----:B------:R-:W5:Y:S01]  /*d890*/  LDC.64 R12, c[0x0][0x3a0] ;  /* 0x0000e800ff0c7b82 */ /* 0x000f620000000a00 */
[----:B-1----:R-:W-:-:S05]  /*d8a0*/  @!P0 IMAD.WIDE R2, R4, 0x8, R2 ;  /* 0x0000000804028825 */ /* 0x002fca00078e0202 */
[----:B------:R-:W-:Y:S01]  /*d8b0*/  @!P0 STG.E.64 desc[UR10][R2.64], R48 ;  /* 0x0000003002008986 */ /* 0x000fe2000c101b0a */
[----:B0-----:R-:W-:-:S04]  /*d8c0*/  @!P0 IMAD.WIDE R6, R4, 0x10, R6 ;  /* 0x0000001004068825 */ /* 0x001fc800078e0206 */
[----:B------:R-:W-:Y:S01]  /*d8d0*/  @!P0 VIADD R4, R4, 0x1 ;  /* 0x0000000104048836 */ /* 0x000fe20000000000 */
[----:B------:R-:W-:Y:S04]  /*d8e0*/  @!P0 STG.E.128 desc[UR10][R6.64], R8 ;  /* 0x0000000806008986 */ /* 0x000fe8000c101d0a */
[----:B-----5:R-:W-:Y:S01]  /*d8f0*/  STG.E desc[UR10][R12.64], R4 ;  /* 0x000000040c007986 */ /* 0x020fe2000c10190a */
[----:B------:R-:W-:Y:S05]  /*d900*/  EXIT ;  /* 0x000000000000794d */ /* 0x000fea0003800000 */
.L_x_2722:
[----:B------:R-:W-:Y:S01]  /*d910*/  BSSY B0, `(.L_x_2941) ;  /* 0x0000006000007945 */ /* 0x000fe20003800000 */
[----:B------:R-:W-:Y:S01]  /*d920*/  PLOP3.LUT P3, PT, P0, PT, PT, 0x8, 0x80 ;  /* 0x000000000080781c */ /* 0x000fe2000076e170 */
[----:B------:R-:W-:-:S12]  /*d930*/  IMAD.MOV.U32 R58, RZ, RZ, -0x1 ;  /* 0xffffffffff3a7424 */ /* 0x000fd800078e00ff */
[----:B------:R-:W-:Y:S05]  /*d940*/  WARPSYNC.COLLECTIVE R58, `(.L_x_2942) ;  /* 0x000000003a087348 */ /* 0x000fea0003c00000 */
[----:B------:R-:W-:Y:S01]  /*d950*/  VOTE.ANY P3, P3 ;  /* 0x0000000000ff7806 */ /* 0x000fe20001860100 */
[----:B------:R-:W-:-:S12]  /*d960*/  ENDCOLLECTIVE ;  /* 0x000000000000791b */ /* 0x000fd80003800000 */
.L_x_2942:
[----:B------:R-:W-:Y:S05]  /*d970*/  BSYNC B0 ;  /* 0x0000000000007941 */ /* 0x000fea0003800000 */
.L_x_2941:
[----:B------:R-:W-:Y:S01]  /*d980*/  PLOP3.LUT P0, PT, P3, PT, PT, 0x80, 0x8 ;  /* 0x000000000008781c */ /* 0x000fe20001f0f070 */
[----:B------:R-:W-:-:S12]  /*d990*/  BRA `(.L_x_2943) ;  /* 0xffffff6000b87947 */ /* 0x000fd8000383ffff */
.L_x_2727:
[----:B------:R-:W0:Y:S01]  /*d9a0*/  S2R R33, SR_GEMASK ;  /* 0x0000000000217919 */ /* 0x000e220000003c00 */
[----:B------:R-:W-:Y:S01]  /*d9b0*/  BSSY B0, `(.L_x_2944) ;  /* 0x0000006000007945 */ /* 0x000fe20003800000 */
[----:B------:R-:W-:Y:S01]  /*d9c0*/  PLOP3.LUT P3, PT, P0, PT, PT, 0x8, 0x80 ;  /* 0x000000000080781c */ /* 0x000fe2000076e170 */
[----:B------:R-:W-:-:S12]  /*d9d0*/  IMAD.MOV.U32 R58, RZ, RZ, -0x1 ;  /* 0xffffffffff3a7424 */ /* 0x000fd800078e00ff */
[----:B0----5:R-:W-:Y:S05]  /*d9e0*/  WARPSYNC.COLLECTIVE R58, `(.L_x_2945) ;  /* 0x000000003a087348 */ /* 0x021fea0003c00000 */
[----:B------:R-:W-:Y:S01]  /*d9f0*/  VOTE.ANY R58, PT, P3 ;  /* 0x00000000003a7806 */ /* 0x000fe200018e0100 */
[----:B0----5:R-:W-:Y:S06]  /*da00*/  ENDCOLLECTIVE ;  /* 0x000000000000791b */ /* 0x021fec0003800000 */
.L_x_2945:
[----:B------:R-:W-:Y:S05]  /*da10*/  BSYNC B0 ;  /* 0x0000000000007941 */ /* 0x000fea0003800000 */
.L_x_2944:
        /* <DEDUP_REMOVED lines=10> */
.L_x_2946:
[----:B------:R-:W-:Y:S01]  /*dac0*/  IMAD.MOV.U32 R31, RZ, RZ, R64 ;  /* 0x000000ffff1f7224 */ /* 0x000fe200078e0040 */
[----:B------:R-:W-:Y:S06]  /*dad0*/  BRA `(.L_x_2947) ;  /* 0xffffff64005c7947 */ /* 0x000fec000383ffff */
.L_x_2728:
[----:B------:R-:W-:Y:S01]  /*dae0*/  BSSY B0, `(.L_x_2948) ;  /* 0x0000007000007945 */ /* 0x000fe20003800000 */
[----:B------:R-:W-:Y:S02]  /*daf0*/  IMAD.MOV.U32 R59, RZ, RZ, R25 ;  /* 0x000000ffff3b7224 */ /* 0x000fe400078e0019 */
[----:B------:R-:W-:Y:S02]  /*db00*/  IMAD.MOV.U32 R63, RZ, RZ, 0x1 ;  /* 0x00000001ff3f7424 */ /* 0x000fe400078e00ff */
[----:B------:R-:W-:-:S07]  /*db10*/  IMAD.MOV.U32 R58, RZ, RZ, -0x1 ;  /* 0xffffffffff3a7424 */ /* 0x000fce00078e00ff */
[----:B01---5:R-:W-:Y:S05]  /*db20*/  WARPSYNC.COLLECTIVE R58, `(.L_x_2949) ;  /* 0x000000003a087348 */ /* 0x023fea0003c00000 */
[----:B------:R2:W3:Y:S02]  /*db30*/  SHFL.DOWN P3, R64, R59, R63, R61 ;  /* 0x0800003f3b407389 */ /* 0x0004e4000006003d */
[----:B0123-5:R-:W-:Y:S05]  /*db40*/  ENDCOLLECTIVE ;  /* 0x000000000000791b */ /* 0x02ffea0003800000 */
.L_x_2949:
[----:B------:R-:W-:Y:S05]  /*db50*/  BSYNC B0 ;  /* 0x0000000000007941 */ /* 0x000fea0003800000 */
.L_x_2948:
[----:B------:R-:W-:Y:S05]  /*db60*/  BRA `(.L_x_2950) ;  /* 0xffffff6400407947 */ /* 0x000fea000383ffff */
.L_x_2729:
[----:B------:R-:W-:Y:S01]  /*db70*/  BSSY B0, `(.L_x_2951) ;  /* 0x0000007000007945 */ /* 0x000fe20003800000 */
[----:B------:R-:W-:Y:S02]  /*db80*/  IMAD.MOV.U32 R59, RZ, RZ, R26 ;  /* 0x000000ffff3b7224 */ /* 0x000fe400078e001a */
[----:B------:R-:W-:Y:S02]  /*db90*/  IMAD.MOV.U32 R63, RZ, RZ, 0x1 ;  /* 0x00000001ff3f7424 */ /* 0x000fe400078e00ff */
[----:B------:R-:W-:-:S07]  /*dba0*/  IMAD.MOV.U32 R58, RZ, RZ, -0x1 ;  /* 0xffffffffff3a7424 */ /* 0x000fce00078e00ff */
[----:B01---5:R-:W-:Y:S05]  /*dbb0*/  WARPSYNC.COLLECTIVE R58, `(.L_x_2952) ;  /* 0x000000003a087348 */ /* 0x023fea0003c00000 */
[----:B------:R2:W3:Y:S02]  /*dbc0*/  SHFL.DOWN P3, R64, R59, R63, R61 ;  /* 0x0800003f3b407389 */ /* 0x0004e4000006003d */
[----:B0123-5:R-:W-:Y:S05]  /*dbd0*/  ENDCOLLECTIVE ;  /* 0x000000000000791b */ /* 0x02ffea0003800000 */
.L_x_2952:
[----:B------:R-:W-:Y:S05]  /*dbe0*/  BSYNC B0 ;  /* 0x0000000000007941 */ /* 0x000fea0003800000 */
.L_x_2951:
[----:B------:R-:W-:Y:S05]  /*dbf0*/  BRA `(.L_x_2953) ;  /* 0xffffff6400247947 */ /* 0x000fea000383ffff */
.L_x_2730:
[----:B------:R-:W-:Y:S01]  /*dc00*/  BSSY B0, `(.L_x_2954) ;  /* 0x0000007000007945 */ /* 0x000fe20003800000 */
[----:B------:R-:W-:Y:S02]  /*dc10*/  IMAD.MOV.U32 R59, RZ, RZ, R27 ;  /* 0x000000ffff3b7224 */ /* 0x000fe400078e001b */
[----:B------:R-:W-:Y:S02]  /*dc20*/  IMAD.MOV.U32 R63, RZ, RZ, 0x1 ;  /* 0x00000001ff3f7424 */ /* 0x000fe400078e00ff */
[----:B------:R-:W-:-:S07]  /*dc30*/  IMAD.MOV.U32 R58, RZ, RZ, -0x1 ;  /* 0xffffffffff3a7424 */ /* 0x000fce00078e00ff */
[----:B01---5:R-:W-:Y:S05]  /*dc40*/  WARPSYNC.COLLECTIVE R58, `(.L_x_2955) ;  /* 0x000000003a087348 */ /* 0x023fea0003c00000 */
[----:B------:R2:W3:Y:S02]  /*dc50*/  SHFL.DOWN P3, R64, R59, R63, R61 ;  /* 0x0800003f3b407389 */ /* 0x0004e4000006003d */
[----:B0123-5:R-:W-:Y:S05]  /*dc60*/  ENDCOLLECTIVE ;  /* 0x000000000000791b */ /* 0x02ffea0003800000 */
.L_x_2955:
[----:B------:R-:W-:Y:S05]  /*dc70*/  BSYNC B0 ;  /* 0x0000000000007941 */ /* 0x000fea0003800000 */
.L_x_2954:
[----:B------:R-:W-:Y:S05]  /*dc80*/  BRA `(.L_x_2956) ;  /* 0xffffff6400087947 */ /* 0x000fea000383ffff */
.L_x_2731:
[----:B------:R-:W-:Y:S01]  /*dc90*/  HFMA2 R63, -RZ, RZ, 0, 5.9604644775390625e-08 ;  /* 0x00000001ff3f7431 */ /* 0x000fe200000001ff */
[----:B------:R-:W-:Y:S01]  /*dca0*/  BSSY B0, `(.L_x_2957) ;  /* 0x0000006000007945 */ /* 0x000fe20003800000 */
[----:B-----5:R-:W-:Y:S02]  /*dcb0*/  IMAD.MOV.U32 R59, RZ, RZ, R20 ;  /* 0x000000ffff3b7224 */ /* 0x020fe400078e0014 */
[----:B------:R-:W-:-:S07]  /*dcc0*/  IMAD.MOV.U32 R58, RZ, RZ, -0x1 ;  /* 0xffffffffff3a7424 */ /* 0x000fce00078e00ff */
[----:B01----:R-:W-:Y:S05]  /*dcd0*/  WARPSYNC.COLLECTIVE R58, `(.L_x_2958) ;  /* 0x000000003a087348 */ /* 0x003fea0003c00000 */
[----:B------:R2:W3:Y:S02]  /*dce0*/  SHFL.DOWN P3, R64, R59, R63, R61 ;  /* 0x0800003f3b407389 */ /* 0x0004e4000006003d */
[----:B0123--:R-:W-:Y:S05]  /*dcf0*/  ENDCOLLECTIVE ;  /* 0x000000000000791b */ /* 0x00ffea0003800000 */
.L_x_2958:
[----:B------:R-:W-:Y:S05]  /*dd00*/  BSYNC B0 ;  /* 0x0000000000007941 */ /* 0x000fea0003800000 */
.L_x_2957:
[----:B------:R-:W-:Y:S02]  /*dd10*/  IMAD.MOV.U32 R59, RZ, RZ, R21 ;  /* 0x000000ffff3b7224 */ /* 0x000fe400078e0015 */
[----:B------:R-:W-:Y:S02]  /*dd20*/  IMAD.MOV.U32 R63, RZ, RZ, 0x1 ;  /* 0x00000001ff3f7424 */ /* 0x000fe400078e00ff */
[----:B------:R-:W-:Y:S02]  /*dd30*/  IMAD.MOV.U32 R58, RZ, RZ, -0x1 ;  /* 0xffffffffff3a7424 */ /* 0x000fe400078e00ff */
[----:B------:R-:W-:-:S07]  /*dd40*/  IMAD.MOV.U32 R28, RZ, RZ, R64 ;  /* 0x000000ffff1c7224 */ /* 0x000fce00078e0040 */
[----:B------:R-:W-:Y:S05]  /*dd50*/  WARPSYNC.COLLECTIVE R58, `(.L_x_2959) ;  /* 0x000000003a087348 */ /* 0x000fea0003c00000 */
[----:B------:R0:W1:Y:S02]  /*dd60*/  SHFL.DOWN P3, R64, R59, R63, R61 ;  /* 0x0800003f3b407389 */ /* 0x000064000006003d */
[----:B01----:R-:W-:Y:S05]  /*dd70*/  ENDCOLLECTIVE ;  /* 0x000000000000791b */ /* 0x003fea0003800000 */
.L_x_2959:
[----:B------:R-:W-:Y:S02]  /*dd80*/  IMAD.MOV.U32 R59, RZ, RZ, R22 ;  /* 0x000000ffff3b7224 */ /* 0x000fe400078e0016 */
[----:B------:R-:W-:-:S07]  /*dd90*/  IMAD.MOV.U32 R29, RZ, RZ, R64 ;  /* 0x000000ffff1d7224 */ /* 0x000fce00078e0040 */
[----:B------:R-:W-:Y:S05]  /*dda0*/  WARPSYNC.COLLECTIVE R58, `(.L_x_2960) ;  /* 0x000000003a087348 */ /* 0x000fea0003c00000 */
[----:B------:R0:W1:Y:S02]  /*ddb0*/  SHFL.DOWN P3, R64, R59, R63, R61 ;  /* 0x0800003f3b407389 */ /* 0x000064000006003d */
[----:B01----:R-:W-:Y:S05]  /*ddc0*/  ENDCOLLECTIVE ;  /* 0x000000000000791b */ /* 0x003fea0003800000 */
.L_x_2960:
[----:B------:R-:W-:Y:S02]  /*ddd0*/  IMAD.MOV.U32 R59, RZ, RZ, R23 ;  /* 0x000000ffff3b7224 */ /* 0x000fe400078e0017 */
[----:B------:R-:W-:-:S07]  /*dde0*/  IMAD.MOV.U32 R34, RZ, RZ, R64 ;  /* 0x000000ffff227224 */ /* 0x000fce00078e0040 */
[----:B------:R-:W-:Y:S05]  /*ddf0*/  WARPSYNC.COLLECTIVE R58, `(.L_x_2961) ;  /* 0x000000003a087348 */ /* 0x000fea0003c00000 */
[----:B------:R0:W1:Y:S02]  /*de00*/  SHFL.DOWN P3, R64, R59, R63, R61 ;  /* 0x0800003f3b407389 */ /* 0x000064000006003d */
[----:B01----:R-:W-:Y:S05]  /*de10*/  ENDCOLLECTIVE ;  /* 0x000000000000791b */ /* 0x003fea0003800000 */
.L_x_2961:
[----:B------:R-:W-:Y:S05]  /*de20*/  BRA `(.L_x_2962) ;  /* 0xffffff6000b87947 */ /* 0x000fea000383ffff */
.L_x_2734:
[----:B------:R-:W-:Y:S01]  /*de30*/  BSSY B0, `(.L_x_2963) ;  /* 0x0000007000007945 */ /* 0x000fe20003800000 */
[----:B------:R-:W-:Y:S02]  /*de40*/  IMAD.MOV.U32 R59, RZ, RZ, R24 ;  /* 0x000000ffff3b7224 */ /* 0x000fe400078e0018 */
[----:B------:R-:W-:Y:S02]  /*de50*/  IMAD.MOV.U32 R63, RZ, RZ, 0x2 ;  /* 0x00000002ff3f7424 */ /* 0x000fe400078e00ff */
[----:B------:R-:W-:-:S07]  /*de60*/  IMAD.MOV.U32 R58, RZ, RZ, -0x1 ;  /* 0xffffffffff3a7424 */ /* 0x000fce00078e00ff */
[----:B01234-:R-:W-:Y:S05]  /*de70*/  WARPSYNC.COLLECTIVE R58, `(.L_x_2964) ;  /* 0x000000003a087348 */ /* 0x01ffea0003c00000 */
[----:B0-----:R0:W0:Y:S02]  /*de80*/  SHFL.DOWN P3, R64, R59, R63, R61 ;  /* 0x0800003f3b407389 */ /* 0x001024000006003d */
[----:B01234-:R-:W-:Y:S05]  /*de90*/  ENDCOLLECTIVE ;  /* 0x000000000000791b */ /* 0x01ffea0003800000 */
.L_x_2964:
[----:B------:R-:W-:Y:S05]  /*dea0*/  BSYNC B0 ;  /* 0x0000000000007941 */ /* 0x000fea0003800000 */
.L_x_2963:
[----:B------:R-:W-:Y:S01]  /*deb0*/  IMAD.MOV.U32 R29, RZ, RZ, R64 ;  /* 0x000000ffff1d7224 */ /* 0x000fe200078e0040 */
[----:B------:R-:W-:Y:S06]  /*dec0*/  BRA `(.L_x_2965) ;  /* 0xffffff6000c47947 */ /* 0x000fec000383ffff */
.L_x_2735:
[----:B------:R-:W-:Y:S01]  /*ded0*/  BSSY B0, `(.L_x_2966) ;  /* 0x0000007000007945 */ /* 0x000fe20003800000 */
[----:B------:R-:W-:Y:S02]  /*dee0*/  IMAD.MOV.U32 R59, RZ, RZ, R25 ;  /* 0x000000ffff3b7224 */ /* 0x000fe400078e0019 */
[----:B------:R-:W-:Y:S02]  /*def0*/  IMAD.MOV.U32 R63, RZ, RZ, 0x2 ;  /* 0x00000002ff3f7424 */ /* 0x000fe400078e00ff */
[----:B------:R-:W-:-:S07]  /*df00*/  IMAD.MOV.U32 R58, RZ, RZ, -0x1 ;  /* 0xffffffffff3a7424 */ /* 0x000fce00078e00ff */
[----:B01234-:R-:W-:Y:S05]  /*df10*/  WARPSYNC.COLLECTIVE R58, `(.L_x_2967) ;  /* 0x000000003a087348 */ /* 0x01ffea0003c00000 */
[----:B0-----:R0:W0:Y:S02]  /*df20*/  SHFL.DOWN P3, R64, R59, R63, R61 ;  /* 0x0800003f3b407389 */ /* 0x001024000006003d */
[----:B01234-:R-:W-:Y:S05]  /*df30*/  ENDCOLLECTIVE ;  /* 0x000000000000791b */ /* 0x01ffea0003800000 */
.L_x_2967:
[----:B------:R-:W-:Y:S05]  /*df40*/  BSYNC B0 ;  /* 0x0000000000007941 */ /* 0x000fea0003800000 */
.L_x_2966:
[----:B------:R-:W-:Y:S05]  /*df50*/  BRA `(.L_x_2968) ;  /* 0xffffff6000a87947 */ /* 0x000fea000383ffff */
.L_x_2736:
[----:B------:R-:W-:Y:S01]  /*df60*/  BSSY B0, `(.L_x_2969) ;  /* 0x0000007000007945 */ /* 0x000fe20003800000 */
[----:B------:R-:W-:Y:S02]  /*df70*/  IMAD.MOV.U32 R59, RZ, RZ, R26 ;  /* 0x000000ffff3b7224 */ /* 0x000fe400078e001a */
[----:B------:R-:W-:Y:S02]  /*df80*/  IMAD.MOV.U32 R63, RZ, RZ, 0x2 ;  /* 0x00000002ff3f7424 */ /* 0x000fe400078e00ff */
[----:B------:R-:W-:-:S07]  /*df90*/  IMAD.MOV.U32 R58, RZ, RZ, -0x1 ;  /* 0xffffffffff3a7424 */ /* 0x000fce00078e00ff */
[----:B01234-:R-:W-:Y:S05]  /*dfa0*/  WARPSYNC.COLLECTIVE R58, `(.L_x_2970) ;  /* 0x000000003a087348 */ /* 0x01ffea0003c00000 */
[----:B0-----:R0:W0:Y:S02]  /*dfb0*/  SHFL.DOWN P3, R64, R59, R63, R61 ;  /* 0x0800003f3b407389 */ /* 0x001024000006003d */
[----:B01234-:R-:W-:Y:S05]  /*dfc0*/  ENDCOLLECTIVE ;  /* 0x000000000000791b */ /* 0x01ffea0003800000 */
.L_x_2970:
[----:B------:R-:W-:Y:S05]  /*dfd0*/  BSYNC B0 ;  /* 0x0000000000007941 */ /* 0x000fea0003800000 */
.L_x_2969:
[----:B------:R-:W-:Y:S05]  /*dfe0*/  BRA `(.L_x_2971) ;  /* 0xffffff60008c7947 */ /* 0x000fea000383ffff */
.L_x_2737:
[----:B------:R-:W-:Y:S01]  /*dff0*/  BSSY B0, `(.L_x_2972) ;  /* 0x0000007000007945 */ /* 0x000fe20003800000 */
[----:B------:R-:W-:Y:S01]  /*e000*/  MOV R59, R27 ;  /* 0x0000001b003b7202 */ /* 0x000fe20000000f00 */
[----:B------:R-:W-:Y:S02]  /*e010*/  IMAD.MOV.U32 R63, RZ, RZ, 0x2 ;  /* 0x00000002ff3f7424 */ /* 0x000fe400078e00ff */
[----:B------:R-:W-:-:S07]  /*e020*/  IMAD.MOV.U32 R58, RZ, RZ, -0x1 ;  /* 0xffffffffff3a7424 */ /* 0x000fce00078e00ff */
[----:B01234-:R-:W-:Y:S05]  /*e030*/  WARPSYNC.COLLECTIVE R58, `(.L_x_2973) ;  /* 0x000000003a087348 */ /* 0x01ffea0003c00000 */
[----:B0-----:R0:W0:Y:S02]  /*e040*/  SHFL.DOWN P3, R64, R59, R63, R61 ;  /* 0x0800003f3b407389 */ /* 0x001024000006003d */
[----:B01234-:R-:W-:Y:S05]  /*e050*/  ENDCOLLECTIVE ;  /* 0x000000000000791b */ /* 0x01ffea0003800000 */
.L_x_2973:
[----:B------:R-:W-:Y:S05]  /*e060*/  BSYNC B0 ;  /* 0x0000000000007941 */ /* 0x000fea0003800000 */
.L_x_2972:
[----:B------:R-:W-:Y:S05]  /*e070*/  BRA `(.L_x_2974) ;  /* 0xffffff6000707947 */ /* 0x000fea000383ffff */
.L_x_2738:
[----:B------:R-:W-:Y:S01]  /*e080*/  BSSY B0, `(.L_x_2975) ;  /* 0x0000007000007945 */ /* 0x000fe20003800000 */
[----:B------:R-:W-:Y:S02]  /*e090*/  IMAD.MOV.U32 R59, RZ, RZ, R20 ;  /* 0x000000ffff3b7224 */ /* 0x000fe400078e0014 */
[----:B------:R-:W-:Y:S02]  /*e0a0*/  IMAD.MOV.U32 R63, RZ, RZ, 0x2 ;  /* 0x00000002ff3f7424 */ /* 0x000fe400078e00ff */
[----:B------:R-:W-:-:S07]  /*e0b0*/  IMAD.MOV.U32 R58, RZ, RZ, -0x1 ;  /* 0xffffffffff3a7424 */ /* 0x000fce00078e00ff */
[----:B01234-:R-:W-:Y:S05]  /*e0c0*/  WARPSYNC.COLLECTIVE R58, `(.L_x_2976) ;  /* 0x000000003a087348 */ /* 0x01ffea0003c00000 */
[----:B0-----:R0:W0:Y:S02]  /*e0d0*/  SHFL.DOWN P3, R64, R59, R63, R61 ;  /* 0x0800003f3b407389 */ /* 0x001024000006003d */
[----:B01234-:R-:W-:Y:S05]  /*e0e0*/  ENDCOLLECTIVE ;  /* 0x000000000000791b */ /* 0x01ffea0003800000 */
.L_x_2976:
[----:B------:R-:W-:Y:S05]  /*e0f0*/  BSYNC B0 ;  /* 0x0000000000007941 */ /* 0x000fea0003800000 */
.L_x_2975:
[----:B------:R-:W-:Y:S02]  /*e100*/  IMAD.MOV.U32 R59, RZ, RZ, R21 ;  /* 0x000000ffff3b7224 */ /* 0x000fe400078e0015 */
[----:B------:R-:W-:Y:S02]  /*e110*/  IMAD.MOV.U32 R63, RZ, RZ, 0x2 ;  /* 0x00000002ff3f7424 */ /* 0x000fe400078e00ff */
[----:B------:R-:W-:Y:S02]  /*e120*/  IMAD.MOV.U32 R58, RZ, RZ, -0x1 ;  /* 0xffffffffff3a7424 */ /* 0x000fe400078e00ff */
[----:B------:R-:W-:-:S07]  /*e130*/  IMAD.MOV.U32 R28, RZ, RZ, R64 ;  /* 0x000000ffff1c7224 */ /* 0x000fce00078e0040 */
[----:B------:R-:W-:Y:S05]  /*e140*/  WARPSYNC.COLLECTIVE R58, `(.L_x_2977) ;  /* 0x000000003a087348 */ /* 0x000fea0003c00000 */
[----:B------:R0:W1:Y:S02]  /*e150*/  SHFL.DOWN P3, R64, R59, R63, R61 ;  /* 0x0800003f3b407389 */ /* 0x000064000006003d */
[----:B01----:R-:W-:Y:S05]  /*e160*/  ENDCOLLECTIVE ;  /* 0x000000000000791b */ /* 0x003fea0003800000 */
.L_x_2977:
[----:B------:R-:W-:Y:S02]  /*e170*/  IMAD.MOV.U32 R59, RZ, RZ, R22 ;  /* 0x000000ffff3b7224 */ /* 0x000fe400078e0016 */
[----:B------:R-:W-:-:S07]  /*e180*/  IMAD.MOV.U32 R31, RZ, RZ, R64 ;  /* 0x000000ffff1f7224 */ /* 0x000fce00078e0040 */
[----:B------:R-:W-:Y:S05]  /*e190*/  WARPSYNC.COLLECTIVE R58, `(.L_x_2978) ;  /* 0x000000003a087348 */ /* 0x000fea0003c00000 */
[----:B------:R0:W1:Y:S02]  /*e1a0*/  SHFL.DOWN P3, R64, R59, R63, R61 ;  /* 0x0800003f3b407389 */ /* 0x000064000006003d */
[----:B01----:R-:W-:Y:S05]  /*e1b0*/  ENDCOLLECTIVE ;  /* 0x000000000000791b */ /* 0x003fea0003800000 */
.L_x_2978:
[----:B------:R-:W-:Y:S02]  /*e1c0*/  IMAD.MOV.U32 R59, RZ, RZ, R23 ;  /* 0x000000ffff3b7224 */ /* 0x000fe400078e0017 */
[----:B------:R-:W-:-:S07]  /*e1d0*/  IMAD.MOV.U32 R35, RZ, RZ, R64 ;  /* 0x000000ffff237224 */ /* 0x000fce00078e0040 */
[----:B------:R-:W-:Y:S05]  /*e1e0*/  WARPSYNC.COLLECTIVE R58, `(.L_x_2979) ;  /* 0x000000003a087348 */ /* 0x000fea0003c00000 */
[----:B------:R0:W1:Y:S02]  /*e1f0*/  SHFL.DOWN P3, R64, R59, R63, R61 ;  /* 0x0800003f3b407389 */ /* 0x000064000006003d */
[----:B01----:R-:W-:Y:S05]  /*e200*/  ENDCOLLECTIVE ;  /* 0x000000000000791b */ /* 0x003fea0003800000 */
.L_x_2979:
[----:B------:R-:W-:Y:S05]  /*e210*/  BRA `(.L_x_2980) ;  /* 0xffffff6000207947 */ /* 0x000fea000383ffff */
.L_x_2741:
[----:B------:R-:W-:Y:S01]  /*e220*/  BSSY B0, `(.L_x_2981) ;  /* 0x0000007000007945 */ /* 0x000fe20003800000 */
[----:B------:R-:W-:Y:S02]  /*e230*/  IMAD.MOV.U32 R59, RZ, RZ, R24 ;  /* 0x000000ffff3b7224 */ /* 0x000fe400078e0018 */
[----:B------:R-:W-:Y:S02]  /*e240*/  IMAD.MOV.U32 R63, RZ, RZ, 0x4 ;  /* 0x00000004ff3f7424 */ /* 0x000fe400078e00ff */
[----:B------:R-:W-:-:S07]  /*e250*/  IMAD.MOV.U32 R58, RZ, RZ, -0x1 ;  /* 0xffffffffff3a7424 */ /* 0x000fce00078e00ff */
[----:B01234-:R-:W-:Y:S05]  /*e260*/  WARPSYNC.COLLECTIVE R58, `(.L_x_2982) ;  /* 0x000000003a087348 */ /* 0x01ffea0003c00000 */
[----:B0-----:R0:W0:Y:S02]  /*e270*/  SHFL.DOWN P3, R64, R59, R63, R61 ;  /* 0x0800003f3b407389 */ /* 0x001024000006003d */
[----:B01234-:R-:W-:Y:S05]  /*e280*/  ENDCOLLECTIVE ;  /* 0x000000000000791b */ /* 0x01ffea0003800000 */
.L_x_2982:
[----:B------:R-:W-:Y:S05]  /*e290*/  BSYNC B0 ;  /* 0x0000000000007941 */ /* 0x000fea0003800000 */
.L_x_2981:
[----:B------:R-:W-:Y:S01]  /*e2a0*/  IMAD.MOV.U32 R29, RZ, RZ, R64 ;  /* 0x000000ffff1d7224 */ /* 0x000fe200078e0040 */
[----:B------:R-:W-:Y:S06]  /*e2b0*/  BRA `(.L_x_2983) ;  /* 0xffffff6000347947 */ /* 0x000fec000383ffff */
.L_x_2742:
[----:B------:R-:W-:Y:S01]  /*e2c0*/  BSSY B0, `(.L_x_2984) ;  /* 0x0000007000007945 */ /* 0x000fe20003800000 */
[----:B------:R-:W-:Y:S01]  /*e2d0*/  IMAD.MOV.U32 R59, RZ, RZ, R25 ;  /* 0x000000ffff3b7224 */ /* 0x000fe200078e0019 */
[----:B------:R-:W-:Y:S01]  /*e2e0*/  MOV R58, 0xffffffff ;  /* 0xffffffff003a7802 */ /* 0x000fe20000000f00 */
[----:B------:R-:W-:-:S07]  /*e2f0*/  IMAD.MOV.U32 R63, RZ, RZ, 0x4 ;  /* 0x00000004ff3f7424 */ /* 0x000fce00078e00ff */
[----:B01234-:R-:W-:Y:S05]  /*e300*/  WARPSYNC.COLLECTIVE R58, `(.L_x_2985) ;  /* 0x000000003a087348 */ /* 0x01ffea0003c00000 */
[----:B0-----:R0:W0:Y:S02]  /*e310*/  SHFL.DOWN P3, R64, R59, R63, R61 ;  /* 0x0800003f3b407389 */ /* 0x001024000006003d */
[----:B01234-:R-:W-:Y:S05]  /*e320*/  ENDCOLLECTIVE ;  /* 0x000000000000791b */ /* 0x01ffea0003800000 */
.L_x_2985:
[----:B------:R-:W-:Y:S05]  /*e330*/  BSYNC B0 ;  /* 0x0000000000007941 */ /* 0x000fea0003800000 */
.L_x_2984:
[----:B------:R-:W-:Y:S05]  /*e340*/  BRA `(.L_x_2986) ;  /* 0xffffff6000187947 */ /* 0x000fea000383ffff */
.L_x_2743:
[----:B------:R-:W-:Y:S01]  /*e350*/  BSSY B0, `(.L_x_2987) ;  /* 0x0000007000007945 */ /* 0x000fe20003800000 */
[----:B------:R-:W-:Y:S02]  /*e360*/  IMAD.MOV.U32 R59, RZ, RZ, R26 ;  /* 0x000000ffff3b7224 */ /* 0x000fe400078e001a */
[----:B------:R-:W-:Y:S02]  /*e370*/  IMAD.MOV.U32 R63, RZ, RZ, 0x4 ;  /* 0x00000004ff3f7424 */ /* 0x000fe400078e00ff */
[----:B------:R-:W-:-:S07]  /*e380*/  IMAD.MOV.U32 R58, RZ, RZ, -0x1 ;  /* 0xffffffffff3a7424 */ /* 0x000fce00078e00ff */
[----:B01234-:R-:W-:Y:S05]  /*e390*/  WARPSYNC.COLLECTIVE R58, `(.L_x_2988) ;  /* 0x000000003a087348 */ /* 0x01ffea0003c00000 */
[----:B0-----:R0:W0:Y:S02]  /*e3a0*/  SHFL.DOWN P3, R64, R59, R63, R61 ;  /* 0x0800003f3b407389 */ /* 0x001024000006003d */
[----:B01234-:R-:W-:Y:S05]  /*e3b0*/  ENDCOLLECTIVE ;  /* 0x000000000000791b */ /* 0x01ffea0003800000 */
.L_x_2988:
[----:B------:R-:W-:Y:S05]  /*e3c0*/  BSYNC B0 ;  /* 0x0000000000007941 */ /* 0x000fea0003800000 */
.L_x_2987:
[----:B------:R-:W-:Y:S05]  /*e3d0*/  BRA `(.L_x_2989) ;  /* 0xffffff5c00fc7947 */ /* 0x000fea000383ffff */
.L_x_2744:
[----:B------:R-:W-:Y:S01]  /*e3e0*/  BSSY B0, `(.L_x_2990) ;  /* 0x0000007000007945 */ /* 0x000fe20003800000 */
[----:B------:R-:W-:Y:S02]  /*e3f0*/  IMAD.MOV.U32 R59, RZ, RZ, R27 ;  /* 0x000000ffff3b7224 */ /* 0x000fe400078e001b */
[----:B------:R-:W-:Y:S02]  /*e400*/  IMAD.MOV.U32 R63, RZ, RZ, 0x4 ;  /* 0x00000004ff3f7424 */ /* 0x000fe400078e00ff */
[----:B------:R-:W-:-:S07]  /*e410*/  IMAD.MOV.U32 R58, RZ, RZ, -0x1 ;  /* 0xffffffffff3a7424 */ /* 0x000fce00078e00ff */
[----:B01234-:R-:W-:Y:S05]  /*e420*/  WARPSYNC.COLLECTIVE R58, `(.L_x_2991) ;  /* 0x000000003a087348 */ /* 0x01ffea0003c00000 */
[----:B0-----:R0:W0:Y:S02]  /*e430*/  SHFL.DOWN P3, R64, R59, R63, R61 ;  /* 0x0800003f3b407389 */ /* 0x001024000006003d */
[----:B01234-:R-:W-:Y:S05]  /*e440*/  ENDCOLLECTIVE ;  /* 0x000000000000791b */ /* 0x01ffea0003800000 */
.L_x_2991:
[----:B------:R-:W-:Y:S05]  /*e450*/  BSYNC B0 ;  /* 0x0000000000007941 */ /* 0x000fea0003800000 */
.L_x_2990:
[----:B------:R-:W-:Y:S05]  /*e460*/  BRA `(.L_x_2992) ;  /* 0xffffff5c00e07947 */ /* 0x000fea000383ffff */
.L_x_2745:
[----:B------:R-:W-:Y:S01]  /*e470*/  BSSY B0, `(.L_x_2993) ;  /* 0x0000007000007945 */ /* 0x000fe20003800000 */
[----:B------:R-:W-:Y:S02]  /*e480*/  IMAD.MOV.U32 R59, RZ, RZ, R20 ;  /* 0x000000ffff3b7224 */ /* 0x000fe400078e0014 */
[----:B------:R-:W-:Y:S02]  /*e490*/  IMAD.MOV.U32 R63, RZ, RZ, 0x4 ;  /* 0x00000004ff3f7424 */ /* 0x000fe400078e00ff */
[----:B------:R-:W-:-:S07]  /*e4a0*/  IMAD.MOV.U32 R58, RZ, RZ, -0x1 ;  /* 0xffffffffff3a7424 */ /* 0x000fce00078e00ff */
[----:B01234-:R-:W-:Y:S05]  /*e4b0*/  WARPSYNC.COLLECTIVE R58, `(.L_x_2994) ;  /* 0x000000003a087348 */ /* 0x01ffea0003c00000 */
[----:B0-----:R0:W0:Y:S02]  /*e4c0*/  SHFL.DOWN P3, R64, R59, R63, R61 ;  /* 0x0800003f3b407389 */ /* 0x001024000006003d */
[----:B01234-:R-:W-:Y:S05]  /*e4d0*/  ENDCOLLECTIVE ;  /* 0x000000000000791b */ /* 0x01ffea0003800000 */
.L_x_2994:
[----:B------:R-:W-:Y:S05]  /*e4e0*/  BSYNC B0 ;  /* 0x0000000000007941 */ /* 0x000fea0003800000 */
.L_x_2993:
[----:B------:R-:W-:Y:S02]  /*e4f0*/  IMAD.MOV.U32 R59, RZ, RZ, R21 ;  /* 0x000000ffff3b7224 */ /* 0x000fe400078e0015 */
[----:B------:R-:W-:Y:S02]  /*e500*/  IMAD.MOV.U32 R63, RZ, RZ, 0x4 ;  /* 0x00000004ff3f7424 */ /* 0x000fe400078e00ff */
[----:B------:R-:W-:Y:S02]  /*e510*/  IMAD.MOV.U32 R58, RZ, RZ, -0x1 ;  /* 0xffffffffff3a7424 */ /* 0x000fe400078e00ff */
[----:B------:R-:W-:-:S07]  /*e520*/  IMAD.MOV.U32 R28, RZ, RZ, R64 ;  /* 0x000000ffff1c7224 */ /* 0x000fce00078e0040 */
[----:B------:R-:W-:Y:S05]  /*e530*/  WARPSYNC.COLLECTIVE R58, `(.L_x_2995) ;  /* 0x000000003a087348 */ /* 0x000fea0003c00000 */
[----:B------:R0:W1:Y:S02]  /*e540*/  SHFL.DOWN P3, R64, R59, R63, R61 ;  /* 0x0800003f3b407389 */ /* 0x000064000006003d */
[----:B01----:R-:W-:Y:S05]  /*e550*/  ENDCOLLECTIVE ;  /* 0x000000000000791b */ /* 0x003fea0003800000 */
.L_x_2995:
[----:B------:R-:W-:Y:S02]  /*e560*/  IMAD.MOV.U32 R59, RZ, RZ, R22 ;  /* 0x000000ffff3b7224 */ /* 0x000fe400078e0016 */
[----:B------:R-:W-:-:S07]  /*e570*/  IMAD.MOV.U32 R31, RZ, RZ, R64 ;  /* 0x000000ffff1f7224 */ /* 0x000fce00078e0040 */
[----:B------:R-:W-:Y:S05]  /*e580*/  WARPSYNC.COLLECTIVE R58, `(.L_x_2996) ;  /* 0x000000003a087348 */ /* 0x000fea0003c00000 */
[----:B------:R0:W1:Y:S02]  /*e590*/  SHFL.DOWN P3, R64, R59, R63, R61 ;  /* 0x0800003f3b407389 */ /* 0x000064000006003d */
[----:B01----:R-:W-:Y:S05]  /*e5a0*/  ENDCOLLECTIVE ;  /* 0x000000000000791b */ /* 0x003fea0003800000 */
.L_x_2996:
[----:B------:R-:W-:Y:S02]  /*e5b0*/  IMAD.MOV.U32 R59, RZ, RZ, R23 ;  /* 0x000000ffff3b7224 */ /* 0x000fe400078e0017 */
[----:B------:R-:W-:-:S07]  /*e5c0*/  IMAD.MOV.U32 R44, RZ, RZ, R64 ;  /* 0x000000ffff2c7224 */ /* 0x000fce00078e0040 */
[----:B------:R-:W-:Y:S05]  /*e5d0*/  WARPSYNC.COLLECTIVE R58, `(.L_x_2997) ;  /* 0x000000003a087348 */ /* 0x000fea0003c00000 */
[----:B------:R0:W1:Y:S02]  /*e5e0*/  SHFL.DOWN P3, R64, R59, R63, R61 ;  /* 0x0800003f3b407389 */ /* 0x000064000006003d */
[----:B01----:R-:W-:Y:S05]  /*e5f0*/  ENDCOLLECTIVE ;  /* 0x000000000000791b */ /* 0x003fea0003800000 */
.L_x_2997:
[----:B------:R-:W-:Y:S05]  /*e600*/  BRA `(.L_x_2998) ;  /* 0xffffff5c00907947 */ /* 0x000fea000383ffff */
.L_x_2748:
[----:B------:R-:W-:Y:S01]  /*e610*/  BSSY B0, `(.L_x_2999) ;  /* 0x0000007000007945 */ /* 0x000fe20003800000 */
[----:B------:R-:W-:Y:S01]  /*e620*/  IMAD.MOV.U32 R59, RZ, RZ, R24 ;  /* 0x000000ffff3b7224 */ /* 0x000fe200078e0018 */
[----:B------:R-:W-:Y:S01]  /*e630*/  MOV R58, 0xffffffff ;  /* 0xffffffff003a7802 */ /* 0x000fe20000000f00 */
[----:B------:R-:W-:-:S07]  /*e640*/  IMAD.MOV.U32 R63, RZ, RZ, 0x8 ;  /* 0x00000008ff3f7424 */ /* 0x000fce00078e00ff */
[----:B01234-:R-:W-:Y:S05]  /*e650*/  WARPSYNC.COLLECTIVE R58, `(.L_x_3000) ;  /* 0x000000003a087348 */ /* 0x01ffea0003c00000 */
[----:B0-----:R0:W0:Y:S02]  /*e660*/  SHFL.DOWN P3, R64, R59, R63, R61 ;  /* 0x0800003f3b407389 */ /* 0x001024000006003d */
[----:B01234-:R-:W-:Y:S05]  /*e670*/  ENDCOLLECTIVE ;  /* 0x000000000000791b */ /* 0x01ffea0003800000 */
.L_x_3000:
[----:B------:R-:W-:Y:S05]  /*e680*/  BSYNC B0 ;  /* 0x0000000000007941 */ /* 0x000fea0003800000 */
.L_x_2999:
[----:B------:R-:W-:Y:S01]  /*e690*/  IMAD.MOV.U32 R29, RZ, RZ, R64 ;  /* 0x000000ffff1d7224 */ /* 0x000fe200078e0040 */
[----:B------:R-:W-:Y:S06]  /*e6a0*/  BRA `(.L_x_3001) ;  /* 0xffffff5c00a47947 */ /* 0x000fec000383ffff */
.L_x_2749:
[----:B------:R-:W-:Y:S01]  /*e6b0*/  BSSY B0, `(.L_x_3002) ;  /* 0x0000007000007945 */ /* 0x000fe20003800000 */
[----:B------:R-:W-:Y:S02]  /*e6c0*/  IMAD.MOV.U32 R59, RZ, RZ, R25 ;  /* 0x000000ffff3b7224 */ /* 0x000fe400078e0019 */
[----:B------:R-:W-:Y:S02]  /*e6d0*/  IMAD.MOV.U32 R63, RZ, RZ, 0x8 ;  /* 0x00000008ff3f7424 */ /* 0x000fe400078e00ff */
[----:B------:R-:W-:-:S07]  /*e6e0*/  IMAD.MOV.U32 R58, RZ, RZ, -0x1 ;  /* 0xffffffffff3a7424 */ /* 0x000fce00078e00ff */
[----:B01234-:R-:W-:Y:S05]  /*e6f0*/  WARPSYNC.COLLECTIVE R58, `(.L_x_3003) ;  /* 0x000000003a087348 */ /* 0x01ffea0003c00000 */
[----:B0-----:R0:W0:Y:S02]  /*e700*/  SHFL.DOWN P3, R64, R59, R63, R61 ;  /* 0x0800003f3b407389 */ /* 0x001024000006003d */
[----:B01234-:R-:W-:Y:S05]  /*e710*/  ENDCOLLECTIVE ;  /* 0x000000000000791b */ /* 0x01ffea0003800000 */
.L_x_3003:
[----:B------:R-:W-:Y:S05]  /*e720*/  BSYNC B0 ;  /* 0x0000000000007941 */ /* 0x000fea0003800000 */
.L_x_3002:
[----:B------:R-:W-:Y:S05]  /*e730*/  BRA `(.L_x_3004) ;  /* 0xffffff5c00887947 */ /* 0x000fea000383ffff */
.L_x_2750:
[----:B------:R-:W-:Y:S01]  /*e740*/  BSSY B0, `(.L_x_3005) ;  /* 0x0000007000007945 */ /* 0x000fe20003800000 */
[----:B------:R-:W-:Y:S02]  /*e750*/  IMAD.MOV.U32 R59, RZ, RZ, R26 ;  /* 0x000000ffff3b7224 */ /* 0x000fe400078e001a */
[----:B------:R-:W-:Y:S02]  /*e760*/  IMAD.MOV.U32 R63, RZ, RZ, 0x8 ;  /* 0x00000008ff3f7424 */ /* 0x000fe400078e00ff */
[----:B------:R-:W-:-:S07]  /*e770*/  IMAD.MOV.U32 R58, RZ, RZ, -0x1 ;  /* 0xffffffffff3a7424 */ /* 0x000fce00078e00ff */
[----:B01234-:R-:W-:Y:S05]  /*e780*/  WARPSYNC.COLLECTIVE R58, `(.L_x_3006) ;  /* 0x000000003a087348 */ /* 0x01ffea0003c00000 */
[----:B0-----:R0:W0:Y:S02]  /*e790*/  SHFL.DOWN P3, R64, R59, R63, R61 ;  /* 0x0800003f3b407389 */ /* 0x001024000006003d */
[----:B01234-:R-:W-:Y:S05]  /*e7a0*/  ENDCOLLECTIVE ;  /* 0x000000000000791b */ /* 0x01ffea0003800000 */
.L_x_3006:
[----:B------:R-:W-:Y:S05]  /*e7b0*/  BSYNC B0 ;  /* 0x0000000000007941 */ /* 0x000fea0003800000 */
.L_x_3005:
[----:B------:R-:W-:Y:S05]  /*e7c0*/  BRA `(.L_x_3007) ;  /* 0xffffff5c006c7947 */ /* 0x000fea000383ffff */
.L_x_2751:
[----:B------:R-:W-:Y:S01]  /*e7d0*/  BSSY B0, `(.L_x_3008) ;  /* 0x0000007000007945 */ /* 0x000fe20003800000 */
[----:B------:R-:W-:Y:S02]  /*e7e0*/  IMAD.MOV.U32 R59, RZ, RZ, R27 ;  /* 0x000000ffff3b7224 */ /* 0x000fe400078e001b */
[----:B------:R-:W-:Y:S02]  /*e7f0*/  IMAD.MOV.U32 R63, RZ, RZ, 0x8 ;  /* 0x00000008ff3f7424 */ /* 0x000fe400078e00ff */
[----:B------:R-:W-:-:S07]  /*e800*/  IMAD.MOV.U32 R58, RZ, RZ, -0x1 ;  /* 0xffffffffff3a7424 */ /* 0x000fce00078e00ff */
[----:B01234-:R-:W-:Y:S05]  /*e810*/  WARPSYNC.COLLECTIVE R58, `(.L_x_3009) ;  /* 0x000000003a087348 */ /* 0x01ffea0003c00000 */
[----:B0-----:R0:W0:Y:S02]  /*e820*/  SHFL.DOWN P3, R64, R59, R63, R61 ;  /* 0x0800003f3b407389 */ /* 0x001024000006003d */
[----:B01234-:R-:W-:Y:S05]  /*e830*/  ENDCOLLECTIVE ;  /* 0x000000000000791b */ /* 0x01ffea0003800000 */
.L_x_3009:
[----:B------:R-:W-:Y:S05]  /*e840*/  BSYNC B0 ;  /* 0x0000000000007941 */ /* 0x000fea0003800000 */
.L_x_3008:
[----:B------:R-:W-:Y:S05]  /*e850*/  BRA `(.L_x_3010) ;  /* 0xffffff5c00507947 */ /* 0x000fea000383ffff */
.L_x_2752:
[----:B------:R-:W-:Y:S01]  /*e860*/  BSSY B0, `(.L_x_3011) ;  /* 0x0000007000007945 */ /* 0x000fe20003800000 */
[----:B------:R-:W-:Y:S02]  /*e870*/  IMAD.MOV.U32 R59, RZ, RZ, R20 ;  /* 0x000000ffff3b7224 */ /* 0x000fe400078e0014 */
[----:B------:R-:W-:Y:S02]  /*e880*/  IMAD.MOV.U32 R63, RZ, RZ, 0x8 ;  /* 0x00000008ff3f7424 */ /* 0x000fe400078e00ff */
[----:B------:R-:W-:-:S07]  /*e890*/  IMAD.MOV.U32 R58, RZ, RZ, -0x1 ;  /* 0xffffffffff3a7424 */ /* 0x000fce00078e00ff */
[----:B01234-:R-:W-:Y:S05]  /*e8a0*/  WARPSYNC.COLLECTIVE R58, `(.L_x_3012) ;  /* 0x000000003a087348 */ /* 0x01ffea0003c00000 */
[----:B0-----:R0:W0:Y:S02]  /*e8b0*/  SHFL.DOWN P3, R64, R59, R63, R61 ;  /* 0x0800003f3b407389 */ /* 0x001024000006003d */
[----:B01234-:R-:W-:Y:S05]  /*e8c0*/  ENDCOLLECTIVE ;  /* 0x000000000000791b */ /* 0x01ffea0003800000 */
.L_x_3012:
[----:B------:R-:W-:Y:S05]  /*e8d0*/  BSYNC B0 ;  /* 0x0000000000007941 */ /* 0x000fea0003800000 */
.L_x_3011:
[----:B------:R-:W-:Y:S02]  /*e8e0*/  IMAD.MOV.U32 R59, RZ, RZ, R21 ;  /* 0x000000ffff3b7224 */ /* 0x000fe400078e0015 */
[----:B------:R-:W-:Y:S02]  /*e8f0*/  IMAD.MOV.U32 R63, RZ, RZ, 0x8 ;  /* 0x00000008ff3f7424 */ /* 0x000fe400078e00ff */
[----:B------:R-:W-:Y:S02]  /*e900*/  IMAD.MOV.U32 R58, RZ, RZ, -0x1 ;  /* 0xffffffffff3a7424 */ /* 0x000fe400078e00ff */
[----:B------:R-:W-:-:S07]  /*e910*/  IMAD.MOV.U32 R28, RZ, RZ, R64 ;  /* 0x000000ffff1c7224 */ /* 0x000fce00078e0040 */
[----:B------:R-:W-:Y:S05]  /*e920*/  WARPSYNC.COLLECTIVE R58, `(.L_x_3013) ;  /* 0x000000003a087348 */ /* 0x000fea0003c00000 */
[----:B------:R0:W1:Y:S02]  /*e930*/  SHFL.DOWN P3, R64, R59, R63, R61 ;  /* 0x0800003f3b407389 */ /* 0x000064000006003d */
[----:B01----:R-:W-:Y:S05]  /*e940*/  ENDCOLLECTIVE ;  /* 0x000000000000791b */ /* 0x003fea0003800000 */
.L_x_3013:
[----:B------:R-:W-:Y:S02]  /*e950*/  IMAD.MOV.U32 R59, RZ, RZ, R22 ;  /* 0x000000ffff3b7224 */ /* 0x000fe400078e0016 */
[----:B------:R-:W-:-:S07]  /*e960*/  IMAD.MOV.U32 R31, RZ, RZ, R64 ;  /* 0x000000ffff1f7224 */ /* 0x000fce00078e0040 */
[----:B------:R-:W-:Y:S05]  /*e970*/  WARPSYNC.COLLECTIVE R58, `(.L_x_3014) ;  /* 0x000000003a087348 */ /* 0x000fea0003c00000 */
[----:B------:R0:W1:Y:S02]  /*e980*/  SHFL.DOWN P3, R64, R59, R63, R61 ;  /* 0x0800003f3b407389 */ /* 0x000064000006003d */
[----:B01----:R-:W-:Y:S05]  /*e990*/  ENDCOLLECTIVE ;  /* 0x000000000000791b */ /* 0x003fea0003800000 */
.L_x_3014:
[----:B------:R-:W-:Y:S01]  /*e9a0*/  IMAD.MOV.U32 R59, RZ, RZ, R23 ;  /* 0x000000ffff3b7224 */ /* 0x000fe200078e0017 */
[----:B------:R-:W-:-:S07]  /*e9b0*/  MOV R44, R64 ;  /* 0x00000040002c7202 */ /* 0x000fce0000000f00 */
[----:B------:R-:W-:Y:S05]  /*e9c0*/  WARPSYNC.COLLECTIVE R58, `(.L_x_3015) ;  /* 0x000000003a087348 */ /* 0x000fea0003c00000 */
[----:B------:R0:W1:Y:S02]  /*e9d0*/  SHFL.DOWN P3, R64, R59, R63, R61 ;  /* 0x0800003f3b407389 */ /* 0x000064000006003d */
[----:B01----:R-:W-:Y:S05]  /*e9e0*/  ENDCOLLECTIVE ;  /* 0x000000000000791b */ /* 0x003fea0003800000 */
.L_x_3015:
[----:B------:R-:W-:Y:S05]  /*e9f0*/  BRA `(.L_x_3016) ;  /* 0xffffff5c00007947 */ /* 0x000fea000383ffff */
.L_x_2755:
[----:B------:R-:W-:Y:S01]  /*ea00*/  BSSY B0, `(.L_x_3017) ;  /* 0x0000007000007945 */ /* 0x000fe20003800000 */
[----:B------:R-:W-:Y:S02]  /*ea10*/  IMAD.MOV.U32 R59, RZ, RZ, R24 ;  /* 0x000000ffff3b7224 */ /* 0x000fe400078e0018 */
[----:B------:R-:W-:Y:S02]  /*ea20*/  IMAD.MOV.U32 R63, RZ, RZ, 0x10 ;  /* 0x00000010ff3f7424 */ /* 0x000fe400078e00ff */
[----:B------:R-:W-:-:S07]  /*ea30*/  IMAD.MOV.U32 R58, RZ, RZ, -0x1 ;  /* 0xffffffffff3a7424 */ /* 0x000fce00078e00ff */
[----:B01234-:R-:W-:Y:S05]  /*ea40*/  WARPSYNC.COLLECTIVE R58, `(.L_x_3018) ;  /* 0x000000003a087348 */ /* 0x01ffea0003c00000 */
[----:B0-----:R0:W0:Y:S02]  /*ea50*/  SHFL.DOWN P3, R64, R59, R63, R61 ;  /* 0x0800003f3b407389 */ /* 0x001024000006003d */
[----:B01234-:R-:W-:Y:S05]  /*ea60*/  ENDCOLLECTIVE ;  /* 0x000000000000791b */ /* 0x01ffea0003800000 */
.L_x_3018:
[----:B------:R-:W-:Y:S05]  /*ea70*/  BSYNC B0 ;  /* 0x0000000000007941 */ /* 0x000fea0003800000 */
.L_x_3017:
[----:B------:R-:W-:Y:S01]  /*ea80*/  IMAD.MOV.U32 R29, RZ, RZ, R64 ;  /* 0x000000ffff1d7224 */ /* 0x000fe200078e0040 */
[----:B------:R-:W-:Y:S06]  /*ea90*/  BRA `(.L_x_3019) ;  /* 0xffffff5c00147947 */ /* 0x000fec000383ffff */
.L_x_2756:
[----:B------:R-:W-:Y:S01]  /*eaa0*/  BSSY B0, `(.L_x_3020) ;  /* 0x0000007000007945 */ /* 0x000fe20003800000 */
[----:B------:R-:W-:Y:S02]  /*eab0*/  IMAD.MOV.U32 R59, RZ, RZ, R25 ;  /* 0x000000ffff3b7224 */ /* 0x000fe400078e0019 */
[----:B------:R-:W-:Y:S02]  /*eac0*/  IMAD.MOV.U32 R63, RZ, RZ, 0x10 ;  /* 0x00000010ff3f7424 */ /* 0x000fe400078e00ff */
[----:B------:R-:W-:-:S07]  /*ead0*/  IMAD.MOV.U32 R58, RZ, RZ, -0x1 ;  /* 0xffffffffff3a7424 */ /* 0x000fce00078e00ff */
[----:B01234-:R-:W-:Y:S05]  /*eae0*/  WARPSYNC.COLLECTIVE R58, `(.L_x_3021) ;  /* 0x000000003a087348 */ /* 0x01ffea0003c00000 */
[----:B0-----:R0:W0:Y:S02]  /*eaf0*/  SHFL.DOWN P3, R64, R59, R63, R61 ;  /* 0x0800003f3b407389 */ /* 0x001024000006003d */
[----:B01234-:R-:W-:Y:S05]  /*eb00*/  ENDCOLLECTIVE ;  /* 0x000000000000791b */ /* 0x01ffea0003800000 */
.L_x_3021:
[----:B------:R-:W-:Y:S05]  /*eb10*/  BSYNC B0 ;  /* 0x0000000000007941 */ /* 0x000fea0003800000 */
.L_x_3020:
[----:B------:R-:W-:Y:S05]  /*eb20*/  BRA `(.L_x_3022) ;  /* 0xffffff5800f87947 */ /* 0x000fea000383ffff */
.L_x_2757:
[----:B------:R-:W-:Y:S01]  /*eb30*/  BSSY B0, `(.L_x_3023) ;  /* 0x0000007000007945 */ /* 0x000fe20003800000 */
[----:B------:R-:W-:Y:S02]  /*eb40*/  IMAD.MOV.U32 R59, RZ, RZ, R26 ;  /* 0x000000ffff3b7224 */ /* 0x000fe400078e001a */
[----:B------:R-:W-:Y:S02]  /*eb50*/  IMAD.MOV.U32 R63, RZ, RZ, 0x10 ;  /* 0x00000010ff3f7424 */ /* 0x000fe400078e00ff */
[----:B------:R-:W-:-:S07]  /*eb60*/  IMAD.MOV.U32 R58, RZ, RZ, -0x1 ;  /* 0xffffffffff3a7424 */ /* 0x000fce00078e00ff */
[----:B01234-:R-:W-:Y:S05]  /*eb70*/  WARPSYNC.COLLECTIVE R58, `(.L_x_3024) ;  /* 0x000000003a087348 */ /* 0x01ffea0003c00000 */
[----:B0-----:R0:W0:Y:S02]  /*eb80*/  SHFL.DOWN P3, R64, R59, R63, R61 ;  /* 0x0800003f3b407389 */ /* 0x001024000006003d */
[----:B01234-:R-:W-:Y:S05]  /*eb90*/  ENDCOLLECTIVE ;  /* 0x000000000000791b */ /* 0x01ffea0003800000 */
.L_x_3024:
[----:B------:R-:W-:Y:S05]  /*eba0*/  BSYNC B0 ;  /* 0x0000000000007941 */ /* 0x000fea0003800000 */
.L_x_3023:
[----:B------:R-:W-:Y:S05]  /*ebb0*/  BRA `(.L_x_3025) ;  /* 0xffffff5800dc7947 */ /* 0x000fea000383ffff */
.L_x_2758:
[----:B------:R-:W-:Y:S01]  /*ebc0*/  BSSY B0, `(.L_x_3026) ;  /* 0x0000007000007945 */ /* 0x000fe20003800000 */
[----:B------:R-:W-:Y:S02]  /*ebd0*/  IMAD.MOV.U32 R59, RZ, RZ, R27 ;  /* 0x000000ffff3b7224 */ /* 0x000fe400078e001b */
[----:B------:R-:W-:Y:S02]  /*ebe0*/  IMAD.MOV.U32 R63, RZ, RZ, 0x10 ;  /* 0x00000010ff3f7424 */ /* 0x000fe400078e00ff */
[----:B------:R-:W-:-:S07]  /*ebf0*/  IMAD.MOV.U32 R58, RZ, RZ, -0x1 ;  /* 0xffffffffff3a7424 */ /* 0x000fce00078e00ff */
[----:B01234-:R-:W-:Y:S05]  /*ec00*/  WARPSYNC.COLLECTIVE R58, `(.L_x_3027) ;  /* 0x000000003a087348 */ /* 0x01ffea0003c00000 */
[----:B0-----:R0:W0:Y:S02]  /*ec10*/  SHFL.DOWN P3, R64, R59, R63, R61 ;  /* 0x0800003f3b407389 */ /* 0x001024000006003d */
[----:B01234-:R-:W-:Y:S05]  /*ec20*/  ENDCOLLECTIVE ;  /* 0x000000000000791b */ /* 0x01ffea0003800000 */
.L_x_3027:
[----:B------:R-:W-:Y:S05]  /*ec30*/  BSYNC B0 ;  /* 0x0000000000007941 */ /* 0x000fea0003800000 */
.L_x_3026:
[----:B------:R-:W-:Y:S05]  /*ec40*/  BRA `(.L_x_3028) ;  /* 0xffffff5800c07947 */ /* 0x000fea000383ffff */
.L_x_2759:
[----:B------:R-:W-:Y:S01]  /*ec50*/  BSSY B0, `(.L_x_3029) ;  /* 0x0000007000007945 */ /* 0x000fe20003800000 */
[----:B------:R-:W-:Y:S02]  /*ec60*/  IMAD.MOV.U32 R59, RZ, RZ, R20 ;  /* 0x000000ffff3b7224 */ /* 0x000fe400078e0014 */
[----:B------:R-:W-:Y:S02]  /*ec70*/  IMAD.MOV.U32 R63, RZ, RZ, 0x10 ;  /* 0x00000010ff3f7424 */ /* 0x000fe400078e00ff */
[----:B------:R-:W-:-:S07]  /*ec80*/  IMAD.MOV.U32 R58, RZ, RZ, -0x1 ;  /* 0xffffffffff3a7424 */ /* 0x000fce00078e00ff */
[----:B01234-:R-:W-:Y:S05]  /*ec90*/  WARPSYNC.COLLECTIVE R58, `(.L_x_3030) ;  /* 0x000000003a087348 */ /* 0x01ffea0003c00000 */
[----:B0-----:R0:W0:Y:S02]  /*eca0*/  SHFL.DOWN P3, R64, R59, R63, R61 ;  /* 0x0800003f3b407389 */ /* 0x001024000006003d */
[----:B01234-:R-:W-:Y:S05]  /*ecb0*/  ENDCOLLECTIVE ;  /* 0x000000000000791b */ /* 0x01ffea0003800000 */
.L_x_3030:
[----:B------:R-:W-:Y:S05]  /*ecc0*/  BSYNC B0 ;  /* 0x0000000000007941 */ /* 0x000fea0003800000 */
.L_x_3029:
[----:B------:R-:W-:Y:S02]  /*ecd0*/  HFMA2 R63, -RZ, RZ, 0, 9.5367431640625e-07 ;  /* 0x00000010ff3f7431 */ /* 0x000fe400000001ff */
[----:B------:R-:W-:Y:S02]  /*ece0*/  IMAD.MOV.U32 R59, RZ, RZ, R21 ;  /* 0x000000ffff3b7224 */ /* 0x000fe400078e0015 */
[----:B------:R-:W-:Y:S02]  /*ecf0*/  IMAD.MOV.U32 R58, RZ, RZ, -0x1 ;  /* 0xffffffffff3a7424 */ /* 0x000fe400078e00ff */
[----:B------:R-:W-:-:S07]  /*ed00*/  IMAD.MOV.U32 R28, RZ, RZ, R64 ;  /* 0x000000ffff1c7224 */ /* 0x000fce00078e0040 */
[----:B------:R-:W-:Y:S05]  /*ed10*/  WARPSYNC.COLLECTIVE R58, `(.L_x_3031) ;  /* 0x000000003a087348 */ /* 0x000fea0003c00000 */
[----:B------:R0:W1:Y:S02]  /*ed20*/  SHFL.DOWN P3, R64, R59, R63, R61 ;  /* 0x0800003f3b407389 */ /* 0x000064000006003d */
[----:B01----:R-:W-:Y:S05]  /*ed30*/  ENDCOLLECTIVE ;  /* 0x000000000000791b */ /* 0x003fea0003800000 */
.L_x_3031:
[----:B------:R-:W-:Y:S02]  /*ed40*/  IMAD.MOV.U32 R59, RZ, RZ, R22 ;  /* 0x000000ffff3b7224 */ /* 0x000fe400078e0016 */
[----:B------:R-:W-:-:S07]  /*ed50*/  IMAD.MOV.U32 R31, RZ, RZ, R64 ;  /* 0x000000ffff1f7224 */ /* 0x000fce00078e0040 */
[----:B------:R-:W-:Y:S05]  /*ed60*/  WARPSYNC.COLLECTIVE R58, `(.L_x_3032) ;  /* 0x000000003a087348 */ /* 0x000fea0003c00000 */
[----:B------:R0:W1:Y:S02]  /*ed70*/  SHFL.DOWN P3, R64, R59, R63, R61 ;  /* 0x0800003f3b407389 */ /* 0x000064000006003d */
[----:B01----:R-:W-:Y:S05]  /*ed80*/  ENDCOLLECTIVE ;  /* 0x000000000000791b */ /* 0x003fea0003800000 */
.L_x_3032:
[----:B------:R-:W-:Y:S02]  /*ed90*/  IMAD.MOV.U32 R59, RZ, RZ, R23 ;  /* 0x000000ffff3b7224 */ /* 0x000fe400078e0017 */
[----:B------:R-:W-:-:S07]  /*eda0*/  IMAD.MOV.U32 R44, RZ, RZ, R64 ;  /* 0x000000ffff2c7224 */ /* 0x000fce00078e0040 */
[----:B------:R-:W-:Y:S05]  /*edb0*/  WARPSYNC.COLLECTIVE R58, `(.L_x_3033) ;  /* 0x000000003a087348 */ /* 0x000fea0003c00000 */
[----:B------:R0:W1:Y:S02]  /*edc0*/  SHFL.DOWN P3, R64, R59, R63, R61 ;  /* 0x0800003f3b407389 */ /* 0x000064000006003d */
[----:B01----:R-:W-:Y:S05]  /*edd0*/  ENDCOLLECTIVE ;  /* 0x000000000000791b */ /* 0x003fea0003800000 */
.L_x_3033:
[----:B------:R-:W-:Y:S05]  /*ede0*/  BRA `(.L_x_3034) ;  /* 0xffffff5800707947 */ /* 0x000fea000383ffff */
.L_x_2762:
[----:B------:R-:W-:Y:S01]  /*edf0*/  BSSY B0, `(.L_x_3035) ;  /* 0x0000006000007945 */ /* 0x000fe20003800000 */
[----:B------:R-:W-:Y:S01]  /*ee00*/  PLOP3.LUT P3, PT, P0, PT, PT, 0x80, 0x8 ;  /* 0x000000000008781c */ /* 0x000fe2000076f070 */
[----:B------:R-:W-:-:S12]  /*ee10*/  IMAD.MOV.U32 R58, RZ, RZ, -0x1 ;  /* 0xffffffffff3a7424 */ /* 0x000fd800078e00ff */
[----:B01234-:R-:W-:Y:S05]  /*ee20*/  WARPSYNC.COLLECTIVE R58, `(.L_x_3036) ;  /* 0x000000003a087348 */ /* 0x01ffea0003c00000 */
[----:B------:R-:W-:Y:S01]  /*ee30*/  VOTE.ALL P3, P3 ;  /* 0x0000000000ff7806 */ /* 0x000fe20001860000 */
[----:B01234-:R-:W-:-:S12]  /*ee40*/  ENDCOLLECTIVE ;  /* 0x000000000000791b */ /* 0x01ffd80003800000 */
.L_x_3036:
[----:B------:R-:W-:Y:S05]  /*ee50*/  BSYNC B0 ;  /* 0x0000000000007941 */ /* 0x000fea0003800000 */
.L_x_3035:
[----:B------:R-:W-:Y:S01]  /*ee60*/  PLOP3.LUT P0, PT, P3, PT, PT, 0x80, 0x8 ;  /* 0x000000000008781c */ /* 0x000fe20001f0f070 */
[----:B------:R-:W-:-:S12]  /*ee70*/  BRA `(.L_x_3037) ;  /* 0xffffff58008c7947 */ /* 0x000fd8000383ffff */
.L_x_2764:
[----:B------:R-:W-:Y:S01]  /*ee80*/  BSSY B0, `(.L_x_3038) ;  /* 0x0000006000007945 */ /* 0x000fe20003800000 */
[----:B------:R-:W-:Y:S01]  /*ee90*/  PLOP3.LUT P3, PT, P0, PT, PT, 0x8, 0x80 ;  /* 0x000000000080781c */ /* 0x000fe2000076e170 */
[----:B------:R-:W-:-:S12]  /*eea0*/  IMAD.MOV.U32 R58, RZ, RZ, -0x1 ;  /* 0xffffffffff3a7424 */ /* 0x000fd800078e00ff */
[----:B0-234-:R-:W-:Y:S05]  /*eeb0*/  WARPSYNC.COLLECTIVE R58, `(.L_x_3039) ;  /* 0x000000003a087348 */ /* 0x01dfea0003c00000 */
[----:B------:R-:W-:Y:S01]  /*eec0*/  VOTE.ANY P3, P3 ;  /* 0x0000000000ff7806 */ /* 0x000fe20001860100 */
[----:B0-234-:R-:W-:-:S12]  /*eed0*/  ENDCOLLECTIVE ;  /* 0x000000000000791b */ /* 0x01dfd80003800000 */
.L_x_3039:
[----:B------:R-:W-:Y:S05]  /*eee0*/  BSYNC B0 ;  /* 0x0000000000007941 */ /* 0x000fea0003800000 */
.L_x_3038:
[----:B------:R-:W-:Y:S01]  /*eef0*/  PLOP3.LUT P0, PT, P3, PT, PT, 0x80, 0x8 ;  /* 0x000000000008781c */ /* 0x000fe20001f0f070 */
[----:B------:R-:W-:-:S12]  /*ef00*/  BRA `(.L_x_3040) ;  /* 0xffffff5800a07947 */ /* 0x000fd8000383ffff */
.L_x_2769:
[----:B------:R-:W-:Y:S01]  /*ef10*/  BSSY B0, `(.L_x_3041) ;  /* 0x0000006000007945 */ /* 0x000fe20003800000 */
[----:B------:R-:W-:Y:S01]  /*ef20*/  PLOP3.LUT P3, PT, P0, PT, PT, 0x8, 0x80 ;  /* 0x000000000080781c */ /* 0x000fe2000076e170 */
[----:B------:R-:W-:-:S12]  /*ef30*/  IMAD.MOV.U32 R58, RZ, RZ, -0x1 ;  /* 0xffffffffff3a7424 */ /* 0x000fd800078e00ff */
[----:B0-2345:R-:W-:Y:S05]  /*ef40*/  WARPSYNC.COLLECTIVE R58, `(.L_x_3042) ;  /* 0x000000003a087348 */ /* 0x03dfea0003c00000 */
[----:B------:R-:W-:Y:S01]  /*ef50*/  VOTE.ANY R58, PT, P3 ;  /* 0x00000000003a7806 */ /* 0x000fe200018e0100 */
[----:B0-2345:R-:W-:Y:S06]  /*ef60*/  ENDCOLLECTIVE ;  /* 0x000000000000791b */ /* 0x03dfec0003800000 */
.L_x_3042:
[----:B------:R-:W-:Y:S05]  /*ef70*/  BSYNC B0 ;  /* 0x0000000000007941 */ /* 0x000fea0003800000 */
.L_x_3041:
        /* <DEDUP_REMOVED lines=10> */
.L_x_3043:
[----:B------:R-:W-:Y:S01]  /*f020*/  IMAD.MOV.U32 R62, RZ, RZ, R64 ;  /* 0x000000ffff3e7224 */ /* 0x000fe200078e0040 */
[----:B------:R-:W-:Y:S06]  /*f030*/  BRA `(.L_x_3044) ;  /* 0xffffff5c004c7947 */ /* 0x000fec000383ffff */
.L_x_2770:
[----:B------:R-:W-:Y:S01]  /*f040*/  BSSY B0, `(.L_x_3045) ;  /* 0x0000007000007945 */ /* 0x000fe20003800000 */
[----:B------:R-:W-:Y:S02]  /*f050*/  IMAD.MOV.U32 R59, RZ, RZ, R60 ;  /* 0x000000ffff3b7224 */ /* 0x000fe400078e003c */
[----:B------:R-:W-:Y:S02]  /*f060*/  IMAD.MOV.U32 R63, RZ, RZ, 0x1 ;  /* 0x00000001ff3f7424 */ /* 0x000fe400078e00ff */
[----:B------:R-:W-:-:S07]  /*f070*/  IMAD.MOV.U32 R58, RZ, RZ, -0x1 ;  /* 0xffffffffff3a7424 */ /* 0x000fce00078e00ff */
[----:B01---5:R-:W-:Y:S05]  /*f080*/  WARPSYNC.COLLECTIVE R58, `(.L_x_3046) ;  /* 0x000000003a087348 */ /* 0x023fea0003c00000 */
[----:B------:R2:W3:Y:S02]  /*f090*/  SHFL.DOWN P3, R64, R59, R63, R61 ;  /* 0x0800003f3b407389 */ /* 0x0004e4000006003d */
[----:B0123-5:R-:W-:Y:S05]  /*f0a0*/  ENDCOLLECTIVE ;  /* 0x000000000000791b */ /* 0x02ffea0003800000 */
.L_x_3046:
[----:B------:R-:W-:Y:S05]  /*f0b0*/  BSYNC B0 ;  /* 0x0000000000007941 */ /* 0x000fea0003800000 */
.L_x_3045:
[----:B------:R-:W-:Y:S05]  /*f0c0*/  BRA `(.L_x_3047) ;  /* 0xffffff5c00307947 */ /* 0x000fea000383ffff */
.L_x_2771:
[----:B------:R-:W-:Y:S01]  /*f0d0*/  BSSY B0, `(.L_x_3048) ;  /* 0x0000007000007945 */ /* 0x000fe20003800000 */
[----:B------:R-:W-:Y:S02]  /*f0e0*/  IMAD.MOV.U32 R59, RZ, RZ, R56 ;  /* 0x000000ffff3b7224 */ /* 0x000fe400078e0038 */
[----:B------:R-:W-:Y:S02]  /*f0f0*/  IMAD.MOV.U32 R63, RZ, RZ, 0x1 ;  /* 0x00000001ff3f7424 */ /* 0x000fe400078e00ff */
[----:B------:R-:W-:-:S07]  /*f100*/  IMAD.MOV.U32 R58, RZ, RZ, -0x1 ;  /* 0xffffffffff3a7424 */ /* 0x000fce00078e00ff */
[----:B01---5:R-:W-:Y:S05]  /*f110*/  WARPSYNC.COLLECTIVE R58, `(.L_x_3049) ;  /* 0x000000003a087348 */ /* 0x023fea0003c00000 */
[----:B------:R2:W3:Y:S02]  /*f120*/  SHFL.DOWN P3, R64, R59, R63, R61 ;  /* 0x0800003f3b407389 */ /* 0x0004e4000006003d */
[----:B0123-5:R-:W-:Y:S05]  /*f130*/  ENDCOLLECTIVE ;  /* 0x000000000000791b */ /* 0x02ffea0003800000 */
.L_x_3049:
[----:B------:R-:W-:Y:S05]  /*f140*/  BSYNC B0 ;  /* 0x0000000000007941 */ /* 0x000fea0003800000 */
.L_x_3048:
[----:B------:R-:W-:Y:S05]  /*f150*/  BRA `(.L_x_3050) ;  /* 0xffffff5c00147947 */ /* 0x000fea000383ffff */
.L_x_2772:
[----:B------:R-:W-:Y:S01]  /*f160*/  BSSY B0, `(.L_x_3051) ;  /* 0x0000007000007945 */ /* 0x000fe20003800000 */
[----:B------:R-:W-:Y:S01]  /*f170*/  MOV R59, R57 ;  /* 0x00000039003b7202 */ /* 0x000fe20000000f00 */
[----:B------:R-:W-:Y:S02]  /*f180*/  IMAD.MOV.U32 R63, RZ, RZ, 0x1 ;  /* 0x00000001ff3f7424 */ /* 0x000fe400078e00ff */
[----:B------:R-:W-:-:S07]  /*f190*/  IMAD.MOV.U32 R58, RZ, RZ, -0x1 ;  /* 0xffffffffff3a7424 */ /* 0x000fce00078e00ff */
[----:B01---5:R-:W-:Y:S05]  /*f1a0*/  WARPSYNC.COLLECTIVE R58, `(.L_x_3052) ;  /* 0x000000003a087348 */ /* 0x023fea0003c00000 */
[----:B------:R2:W3:Y:S02]  /*f1b0*/  SHFL.DOWN P3, R64, R59, R63, R61 ;  /* 0x0800003f3b407389 */ /* 0x0004e4000006003d */
[----:B0123-5:R-:W-:Y:S05]  /*f1c0*/  ENDCOLLECTIVE ;  /* 0x000000000000791b */ /* 0x02ffea0003800000 */
.L_x_3052:
[----:B------:R-:W-:Y:S05]  /*f1d0*/  BSYNC B0 ;  /* 0x0000000000007941 */ /* 0x000fea0003800000 */
.L_x_3051:
[----:B------:R-:W-:Y:S05]  /*f1e0*/  BRA `(.L_x_3053) ;  /* 0xffffff5800f87947 */ /* 0x000fea000383ffff */
.L_x_2773:
[----:B------:R-:W-:Y:S01]  /*f1f0*/  BSSY B0, `(.L_x_3054) ;  /* 0x0000007000007945 */ /* 0x000fe20003800000 */
[----:B-----5:R-:W-:Y:S02]  /*f200*/  IMAD.MOV.U32 R59, RZ, RZ, R28 ;  /* 0x000000ffff3b7224 */ /* 0x020fe400078e001c */
[----:B------:R-:W-:Y:S02]  /*f210*/  IMAD.MOV.U32 R63, RZ, RZ, 0x1 ;  /* 0x00000001ff3f7424 */ /* 0x000fe400078e00ff */
[----:B------:R-:W-:-:S07]  /*f220*/  IMAD.MOV.U32 R58, RZ, RZ, -0x1 ;  /* 0xffffffffff3a7424 */ /* 0x000fce00078e00ff */
[----:B01----:R-:W-:Y:S05]  /*f230*/  WARPSYNC.COLLECTIVE R58, `(.L_x_3055) ;  /* 0x000000003a087348 */ /* 0x003fea0003c00000 */
[----:B------:R2:W3:Y:S02]  /*f240*/  SHFL.DOWN P3, R64, R59, R63, R61 ;  /* 0x0800003f3b407389 */ /* 0x0004e4000006003d */
[----:B0123--:R-:W-:Y:S05]  /*f250*/  ENDCOLLECTIVE ;  /* 0x000000000000791b */ /* 0x00ffea0003800000 */
.L_x_3055:
[----:B------:R-:W-:Y:S05]  /*f260*/  BSYNC B0 ;  /* 0x0000000000007941 */ /* 0x000fea0003800000 */
.L_x_3054:
[----:B------:R-:W-:Y:S02]  /*f270*/  IMAD.MOV.U32 R59, RZ, RZ, R29 ;  /* 0x000000ffff3b7224 */ /* 0x000fe400078e001d */
[----:B------:R-:W-:Y:S02]  /*f280*/  IMAD.MOV.U32 R63, RZ, RZ, 0x1 ;  /* 0x00000001ff3f7424 */ /* 0x000fe400078e00ff */
[----:B------:R-:W-:Y:S02]  /*f290*/  IMAD.MOV.U32 R58, RZ, RZ, -0x1 ;  /* 0xffffffffff3a7424 */ /* 0x000fe400078e00ff */
[----:B------:R-:W-:-:S07]  /*f2a0*/  IMAD.MOV.U32 R66, RZ, RZ, R64 ;  /* 0x000000ffff427224 */ /* 0x000fce00078e0040 */
[----:B------:R-:W-:Y:S05]  /*f2b0*/  WARPSYNC.COLLECTIVE R58, `(.L_x_3056) ;  /* 0x000000003a087348 */ /* 0x000fea0003c00000 */
[----:B------:R0:W1:Y:S02]  /*f2c0*/  SHFL.DOWN P3, R64, R59, R63, R61 ;  /* 0x0800003f3b407389 */ /* 0x000064000006003d */
[----:B01----:R-:W-:Y:S05]  /*f2d0*/  ENDCOLLECTIVE ;  /* 0x000000000000791b */ /* 0x003fea0003800000 */
.L_x_3056:
[----:B------:R-:W-:Y:S02]  /*f2e0*/  IMAD.MOV.U32 R59, RZ, RZ, R30 ;  /* 0x000000ffff3b7224 */ /* 0x000fe400078e001e */
[----:B------:R-:W-:-:S07]  /*f2f0*/  IMAD.MOV.U32 R67, RZ, RZ, R64 ;  /* 0x000000ffff437224 */ /* 0x000fce00078e0040 */
[----:B------:R-:W-:Y:S05]  /*f300*/  WARPSYNC.COLLECTIVE R58, `(.L_x_3057) ;  /* 0x000000003a087348 */ /* 0x000fea0003c00000 */
[----:B------:R0:W1:Y:S02]  /*f310*/  SHFL.DOWN P3, R64, R59, R63, R61 ;  /* 0x0800003f3b407389 */ /* 0x000064000006003d */
[----:B01----:R-:W-:Y:S05]  /*f320*/  ENDCOLLECTIVE ;  /* 0x000000000000791b */ /* 0x003fea0003800000 */
.L_x_3057:
[----:B------:R-:W-:Y:S02]  /*f330*/  IMAD.MOV.U32 R59, RZ, RZ, R31 ;  /* 0x000000ffff3b7224 */ /* 0x000fe400078e001f */
[----:B------:R-:W-:-:S07]  /*f340*/  IMAD.MOV.U32 R68, RZ, RZ, R64 ;  /* 0x000000ffff447224 */ /* 0x000fce00078e0040 */
[----:B------:R-:W-:Y:S05]  /*f350*/  WARPSYNC.COLLECTIVE R58, `(.L_x_3058) ;  /* 0x000000003a087348 */ /* 0x000fea0003c00000 */
[----:B------:R0:W1:Y:S02]  /*f360*/  SHFL.DOWN P3, R64, R59, R63, R61 ;  /* 0x0800003f3b407389 */ /* 0x000064000006003d */
[----:B01----:R-:W-:Y:S05]  /*f370*/  ENDCOLLECTIVE ;  /* 0x000000000000791b */ /* 0x003fea0003800000 */
.L_x_3058:
[----:B------:R-:W-:Y:S05]  /*f380*/  BRA `(.L_x_3059) ;  /* 0xffffff5800a87947 */ /* 0x000fea000383ffff */
.L_x_2776:
[----:B------:R-:W-:Y:S01]  /*f390*/  BSSY B0, `(.L_x_3060) ;  /* 0x0000007000007945 */ /* 0x000fe20003800000 */
[----:B------:R-:W-:Y:S02]  /*f3a0*/  IMAD.MOV.U32 R59, RZ, RZ, R65 ;  /* 0x000000ffff3b7224 */ /* 0x000fe400078e0041 */
[----:B------:R-:W-:Y:S02]  /*f3b0*/  IMAD.MOV.U32 R63, RZ, RZ, 0x2 ;  /* 0x00000002ff3f7424 */ /* 0x000fe400078e00ff */
[----:B------:R-:W-:-:S07]  /*f3c0*/  IMAD.MOV.U32 R58, RZ, RZ, -0x1 ;  /* 0xffffffffff3a7424 */ /* 0x000fce00078e00ff */
[----:B01234-:R-:W-:Y:S05]  /*f3d0*/  WARPSYNC.COLLECTIVE R58, `(.L_x_3061) ;  /* 0x000000003a087348 */ /* 0x01ffea0003c00000 */
[----:B0-----:R0:W0:Y:S02]  /*f3e0*/  SHFL.DOWN P3, R64, R59, R63, R61 ;  /* 0x0800003f3b407389 */ /* 0x001024000006003d */
[----:B01234-:R-:W-:Y:S05]  /*f3f0*/  ENDCOLLECTIVE ;  /* 0x000000000000791b */ /* 0x01ffea0003800000 */
.L_x_3061:
[----:B------:R-:W-:Y:S05]  /*f400*/  BSYNC B0 ;  /* 0x0000000000007941 */ /* 0x000fea0003800000 */
.L_x_3060:
[----:B------:R-:W-:Y:S01]  /*f410*/  IMAD.MOV.U32 R62, RZ, RZ, R64 ;  /* 0x000000ffff3e7224 */ /* 0x000fe200078e0040 */
[----:B------:R-:W-:Y:S06]  /*f420*/  BRA `(.L_x_3062) ;  /* 0xffffff5800d07947 */ /* 0x000fec000383ffff */
.L_x_2777:
[----:B------:R-:W-:Y:S01]  /*f430*/  BSSY B0, `(.L_x_3063) ;  /* 0x0000007000007945 */ /* 0x000fe20003800000 */
[----:B------:R-:W-:Y:S01]  /*f440*/  IMAD.MOV.U32 R59, RZ, RZ, R60 ;  /* 0x000000ffff3b7224 */ /* 0x000fe200078e003c */
[----:B------:R-:W-:Y:S01]  /*f450*/  MOV R58, 0xffffffff ;  /* 0xffffffff003a7802 */ /* 0x000fe20000000f00 */
[----:B------:R-:W-:-:S07]  /*f460*/  IMAD.MOV.U32 R63, RZ, RZ, 0x2 ;  /* 0x00000002ff3f7424 */ /* 0x000fce00078e00ff */
[----:B01234-:R-:W-:Y:S05]  /*f470*/  WARPSYNC.COLLECTIVE R58, `(.L_x_3064) ;  /* 0x000000003a087348 */ /* 0x01ffea0003c00000 */
[----:B0-----:R0:W0:Y:S02]  /*f480*/  SHFL.DOWN P3, R64, R59, R63, R61 ;  /* 0x0800003f3b407389 */ /* 0x001024000006003d */
[----:B01234-:R-:W-:Y:S05]  /*f490*/  ENDCOLLECTIVE ;  /* 0x000000000000791b */ /* 0x01ffea0003800000 */
.L_x_3064:
[----:B------:R-:W-:Y:S05]  /*f4a0*/  BSYNC B0 ;  /* 0x0000000000007941 */ /* 0x000fea0003800000 */
.L_x_3063:
[----:B------:R-:W-:Y:S05]  /*f4b0*/  BRA `(.L_x_3065) ;  /* 0xffffff5800b47947 */ /* 0x000fea000383ffff */
.L_x_2778:
[----:B------:R-:W-:Y:S01]  /*f4c0*/  BSSY B0, `(.L_x_3066) ;  /* 0x0000007000007945 */ /* 0x000fe20003800000 */
[----:B------:R-:W-:Y:S02]  /*f4d0*/  IMAD.MOV.U32 R59, RZ, RZ, R56 ;  /* 0x000000ffff3b7224 */ /* 0x000fe400078e0038 */
[----:B------:R-:W-:Y:S02]  /*f4e0*/  IMAD.MOV.U32 R63, RZ, RZ, 0x2 ;  /* 0x00000002ff3f7424 */ /* 0x000fe400078e00ff */
[----:B------:R-:W-:-:S07]  /*f4f0*/  IMAD.MOV.U32 R58, RZ, RZ, -0x1 ;  /* 0xffffffffff3a7424 */ /* 0x000fce00078e00ff */
[----:B01234-:R-:W-:Y:S05]  /*f500*/  WARPSYNC.COLLECTIVE R58, `(.L_x_3067) ;  /* 0x000000003a087348 */ /* 0x01ffea0003c00000 */
[----:B0-----:R0:W0:Y:S02]  /*f510*/  SHFL.DOWN P3, R64, R59, R63, R61 ;  /* 0x0800003f3b407389 */ /* 0x001024000006003d */
[----:B01234-:R-:W-:Y:S05]  /*f520*/  ENDCOLLECTIVE ;  /* 0x000000000000791b */ /* 0x01ffea0003800000 */
.L_x_3067:
[----:B------:R-:W-:Y:S05]  /*f530*/  BSYNC B0 ;  /* 0x0000000000007941 */ /* 0x000fea0003800000 */
.L_x_3066:
[----:B------:R-:W-:Y:S05]  /*f540*/  BRA `(.L_x_3068) ;  /* 0xffffff5800987947 */ /* 0x000fea000383ffff */
.L_x_2779:
[----:B------:R-:W-:Y:S01]  /*f550*/  BSSY B0, `(.L_x_3069) ;  /* 0x0000007000007945 */ /* 0x000fe20003800000 */
[----:B------:R-:W-:Y:S02]  /*f560*/  IMAD.MOV.U32 R59, RZ, RZ, R57 ;  /* 0x000000ffff3b7224 */ /* 0x000fe400078e0039 */
[----:B------:R-:W-:Y:S02]  /*f570*/  IMAD.MOV.U32 R63, RZ, RZ, 0x2 ;  /* 0x00000002ff3f7424 */ /* 0x000fe400078e00ff */
[----:B------:R-:W-:-:S07]  /*f580*/  IMAD.MOV.U32 R58, RZ, RZ, -0x1 ;  /* 0xffffffffff3a7424 */ /* 0x000fce00078e00ff */
[----:B01234-:R-:W-:Y:S05]  /*f590*/  WARPSYNC.COLLECTIVE R58, `(.L_x_3070) ;  /* 0x000000003a087348 */ /* 0x01ffea0003c00000 */
[----:B0-----:R0:W0:Y:S02]  /*f5a0*/  SHFL.DOWN P3, R64, R59, R63, R61 ;  /* 0x0800003f3b407389 */ /* 0x001024000006003d */
[----:B01234-:R-:W-:Y:S05]  /*f5b0*/  ENDCOLLECTIVE ;  /* 0x000000000000791b */ /* 0x01ffea0003800000 */
.L_x_3070:
[----:B------:R-:W-:Y:S05]  /*f5c0*/  BSYNC B0 ;  /* 0x0000000000007941 */ /* 0x000fea0003800000 */
.L_x_3069:
[----:B------:R-:W-:Y:S05]  /*f5d0*/  BRA `(.L_x_3071) ;  /* 0xffffff58007c7947 */ /* 0x000fea000383ffff */
.L_x_2780:
[----:B------:R-:W-:Y:S01]  /*f5e0*/  BSSY B0, `(.L_x_3072) ;  /* 0x0000007000007945 */ /* 0x000fe20003800000 */
[----:B------:R-:W-:Y:S02]  /*f5f0*/  IMAD.MOV.U32 R59, RZ, RZ, R44 ;  /* 0x000000ffff3b7224 */ /* 0x000fe400078e002c */
[----:B------:R-:W-:Y:S02]  /*f600*/  IMAD.MOV.U32 R63, RZ, RZ, 0x2 ;  /* 0x00000002ff3f7424 */ /* 0x000fe400078e00ff */
[----:B------:R-:W-:-:S07]  /*f610*/  IMAD.MOV.U32 R58, RZ, RZ, -0x1 ;  /* 0xffffffffff3a7424 */ /* 0x000fce00078e00ff */
[----:B01234-:R-:W-:Y:S05]  /*f620*/  WARPSYNC.COLLECTIVE R58, `(.L_x_3073) ;  /* 0x000000003a087348 */ /* 0x01ffea0003c00000 */
[----:B0-----:R0:W0:Y:S02]  /*f630*/  SHFL.DOWN P3, R64, R59, R63, R61 ;  /* 0x0800003f3b407389 */ /* 0x001024000006003d */
[----:B01234-:R-:W-:Y:S05]  /*f640*/  ENDCOLLECTIVE ;  /* 0x000000000000791b */ /* 0x01ffea0003800000 */
.L_x_3073:
[----:B------:R-:W-:Y:S05]  /*f650*/  BSYNC B0 ;  /* 0x0000000000007941 */ /* 0x000fea0003800000 */
.L_x_3072:
[----:B------:R-:W-:Y:S02]  /*f660*/  IMAD.MOV.U32 R59, RZ, RZ, R45 ;  /* 0x000000ffff3b7224 */ /* 0x000fe400078e002d */
[----:B------:R-:W-:Y:S02]  /*f670*/  IMAD.MOV.U32 R63, RZ, RZ, 0x2 ;  /* 0x00000002ff3f7424 */ /* 0x000fe400078e00ff */
[----:B------:R-:W-:Y:S02]  /*f680*/  IMAD.MOV.U32 R58, RZ, RZ, -0x1 ;  /* 0xffffffffff3a7424 */ /* 0x000fe400078e00ff */
[----:B------:R-:W-:-:S07]  /*f690*/  IMAD.MOV.U32 R66, RZ, RZ, R64 ;  /* 0x000000ffff427224 */ /* 0x000fce00078e0040 */
[----:B------:R-:W-:Y:S05]  /*f6a0*/  WARPSYNC.COLLECTIVE R58, `(.L_x_3074) ;  /* 0x000000003a087348 */ /* 0x000fea0003c00000 */
[----:B------:R0:W1:Y:S02]  /*f6b0*/  SHFL.DOWN P3, R64, R59, R63, R61 ;  /* 0x0800003f3b407389 */ /* 0x000064000006003d */
[----:B01----:R-:W-:Y:S05]  /*f6c0*/  ENDCOLLECTIVE ;  /* 0x000000000000791b */ /* 0x003fea0003800000 */
.L_x_3074:
[----:B------:R-:W-:Y:S02]  /*f6d0*/  IMAD.MOV.U32 R59, RZ, RZ, R46 ;  /* 0x000000ffff3b7224 */ /* 0x000fe400078e002e */
[----:B------:R-:W-:-:S07]  /*f6e0*/  IMAD.MOV.U32 R67, RZ, RZ, R64 ;  /* 0x000000ffff437224 */ /* 0x000fce00078e0040 */
[----:B------:R-:W-:Y:S05]  /*f6f0*/  WARPSYNC.COLLECTIVE R58, `(.L_x_3075) ;  /* 0x000000003a087348 */ /* 0x000fea0003c00000 */
[----:B------:R0:W1:Y:S02]  /*f700*/  SHFL.DOWN P3, R64, R59, R63, R61 ;  /* 0x0800003f3b407389 */ /* 0x000064000006003d */
[----:B01----:R-:W-:Y:S05]  /*f710*/  ENDCOLLECTIVE ;  /* 0x000000000000791b */ /* 0x003fea0003800000 */
.L_x_3075:
[----:B------:R-:W-:Y:S02]  /*f720*/  IMAD.MOV.U32 R59, RZ, RZ, R47 ;  /* 0x000000ffff3b7224 */ /* 0x000fe400078e002f */
[----:B------:R-:W-:-:S07]  /*f730*/  IMAD.MOV.U32 R68, RZ, RZ, R64 ;  /* 0x000000ffff447224 */ /* 0x000fce00078e0040 */
[----:B------:R-:W-:Y:S05]  /*f740*/  WARPSYNC.COLLECTIVE R58, `(.L_x_3076) ;  /* 0x000000003a087348 */ /* 0x000fea0003c00000 */
[----:B------:R0:W1:Y:S02]  /*f750*/  SHFL.DOWN P3, R64, R59, R63, R61 ;  /* 0x0800003f3b407389 */ /* 0x000064000006003d */
[----:B01----:R-:W-:Y:S05]  /*f760*/  ENDCOLLECTIVE ;  /* 0x000000000000791b */ /* 0x003fea0003800000 */
.L_x_3076:
[----:B------:R-:W-:Y:S05]  /*f770*/  BRA `(.L_x_3077) ;  /* 0xffffff58002c7947 */ /* 0x000fea000383ffff */
.L_x_2783:
[----:B------:R-:W-:Y:S01]  /*f780*/  BSSY B0, `(.L_x_3078) ;  /* 0x0000007000007945 */ /* 0x000fe20003800000 */
[----:B------:R-:W-:Y:S01]  /*f790*/  IMAD.MOV.U32 R59, RZ, RZ, R65 ;  /* 0x000000ffff3b7224 */ /* 0x000fe200078e0041 */
[----:B------:R-:W-:Y:S01]  /*f7a0*/  MOV R58, 0xffffffff ;  /* 0xffffffff003a7802 */ /* 0x000fe20000000f00 */
[----:B------:R-:W-:-:S07]  /*f7b0*/  IMAD.MOV.U32 R63, RZ, RZ, 0x4 ;  /* 0x00000004ff3f7424 */ /* 0x000fce00078e00ff */
[----:B01234-:R-:W-:Y:S05]  /*f7c0*/  WARPSYNC.COLLECTIVE R58, `(.L_x_3079) ;  /* 0x000000003a087348 */ /* 0x01ffea0003c00000 */
[----:B0-----:R0:W0:Y:S02]  /*f7d0*/  SHFL.DOWN P3, R64, R59, R63, R61 ;  /* 0x0800003f3b407389 */ /* 0x001024000006003d */
[----:B01234-:R-:W-:Y:S05]  /*f7e0*/  ENDCOLLECTIVE ;  /* 0x000000000000791b */ /* 0x01ffea0003800000 */
.L_x_3079:
[----:B------:R-:W-:Y:S05]  /*f7f0*/  BSYNC B0 ;  /* 0x0000000000007941 */ /* 0x000fea0003800000 */
.L_x_3078:
[----:B------:R-:W-:Y:S01]  /*f800*/  IMAD.MOV.U32 R62, RZ, RZ, R64 ;  /* 0x000000ffff3e7224 */ /* 0x000fe200078e0040 */
[----:B------:R-:W-:Y:S06]  /*f810*/  BRA `(.L_x_3080) ;  /* 0xffffff5800407947 */ /* 0x000fec000383ffff */
.L_x_2784:
[----:B------:R-:W-:Y:S01]  /*f820*/  BSSY B0, `(.L_x_3081) ;  /* 0x0000007000007945 */ /* 0x000fe20003800000 */
[----:B------:R-:W-:Y:S02]  /*f830*/  IMAD.MOV.U32 R59, RZ, RZ, R60 ;  /* 0x000000ffff3b7224 */ /* 0x000fe400078e003c */
[----:B------:R-:W-:Y:S02]  /*f840*/  IMAD.MOV.U32 R63, RZ, RZ, 0x4 ;  /* 0x00000004ff3f7424 */ /* 0x000fe400078e00ff */
[----:B------:R-:W-:-:S07]  /*f850*/  IMAD.MOV.U32 R58, RZ, RZ, -0x1 ;  /* 0xffffffffff3a7424 */ /* 0x000fce00078e00ff */
[----:B01234-:R-:W-:Y:S05]  /*f860*/  WARPSYNC.COLLECTIVE R58, `(.L_x_3082) ;  /* 0x000000003a087348 */ /* 0x01ffea0003c00000 */
[----:B0-----:R0:W0:Y:S02]  /*f870*/  SHFL.DOWN P3, R64, R59, R63, R61 ;  /* 0x0800003f3b407389 */ /* 0x001024000006003d */
[----:B01234-:R-:W-:Y:S05]  /*f880*/  ENDCOLLECTIVE ;  /* 0x000000000000791b */ /* 0x01ffea0003800000 */
.L_x_3082:
[----:B------:R-:W-:Y:S05]  /*f890*/  BSYNC B0 ;  /* 0x0000000000007941 */ /* 0x000fea0003800000 */
.L_x_3081:
[----:B------:R-:W-:Y:S05]  /*f8a0*/  BRA `(.L_x_3083) ;  /* 0xffffff5800247947 */ /* 0x000fea000383ffff */
.L_x_2785:
[----:B------:R-:W-:Y:S01]  /*f8b0*/  BSSY B0, `(.L_x_3084) ;  /* 0x0000007000007945 */ /* 0x000fe20003800000 */
[----:B------:R-:W-:Y:S02]  /*f8c0*/  IMAD.MOV.U32 R59, RZ, RZ, R56 ;  /* 0x000000ffff3b7224 */ /* 0x000fe400078e0038 */
[----:B------:R-:W-:Y:S02]  /*f8d0*/  IMAD.MOV.U32 R63, RZ, RZ, 0x4 ;  /* 0x00000004ff3f7424 */ /* 0x000fe400078e00ff */
[----:B------:R-:W-:-:S07]  /*f8e0*/  IMAD.MOV.U32 R58, RZ, RZ, -0x1 ;  /* 0xffffffffff3a7424 */ /* 0x000fce00078e00ff */
[----:B01234-:R-:W-:Y:S05]  /*f8f0*/  WARPSYNC.COLLECTIVE R58, `(.L_x_3085) ;  /* 0x000000003a087348 */ /* 0x01ffea0003c00000 */
[----:B0-----:R0:W0:Y:S02]  /*f900*/  SHFL.DOWN P3, R64, R59, R63, R61 ;  /* 0x0800003f3b407389 */ /* 0x001024000006003d */
[----:B01234-:R-:W-:Y:S05]  /*f910*/  ENDCOLLECTIVE ;  /* 0x000000000000791b */ /* 0x01ffea0003800000 */
.L_x_3085:
[----:B------:R-:W-:Y:S05]  /*f920*/  BSYNC B0 ;  /* 0x0000000000007941 */ /* 0x000fea0003800000 */
.L_x_3084:
[----:B------:R-:W-:Y:S05]  /*f930*/  BRA `(.L_x_3086) ;  /* 0xffffff5800087947 */ /* 0x000fea000383ffff */
.L_x_2786:
[----:B------:R-:W-:Y:S01]  /*f940*/  BSSY B0, `(.L_x_3087) ;  /* 0x0000007000007945 */ /* 0x000fe20003800000 */
[----:B------:R-:W-:Y:S02]  /*f950*/  IMAD.MOV.U32 R59, RZ, RZ, R57 ;  /* 0x000000ffff3b7224 */ /* 0x000fe400078e0039 */
[----:B------:R-:W-:Y:S02]  /*f960*/  IMAD.MOV.U32 R63, RZ, RZ, 0x4 ;  /* 0x00000004ff3f7424 */ /* 0x000fe400078e00ff */
[----:B------:R-:W-:-:S07]  /*f970*/  IMAD.MOV.U32 R58, RZ, RZ, -0x1 ;  /* 0xffffffffff3a7424 */ /* 0x000fce00078e00ff */
[----:B01234-:R-:W-:Y:S05]  /*f980*/  WARPSYNC.COLLECTIVE R58, `(.L_x_3088) ;  /* 0x000000003a087348 */ /* 0x01ffea0003c00000 */
[----:B0-----:R0:W0:Y:S02]  /*f990*/  SHFL.DOWN P3, R64, R59, R63, R61 ;  /* 0x0800003f3b407389 */ /* 0x001024000006003d */
[----:B01234-:R-:W-:Y:S05]  /*f9a0*/  ENDCOLLECTIVE ;  /* 0x000000000000791b */ /* 0x01ffea0003800000 */
.L_x_3088:
[----:B------:R-:W-:Y:S05]  /*f9b0*/  BSYNC B0 ;  /* 0x0000000000007941 */ /* 0x000fea0003800000 */
.L_x_3087:
[----:B------:R-:W-:Y:S05]  /*f9c0*/  BRA `(.L_x_3089) ;  /* 0xffffff5400ec7947 */ /* 0x000fea000383ffff */
.L_x_2787:
[----:B------:R-:W-:Y:S01]  /*f9d0*/  BSSY B0, `(.L_x_3090) ;  /* 0x0000007000007945 */ /* 0x000fe20003800000 */
[----:B------:R-:W-:Y:S02]  /*f9e0*/  IMAD.MOV.U32 R59, RZ, RZ, R44 ;  /* 0x000000ffff3b7224 */ /* 0x000fe400078e002c */
[----:B------:R-:W-:Y:S02]  /*f9f0*/  IMAD.MOV.U32 R63, RZ, RZ, 0x4 ;  /* 0x00000004ff3f7424 */ /* 0x000fe400078e00ff */
[----:B------:R-:W-:-:S07]  /*fa00*/  IMAD.MOV.U32 R58, RZ, RZ, -0x1 ;  /* 0xffffffffff3a7424 */ /* 0x000fce00078e00ff */
[----:B01234-:R-:W-:Y:S05]  /*fa10*/  WARPSYNC.COLLECTIVE R58, `(.L_x_3091) ;  /* 0x000000003a087348 */ /* 0x01ffea0003c00000 */
[----:B0-----:R0:W0:Y:S02]  /*fa20*/  SHFL.DOWN P3, R64, R59, R63, R61 ;  /* 0x0800003f3b407389 */ /* 0x001024000006003d */
[----:B01234-:R-:W-:Y:S05]  /*fa30*/  ENDCOLLECTIVE ;  /* 0x000000000000791b */ /* 0x01ffea0003800000 */
.L_x_3091:
[----:B------:R-:W-:Y:S05]  /*fa40*/  BSYNC B0 ;  /* 0x0000000000007941 */ /* 0x000fea0003800000 */
.L_x_3090:
[----:B------:R-:W-:Y:S02]  /*fa50*/  IMAD.MOV.U32 R59, RZ, RZ, R45 ;  /* 0x000000ffff3b7224 */ /* 0x000fe400078e002d */
[----:B------:R-:W-:Y:S02]  /*fa60*/  IMAD.MOV.U32 R63, RZ, RZ, 0x4 ;  /* 0x00000004ff3f7424 */ /* 0x000fe400078e00ff */
[----:B------:R-:W-:Y:S02]  /*fa70*/  IMAD.MOV.U32 R58, RZ, RZ, -0x1 ;  /* 0xffffffffff3a7424 */ /* 0x000fe400078e00ff */
[----:B------:R-:W-:-:S07]  /*fa80*/  IMAD.MOV.U32 R66, RZ, RZ, R64 ;  /* 0x000000ffff427224 */ /* 0x000fce00078e0040 */
[----:B------:R-:W-:Y:S05]  /*fa90*/  WARPSYNC.COLLECTIVE R58, `(.L_x_3092) ;  /* 0x000000003a087348 */ /* 0x000fea0003c00000 */
[----:B------:R0:W1:Y:S02]  /*faa0*/  SHFL.DOWN P3, R64, R59, R63, R61 ;  /* 0x0800003f3b407389 */ /* 0x000064000006003d */
[----:B01----:R-:W-:Y:S05]  /*fab0*/  ENDCOLLECTIVE ;  /* 0x000000000000791b */ /* 0x003fea0003800000 */
.L_x_3092:
[----:B------:R-:W-:Y:S02]  /*fac0*/  IMAD.MOV.U32 R59, RZ, RZ, R46 ;  /* 0x000000ffff3b7224 */ /* 0x000fe400078e002e */
[----:B------:R-:W-:-:S07]  /*fad0*/  IMAD.MOV.U32 R67, RZ, RZ, R64 ;  /* 0x000000ffff437224 */ /* 0x000fce00078e0040 */
[----:B------:R-:W-:Y:S05]  /*fae0*/  WARPSYNC.COLLECTIVE R58, `(.L_x_3093) ;  /* 0x000000003a087348 */ /* 0x000fea0003c00000 */
[----:B------:R0:W1:Y:S02]  /*faf0*/  SHFL.DOWN P3, R64, R59, R63, R61 ;  /* 0x0800003f3b407389 */ /* 0x000064000006003d */
[----:B01----:R-:W-:Y:S05]  /*fb00*/  ENDCOLLECTIVE ;  /* 0x000000000000791b */ /* 0x003fea0003800000 */
.L_x_3093:
[----:B------:R-:W-:Y:S01]  /*fb10*/  IMAD.MOV.U32 R59, RZ, RZ, R47 ;  /* 0x000000ffff3b7224 */ /* 0x000fe200078e002f */
[----:B------:R-:W-:-:S07]  /*fb20*/  MOV R68, R64 ;  /* 0x0000004000447202 */ /* 0x000fce0000000f00 */
[----:B------:R-:W-:Y:S05]  /*fb30*/  WARPSYNC.COLLECTIVE R58, `(.L_x_3094) ;  /* 0x000000003a087348 */ /* 0x000fea0003c00000 */
[----:B------:R0:W1:Y:S02]  /*fb40*/  SHFL.DOWN P3, R64, R59, R63, R61 ;  /* 0x0800003f3b407389 */ /* 0x000064000006003d */
[----:B01----:R-:W-:Y:S05]  /*fb50*/  ENDCOLLECTIVE ;  /* 0x000000000000791b */ /* 0x003fea0003800000 */
.L_x_3094:
[----:B------:R-:W-:Y:S05]  /*fb60*/  BRA `(.L_x_3095) ;  /* 0xffffff54009c7947 */ /* 0x000fea000383ffff */
.L_x_2790:
[----:B------:R-:W-:Y:S01]  /*fb70*/  BSSY B0, `(.L_x_3096) ;  /* 0x0000007000007945 */ /* 0x000fe20003800000 */
[----:B------:R-:W-:Y:S02]  /*fb80*/  IMAD.MOV.U32 R59, RZ, RZ, R65 ;  /* 0x000000ffff3b7224 */ /* 0x000fe400078e0041 */
[----:B------:R-:W-:Y:S02]  /*fb90*/  IMAD.MOV.U32 R63, RZ, RZ, 0x8 ;  /* 0x00000008ff3f7424 */ /* 0x000fe400078e00ff */
[----:B------:R-:W-:-:S07]  /*fba0*/  IMAD.MOV.U32 R58, RZ, RZ, -0x1 ;  /* 0xffffffffff3a7424 */ /* 0x000fce00078e00ff */
[----:B01234-:R-:W-:Y:S05]  /*fbb0*/  WARPSYNC.COLLECTIVE R58, `(.L_x_3097) ;  /* 0x000000003a087348 */ /* 0x01ffea0003c00000 */
[----:B0-----:R0:W0:Y:S02]  /*fbc0*/  SHFL.DOWN P3, R64, R59, R63, R61 ;  /* 0x0800003f3b407389 */ /* 0x001024000006003d */
[----:B01234-:R-:W-:Y:S05]  /*fbd0*/  ENDCOLLECTIVE ;  /* 0x000000000000791b */ /* 0x01ffea0003800000 */
.L_x_3097:
[----:B------:R-:W-:Y:S05]  /*fbe0*/  BSYNC B0 ;  /* 0x0000000000007941 */ /* 0x000fea0003800000 */
.L_x_3096:
[----:B------:R-:W-:Y:S01]  /*fbf0*/  IMAD.MOV.U32 R62, RZ, RZ, R64 ;  /* 0x000000ffff3e7224 */ /* 0x000fe200078e0040 */
[----:B------:R-:W-:Y:S06]  /*fc00*/  BRA `(.L_x_3098) ;  /* 0xffffff5400b07947 */ /* 0x000fec000383ffff */
.L_x_2791:
[----:B------:R-:W-:Y:S01]  /*fc10*/  BSSY B0, `(.L_x_3099) ;  /* 0x0000007000007945 */ /* 0x000fe20003800000 */
[----:B------:R-:W-:Y:S02]  /*fc20*/  IMAD.MOV.U32 R59, RZ, RZ, R60 ;  /* 0x000000ffff3b7224 */ /* 0x000fe400078e003c */
[----:B------:R-:W-:Y:S02]  /*fc30*/  IMAD.MOV.U32 R63, RZ, RZ, 0x8 ;  /* 0x00000008ff3f7424 */ /* 0x000fe400078e00ff */
[----:B------:R-:W-:-:S07]  /*fc40*/  IMAD.MOV.U32 R58, RZ, RZ, -0x1 ;  /* 0xffffffffff3a7424 */ /* 0x000fce00078e00ff */
[----:B01234-:R-:W-:Y:S05]  /*fc50*/  WARPSYNC.COLLECTIVE R58, `(.L_x_3100) ;  /* 0x000000003a087348 */ /* 0x01ffea0003c00000 */
[----:B0-----:R0:W0:Y:S02]  /*fc60*/  SHFL.DOWN P3, R64, R59, R63, R61 ;  /* 0x0800003f3b407389 */ /* 0x001024000006003d */
[----:B01234-:R-:W-:Y:S05]  /*fc70*/  ENDCOLLECTIVE ;  /* 0x000000000000791b */ /* 0x01ffea0003800000 */
.L_x_3100:
[----:B------:R-:W-:Y:S05]  /*fc80*/  BSYNC B0 ;  /* 0x0000000000007941 */ /* 0x000fea0003800000 */
.L_x_3099:
[----:B------:R-:W-:Y:S05]  /*fc90*/  BRA `(.L_x_3101) ;  /* 0xffffff5400947947 */ /* 0x000fea000383ffff */
.L_x_2792:
[----:B------:R-:W-:Y:S01]  /*fca0*/  BSSY B0, `(.L_x_3102) ;  /* 0x0000007000007945 */ /* 0x000fe20003800000 */
[----:B------:R-:W-:Y:S02]  /*fcb0*/  IMAD.MOV.U32 R59, RZ, RZ, R56 ;  /* 0x000000ffff3b7224 */ /* 0x000fe400078e0038 */
[----:B------:R-:W-:Y:S02]  /*fcc0*/  IMAD.MOV.U32 R63, RZ, RZ, 0x8 ;  /* 0x00000008ff3f7424 */ /* 0x000fe400078e00ff */
[----:B------:R-:W-:-:S07]  /*fcd0*/  IMAD.MOV.U32 R58, RZ, RZ, -0x1 ;  /* 0xffffffffff3a7424 */ /* 0x000fce00078e00ff */
[----:B01234-:R-:W-:Y:S05]  /*fce0*/  WARPSYNC.COLLECTIVE R58, `(.L_x_3103) ;  /* 0x000000003a087348 */ /* 0x01ffea0003c00000 */
[----:B0-----:R0:W0:Y:S02]  /*fcf0*/  SHFL.DOWN P3, R64, R59, R63, R61 ;  /* 0x0800003f3b407389 */ /* 0x001024000006003d */
[----:B01234-:R-:W-:Y:S05]  /*fd00*/  ENDCOLLECTIVE ;  /* 0x000000000000791b */ /* 0x01ffea0003800000 */
.L_x_3103:
[----:B------:R-:W-:Y:S05]  /*fd10*/  BSYNC B0 ;  /* 0x0000000000007941 */ /* 0x000fea0003800000 */
.L_x_3102:
[----:B------:R-:W-:Y:S05]  /*fd20*/  BRA `(.L_x_3104) ;  /* 0xffffff5400787947 */ /* 0x000fea000383ffff */
.L_x_2793:
[----:B------:R-:W-:Y:S01]  /*fd30*/  BSSY B0, `(.L_x_3105) ;  /* 0x0000007000007945 */ /* 0x000fe20003800000 */
[----:B------:R-:W-:Y:S02]  /*fd40*/  IMAD.MOV.U32 R59, RZ, RZ, R57 ;  /* 0x000000ffff3b7224 */ /* 0x000fe400078e0039 */
[----:B------:R-:W-:Y:S02]  /*fd50*/  IMAD.MOV.U32 R63, RZ, RZ, 0x8 ;  /* 0x00000008ff3f7424 */ /* 0x000fe400078e00ff */
[----:B------:R-:W-:-:S07]  /*fd60*/  IMAD.MOV.U32 R58, RZ, RZ, -0x1 ;  /* 0xffffffffff3a7424 */ /* 0x000fce00078e00ff */
[----:B01234-:R-:W-:Y:S05]  /*fd70*/  WARPSYNC.COLLECTIVE R58, `(.L_x_3106) ;  /* 0x000000003a087348 */ /* 0x01ffea0003c00000 */
[----:B0-----:R0:W0:Y:S02]  /*fd80*/  SHFL.DOWN P3, R64, R59, R63, R61 ;  /* 0x0800003f3b407389 */ /* 0x001024000006003d */
[----:B01234-:R-:W-:Y:S05]  /*fd90*/  ENDCOLLECTIVE ;  /* 0x000000000000791b */ /* 0x01ffea0003800000 */
.L_x_3106:
[----:B------:R-:W-:Y:S05]  /*fda0*/  BSYNC B0 ;  /* 0x0000000000007941 */ /* 0x000fea0003800000 */
.L_x_3105:
[----:B------:R-:W-:Y:S05]  /*fdb0*/  BRA `(.L_x_3107) ;  /* 0xffffff54005c7947 */ /* 0x000fea000383ffff */
.L_x_2794:
[----:B------:R-:W-:Y:S01]  /*fdc0*/  BSSY B0, `(.L_x_3108) ;  /* 0x0000007000007945 */ /* 0x000fe20003800000 */
[----:B------:R-:W-:Y:S02]  /*fdd0*/  IMAD.MOV.U32 R59, RZ, RZ, R44 ;  /* 0x000000ffff3b7224 */ /* 0x000fe400078e002c */
[----:B------:R-:W-:Y:S02]  /*fde0*/  IMAD.MOV.U32 R63, RZ, RZ, 0x8 ;  /* 0x00000008ff3f7424 */ /* 0x000fe400078e00ff */
[----:B------:R-:W-:-:S07]  /*fdf0*/  IMAD.MOV.U32 R58, RZ, RZ, -0x1 ;  /* 0xffffffffff3a7424 */ /* 0x000fce00078e00ff */
[----:B01234-:R-:W-:Y:S05]  /*fe00*/  WARPSYNC.COLLECTIVE R58, `(.L_x_3109) ;  /* 0x000000003a087348 */ /* 0x01ffea0003c00000 */
[----:B0-----:R0:W0:Y:S02]  /*fe10*/  SHFL.DOWN P3, R64, R59, R63, R61 ;  /* 0x0800003f3b407389 */ /* 0x001024000006003d */
[----:B01234-:R-:W-:Y:S05]  /*fe20*/  ENDCOLLECTIVE ;  /* 0x000000000000791b */ /* 0x01ffea0003800000 */
.L_x_3109:
[----:B------:R-:W-:Y:S05]  /*fe30*/  BSYNC B0 ;  /* 0x0000000000007941 */ /* 0x000fea0003800000 */
.L_x_3108:
[----:B------:R-:W-:Y:S02]  /*fe40*/  HFMA2 R63, -RZ, RZ, 0, 4.76837158203125e-07 ;  /* 0x00000008ff3f7431 */ /* 0x000fe400000001ff */
[----:B------:R-:W-:Y:S02]  /*fe50*/  IMAD.MOV.U32 R59, RZ, RZ, R45 ;  /* 0x000000ffff3b7224 */ /* 0x000fe400078e002d */
[----:B------:R-:W-:Y:S02]  /*fe60*/  IMAD.MOV.U32 R58, RZ, RZ, -0x1 ;  /* 0xffffffffff3a7424 */ /* 0x000fe400078e00ff */
[----:B------:R-:W-:-:S07]  /*fe70*/  IMAD.MOV.U32 R66, RZ, RZ, R64 ;  /* 0x000000ffff427224 */ /* 0x000fce00078e0040 */
[----:B------:R-:W-:Y:S05]  /*fe80*/  WARPSYNC.COLLECTIVE R58, `(.L_x_3110) ;  /* 0x000000003a087348 */ /* 0x000fea0003c00000 */
[----:B------:R0:W1:Y:S02]  /*fe90*/  SHFL.DOWN P3, R64, R59, R63, R61 ;  /* 0x0800003f3b407389 */ /* 0x000064000006003d */
[----:B01----:R-:W-:Y:S05]  /*fea0*/  ENDCOLLECTIVE ;  /* 0x000000000000791b */ /* 0x003fea0003800000 */
.L_x_3110:
[----:B------:R-:W-:Y:S02]  /*feb0*/  IMAD.MOV.U32 R59, RZ, RZ, R46 ;  /* 0x000000ffff3b7224 */ /* 0x000fe400078e002e */
[----:B------:R-:W-:-:S07]  /*fec0*/  IMAD.MOV.U32 R67, RZ, RZ, R64 ;  /* 0x000000ffff437224 */ /* 0x000fce00078e0040 */
[----:B------:R-:W-:Y:S05]  /*fed0*/  WARPSYNC.COLLECTIVE R58, `(.L_x_3111) ;  /* 0x000000003a087348 */ /* 0x000fea0003c00000 */
[----:B------:R0:W1:Y:S02]  /*fee0*/  SHFL.DOWN P3, R64, R59, R63, R61 ;  /* 0x0800003f3b407389 */ /* 0x000064000006003d */
[----:B01----:R-:W-:Y:S05]  /*fef0*/  ENDCOLLECTIVE ;  /* 0x000000000000791b */ /* 0x003fea0003800000 */
.L_x_3111:
[----:B------:R-:W-:Y:S02]  /*ff00*/  IMAD.MOV.U32 R59, RZ, RZ, R47 ;  /* 0x000000ffff3b7224 */ /* 0x000fe400078e002f */
[----:B------:R-:W-:-:S07]  /*ff10*/  IMAD.MOV.U32 R68, RZ, RZ, R64 ;  /* 0x000000ffff447224 */ /* 0x000fce00078e0040 */
[----:B------:R-:W-:Y:S05]  /*ff20*/  WARPSYNC.COLLECTIVE R58, `(.L_x_3112) ;  /* 0x000000003a087348 */ /* 0x000fea0003c00000 */
[----:B------:R0:W1:Y:S02]  /*ff30*/  SHFL.DOWN P3, R64, R59, R63, R61 ;  /* 0x0800003f3b407389 */ /* 0x000064000006003d */
[----:B01----:R-:W-:Y:S05]  /*ff40*/  ENDCOLLECTIVE ;  /* 0x000000000000791b */ /* 0x003fea0003800000 */
.L_x_3112:
[----:B------:R-:W-:Y:S05]  /*ff50*/  BRA `(.L_x_3113) ;  /* 0xffffff54000c7947 */ /* 0x000fea000383ffff */
.L_x_2797:
[----:B------:R-:W-:Y:S01]  /*ff60*/  BSSY B0, `(.L_x_3114) ;  /* 0x0000007000007945 */ /* 0x000fe20003800000 */
[----:B------:R-:W-:Y:S02]  /*ff70*/  IMAD.MOV.U32 R59, RZ, RZ, R65 ;  /* 0x000000ffff3b7224 */ /* 0x000fe400078e0041 */
[----:B------:R-:W-:Y:S02]  /*ff80*/  IMAD.MOV.U32 R63, RZ, RZ, 0x10 ;  /* 0x00000010ff3f7424 */ /* 0x000fe400078e00ff */
[----:B------:R-:W-:-:S07]  /*ff90*/  IMAD.MOV.U32 R58, RZ, RZ, -0x1 ;  /* 0xffffffffff3a7424 */ /* 0x000fce00078e00ff */
[----:B01234-:R-:W-:Y:S05]  /*ffa0*/  WARPSYNC.COLLECTIVE R58, `(.L_x_3115) ;  /* 0x000000003a087348 */ /* 0x01ffea0003c00000 */
[----:B0-----:R0:W0:Y:S02]  /*ffb0*/  SHFL.DOWN P3, R64, R59, R63, R61 ;  /* 0x0800003f3b407389 */ /* 0x001024000006003d */
[----:B01234-:R-:W-:Y:S05]  /*ffc0*/  ENDCOLLECTIVE ;  /* 0x000000000000791b */ /* 0x01ffea0003800000 */
.L_x_3115:
[----:B------:R-:W-:Y:S05]  /*ffd0*/  BSYNC B0 ;  /* 0x0000000000007941 */ /* 0x000fea0003800000 */
.L_x_3114:
[----:B------:R-:W-:Y:S01]  /*ffe0*/  IMAD.MOV.U32 R62, RZ, RZ, R64 ;  /* 0x000000ffff3e7224 */ /* 0x000fe200078e0040 */
[----:B------:R-:W-:Y:S06]  /*fff0*/  BRA `(.L_x_3116) ;  /* 0xffffff5400207947 */ /* 0x000fec000383ffff */
.L_x_2798:
[----:B------:R-:W-:Y:S01]  /*10000*/  BSSY B0, `(.L_x_3117) ;  /* 0x0000007000007945 */ /* 0x000fe20003800000 */
[----:B------:R-:W-:Y:S02]  /*10010*/  IMAD.MOV.U32 R59, RZ, RZ, R60 ;  /* 0x000000ffff3b7224 */ /* 0x000fe400078e003c */
[----:B------:R-:W-:Y:S02]  /*10020*/  IMAD.MOV.U32 R63, RZ, RZ, 0x10 ;  /* 0x00000010ff3f7424 */ /* 0x000fe400078e00ff */
[----:B------:R-:W-:-:S07]  /*10030*/  IMAD.MOV.U32 R58, RZ, RZ, -0x1 ;  /* 0xffffffffff3a7424 */ /* 0x000fce00078e00ff */
[----:B01234-:R-:W-:Y:S05]  /*10040*/  WARPSYNC.COLLECTIVE R58, `(.L_x_3118) ;  /* 0x000000003a087348 */ /* 0x01ffea0003c00000 */
[----:B0-----:R0:W0:Y:S02]  /*10050*/  SHFL.DOWN P3, R64, R59, R63, R61 ;  /* 0x0800003f3b407389 */ /* 0x001024000006003d */
[----:B01234-:R-:W-:Y:S05]  /*10060*/  ENDCOLLECTIVE ;  /* 0x000000000000791b */ /* 0x01ffea0003800000 */
.L_x_3118:
[----:B------:R-:W-:Y:S05]  /*10070*/  BSYNC B0 ;  /* 0x0000000000007941 */ /* 0x000fea0003800000 */
.L_x_3117:
[----:B------:R-:W-:Y:S05]  /*10080*/  BRA `(.L_x_3119) ;  /* 0xffffff5400047947 */ /* 0x000fea000383ffff */
.L_x_2799:
[----:B------:R-:W-:Y:S01]  /*10090*/  BSSY B0, `(.L_x_3120) ;  /* 0x0000007000007945 */ /* 0x000fe20003800000 */
[----:B------:R-:W-:Y:S02]  /*100a0*/  IMAD.MOV.U32 R59, RZ, RZ, R56 ;  /* 0x000000ffff3b7224 */ /* 0x000fe400078e0038 */
[----:B------:R-:W-:Y:S02]  /*100b0*/  IMAD.MOV.U32 R63, RZ, RZ, 0x10 ;  /* 0x00000010ff3f7424 */ /* 0x000fe400078e00ff */
[----:B------:R-:W-:-:S07]  /*100c0*/  IMAD.MOV.U32 R58, RZ, RZ, -0x1 ;  /* 0xffffffffff3a7424 */ /* 0x000fce00078e00ff */
[----:B01234-:R-:W-:Y:S05]  /*100d0*/  WARPSYNC.COLLECTIVE R58, `(.L_x_3121) ;  /* 0x000000003a087348 */ /* 0x01ffea0003c00000 */
[----:B0-----:R0:W0:Y:S02]  /*100e0*/  SHFL.DOWN P3, R64, R59, R63, R61 ;  /* 0x0800003f3b407389 */ /* 0x001024000006003d */
[----:B01234-:R-:W-:Y:S05]  /*100f0*/  ENDCOLLECTIVE ;  /* 0x000000000000791b */ /* 0x01ffea0003800000 */
.L_x_3121:
[----:B------:R-:W-:Y:S05]  /*10100*/  BSYNC B0 ;  /* 0x0000000000007941 */ /* 0x000fea0003800000 */
.L_x_3120:
[----:B------:R-:W-:Y:S05]  /*10110*/  BRA `(.L_x_3122) ;  /* 0xffffff5000e87947 */ /* 0x000fea000383ffff */
.L_x_2800:
[----:B------:R-:W-:Y:S01]  /*10120*/  BSSY B0, `(.L_x_3123) ;  /* 0x0000007000007945 */ /* 0x000fe20003800000 */
[----:B------:R-:W-:Y:S02]  /*10130*/  IMAD.MOV.U32 R59, RZ, RZ, R57 ;  /* 0x000000ffff3b7224 */ /* 0x000fe400078e0039 */
[----:B------:R-:W-:Y:S02]  /*10140*/  IMAD.MOV.U32 R63, RZ, RZ, 0x10 ;  /* 0x00000010ff3f7424 */ /* 0x000fe400078e00ff */
[----:B------:R-:W-:-:S07]  /*10150*/  IMAD.MOV.U32 R58, RZ, RZ, -0x1 ;  /* 0xffffffffff3a7424 */ /* 0x000fce00078e00ff */
[----:B01234-:R-:W-:Y:S05]  /*10160*/  WARPSYNC.COLLECTIVE R58, `(.L_x_3124) ;  /* 0x000000003a087348 */ /* 0x01ffea0003c00000 */
[----:B0-----:R0:W0:Y:S02]  /*10170*/  SHFL.DOWN P3, R64, R59, R63, R61 ;  /* 0x0800003f3b407389 */ /* 0x001024000006003d */
[----:B01234-:R-:W-:Y:S05]  /*10180*/  ENDCOLLECTIVE ;  /* 0x000000000000791b */ /* 0x01ffea0003800000 */
.L_x_3124:
[----:B------:R-:W-:Y:S05]  /*10190*/  BSYNC B0 ;  /* 0x0000000000007941 */ /* 0x000fea0003800000 */
.L_x_3123:
[----:B------:R-:W-:Y:S05]  /*101a0*/  BRA `(.L_x_3125) ;  /* 0xffffff5000cc7947 */ /* 0x000fea000383ffff */
.L_x_2801:
[----:B------:R-:W-:Y:S01]  /*101b0*/  BSSY B0, `(.L_x_3126) ;  /* 0x0000007000007945 */ /* 0x000fe20003800000 */
[----:B------:R-:W-:Y:S01]  /*101c0*/  IMAD.MOV.U32 R59, RZ, RZ, R44 ;  /* 0x000000ffff3b7224 */ /* 0x000fe200078e002c */
[----:B------:R-:W-:Y:S01]  /*101d0*/  MOV R63, 0x10 ;  /* 0x00000010003f7802 */ /* 0x000fe20000000f00 */
[----:B------:R-:W-:-:S07]  /*101e0*/  IMAD.MOV.U32 R58, RZ, RZ, -0x1 ;  /* 0xffffffffff3a7424 */ /* 0x000fce00078e00ff */
[----:B01234-:R-:W-:Y:S05]  /*101f0*/  WARPSYNC.COLLECTIVE R58, `(.L_x_3127) ;  /* 0x000000003a087348 */ /* 0x01ffea0003c00000 */
[----:B0-----:R0:W0:Y:S02]  /*10200*/  SHFL.DOWN P3, R64, R59, R63, R61 ;  /* 0x0800003f3b407389 */ /* 0x001024000006003d */
[----:B01234-:R-:W-:Y:S05]  /*10210*/  ENDCOLLECTIVE ;  /* 0x000000000000791b */ /* 0x01ffea0003800000 */
.L_x_3127:
[----:B------:R-:W-:Y:S05]  /*10220*/  BSYNC B0 ;  /* 0x0000000000007941 */ /* 0x000fea0003800000 */
.L_x_3126:
[----:B------:R-:W-:Y:S02]  /*10230*/  IMAD.MOV.U32 R59, RZ, RZ, R45 ;  /* 0x000000ffff3b7224 */ /* 0x000fe400078e002d */
[----:B------:R-:W-:Y:S02]  /*10240*/  IMAD.MOV.U32 R63, RZ, RZ, 0x10 ;  /* 0x00000010ff3f7424 */ /* 0x000fe400078e00ff */
[----:B------:R-:W-:Y:S02]  /*10250*/  IMAD.MOV.U32 R58, RZ, RZ, -0x1 ;  /* 0xffffffffff3a7424 */ /* 0x000fe400078e00ff */
[----:B------:R-:W-:-:S07]  /*10260*/  IMAD.MOV.U32 R66, RZ, RZ, R64 ;  /* 0x000000ffff427224 */ /* 0x000fce00078e0040 */
[----:B------:R-:W-:Y:S05]  /*10270*/  WARPSYNC.COLLECTIVE R58, `(.L_x_3128) ;  /* 0x000000003a087348 */ /* 0x000fea0003c00000 */
[----:B------:R0:W1:Y:S02]  /*10280*/  SHFL.DOWN P3, R64, R59, R63, R61 ;  /* 0x0800003f3b407389 */ /* 0x000064000006003d */
[----:B01----:R-:W-:Y:S05]  /*10290*/  ENDCOLLECTIVE ;  /* 0x000000000000791b */ /* 0x003fea0003800000 */
.L_x_3128:
[----:B------:R-:W-:Y:S02]  /*102a0*/  IMAD.MOV.U32 R59, RZ, RZ, R46 ;  /* 0x000000ffff3b7224 */ /* 0x000fe400078e002e */
[----:B------:R-:W-:-:S07]  /*102b0*/  IMAD.MOV.U32 R67, RZ, RZ, R64 ;  /* 0x000000ffff437224 */ /* 0x000fce00078e0040 */
[----:B------:R-:W-:Y:S05]  /*102c0*/  WARPSYNC.COLLECTIVE R58, `(.L_x_3129) ;  /* 0x000000003a087348 */ /* 0x000fea0003c00000 */
[----:B------:R0:W1:Y:S02]  /*102d0*/  SHFL.DOWN P3, R64, R59, R63, R61 ;  /* 0x0800003f3b407389 */ /* 0x000064000006003d */
[----:B01----:R-:W-:Y:S05]  /*102e0*/  ENDCOLLECTIVE ;  /* 0x000000000000791b */ /* 0x003fea0003800000 */
.L_x_3129:
[----:B------:R-:W-:Y:S02]  /*102f0*/  IMAD.MOV.U32 R59, RZ, RZ, R47 ;  /* 0x000000ffff3b7224 */ /* 0x000fe400078e002f */
[----:B------:R-:W-:-:S07]  /*10300*/  IMAD.MOV.U32 R68, RZ, RZ, R64 ;  /* 0x000000ffff447224 */ /* 0x000fce00078e0040 */
[----:B------:R-:W-:Y:S05]  /*10310*/  WARPSYNC.COLLECTIVE R58, `(.L_x_3130) ;  /* 0x000000003a087348 */ /* 0x000fea0003c00000 */
[----:B------:R0:W1:Y:S02]  /*10320*/  SHFL.DOWN P3, R64, R59, R63, R61 ;  /* 0x0800003f3b407389 */ /* 0x000064000006003d */
[----:B01----:R-:W-:Y:S05]  /*10330*/  ENDCOLLECTIVE ;  /* 0x000000000000791b */ /* 0x003fea0003800000 */
.L_x_3130:
[----:B------:R-:W-:Y:S05]  /*10340*/  BRA `(.L_x_3131) ;  /* 0xffffff50007c7947 */ /* 0x000fea000383ffff */
.L_x_2804:
[----:B------:R-:W-:Y:S01]  /*10350*/  BSSY B0, `(.L_x_3132) ;  /* 0x0000006000007945 */ /* 0x000fe20003800000 */
[----:B------:R-:W-:Y:S01]  /*10360*/  PLOP3.LUT P3, PT, P0, PT, PT, 0x80, 0x8 ;  /* 0x000000000008781c */ /* 0x000fe2000076f070 */
[----:B------:R-:W-:-:S12]  /*10370*/  IMAD.MOV.U32 R58, RZ, RZ, -0x1 ;  /* 0xffffffffff3a7424 */ /* 0x000fd800078e00ff */
[----:B--2---:R-:W-:Y:S05]  /*10380*/  WARPSYNC.COLLECTIVE R58, `(.L_x_3133) ;  /* 0x000000003a087348 */ /* 0x004fea0003c00000 */
[----:B------:R-:W-:Y:S01]  /*10390*/  VOTE.ALL P3, P3 ;  /* 0x0000000000ff7806 */ /* 0x000fe20001860000 */
[----:B--2---:R-:W-:-:S12]  /*103a0*/  ENDCOLLECTIVE ;  /* 0x000000000000791b */ /* 0x004fd80003800000 */
.L_x_3133:
[----:B------:R-:W-:Y:S05]  /*103b0*/  BSYNC B0 ;  /* 0x0000000000007941 */ /* 0x000fea0003800000 */
.L_x_3132:
[----:B------:R-:W-:Y:S01]  /*103c0*/  PLOP3.LUT P0, PT, P3, PT, PT, 0x80, 0x8 ;  /* 0x000000000008781c */ /* 0x000fe20001f0f070 */
[----:B------:R-:W-:-:S12]  /*103d0*/  BRA `(.L_x_3134) ;  /* 0xffffff5000bc7947 */ /* 0x000fd8000383ffff */
.L_x_2842:
[----:B------:R-:W-:Y:S01]  /*103e0*/  BSSY B0, `(.L_x_3135) ;  /* 0x0000006000007945 */ /* 0x000fe20003800000 */
[----:B------:R-:W-:Y:S01]  /*103f0*/  PLOP3.LUT P3, PT, P3, PT, PT, 0x8, 0x80 ;  /* 0x000000000080781c */ /* 0x000fe20001f6e170 */
[----:B------:R-:W-:-:S12]  /*10400*/  IMAD.MOV.U32 R58, RZ, RZ, -0x1 ;  /* 0xffffffffff3a7424 */ /* 0x000fd800078e00ff */
[----:B-1----:R-:W-:Y:S05]  /*10410*/  WARPSYNC.COLLECTIVE R58, `(.L_x_3136) ;  /* 0x000000003a087348 */ /* 0x002fea0003c00000 */
[----:B------:R-:W-:Y:S01]  /*10420*/  VOTE.ANY P3, P3 ;  /* 0x0000000000ff7806 */ /* 0x000fe20001860100 */
[----:B-1----:R-:W-:-:S12]  /*10430*/  ENDCOLLECTIVE ;  /* 0x000000000000791b */ /* 0x002fd80003800000 */
.L_x_3136:
[----:B------:R-:W-:Y:S05]  /*10440*/  BSYNC B0 ;  /* 0x0000000000007941 */ /* 0x000fea0003800000 */
.L_x_3135:
[----:B------:R-:W-:Y:S05]  /*10450*/  BRA `(.L_x_3137) ;  /* 0xffffffa400587947 */ /* 0x000fea000383ffff */
.L_x_2847:
[----:B------:R-:W0:Y:S01]  /*10460*/  S2R R8, SR_GEMASK ;  /* 0x0000000000087919 */ /* 0x000e220000003c00 */
[----:B------:R-:W-:Y:S01]  /*10470*/  BSSY B0, `(.L_x_3138) ;  /* 0x0000006000007945 */ /* 0x000fe20003800000 */
[----:B------:R-:W-:Y:S01]  /*10480*/  PLOP3.LUT P3, PT, P3, PT, PT, 0x8, 0x80 ;  /* 0x000000000080781c */ /* 0x000fe20001f6e170 */
[----:B------:R-:W-:-:S12]  /*10490*/  IMAD.MOV.U32 R58, RZ, RZ, -0x1 ;  /* 0xffffffffff3a7424 */ /* 0x000fd800078e00ff */
[----:B01---5:R-:W-:Y:S05]  /*104a0*/  WARPSYNC.COLLECTIVE R58, `(.L_x_3139) ;  /* 0x000000003a087348 */ /* 0x023fea0003c00000 */
[----:B------:R-:W-:Y:S01]  /*104b0*/  VOTE.ANY R58, PT, P3 ;  /* 0x00000000003a7806 */ /* 0x000fe200018e0100 */
[----:B01---5:R-:W-:Y:S06]  /*104c0*/  ENDCOLLECTIVE ;  /* 0x000000000000791b */ /* 0x023fec0003800000 */
.L_x_3139:
[----:B------:R-:W-:Y:S05]  /*104d0*/  BSYNC B0 ;  /* 0x0000000000007941 */ /* 0x000fea0003800000 */
.L_x_3138:
        /* <DEDUP_REMOVED lines=10> */
.L_x_3140:
[----:B------:R-:W-:Y:S01]  /*10580*/  IMAD.MOV.U32 R11, RZ, RZ, R64 ;  /* 0x000000ffff0b7224 */ /* 0x000fe200078e0040 */
[----:B------:R-:W-:Y:S06]  /*10590*/  BRA `(.L_x_3141) ;  /* 0xffffffa400fc7947 */ /* 0x000fec000383ffff */
.L_x_2848:
[----:B------:R-:W-:Y:S01]  /*105a0*/  BSSY B0, `(.L_x_3142) ;  /* 0x0000007000007945 */ /* 0x000fe20003800000 */
[----:B------:R-:W-:Y:S01]  /*105b0*/  IMAD.MOV.U32 R59, RZ, RZ, R37 ;  /* 0x000000ffff3b7224 */ /* 0x000fe200078e0025 */
[----:B------:R-:W-:Y:S01]  /*105c0*/  MOV R58, 0xffffffff ;  /* 0xffffffff003a7802 */ /* 0x000fe20000000f00 */
[----:B------:R-:W-:-:S07]  /*105d0*/  IMAD.MOV.U32 R63, RZ, RZ, 0x1 ;  /* 0x00000001ff3f7424 */ /* 0x000fce00078e00ff */
[----:B012--5:R-:W-:Y:S05]  /*105e0*/  WARPSYNC.COLLECTIVE R58, `(.L_x_3143) ;  /* 0x000000003a087348 */ /* 0x027fea0003c00000 */
[----:B------:R3:W4:Y:S02]  /*105f0*/  SHFL.DOWN P3, R64, R59, R63, R61 ;  /* 0x0800003f3b407389 */ /* 0x000724000006003d */
[----:B012345:R-:W-:Y:S05]  /*10600*/  ENDCOLLECTIVE ;  /* 0x000000000000791b */ /* 0x03ffea0003800000 */
.L_x_3143:
[----:B------:R-:W-:Y:S05]  /*10610*/  BSYNC B0 ;  /* 0x0000000000007941 */ /* 0x000fea0003800000 */
.L_x_3142:
[----:B------:R-:W-:Y:S05]  /*10620*/  BRA `(.L_x_3144) ;  /* 0xffffffa400e07947 */ /* 0x000fea000383ffff */
.L_x_2849:
[----:B------:R-:W-:Y:S01]  /*10630*/  BSSY B0, `(.L_x_3145) ;  /* 0x0000007000007945 */ /* 0x000fe20003800000 */
[----:B------:R-:W-:Y:S02]  /*10640*/  IMAD.MOV.U32 R59, RZ, RZ, R38 ;  /* 0x000000ffff3b7224 */ /* 0x000fe400078e0026 */
[----:B------:R-:W-:Y:S02]  /*10650*/  IMAD.MOV.U32 R63, RZ, RZ, 0x1 ;  /* 0x00000001ff3f7424 */ /* 0x000fe400078e00ff */
[----:B------:R-:W-:-:S07]  /*10660*/  IMAD.MOV.U32 R58, RZ, RZ, -0x1 ;  /* 0xffffffffff3a7424 */ /* 0x000fce00078e00ff */
[----:B012--5:R-:W-:Y:S05]  /*10670*/  WARPSYNC.COLLECTIVE R58, `(.L_x_3146) ;  /* 0x000000003a087348 */ /* 0x027fea0003c00000 */
[----:B------:R3:W4:Y:S02]  /*10680*/  SHFL.DOWN P3, R64, R59, R63, R61 ;  /* 0x0800003f3b407389 */ /* 0x000724000006003d */
[----:B012345:R-:W-:Y:S05]  /*10690*/  ENDCOLLECTIVE ;  /* 0x000000000000791b */ /* 0x03ffea0003800000 */
.L_x_3146:
[----:B------:R-:W-:Y:S05]  /*106a0*/  BSYNC B0 ;  /* 0x0000000000007941 */ /* 0x000fea0003800000 */
.L_x_3145:
[----:B------:R-:W-:Y:S05]  /*106b0*/  BRA `(.L_x_3147) ;  /* 0xffffffa400c47947 */ /* 0x000fea000383ffff */
.L_x_2850:
[----:B------:R-:W-:Y:S01]  /*106c0*/  BSSY B0, `(.L_x_3148) ;  /* 0x0000007000007945 */ /* 0x000fe20003800000 */
[----:B------:R-:W-:Y:S02]  /*106d0*/  IMAD.MOV.U32 R59, RZ, RZ, R39 ;  /* 0x000000ffff3b7224 */ /* 0x000fe400078e0027 */
[----:B------:R-:W-:Y:S02]  /*106e0*/  IMAD.MOV.U32 R63, RZ, RZ, 0x1 ;  /* 0x00000001ff3f7424 */ /* 0x000fe400078e00ff */
[----:B------:R-:W-:-:S07]  /*106f0*/  IMAD.MOV.U32 R58, RZ, RZ, -0x1 ;  /* 0xffffffffff3a7424 */ /* 0x000fce00078e00ff */
[----:B012--5:R-:W-:Y:S05]  /*10700*/  WARPSYNC.COLLECTIVE R58, `(.L_x_3149) ;  /* 0x000000003a087348 */ /* 0x027fea0003c00000 */
[----:B------:R3:W4:Y:S02]  /*10710*/  SHFL.DOWN P3, R64, R59, R63, R61 ;  /* 0x0800003f3b407389 */ /* 0x000724000006003d */
[----:B012345:R-:W-:Y:S05]  /*10720*/  ENDCOLLECTIVE ;  /* 0x000000000000791b */ /* 0x03ffea0003800000 */
.L_x_3149:
[----:B------:R-:W-:Y:S05]  /*10730*/  BSYNC B0 ;  /* 0x0000000000007941 */ /* 0x000fea0003800000 */
.L_x_3148:
[----:B------:R-:W-:Y:S05]  /*10740*/  BRA `(.L_x_3150) ;  /* 0xffffffa400a87947 */ /* 0x000fea000383ffff */
.L_x_2851:
[----:B------:R-:W-:Y:S01]  /*10750*/  BSSY B0, `(.L_x_3151) ;  /* 0x0000007000007945 */ /* 0x000fe20003800000 */
[----:B-----5:R-:W-:Y:S02]  /*10760*/  IMAD.MOV.U32 R59, RZ, RZ, R32 ;  /* 0x000000ffff3b7224 */ /* 0x020fe400078e0020 */
[----:B------:R-:W-:Y:S02]  /*10770*/  IMAD.MOV.U32 R63, RZ, RZ, 0x1 ;  /* 0x00000001ff3f7424 */ /* 0x000fe400078e00ff */
[----:B------:R-:W-:-:S07]  /*10780*/  IMAD.MOV.U32 R58, RZ, RZ, -0x1 ;  /* 0xffffffffff3a7424 */ /* 0x000fce00078e00ff */
[----:B012---:R-:W-:Y:S05]  /*10790*/  WARPSYNC.COLLECTIVE R58, `(.L_x_3152) ;  /* 0x000000003a087348 */ /* 0x007fea0003c00000 */
[----:B------:R3:W4:Y:S02]  /*107a0*/  SHFL.DOWN P3, R64, R59, R63, R61 ;  /* 0x0800003f3b407389 */ /* 0x000724000006003d */
[----:B01234-:R-:W-:Y:S05]  /*107b0*/  ENDCOLLECTIVE ;  /* 0x000000000000791b */ /* 0x01ffea0003800000 */
.L_x_3152:
[----:B------:R-:W-:Y:S05]  /*107c0*/  BSYNC B0 ;  /* 0x0000000000007941 */ /* 0x000fea0003800000 */
.L_x_3151:
[----:B------:R-:W-:Y:S02]  /*107d0*/  IMAD.MOV.U32 R59, RZ, RZ, R33 ;  /* 0x000000ffff3b7224 */ /* 0x000fe400078e0021 */
[----:B------:R-:W-:Y:S02]  /*107e0*/  IMAD.MOV.U32 R63, RZ, RZ, 0x1 ;  /* 0x00000001ff3f7424 */ /* 0x000fe400078e00ff */
[----:B------:R-:W-:Y:S02]  /*107f0*/  IMAD.MOV.U32 R58, RZ, RZ, -0x1 ;  /* 0xffffffffff3a7424 */ /* 0x000fe400078e00ff */
[----:B------:R-:W-:-:S07]  /*10800*/  IMAD.MOV.U32 R10, RZ, RZ, R64 ;  /* 0x000000ffff0a7224 */ /* 0x000fce00078e0040 */
[----:B------:R-:W-:Y:S05]  /*10810*/  WARPSYNC.COLLECTIVE R58, `(.L_x_3153) ;  /* 0x000000003a087348 */ /* 0x000fea0003c00000 */
[----:B------:R0:W1:Y:S02]  /*10820*/  SHFL.DOWN P3, R64, R59, R63, R61 ;  /* 0x0800003f3b407389 */ /* 0x000064000006003d */
[----:B01----:R-:W-:Y:S05]  /*10830*/  ENDCOLLECTIVE ;  /* 0x000000000000791b */ /* 0x003fea0003800000 */
.L_x_3153:
[----:B------:R-:W-:Y:S02]  /*10840*/  IMAD.MOV.U32 R59, RZ, RZ, R34 ;  /* 0x000000ffff3b7224 */ /* 0x000fe400078e0022 */
[----:B------:R-:W-:-:S07]  /*10850*/  IMAD.MOV.U32 R9, RZ, RZ, R64 ;  /* 0x000000ffff097224 */ /* 0x000fce00078e0040 */
[----:B------:R-:W-:Y:S05]  /*10860*/  WARPSYNC.COLLECTIVE R58, `(.L_x_3154) ;  /* 0x000000003a087348 */ /* 0x000fea0003c00000 */
[----:B------:R0:W1:Y:S02]  /*10870*/  SHFL.DOWN P3, R64, R59, R63, R61 ;  /* 0x0800003f3b407389 */ /* 0x000064000006003d */
[----:B01----:R-:W-:Y:S05]  /*10880*/  ENDCOLLECTIVE ;  /* 0x000000000000791b */ /* 0x003fea0003800000 */
.L_x_3154:
[----:B------:R-:W-:Y:S02]  /*10890*/  IMAD.MOV.U32 R59, RZ, RZ, R35 ;  /* 0x000000ffff3b7224 */ /* 0x000fe400078e0023 */
[----:B------:R-:W-:-:S07]  /*108a0*/  IMAD.MOV.U32 R12, RZ, RZ, R64 ;  /* 0x000000ffff0c7224 */ /* 0x000fce00078e0040 */
[----:B------:R-:W-:Y:S05]  /*108b0*/  WARPSYNC.COLLECTIVE R58, `(.L_x_3155) ;  /* 0x000000003a087348 */ /* 0x000fea0003c00000 */
[----:B------:R0:W1:Y:S02]  /*108c0*/  SHFL.DOWN P3, R64, R59, R63, R61 ;  /* 0x0800003f3b407389 */ /* 0x000064000006003d */
[----:B01----:R-:W-:Y:S05]  /*108d0*/  ENDCOLLECTIVE ;  /* 0x000000000000791b */ /* 0x003fea0003800000 */
.L_x_3155:
[----:B------:R-:W-:Y:S05]  /*108e0*/  BRA `(.L_x_3156) ;  /* 0xffffffa400587947 */ /* 0x000fea000383ffff */
.L_x_2854:
[----:B------:R-:W-:Y:S01]  /*108f0*/  BSSY B0, `(.L_x_3157) ;  /* 0x0000007000007945 */ /* 0x000fe20003800000 */
[----:B------:R-:W-:Y:S01]  /*10900*/  IMAD.MOV.U32 R59, RZ, RZ, R36 ;  /* 0x000000ffff3b7224 */ /* 0x000fe200078e0024 */
[----:B------:R-:W-:Y:S01]  /*10910*/  MOV R58, 0xffffffff ;  /* 0xffffffff003a7802 */ /* 0x000fe20000000f00 */
[----:B------:R-:W-:-:S07]  /*10920*/  IMAD.MOV.U32 R63, RZ, RZ, 0x2 ;  /* 0x00000002ff3f7424 */ /* 0x000fce00078e00ff */
[----:B01234-:R-:W-:Y:S05]  /*10930*/  WARPSYNC.COLLECTIVE R58, `(.L_x_3158) ;  /* 0x000000003a087348 */ /* 0x01ffea0003c00000 */
[----:B0-----:R0:W0:Y:S02]  /*10940*/  SHFL.DOWN P3, R64, R59, R63, R61 ;  /* 0x0800003f3b407389 */ /* 0x001024000006003d */
[----:B01234-:R-:W-:Y:S05]  /*10950*/  ENDCOLLECTIVE ;  /* 0x000000000000791b */ /* 0x01ffea0003800000 */
.L_x_3158:
[----:B------:R-:W-:Y:S05]  /*10960*/  BSYNC B0 ;  /* 0x0000000000007941 */ /* 0x000fea0003800000 */
.L_x_3157:
[----:B------:R-:W-:Y:S01]  /*10970*/  IMAD.MOV.U32 R11, RZ, RZ, R64 ;  /* 0x000000ffff0b7224 */ /* 0x000fe200078e0040 */
[----:B------:R-:W-:Y:S06]  /*10980*/  BRA `(.L_x_3159) ;  /* 0xffffffa400687947 */ /* 0x000fec000383ffff */
.L_x_2855:
[----:B------:R-:W-:Y:S01]  /*10990*/  BSSY B0, `(.L_x_3160) ;  /* 0x0000007000007945 */ /* 0x000fe20003800000 */
[----:B------:R-:W-:Y:S02]  /*109a0*/  IMAD.MOV.U32 R59, RZ, RZ, R37 ;  /* 0x000000ffff3b7224 */ /* 0x000fe400078e0025 */
[----:B------:R-:W-:Y:S02]  /*109b0*/  IMAD.MOV.U32 R63, RZ, RZ, 0x2 ;  /* 0x00000002ff3f7424 */ /* 0x000fe400078e00ff */
[----:B------:R-:W-:-:S07]  /*109c0*/  IMAD.MOV.U32 R58, RZ, RZ, -0x1 ;  /* 0xffffffffff3a7424 */ /* 0x000fce00078e00ff */
[----:B01234-:R-:W-:Y:S05]  /*109d0*/  WARPSYNC.COLLECTIVE R58, `(.L_x_3161) ;  /* 0x000000003a087348 */ /* 0x01ffea0003c00000 */
[----:B0-----:R0:W0:Y:S02]  /*109e0*/  SHFL.DOWN P3, R64, R59, R63, R61 ;  /* 0x0800003f3b407389 */ /* 0x001024000006003d */
[----:B01234-:R-:W-:Y:S05]  /*109f0*/  ENDCOLLECTIVE ;  /* 0x000000000000791b */ /* 0x01ffea0003800000 */
.L_x_3161:
[----:B------:R-:W-:Y:S05]  /*10a00*/  BSYNC B0 ;  /* 0x0000000000007941 */ /* 0x000fea0003800000 */
.L_x_3160:
[----:B------:R-:W-:Y:S05]  /*10a10*/  BRA `(.L_x_3162) ;  /* 0xffffffa4004c7947 */ /* 0x000fea000383ffff */
.L_x_2856:
[----:B------:R-:W-:Y:S01]  /*10a20*/  BSSY B0, `(.L_x_3163) ;  /* 0x0000007000007945 */ /* 0x000fe20003800000 */
[----:B------:R-:W-:Y:S02]  /*10a30*/  IMAD.MOV.U32 R59, RZ, RZ, R38 ;  /* 0x000000ffff3b7224 */ /* 0x000fe400078e0026 */
[----:B------:R-:W-:Y:S02]  /*10a40*/  IMAD.MOV.U32 R63, RZ, RZ, 0x2 ;  /* 0x00000002ff3f7424 */ /* 0x000fe400078e00ff */
[----:B------:R-:W-:-:S07]  /*10a50*/  IMAD.MOV.U32 R58, RZ, RZ, -0x1 ;  /* 0xffffffffff3a7424 */ /* 0x000fce00078e00ff */
[----:B01234-:R-:W-:Y:S05]  /*10a60*/  WARPSYNC.COLLECTIVE R58, `(.L_x_3164) ;  /* 0x000000003a087348 */ /* 0x01ffea0003c00000 */
[----:B0-----:R0:W0:Y:S02]  /*10a70*/  SHFL.DOWN P3, R64, R59, R63, R61 ;  /* 0x0800003f3b407389 */ /* 0x001024000006003d */
[----:B01234-:R-:W-:Y:S05]  /*10a80*/  ENDCOLLECTIVE ;  /* 0x000000000000791b */ /* 0x01ffea0003800000 */
.L_x_3164:
[----:B------:R-:W-:Y:S05]  /*10a90*/  BSYNC B0 ;  /* 0x0000000000007941 */ /* 0x000fea0003800000 */
.L_x_3163:
[----:B------:R-:W-:Y:S05]  /*10aa0*/  BRA `(.L_x_3165) ;  /* 0xffffffa400307947 */ /* 0x000fea000383ffff */
.L_x_2857:
[----:B------:R-:W-:Y:S01]  /*10ab0*/  BSSY B0, `(.L_x_3166) ;  /* 0x0000007000007945 */ /* 0x000fe20003800000 */
[----:B------:R-:W-:Y:S02]  /*10ac0*/  IMAD.MOV.U32 R59, RZ, RZ, R39 ;  /* 0x000000ffff3b7224 */ /* 0x000fe400078e0027 */
[----:B------:R-:W-:Y:S02]  /*10ad0*/  IMAD.MOV.U32 R63, RZ, RZ, 0x2 ;  /* 0x00000002ff3f7424 */ /* 0x000fe400078e00ff */
[----:B------:R-:W-:-:S07]  /*10ae0*/  IMAD.MOV.U32 R58, RZ, RZ, -0x1 ;  /* 0xffffffffff3a7424 */ /* 0x000fce00078e00ff */
[----:B01234-:R-:W-:Y:S05]  /*10af0*/  WARPSYNC.COLLECTIVE R58, `(.L_x_3167) ;  /* 0x000000003a087348 */ /* 0x01ffea0003c00000 */
[----:B0-----:R0:W0:Y:S02]  /*10b00*/  SHFL.DOWN P3, R64, R59, R63, R61 ;  /* 0x0800003f3b407389 */ /* 0x001024000006003d */
[----:B01234-:R-:W-:Y:S05]  /*10b10*/  ENDCOLLECTIVE ;  /* 0x000000000000791b */ /* 0x01ffea0003800000 */
.L_x_3167:
[----:B------:R-:W-:Y:S05]  /*10b20*/  BSYNC B0 ;  /* 0x0000000000007941 */ /* 0x000fea0003800000 */
.L_x_3166:
[----:B------:R-:W-:Y:S05]  /*10b30*/  BRA `(.L_x_3168) ;  /* 0xffffffa400147947 */ /* 0x000fea000383ffff */
.L_x_2858:
[----:B------:R-:W-:Y:S01]  /*10b40*/  BSSY B0, `(.L_x_3169) ;  /* 0x0000007000007945 */ /* 0x000fe20003800000 */
[----:B------:R-:W-:Y:S02]  /*10b50*/  IMAD.MOV.U32 R59, RZ, RZ, R32 ;  /* 0x000000ffff3b7224 */ /* 0x000fe400078e0020 */
[----:B------:R-:W-:Y:S02]  /*10b60*/  IMAD.MOV.U32 R63, RZ, RZ, 0x2 ;  /* 0x00000002ff3f7424 */ /* 0x000fe400078e00ff */
[----:B------:R-:W-:-:S07]  /*10b70*/  IMAD.MOV.U32 R58, RZ, RZ, -0x1 ;  /* 0xffffffffff3a7424 */ /* 0x000fce00078e00ff */
[----:B01234-:R-:W-:Y:S05]  /*10b80*/  WARPSYNC.COLLECTIVE R58, `(.L_x_3170) ;  /* 0x000000003a087348 */ /* 0x01ffea0003c00000 */
[----:B0-----:R0:W0:Y:S02]  /*10b90*/  SHFL.DOWN P3, R64, R59, R63, R61 ;  /* 0x0800003f3b407389 */ /* 0x001024000006003d */
[----:B01234-:R-:W-:Y:S05]  /*10ba0*/  ENDCOLLECTIVE ;  /* 0x000000000000791b */ /* 0x01ffea0003800000 */
.L_x_3170:
[----:B------:R-:W-:Y:S05]  /*10bb0*/  BSYNC B0 ;  /* 0x0000000000007941 */ /* 0x000fea0003800000 */
.L_x_3169:
[----:B------:R-:W-:Y:S02]  /*10bc0*/  IMAD.MOV.U32 R59, RZ, RZ, R33 ;  /* 0x000000ffff3b7224 */ /* 0x000fe400078e0021 */
[----:B------:R-:W-:Y:S02]  /*10bd0*/  IMAD.MOV.U32 R63, RZ, RZ, 0x2 ;  /* 0x00000002ff3f7424 */ /* 0x000fe400078e00ff */
[----:B------:R-:W-:Y:S02]  /*10be0*/  IMAD.MOV.U32 R58, RZ, RZ, -0x1 ;  /* 0xffffffffff3a7424 */ /* 0x000fe400078e00ff */
[----:B------:R-:W-:-:S07]  /*10bf0*/  IMAD.MOV.U32 R10, RZ, RZ, R64 ;  /* 0x000000ffff0a7224 */ /* 0x000fce00078e0040 */
[----:B------:R-:W-:Y:S05]  /*10c00*/  WARPSYNC.COLLECTIVE R58, `(.L_x_3171) ;  /* 0x000000003a087348 */ /* 0x000fea0003c00000 */
[----:B------:R0:W1:Y:S02]  /*10c10*/  SHFL.DOWN P3, R64, R59, R63, R61 ;  /* 0x0800003f3b407389 */ /* 0x000064000006003d */
[----:B01----:R-:W-:Y:S05]  /*10c20*/  ENDCOLLECTIVE ;  /* 0x000000000000791b */ /* 0x003fea0003800000 */
.L_x_3171:
[----:B------:R-:W-:Y:S02]  /*10c30*/  IMAD.MOV.U32 R59, RZ, RZ, R34 ;  /* 0x000000ffff3b7224 */ /* 0x000fe400078e0022 */
[----:B------:R-:W-:-:S07]  /*10c40*/  IMAD.MOV.U32 R13, RZ, RZ, R64 ;  /* 0x000000ffff0d7224 */ /* 0x000fce00078e0040 */
[----:B------:R-:W-:Y:S05]  /*10c50*/  WARPSYNC.COLLECTIVE R58, `(.L_x_3172) ;  /* 0x000000003a087348 */ /* 0x000fea0003c00000 */
[----:B------:R0:W1:Y:S02]  /*10c60*/  SHFL.DOWN P3, R64, R59, R63, R61 ;  /* 0x0800003f3b407389 */ /* 0x000064000006003d */
[----:B01----:R-:W-:Y:S05]  /*10c70*/  ENDCOLLECTIVE ;  /* 0x000000000000791b */ /* 0x003fea0003800000 */
.L_x_3172:
[----:B------:R-:W-:Y:S01]  /*10c80*/  IMAD.MOV.U32 R59, RZ, RZ, R35 ;  /* 0x000000ffff3b7224 */ /* 0x000fe200078e0023 */
[----:B------:R-:W-:-:S07]  /*10c90*/  MOV R12, R64 ;  /* 0x00000040000c7202 */ /* 0x000fce0000000f00 */
[----:B------:R-:W-:Y:S05]  /*10ca0*/  WARPSYNC.COLLECTIVE R58, `(.L_x_3173) ;  /* 0x000000003a087348 */ /* 0x000fea0003c00000 */
[----:B------:R0:W1:Y:S02]  /*10cb0*/  SHFL.DOWN P3, R64, R59, R63, R61 ;  /* 0x0800003f3b407389 */ /* 0x000064000006003d */
[----:B01----:R-:W-:Y:S05]  /*10cc0*/  ENDCOLLECTIVE ;  /* 0x000000000000791b */ /* 0x003fea0003800000 */
.L_x_3173:
[----:B------:R-:W-:Y:S05]  /*10cd0*/  BRA `(.L_x_3174) ;  /* 0xffffffa000c47947 */ /* 0x000fea000383ffff */
.L_x_2861:
[----:B------:R-:W-:Y:S01]  /*10ce0*/  BSSY B0, `(.L_x_3175) ;  /* 0x0000007000007945 */ /* 0x000fe20003800000 */
[----:B------:R-:W-:Y:S02]  /*10cf0*/  IMAD.MOV.U32 R59, RZ, RZ, R36 ;  /* 0x000000ffff3b7224 */ /* 0x000fe400078e0024 */
[----:B------:R-:W-:Y:S02]  /*10d00*/  IMAD.MOV.U32 R63, RZ, RZ, 0x4 ;  /* 0x00000004ff3f7424 */ /* 0x000fe400078e00ff */
[----:B------:R-:W-:-:S07]  /*10d10*/  IMAD.MOV.U32 R58, RZ, RZ, -0x1 ;  /* 0xffffffffff3a7424 */ /* 0x000fce00078e00ff */
[----:B01234-:R-:W-:Y:S05]  /*10d20*/  WARPSYNC.COLLECTIVE R58, `(.L_x_3176) ;  /* 0x000000003a087348 */ /* 0x01ffea0003c00000 */
[----:B0-----:R0:W0:Y:S02]  /*10d30*/  SHFL.DOWN P3, R64, R59, R63, R61 ;  /* 0x0800003f3b407389 */ /* 0x001024000006003d */
[----:B01234-:R-:W-:Y:S05]  /*10d40*/  ENDCOLLECTIVE ;  /* 0x000000000000791b */ /* 0x01ffea0003800000 */
.L_x_3176:
[----:B------:R-:W-:Y:S05]  /*10d50*/  BSYNC B0 ;  /* 0x0000000000007941 */ /* 0x000fea0003800000 */
.L_x_3175:
[----:B------:R-:W-:Y:S01]  /*10d60*/  IMAD.MOV.U32 R11, RZ, RZ, R64 ;  /* 0x000000ffff0b7224 */ /* 0x000fe200078e0040 */
[----:B------:R-:W-:Y:S06]  /*10d70*/  BRA `(.L_x_3177) ;  /* 0xffffffa000d87947 */ /* 0x000fec000383ffff */
.L_x_2862:
[----:B------:R-:W-:Y:S01]  /*10d80*/  BSSY B0, `(.L_x_3178) ;  /* 0x0000007000007945 */ /* 0x000fe20003800000 */
[----:B------:R-:W-:Y:S02]  /*10d90*/  IMAD.MOV.U32 R59, RZ, RZ, R37 ;  /* 0x000000ffff3b7224 */ /* 0x000fe400078e0025 */
[----:B------:R-:W-:Y:S02]  /*10da0*/  IMAD.MOV.U32 R63, RZ, RZ, 0x4 ;  /* 0x00000004ff3f7424 */ /* 0x000fe400078e00ff */
[----:B------:R-:W-:-:S07]  /*10db0*/  IMAD.MOV.U32 R58, RZ, RZ, -0x1 ;  /* 0xffffffffff3a7424 */ /* 0x000fce00078e00ff */
[----:B01234-:R-:W-:Y:S05]  /*10dc0*/  WARPSYNC.COLLECTIVE R58, `(.L_x_3179) ;  /* 0x000000003a087348 */ /* 0x01ffea0003c00000 */
[----:B0-----:R0:W0:Y:S02]  /*10dd0*/  SHFL.DOWN P3, R64, R59, R63, R61 ;  /* 0x0800003f3b407389 */ /* 0x001024000006003d */
[----:B01234-:R-:W-:Y:S05]  /*10de0*/  ENDCOLLECTIVE ;  /* 0x000000000000791b */ /* 0x01ffea0003800000 */
.L_x_3179:
[----:B------:R-:W-:Y:S05]  /*10df0*/  BSYNC B0 ;  /* 0x0000000000007941 */ /* 0x000fea0003800000 */
.L_x_3178:
[----:B------:R-:W-:Y:S05]  /*10e00*/  BRA `(.L_x_3180) ;  /* 0xffffffa000bc7947 */ /* 0x000fea000383ffff */
.L_x_2863:
[----:B------:R-:W-:Y:S01]  /*10e10*/  BSSY B0, `(.L_x_3181) ;  /* 0x0000007000007945 */ /* 0x000fe20003800000 */
[----:B------:R-:W-:Y:S02]  /*10e20*/  IMAD.MOV.U32 R59, RZ, RZ, R38 ;  /* 0x000000ffff3b7224 */ /* 0x000fe400078e0026 */
[----:B------:R-:W-:Y:S02]  /*10e30*/  IMAD.MOV.U32 R63, RZ, RZ, 0x4 ;  /* 0x00000004ff3f7424 */ /* 0x000fe400078e00ff */
[----:B------:R-:W-:-:S07]  /*10e40*/  IMAD.MOV.U32 R58, RZ, RZ, -0x1 ;  /* 0xffffffffff3a7424 */ /* 0x000fce00078e00ff */
[----:B01234-:R-:W-:Y:S05]  /*10e50*/  WARPSYNC.COLLECTIVE R58, `(.L_x_3182) ;  /* 0x000000003a087348 */ /* 0x01ffea0003c00000 */
[----:B0-----:R0:W0:Y:S02]  /*10e60*/  SHFL.DOWN P3, R64, R59, R63, R61 ;  /* 0x0800003f3b407389 */ /* 0x001024000006003d */
[----:B01234-:R-:W-:Y:S05]  /*10e70*/  ENDCOLLECTIVE ;  /* 0x000000000000791b */ /* 0x01ffea0003800000 */
.L_x_3182:
[----:B------:R-:W-:Y:S05]  /*10e80*/  BSYNC B0 ;  /* 0x0000000000007941 */ /* 0x000fea0003800000 */
.L_x_3181:
[----:B------:R-:W-:Y:S05]  /*10e90*/  BRA `(.L_x_3183) ;  /* 0xffffffa000a07947 */ /* 0x000fea000383ffff */
.L_x_2864:
[----:B------:R-:W-:Y:S01]  /*10ea0*/  BSSY B0, `(.L_x_3184) ;  /* 0x0000007000007945 */ /* 0x000fe20003800000 */
[----:B------:R-:W-:Y:S02]  /*10eb0*/  IMAD.MOV.U32 R59, RZ, RZ, R39 ;  /* 0x000000ffff3b7224 */ /* 0x000fe400078e0027 */
[----:B------:R-:W-:Y:S02]  /*10ec0*/  IMAD.MOV.U32 R63, RZ, RZ, 0x4 ;  /* 0x00000004ff3f7424 */ /* 0x000fe400078e00ff */
[----:B------:R-:W-:-:S07]  /*10ed0*/  IMAD.MOV.U32 R58, RZ, RZ, -0x1 ;  /* 0xffffffffff3a7424 */ /* 0x000fce00078e00ff */
[----:B01234-:R-:W-:Y:S05]  /*10ee0*/  WARPSYNC.COLLECTIVE R58, `(.L_x_3185) ;  /* 0x000000003a087348 */ /* 0x01ffea0003c00000 */
[----:B0-----:R0:W0:Y:S02]  /*10ef0*/  SHFL.DOWN P3, R64, R59, R63, R61 ;  /* 0x0800003f3b407389 */ /* 0x001024000006003d */
[----:B01234-:R-:W-:Y:S05]  /*10f00*/  ENDCOLLECTIVE ;  /* 0x000000000000791b */ /* 0x01ffea0003800000 */
.L_x_3185:
[----:B------:R-:W-:Y:S05]  /*10f10*/  BSYNC B0 ;  /* 0x0000000000007941 */ /* 0x000fea0003800000 */
.L_x_3184:
[----:B------:R-:W-:Y:S05]  /*10f20*/  BRA `(.L_x_3186) ;  /* 0xffffffa000847947 */ /* 0x000fea000383ffff */
.L_x_2865:
[----:B------:R-:W-:Y:S01]  /*10f30*/  BSSY B0, `(.L_x_3187) ;  /* 0x0000007000007945 */ /* 0x000fe20003800000 */
[----:B------:R-:W-:Y:S02]  /*10f40*/  IMAD.MOV.U32 R59, RZ, RZ, R32 ;  /* 0x000000ffff3b7224 */ /* 0x000fe400078e0020 */
[----:B------:R-:W-:Y:S02]  /*10f50*/  IMAD.MOV.U32 R63, RZ, RZ, 0x4 ;  /* 0x00000004ff3f7424 */ /* 0x000fe400078e00ff */
[----:B------:R-:W-:-:S07]  /*10f60*/  IMAD.MOV.U32 R58, RZ, RZ, -0x1 ;  /* 0xffffffffff3a7424 */ /* 0x000fce00078e00ff */
[----:B01234-:R-:W-:Y:S05]  /*10f70*/  WARPSYNC.COLLECTIVE R58, `(.L_x_3188) ;  /* 0x000000003a087348 */ /* 0x01ffea0003c00000 */
[----:B0-----:R0:W0:Y:S02]  /*10f80*/  SHFL.DOWN P3, R64, R59, R63, R61 ;  /* 0x0800003f3b407389 */ /* 0x001024000006003d */
[----:B01234-:R-:W-:Y:S05]  /*10f90*/  ENDCOLLECTIVE ;  /* 0x000000000000791b */ /* 0x01ffea0003800000 */
.L_x_3188:
[----:B------:R-:W-:Y:S05]  /*10fa0*/  BSYNC B0 ;  /* 0x0000000000007941 */ /* 0x000fea0003800000 */
.L_x_3187:
[----:B------:R-:W-:Y:S02]  /*10fb0*/  HFMA2 R63, -RZ, RZ, 0, 2.384185791015625e-07 ;  /* 0x00000004ff3f7431 */ /* 0x000fe400000001ff */
[----:B------:R-:W-:Y:S02]  /*10fc0*/  IMAD.MOV.U32 R59, RZ, RZ, R33 ;  /* 0x000000ffff3b7224 */ /* 0x000fe400078e0021 */
[----:B------:R-:W-:Y:S02]  /*10fd0*/  IMAD.MOV.U32 R58, RZ, RZ, -0x1 ;  /* 0xffffffffff3a7424 */ /* 0x000fe400078e00ff */
[----:B------:R-:W-:-:S07]  /*10fe0*/  IMAD.MOV.U32 R12, RZ, RZ, R64 ;  /* 0x000000ffff0c7224 */ /* 0x000fce00078e0040 */
[----:B------:R-:W-:Y:S05]  /*10ff0*/  WARPSYNC.COLLECTIVE R58, `(.L_x_3189) ;  /* 0x000000003a087348 */ /* 0x000fea0003c00000 */
[----:B------:R0:W1:Y:S02]  /*11000*/  SHFL.DOWN P3, R64, R59, R63, R61 ;  /* 0x0800003f3b407389 */ /* 0x000064000006003d */
[----:B01----:R-:W-:Y:S05]  /*11010*/  ENDCOLLECTIVE ;  /* 0x000000000000791b */ /* 0x003fea0003800000 */
.L_x_3189:
[----:B------:R-:W-:Y:S02]  /*11020*/  IMAD.MOV.U32 R59, RZ, RZ, R34 ;  /* 0x000000ffff3b7224 */ /* 0x000fe400078e0022 */
[----:B------:R-:W-:-:S07]  /*11030*/  IMAD.MOV.U32 R13, RZ, RZ, R64 ;  /* 0x000000ffff0d7224 */ /* 0x000fce00078e0040 */
[----:B------:R-:W-:Y:S05]  /*11040*/  WARPSYNC.COLLECTIVE R58, `(.L_x_3190) ;  /* 0x000000003a087348 */ /* 0x000fea0003c00000 */
[----:B------:R0:W1:Y:S02]  /*11050*/  SHFL.DOWN P3, R64, R59, R63, R61 ;  /* 0x0800003f3b407389 */ /* 0x000064000006003d */
[----:B01----:R-:W-:Y:S05]  /*11060*/  ENDCOLLECTIVE ;  /* 0x000000000000791b */ /* 0x003fea0003800000 */
.L_x_3190:
[----:B------:R-:W-:Y:S02]  /*11070*/  IMAD.MOV.U32 R59, RZ, RZ, R35 ;  /* 0x000000ffff3b7224 */ /* 0x000fe400078e0023 */
[----:B------:R-:W-:-:S07]  /*11080*/  IMAD.MOV.U32 R15, RZ, RZ, R64 ;  /* 0x000000ffff0f7224 */ /* 0x000fce00078e0040 */
[----:B------:R-:W-:Y:S05]  /*11090*/  WARPSYNC.COLLECTIVE R58, `(.L_x_3191) ;  /* 0x000000003a087348 */ /* 0x000fea0003c00000 */
[----:B------:R0:W1:Y:S02]  /*110a0*/  SHFL.DOWN P3, R64, R59, R63, R61 ;  /* 0x0800003f3b407389 */ /* 0x000064000006003d */
[----:B01----:R-:W-:Y:S05]  /*110b0*/  ENDCOLLECTIVE ;  /* 0x000000000000791b */ /* 0x003fea0003800000 */
.L_x_3191:
[----:B------:R-:W-:Y:S05]  /*110c0*/  BRA `(.L_x_3192) ;  /* 0xffffffa000347947 */ /* 0x000fea000383ffff */
.L_x_2868:
[----:B------:R-:W-:Y:S01]  /*110d0*/  BSSY B0, `(.L_x_3193) ;  /* 0x0000007000007945 */ /* 0x000fe20003800000 */
[----:B------:R-:W-:Y:S02]  /*110e0*/  IMAD.MOV.U32 R59, RZ, RZ, R36 ;  /* 0x000000ffff3b7224 */ /* 0x000fe400078e0024 */
[----:B------:R-:W-:Y:S02]  /*110f0*/  IMAD.MOV.U32 R63, RZ, RZ, 0x8 ;  /* 0x00000008ff3f7424 */ /* 0x000fe400078e00ff */
[----:B------:R-:W-:-:S07]  /*11100*/  IMAD.MOV.U32 R58, RZ, RZ, -0x1 ;  /* 0xffffffffff3a7424 */ /* 0x000fce00078e00ff */
[----:B01234-:R-:W-:Y:S05]  /*11110*/  WARPSYNC.COLLECTIVE R58, `(.L_x_3194) ;  /* 0x000000003a087348 */ /* 0x01ffea0003c00000 */
[----:B0-----:R0:W0:Y:S02]  /*11120*/  SHFL.DOWN P3, R64, R59, R63, R61 ;  /* 0x0800003f3b407389 */ /* 0x001024000006003d */
[----:B01234-:R-:W-:Y:S05]  /*11130*/  ENDCOLLECTIVE ;  /* 0x000000000000791b */ /* 0x01ffea0003800000 */
.L_x_3194:
[----:B------:R-:W-:Y:S05]  /*11140*/  BSYNC B0 ;  /* 0x0000000000007941 */ /* 0x000fea0003800000 */
.L_x_3193:
[----:B------:R-:W-:Y:S01]  /*11150*/  IMAD.MOV.U32 R13, RZ, RZ, R64 ;  /* 0x000000ffff0d7224 */ /* 0x000fe200078e0040 */
[----:B------:R-:W-:Y:S06]  /*11160*/  BRA `(.L_x_3195) ;  /* 0xffffffa000447947 */ /* 0x000fec000383ffff */
.L_x_2869:
[----:B------:R-:W-:Y:S01]  /*11170*/  BSSY B0, `(.L_x_3196) ;  /* 0x0000007000007945 */ /* 0x000fe20003800000 */
[----:B------:R-:W-:Y:S02]  /*11180*/  IMAD.MOV.U32 R59, RZ, RZ, R37 ;  /* 0x000000ffff3b7224 */ /* 0x000fe400078e0025 */
[----:B------:R-:W-:Y:S02]  /*11190*/  IMAD.MOV.U32 R63, RZ, RZ, 0x8 ;  /* 0x00000008ff3f7424 */ /* 0x000fe400078e00ff */
[----:B------:R-:W-:-:S07]  /*111a0*/  IMAD.MOV.U32 R58, RZ, RZ, -0x1 ;  /* 0xffffffffff3a7424 */ /* 0x000fce00078e00ff */
[----:B01234-:R-:W-:Y:S05]  /*111b0*/  WARPSYNC.COLLECTIVE R58, `(.L_x_3197) ;  /* 0x000000003a087348 */ /* 0x01ffea0003c00000 */
[----:B------:R0:W0:Y:S02]  /*111c0*/  SHFL.DOWN P3, R64, R59, R63, R61 ;  /* 0x0800003f3b407389 */ /* 0x000024000006003d */
[----:B01234-:R-:W-:Y:S05]  /*111d0*/  ENDCOLLECTIVE ;  /* 0x000000000000791b */ /* 0x01ffea0003800000 */
.L_x_3197:
[----:B------:R-:W-:Y:S05]  /*111e0*/  BSYNC B0 ;  /* 0x0000000000007941 */ /* 0x000fea0003800000 */
.L_x_3196:
[----:B------:R-:W-:Y:S05]  /*111f0*/  BRA `(.L_x_3198) ;  /* 0xffffffa000287947 */ /* 0x000fea000383ffff */
.L_x_2870:
[----:B------:R-:W-:Y:S01]  /*11200*/  BSSY B0, `(.L_x_3199) ;  /* 0x0000007000007945 */ /* 0x000fe20003800000 */
[----:B------:R-:W-:Y:S02]  /*11210*/  IMAD.MOV.U32 R59, RZ, RZ, R38 ;  /* 0x000000ffff3b7224 */ /* 0x000fe400078e0026 */
[----:B------:R-:W-:Y:S02]  /*11220*/  IMAD.MOV.U32 R63, RZ, RZ, 0x8 ;  /* 0x00000008ff3f7424 */ /* 0x000fe400078e00ff */
[----:B------:R-:W-:-:S07]  /*11230*/  IMAD.MOV.U32 R58, RZ, RZ, -0x1 ;  /* 0xffffffffff3a7424 */ /* 0x000fce00078e00ff */
[----:B01234-:R-:W-:Y:S05]  /*11240*/  WARPSYNC.COLLECTIVE R58, `(.L_x_3200) ;  /* 0x000000003a087348 */ /* 0x01ffea0003c00000 */
[----:B------:R0:W0:Y:S02]  /*11250*/  SHFL.DOWN P3, R64, R59, R63, R61 ;  /* 0x0800003f3b407389 */ /* 0x000024000006003d */
[----:B01234-:R-:W-:Y:S05]  /*11260*/  ENDCOLLECTIVE ;  /* 0x000000000000791b */ /* 0x01ffea0003800000 */
.L_x_3200:
[----:B------:R-:W-:Y:S05]  /*11270*/  BSYNC B0 ;  /* 0x0000000000007941 */ /* 0x000fea0003800000 */
.L_x_3199:
[----:B------:R-:W-:Y:S05]  /*11280*/  BRA `(.L_x_3201) ;  /* 0xffffffa0000c7947 */ /* 0x000fea000383ffff */
.L_x_2871:
[----:B------:R-:W-:Y:S01]  /*11290*/  BSSY B0, `(.L_x_3202) ;  /* 0x0000007000007945 */ /* 0x000fe20003800000 */
[----:B------:R-:W-:Y:S02]  /*112a0*/  IMAD.MOV.U32 R59, RZ, RZ, R39 ;  /* 0x000000ffff3b7224 */ /* 0x000fe400078e0027 */
[----:B------:R-:W-:Y:S02]  /*112b0*/  IMAD.MOV.U32 R63, RZ, RZ, 0x8 ;  /* 0x00000008ff3f7424 */ /* 0x000fe400078e00ff */
[----:B------:R-:W-:-:S07]  /*112c0*/  IMAD.MOV.U32 R58, RZ, RZ, -0x1 ;  /* 0xffffffffff3a7424 */ /* 0x000fce00078e00ff */
[----:B01234-:R-:W-:Y:S05]  /*112d0*/  WARPSYNC.COLLECTIVE R58, `(.L_x_3203) ;  /* 0x000000003a087348 */ /* 0x01ffea0003c00000 */
[----:B------:R0:W0:Y:S02]  /*112e0*/  SHFL.DOWN P3, R64, R59, R63, R61 ;  /* 0x0800003f3b407389 */ /* 0x000024000006003d */
[----:B01234-:R-:W-:Y:S05]  /*112f0*/  ENDCOLLECTIVE ;  /* 0x000000000000791b */ /* 0x01ffea0003800000 */
.L_x_3203:
[----:B------:R-:W-:Y:S05]  /*11300*/  BSYNC B0 ;  /* 0x0000000000007941 */ /* 0x000fea0003800000 */
.L_x_3202:
[----:B------:R-:W-:Y:S05]  /*11310*/  BRA `(.L_x_3204) ;  /* 0xffffff9c00f07947 */ /* 0x000fea000383ffff */
.L_x_2872:
[----:B------:R-:W-:Y:S01]  /*11320*/  BSSY B0, `(.L_x_3205) ;  /* 0x0000007000007945 */ /* 0x000fe20003800000 */
[----:B------:R-:W-:Y:S01]  /*11330*/  IMAD.MOV.U32 R59, RZ, RZ, R32 ;  /* 0x000000ffff3b7224 */ /* 0x000fe200078e0020 */
[----:B------:R-:W-:Y:S01]  /*11340*/  MOV R63, 0x8 ;  /* 0x00000008003f7802 */ /* 0x000fe20000000f00 */
[----:B------:R-:W-:-:S07]  /*11350*/  IMAD.MOV.U32 R58, RZ, RZ, -0x1 ;  /* 0xffffffffff3a7424 */ /* 0x000fce00078e00ff */
[----:B01234-:R-:W-:Y:S05]  /*11360*/  WARPSYNC.COLLECTIVE R58, `(.L_x_3206) ;  /* 0x000000003a087348 */ /* 0x01ffea0003c00000 */
[----:B------:R0:W0:Y:S02]  /*11370*/  SHFL.DOWN P3, R64, R59, R63, R61 ;  /* 0x0800003f3b407389 */ /* 0x000024000006003d */
[----:B01234-:R-:W-:Y:S05]  /*11380*/  ENDCOLLECTIVE ;  /* 0x000000000000791b */ /* 0x01ffea0003800000 */
.L_x_3206:
[----:B------:R-:W-:Y:S05]  /*11390*/  BSYNC B0 ;  /* 0x0000000000007941 */ /* 0x000fea0003800000 */
.L_x_3205:
[----:B------:R-:W-:Y:S02]  /*113a0*/  IMAD.MOV.U32 R59, RZ, RZ, R33 ;  /* 0x000000ffff3b7224 */ /* 0x000fe400078e0021 */
[----:B------:R-:W-:Y:S02]  /*113b0*/  IMAD.MOV.U32 R63, RZ, RZ, 0x8 ;  /* 0x00000008ff3f7424 */ /* 0x000fe400078e00ff */
[----:B------:R-:W-:Y:S02]  /*113c0*/  IMAD.MOV.U32 R58, RZ, RZ, -0x1 ;  /* 0xffffffffff3a7424 */ /* 0x000fe400078e00ff */
[----:B------:R-:W-:-:S07]  /*113d0*/  IMAD.MOV.U32 R12, RZ, RZ, R64 ;  /* 0x000000ffff0c7224 */ /* 0x000fce00078e0040 */
[----:B------:R-:W-:Y:S05]  /*113e0*/  WARPSYNC.COLLECTIVE R58, `(.L_x_3207) ;  /* 0x000000003a087348 */ /* 0x000fea0003c00000 */
[----:B------:R0:W1:Y:S02]  /*113f0*/  SHFL.DOWN P3, R64, R59, R63, R61 ;  /* 0x0800003f3b407389 */ /* 0x000064000006003d */
[----:B01----:R-:W-:Y:S05]  /*11400*/  ENDCOLLECTIVE ;  /* 0x000000000000791b */ /* 0x003fea0003800000 */
.L_x_3207:
[----:B------:R-:W-:Y:S02]  /*11410*/  IMAD.MOV.U32 R59, RZ, RZ, R34 ;  /* 0x000000ffff3b7224 */ /* 0x000fe400078e0022 */
[----:B------:R-:W-:-:S07]  /*11420*/  IMAD.MOV.U32 R15, RZ, RZ, R64 ;  /* 0x000000ffff0f7224 */ /* 0x000fce00078e0040 */
[----:B------:R-:W-:Y:S05]  /*11430*/  WARPSYNC.COLLECTIVE R58, `(.L_x_3208) ;  /* 0x000000003a087348 */ /* 0x000fea0003c00000 */
[----:B------:R0:W1:Y:S02]  /*11440*/  SHFL.DOWN P3, R64, R59, R63, R61 ;  /* 0x0800003f3b407389 */ /* 0x000064000006003d */
[----:B01----:R-:W-:Y:S05]  /*11450*/  ENDCOLLECTIVE ;  /* 0x000000000000791b */ /* 0x003fea0003800000 */
.L_x_3208:
[----:B------:R-:W-:Y:S02]  /*11460*/  IMAD.MOV.U32 R59, RZ, RZ, R35 ;  /* 0x000000ffff3b7224 */ /* 0x000fe400078e0023 */
[----:B------:R-:W-:-:S07]  /*11470*/  IMAD.MOV.U32 R25, RZ, RZ, R64 ;  /* 0x000000ffff197224 */ /* 0x000fce00078e0040 */
[----:B------:R-:W-:Y:S05]  /*11480*/  WARPSYNC.COLLECTIVE R58, `(.L_x_3209) ;  /* 0x000000003a087348 */ /* 0x000fea0003c00000 */
[----:B------:R0:W1:Y:S02]  /*11490*/  SHFL.DOWN P3, R64, R59, R63, R61 ;  /* 0x0800003f3b407389 */ /* 0x000064000006003d */
[----:B01----:R-:W-:Y:S05]  /*114a0*/  ENDCOLLECTIVE ;  /* 0x000000000000791b */ /* 0x003fea0003800000 */
.L_x_3209:
[----:B------:R-:W-:Y:S05]  /*114b0*/  BRA `(.L_x_3210) ;  /* 0xffffff9c00a07947 */ /* 0x000fea000383ffff */
.L_x_2875:
[----:B------:R-:W-:Y:S01]  /*114c0*/  BSSY B0, `(.L_x_3211) ;  /* 0x0000007000007945 */ /* 0x000fe20003800000 */
[----:B------:R-:W-:Y:S02]  /*114d0*/  IMAD.MOV.U32 R59, RZ, RZ, R36 ;  /* 0x000000ffff3b7224 */ /* 0x000fe400078e0024 */
[----:B------:R-:W-:Y:S02]  /*114e0*/  IMAD.MOV.U32 R63, RZ, RZ, 0x10 ;  /* 0x00000010ff3f7424 */ /* 0x000fe400078e00ff */
[----:B------:R-:W-:-:S07]  /*114f0*/  IMAD.MOV.U32 R58, RZ, RZ, -0x1 ;  /* 0xffffffffff3a7424 */ /* 0x000fce00078e00ff */
[----:B01234-:R-:W-:Y:S05]  /*11500*/  WARPSYNC.COLLECTIVE R58, `(.L_x_3212) ;  /* 0x000000003a087348 */ /* 0x01ffea0003c00000 */
[----:B0-----:R0:W0:Y:S02]  /*11510*/  SHFL.DOWN P3, R64, R59, R63, R61 ;  /* 0x0800003f3b407389 */ /* 0x001024000006003d */
[----:B01234-:R-:W-:Y:S05]  /*11520*/  ENDCOLLECTIVE ;  /* 0x000000000000791b */ /* 0x01ffea0003800000 */
.L_x_3212:
[----:B------:R-:W-:Y:S05]  /*11530*/  BSYNC B0 ;  /* 0x0000000000007941 */ /* 0x000fea0003800000 */
.L_x_3211:
[----:B------:R-:W-:Y:S01]  /*11540*/  IMAD.MOV.U32 R13, RZ, RZ, R64 ;  /* 0x000000ffff0d7224 */ /* 0x000fe200078e0040 */
[----:B------:R-:W-:Y:S06]  /*11550*/  BRA `(.L_x_3213) ;  /* 0xffffff9c00b47947 */ /* 0x000fec000383ffff */
.L_x_2876:
[----:B------:R-:W-:Y:S01]  /*11560*/  BSSY B0, `(.L_x_3214) ;  /* 0x0000007000007945 */ /* 0x000fe20003800000 */
[----:B------:R-:W-:Y:S02]  /*11570*/  IMAD.MOV.U32 R59, RZ, RZ, R37 ;  /* 0x000000ffff3b7224 */ /* 0x000fe400078e0025 */
[----:B------:R-:W-:Y:S02]  /*11580*/  IMAD.MOV.U32 R63, RZ, RZ, 0x10 ;  /* 0x00000010ff3f7424 */ /* 0x000fe400078e00ff */
[----:B------:R-:W-:-:S07]  /*11590*/  IMAD.MOV.U32 R58, RZ, RZ, -0x1 ;  /* 0xffffffffff3a7424 */ /* 0x000fce00078e00ff */
[----:B01234-:R-:W-:Y:S05]  /*115a0*/  WARPSYNC.COLLECTIVE R58, `(.L_x_3215) ;  /* 0x000000003a087348 */ /* 0x01ffea0003c00000 */
[----:B------:R0:W0:Y:S02]  /*115b0*/  SHFL.DOWN P3, R64, R59, R63, R61 ;  /* 0x0800003f3b407389 */ /* 0x000024000006003d */
[----:B01234-:R-:W-:Y:S05]  /*115c0*/  ENDCOLLECTIVE ;  /* 0x000000000000791b */ /* 0x01ffea0003800000 */
.L_x_3215:
[----:B------:R-:W-:Y:S05]  /*115d0*/  BSYNC B0 ;  /* 0x0000000000007941 */ /* 0x000fea0003800000 */
.L_x_3214:
[----:B------:R-:W-:Y:S05]  /*115e0*/  BRA `(.L_x_3216) ;  /* 0xffffff9c00987947 */ /* 0x000fea000383ffff */
.L_x_2877:
[----:B------:R-:W-:Y:S01]  /*115f0*/  BSSY B0, `(.L_x_3217) ;  /* 0x0000007000007945 */ /* 0x000fe20003800000 */
[----:B------:R-:W-:Y:S02]  /*11600*/  IMAD.MOV.U32 R59, RZ, RZ, R38 ;  /* 0x000000ffff3b7224 */ /* 0x000fe400078e0026 */
[----:B------:R-:W-:Y:S02]  /*11610*/  IMAD.MOV.U32 R63, RZ, RZ, 0x10 ;  /* 0x00000010ff3f7424 */ /* 0x000fe400078e00ff */
[----:B------:R-:W-:-:S07]  /*11620*/  IMAD.MOV.U32 R58, RZ, RZ, -0x1 ;  /* 0xffffffffff3a7424 */ /* 0x000fce00078e00ff */
[----:B01234-:R-:W-:Y:S05]  /*11630*/  WARPSYNC.COLLECTIVE R58, `(.L_x_3218) ;  /* 0x000000003a087348 */ /* 0x01ffea0003c00000 */
[----:B------:R0:W0:Y:S02]  /*11640*/  SHFL.DOWN P3, R64, R59, R63, R61 ;  /* 0x0800003f3b407389 */ /* 0x000024000006003d */
[----:B01234-:R-:W-:Y:S05]  /*11650*/  ENDCOLLECTIVE ;  /* 0x000000000000791b */ /* 0x01ffea0003800000 */
.L_x_3218:
[----:B------:R-:W-:Y:S05]  /*11660*/  BSYNC B0 ;  /* 0x0000000000007941 */ /* 0x000fea0003800000 */
.L_x_3217:
[----:B------:R-:W-:Y:S05]  /*11670*/  BRA `(.L_x_3219) ;  /* 0xffffff9c007c7947 */ /* 0x000fea000383ffff */
.L_x_2878:
[----:B------:R-:W-:Y:S01]  /*11680*/  BSSY B0, `(.L_x_3220) ;  /* 0x0000007000007945 */ /* 0x000fe20003800000 */
[----:B------:R-:W-:Y:S01]  /*11690*/  MOV R59, R39 ;  /* 0x00000027003b7202 */ /* 0x000fe20000000f00 */
[----:B------:R-:W-:Y:S02]  /*116a0*/  IMAD.MOV.U32 R63, RZ, RZ, 0x10 ;  /* 0x00000010ff3f7424 */ /* 0x000fe400078e00ff */
[----:B------:R-:W-:-:S07]  /*116b0*/  IMAD.MOV.U32 R58, RZ, RZ, -0x1 ;  /* 0xffffffffff3a7424 */ /* 0x000fce00078e00ff */
[----:B01234-:R-:W-:Y:S05]  /*116c0*/  WARPSYNC.COLLECTIVE R58, `(.L_x_3221) ;  /* 0x000000003a087348 */ /* 0x01ffea0003c00000 */
[----:B------:R0:W0:Y:S02]  /*116d0*/  SHFL.DOWN P3, R64, R59, R63, R61 ;  /* 0x0800003f3b407389 */ /* 0x000024000006003d */
[----:B01234-:R-:W-:Y:S05]  /*116e0*/  ENDCOLLECTIVE ;  /* 0x000000000000791b */ /* 0x01ffea0003800000 */
.L_x_3221:
[----:B------:R-:W-:Y:S05]  /*116f0*/  BSYNC B0 ;  /* 0x0000000000007941 */ /* 0x000fea0003800000 */
.L_x_3220:
[----:B------:R-:W-:Y:S05]  /*11700*/  BRA `(.L_x_3222) ;  /* 0xffffff9c00607947 */ /* 0x000fea000383ffff */
.L_x_2879:
[----:B------:R-:W-:Y:S01]  /*11710*/  BSSY B0, `(.L_x_3223) ;  /* 0x0000007000007945 */ /* 0x000fe20003800000 */
[----:B------:R-:W-:Y:S02]  /*11720*/  IMAD.MOV.U32 R59, RZ, RZ, R32 ;  /* 0x000000ffff3b7224 */ /* 0x000fe400078e0020 */
[----:B------:R-:W-:Y:S02]  /*11730*/  IMAD.MOV.U32 R63, RZ, RZ, 0x10 ;  /* 0x00000010ff3f7424 */ /* 0x000fe400078e00ff */
[----:B------:R-:W-:-:S07]  /*11740*/  IMAD.MOV.U32 R58, RZ, RZ, -0x1 ;  /* 0xffffffffff3a7424 */ /* 0x000fce00078e00ff */
[----:B01234-:R-:W-:Y:S05]  /*11750*/  WARPSYNC.COLLECTIVE R58, `(.L_x_3224) ;  /* 0x000000003a087348 */ /* 0x01ffea0003c00000 */
[----:B------:R0:W0:Y:S02]  /*11760*/  SHFL.DOWN P3, R64, R59, R63, R61 ;  /* 0x0800003f3b407389 */ /* 0x000024000006003d */
[----:B01234-:R-:W-:Y:S05]  /*11770*/  ENDCOLLECTIVE ;  /* 0x000000000000791b */ /* 0x01ffea0003800000 */
.L_x_3224:
[----:B------:R-:W-:Y:S05]  /*11780*/  BSYNC B0 ;  /* 0x0000000000007941 */ /* 0x000fea0003800000 */
.L_x_3223:
[----:B------:R-:W-:Y:S02]  /*11790*/  IMAD.MOV.U32 R59, RZ, RZ, R33 ;  /* 0x000000ffff3b7224 */ /* 0x000fe400078e0021 */
[----:B------:R-:W-:Y:S02]  /*117a0*/  IMAD.MOV.U32 R63, RZ, RZ, 0x10 ;  /* 0x00000010ff3f7424 */ /* 0x000fe400078e00ff */
[----:B------:R-:W-:Y:S02]  /*117b0*/  IMAD.MOV.U32 R58, RZ, RZ, -0x1 ;  /* 0xffffffffff3a7424 */ /* 0x000fe400078e00ff */
[----:B------:R-:W-:-:S07]  /*117c0*/  IMAD.MOV.U32 R12, RZ, RZ, R64 ;  /* 0x000000ffff0c7224 */ /* 0x000fce00078e0040 */
[----:B------:R-:W-:Y:S05]  /*117d0*/  WARPSYNC.COLLECTIVE R58, `(.L_x_3225) ;  /* 0x000000003a087348 */ /* 0x000fea0003c00000 */
[----:B------:R0:W1:Y:S02]  /*117e0*/  SHFL.DOWN P3, R64, R59, R63, R61 ;  /* 0x0800003f3b407389 */ /* 0x000064000006003d */
[----:B01----:R-:W-:Y:S05]  /*117f0*/  ENDCOLLECTIVE ;  /* 0x000000000000791b */ /* 0x003fea0003800000 */
.L_x_3225:
[----:B------:R-:W-:Y:S02]  /*11800*/  IMAD.MOV.U32 R59, RZ, RZ, R34 ;  /* 0x000000ffff3b7224 */ /* 0x000fe400078e0022 */
[----:B------:R-:W-:-:S07]  /*11810*/  IMAD.MOV.U32 R15, RZ, RZ, R64 ;  /* 0x000000ffff0f7224 */ /* 0x000fce00078e0040 */
[----:B------:R-:W-:Y:S05]  /*11820*/  WARPSYNC.COLLECTIVE R58, `(.L_x_3226) ;  /* 0x000000003a087348 */ /* 0x000fea0003c00000 */
[----:B------:R0:W1:Y:S02]  /*11830*/  SHFL.DOWN P3, R64, R59, R63, R61 ;  /* 0x0800003f3b407389 */ /* 0x000064000006003d */
[----:B01----:R-:W-:Y:S05]  /*11840*/  ENDCOLLECTIVE ;  /* 0x000000000000791b */ /* 0x003fea0003800000 */
.L_x_3226:
[----:B------:R-:W-:Y:S02]  /*11850*/  IMAD.MOV.U32 R59, RZ, RZ, R35 ;  /* 0x000000ffff3b7224 */ /* 0x000fe400078e0023 */
[----:B------:R-:W-:-:S07]  /*11860*/  IMAD.MOV.U32 R26, RZ, RZ, R64 ;  /* 0x000000ffff1a7224 */ /* 0x000fce00078e0040 */
[----:B------:R-:W-:Y:S05]  /*11870*/  WARPSYNC.COLLECTIVE R58, `(.L_x_3227) ;  /* 0x000000003a087348 */ /* 0x000fea0003c00000 */
[----:B------:R0:W1:Y:S02]  /*11880*/  SHFL.DOWN P3, R64, R59, R63, R61 ;  /* 0x0800003f3b407389 */ /* 0x000064000006003d */
[----:B01----:R-:W-:Y:S05]  /*11890*/  ENDCOLLECTIVE ;  /* 0x000000000000791b */ /* 0x003fea0003800000 */
.L_x_3227:
[----:B------:R-:W-:Y:S05]  /*118a0*/  BRA `(.L_x_3228) ;  /* 0xffffff9c00107947 */ /* 0x000fea000383ffff */
.L_x_2882:
[----:B------:R-:W-:Y:S01]  /*118b0*/  BSSY B0, `(.L_x_3229) ;  /* 0x0000005000007945 */ /* 0x000fe20003800000 */
[----:B------:R-:W-:-:S07]  /*118c0*/  IMAD.MOV.U32 R58, RZ, RZ, -0x1 ;  /* 0xffffffffff3a7424 */ /* 0x000fce00078e00ff */
[----:B01234-:R-:W-:Y:S05]  /*118d0*/  WARPSYNC.COLLECTIVE R58, `(.L_x_3230) ;  /* 0x000000003a087348 */ /* 0x01ffea0003c00000 */
[----:B------:R-:W-:Y:S01]  /*118e0*/  VOTE.ALL P3, P3 ;  /* 0x0000000000ff7806 */ /* 0x000fe20001860000 */
[----:B01234-:R-:W-:-:S12]  /*118f0*/  ENDCOLLECTIVE ;  /* 0x000000000000791b */ /* 0x01ffd80003800000 */
.L_x_3230:
[----:B------:R-:W-:Y:S05]  /*11900*/  BSYNC B0 ;  /* 0x0000000000007941 */ /* 0x000fea0003800000 */
.L_x_3229:
[----:B------:R-:W-:Y:S05]  /*11910*/  BRA `(.L_x_3231) ;  /* 0xffffff9c00347947 */ /* 0x000fea000383ffff */
.L_x_2884:
[----:B------:R-:W-:Y:S01]  /*11920*/  BSSY B0, `(.L_x_3232) ;  /* 0x0000006000007945 */ /* 0x000fe20003800000 */
[----:B------:R-:W-:Y:S01]  /*11930*/  PLOP3.LUT P3, PT, P3, PT, PT, 0x8, 0x80 ;  /* 0x000000000080781c */ /* 0x000fe20001f6e170 */
[----:B------:R-:W-:-:S12]  /*11940*/  IMAD.MOV.U32 R58, RZ, RZ, -0x1 ;  /* 0xffffffffff3a7424 */ /* 0x000fd800078e00ff */
[----:B-1234-:R-:W-:Y:S05]  /*11950*/  WARPSYNC.COLLECTIVE R58, `(.L_x_3233) ;  /* 0x000000003a087348 */ /* 0x01efea0003c00000 */
[----:B------:R-:W-:Y:S01]  /*11960*/  VOTE.ANY P3, P3 ;  /* 0x0000000000ff7806 */ /* 0x000fe20001860100 */
[----:B-1234-:R-:W-:-:S12]  /*11970*/  ENDCOLLECTIVE ;  /* 0x000000000000791b */ /* 0x01efd80003800000 */
.L_x_3233:
[----:B------:R-:W-:Y:S05]  /*11980*/  BSYNC B0 ;  /* 0x0000000000007941 */ /* 0x000fea0003800000 */
.L_x_3232:
[----:B------:R-:W-:Y:S05]  /*11990*/  BRA `(.L_x_3234) ;  /* 0xffffff9c004c7947 */ /* 0x000fea000383ffff */
.L_x_2889:
[----:B------:R-:W-:Y:S01]  /*119a0*/  BSSY B0, `(.L_x_3235) ;  /* 0x0000006000007945 */ /* 0x000fe20003800000 */
[----:B------:R-:W-:Y:S01]  /*119b0*/  PLOP3.LUT P3, PT, P3, PT, PT, 0x8, 0x80 ;  /* 0x000000000080781c */ /* 0x000fe20001f6e170 */
[----:B------:R-:W-:-:S12]  /*119c0*/  IMAD.MOV.U32 R58, RZ, RZ, -0x1 ;  /* 0xffffffffff3a7424 */ /* 0x000fd800078e00ff */
[----:B-12345:R-:W-:Y:S05]  /*119d0*/  WARPSYNC.COLLECTIVE R58, `(.L_x_3236) ;  /* 0x000000003a087348 */ /* 0x03efea0003c00000 */
[----:B------:R-:W-:Y:S01]  /*119e0*/  VOTE.ANY R58, PT, P3 ;  /* 0x00000000003a7806 */ /* 0x000fe200018e0100 */
[----:B-12345:R-:W-:Y:S06]  /*119f0*/  ENDCOLLECTIVE ;  /* 0x000000000000791b */ /* 0x03efec0003800000 */
.L_x_3236:
[----:B------:R-:W-:Y:S05]  /*11a00*/  BSYNC B0 ;  /* 0x0000000000007941 */ /* 0x000fea0003800000 */
.L_x_3235:
[----:B------:R-:W-:Y:S01]  /*11a10*/  LOP3.LUT R58, R58, 0x80000000, R8, 0xec, !PT ;  /* 0x800000003a3a7812 */ /* 0x000fe200078eec08 */
[----:B------:R-:W-:Y:S02]  /*11a20*/  IMAD.MOV.U32 R59, RZ, RZ, R40 ;  /* 0x000000ffff3b7224 */ /* 0x000fe400078e0028 */
[----:B------:R-:W-:Y:S02]  /*11a30*/  IMAD.MOV.U32 R63, RZ, RZ, 0x1 ;  /* 0x00000001ff3f7424 */ /* 0x000fe400078e00ff */
[----:B------:R-:W-:-:S05]  /*11a40*/  VIADD R43, R58, 0xffffffff ;  /* 0xffffffff3a2b7836 */ /* 0x000fca0000000000 */
[----:B------:R-:W-:Y:S02]  /*11a50*/  LOP3.LUT R43, R58, R43, RZ, 0xc, !PT ;  /* 0x0000002b3a2b7212 */ /* 0x000fe400078e0cff */
[----:B------:R-:W-:Y:S02]  /*11a60*/  MOV R58, 0xffffffff ;  /* 0xffffffff003a7802 */ /* 0x000fe40000000f00 */
[----:B------:R0:W1:Y:S05]  /*11a70*/  POPC R61, R43 ;  /* 0x0000002b003d7309 */ /* 0x00006a0000000000 */
[----:B01----:R-:W-:Y:S05]  /*11a80*/  WARPSYNC.COLLECTIVE R58, `(.L_x_3237) ;  /* 0x000000003a087348 */ /* 0x003fea0003c00000 */
[----:B-1----:R1:W2:Y:S02]  /*11a90*/  SHFL.DOWN P3, R64, R59, R63, R61 ;  /* 0x0800003f3b407389 */ /* 0x0022a4000006003d */
[----:B012---:R-:W-:Y:S05]  /*11aa0*/  ENDCOLLECTIVE ;  /* 0x000000000000791b */ /* 0x007fea0003800000 */
.L_x_3237:
[----:B------:R-:W-:Y:S01]  /*11ab0*/  IMAD.MOV.U32 R65, RZ, RZ, R64 ;  /* 0x000000ffff417224 */ /* 0x000fe200078e0040 */
[----:B------:R-:W-:Y:S06]  /*11ac0*/  BRA `(.L_x_3238) ;  /* 0xffffff9c00f07947 */ /* 0x000fec000383ffff */
.L_x_2890:
[----:B------:R-:W-:Y:S01]  /*11ad0*/  BSSY B0, `(.L_x_3239) ;  /* 0x0000007000007945 */ /* 0x000fe20003800000 */
[----:B------:R-:W-:Y:S02]  /*11ae0*/  IMAD.MOV.U32 R59, RZ, RZ, R60 ;  /* 0x000000ffff3b7224 */ /* 0x000fe400078e003c */
[----:B------:R-:W-:Y:S02]  /*11af0*/  IMAD.MOV.U32 R63, RZ, RZ, 0x1 ;  /* 0x00000001ff3f7424 */ /* 0x000fe400078e00ff */
[----:B------:R-:W-:-:S07]  /*11b00*/  IMAD.MOV.U32 R58, RZ, RZ, -0x1 ;  /* 0xffffffffff3a7424 */ /* 0x000fce00078e00ff */
[----:B01---5:R-:W-:Y:S05]  /*11b10*/  WARPSYNC.COLLECTIVE R58, `(.L_x_3240) ;  /* 0x000000003a087348 */ /* 0x023fea0003c00000 */
[----:B------:R2:W3:Y:S02]  /*11b20*/  SHFL.DOWN P3, R64, R59, R63, R61 ;  /* 0x0800003f3b407389 */ /* 0x0004e4000006003d */
[----:B0123-5:R-:W-:Y:S05]  /*11b30*/  ENDCOLLECTIVE ;  /* 0x000000000000791b */ /* 0x02ffea0003800000 */
.L_x_3240:
[----:B------:R-:W-:Y:S05]  /*11b40*/  BSYNC B0 ;  /* 0x0000000000007941 */ /* 0x000fea0003800000 */
.L_x_3239:
[----:B------:R-:W-:Y:S05]  /*11b50*/  BRA `(.L_x_3241) ;  /* 0xffffff9c00d47947 */ /* 0x000fea000383ffff */
.L_x_2891:
[----:B------:R-:W-:Y:S01]  /*11b60*/  BSSY B0, `(.L_x_3242) ;  /* 0x0000007000007945 */ /* 0x000fe20003800000 */
[----:B------:R-:W-:Y:S02]  /*11b70*/  IMAD.MOV.U32 R59, RZ, RZ, R27 ;  /* 0x000000ffff3b7224 */ /* 0x000fe400078e001b */
[----:B------:R-:W-:Y:S02]  /*11b80*/  IMAD.MOV.U32 R63, RZ, RZ, 0x1 ;  /* 0x00000001ff3f7424 */ /* 0x000fe400078e00ff */
[----:B------:R-:W-:-:S07]  /*11b90*/  IMAD.MOV.U32 R58, RZ, RZ, -0x1 ;  /* 0xffffffffff3a7424 */ /* 0x000fce00078e00ff */
[----:B01---5:R-:W-:Y:S05]  /*11ba0*/  WARPSYNC.COLLECTIVE R58, `(.L_x_3243) ;  /* 0x000000003a087348 */ /* 0x023fea0003c00000 */
[----:B------:R2:W3:Y:S02]  /*11bb0*/  SHFL.DOWN P3, R64, R59, R63, R61 ;  /* 0x0800003f3b407389 */ /* 0x0004e4000006003d */
[----:B0123-5:R-:W-:Y:S05]  /*11bc0*/  ENDCOLLECTIVE ;  /* 0x000000000000791b */ /* 0x02ffea0003800000 */
.L_x_3243:
[----:B------:R-:W-:Y:S05]  /*11bd0*/  BSYNC B0 ;  /* 0x0000000000007941 */ /* 0x000fea0003800000 */
.L_x_3242:
[----:B------:R-:W-:Y:S05]  /*11be0*/  BRA `(.L_x_3244) ;  /* 0xffffff9c00b87947 */ /* 0x000fea000383ffff */
.L_x_2892:
[----:B------:R-:W-:Y:S01]  /*11bf0*/  BSSY B0, `(.L_x_3245) ;  /* 0x0000007000007945 */ /* 0x000fe20003800000 */
[----:B------:R-:W-:Y:S02]  /*11c00*/  IMAD.MOV.U32 R59, RZ, RZ, R41 ;  /* 0x000000ffff3b7224 */ /* 0x000fe400078e0029 */
[----:B------:R-:W-:Y:S02]  /*11c10*/  IMAD.MOV.U32 R63, RZ, RZ, 0x1 ;  /* 0x00000001ff3f7424 */ /* 0x000fe400078e00ff */
[----:B------:R-:W-:-:S07]  /*11c20*/  IMAD.MOV.U32 R58, RZ, RZ, -0x1 ;  /* 0xffffffffff3a7424 */ /* 0x000fce00078e00ff */
[----:B01---5:R-:W-:Y:S05]  /*11c30*/  WARPSYNC.COLLECTIVE R58, `(.L_x_3246) ;  /* 0x000000003a087348 */ /* 0x023fea0003c00000 */
[----:B------:R2:W3:Y:S02]  /*11c40*/  SHFL.DOWN P3, R64, R59, R63, R61 ;  /* 0x0800003f3b407389 */ /* 0x0004e4000006003d */
[----:B0123-5:R-:W-:Y:S05]  /*11c50*/  ENDCOLLECTIVE ;  /* 0x000000000000791b */ /* 0x02ffea0003800000 */
.L_x_3246:
[----:B------:R-:W-:Y:S05]  /*11c60*/  BSYNC B0 ;  /* 0x0000000000007941 */ /* 0x000fea0003800000 */
.L_x_3245:
[----:B------:R-:W-:Y:S05]  /*11c70*/  BRA `(.L_x_3247) ;  /* 0xffffff9c009c7947 */ /* 0x000fea000383ffff */
.L_x_2893:
[----:B------:R-:W-:Y:S01]  /*11c80*/  BSSY B0, `(.L_x_3248) ;  /* 0x0000007000007945 */ /* 0x000fe20003800000 */
[----:B-----5:R-:W-:Y:S02]  /*11c90*/  IMAD.MOV.U32 R59, RZ, RZ, R12 ;  /* 0x000000ffff3b7224 */ /* 0x020fe400078e000c */
[----:B------:R-:W-:Y:S02]  /*11ca0*/  IMAD.MOV.U32 R63, RZ, RZ, 0x1 ;  /* 0x00000001ff3f7424 */ /* 0x000fe400078e00ff */
[----:B------:R-:W-:-:S07]  /*11cb0*/  IMAD.MOV.U32 R58, RZ, RZ, -0x1 ;  /* 0xffffffffff3a7424 */ /* 0x000fce00078e00ff */
[----:B01----:R-:W-:Y:S05]  /*11cc0*/  WARPSYNC.COLLECTIVE R58, `(.L_x_3249) ;  /* 0x000000003a087348 */ /* 0x003fea0003c00000 */
[----:B------:R2:W3:Y:S02]  /*11cd0*/  SHFL.DOWN P3, R64, R59, R63, R61 ;  /* 0x0800003f3b407389 */ /* 0x0004e4000006003d */
[----:B0123--:R-:W-:Y:S05]  /*11ce0*/  ENDCOLLECTIVE ;  /* 0x000000000000791b */ /* 0x00ffea0003800000 */
.L_x_3249:
[----:B------:R-:W-:Y:S05]  /*11cf0*/  BSYNC B0 ;  /* 0x0000000000007941 */ /* 0x000fea0003800000 */
.L_x_3248:
[----:B------:R-:W-:Y:S02]  /*11d00*/  IMAD.MOV.U32 R59, RZ, RZ, R13 ;  /* 0x000000ffff3b7224 */ /* 0x000fe400078e000d */
[----:B------:R-:W-:Y:S02]  /*11d10*/  IMAD.MOV.U32 R63, RZ, RZ, 0x1 ;  /* 0x00000001ff3f7424 */ /* 0x000fe400078e00ff */
[----:B------:R-:W-:Y:S02]  /*11d20*/  IMAD.MOV.U32 R58, RZ, RZ, -0x1 ;  /* 0xffffffffff3a7424 */ /* 0x000fe400078e00ff */
[----:B------:R-:W-:-:S07]  /*11d30*/  IMAD.MOV.U32 R66, RZ, RZ, R64 ;  /* 0x000000ffff427224 */ /* 0x000fce00078e0040 */
[----:B------:R-:W-:Y:S05]  /*11d40*/  WARPSYNC.COLLECTIVE R58, `(.L_x_3250) ;  /* 0x000000003a087348 */ /* 0x000fea0003c00000 */
[----:B------:R0:W1:Y:S02]  /*11d50*/  SHFL.DOWN P3, R64, R59, R63, R61 ;  /* 0x0800003f3b407389 */ /* 0x000064000006003d */
[----:B01----:R-:W-:Y:S05]  /*11d60*/  ENDCOLLECTIVE ;  /* 0x000000000000791b */ /* 0x003fea0003800000 */
.L_x_3250:
[----:B------:R-:W-:Y:S02]  /*11d70*/  IMAD.MOV.U32 R59, RZ, RZ, R14 ;  /* 0x000000ffff3b7224 */ /* 0x000fe400078e000e */
[----:B------:R-:W-:-:S07]  /*11d80*/  IMAD.MOV.U32 R67, RZ, RZ, R64 ;  /* 0x000000ffff437224 */ /* 0x000fce00078e0040 */
[----:B------:R-:W-:Y:S05]  /*11d90*/  WARPSYNC.COLLECTIVE R58, `(.L_x_3251) ;  /* 0x000000003a087348 */ /* 0x000fea0003c00000 */
[----:B------:R0:W1:Y:S02]  /*11da0*/  SHFL.DOWN P3, R64, R59, R63, R61 ;  /* 0x0800003f3b407389 */ /* 0x000064000006003d */
[----:B01----:R-:W-:Y:S05]  /*11db0*/  ENDCOLLECTIVE ;  /* 0x000000000000791b */ /* 0x003fea0003800000 */
.L_x_3251:
[----:B------:R-:W-:Y:S01]  /*11dc0*/  IMAD.MOV.U32 R59, RZ, RZ, R15 ;  /* 0x000000ffff3b7224 */ /* 0x000fe200078e000f */
[----:B------:R-:W-:-:S07]  /*11dd0*/  MOV R68, R64 ;  /* 0x0000004000447202 */ /* 0x000fce0000000f00 */
[----:B------:R-:W-:Y:S05]  /*11de0*/  WARPSYNC.COLLECTIVE R58, `(.L_x_3252) ;  /* 0x000000003a087348 */ /* 0x000fea0003c00000 */
[----:B------:R0:W1:Y:S02]  /*11df0*/  SHFL.DOWN P3, R64, R59, R63, R61 ;  /* 0x0800003f3b407389 */ /* 0x000064000006003d */
[----:B01----:R-:W-:Y:S05]  /*11e00*/  ENDCOLLECTIVE ;  /* 0x000000000000791b */ /* 0x003fea0003800000 */
.L_x_3252:
[----:B------:R-:W-:Y:S05]  /*11e10*/  BRA `(.L_x_3253) ;  /* 0xffffff9c004c7947 */ /* 0x000fea000383ffff */
.L_x_2896:
[----:B------:R-:W-:Y:S01]  /*11e20*/  BSSY B0, `(.L_x_3254) ;  /* 0x0000007000007945 */ /* 0x000fe20003800000 */
[----:B------:R-:W-:Y:S02]  /*11e30*/  IMAD.MOV.U32 R59, RZ, RZ, R62 ;  /* 0x000000ffff3b7224 */ /* 0x000fe400078e003e */
[----:B------:R-:W-:Y:S02]  /*11e40*/  IMAD.MOV.U32 R63, RZ, RZ, 0x2 ;  /* 0x00000002ff3f7424 */ /* 0x000fe400078e00ff */
[----:B------:R-:W-:-:S07]  /*11e50*/  IMAD.MOV.U32 R58, RZ, RZ, -0x1 ;  /* 0xffffffffff3a7424 */ /* 0x000fce00078e00ff */
[----:B01234-:R-:W-:Y:S05]  /*11e60*/  WARPSYNC.COLLECTIVE R58, `(.L_x_3255) ;  /* 0x000000003a087348 */ /* 0x01ffea0003c00000 */
[----:B0-----:R0:W0:Y:S02]  /*11e70*/  SHFL.DOWN P3, R64, R59, R63, R61 ;  /* 0x0800003f3b407389 */ /* 0x001024000006003d */
[----:B01234-:R-:W-:Y:S05]  /*11e80*/  ENDCOLLECTIVE ;  /* 0x000000000000791b */ /* 0x01ffea0003800000 */
.L_x_3255:
[----:B------:R-:W-:Y:S05]  /*11e90*/  BSYNC B0 ;  /* 0x0000000000007941 */ /* 0x000fea0003800000 */
.L_x_3254:
[----:B------:R-:W-:Y:S01]  /*11ea0*/  IMAD.MOV.U32 R65, RZ, RZ, R64 ;  /* 0x000000ffff417224 */ /* 0x000fe200078e0040 */
[----:B------:R-:W-:Y:S06]  /*11eb0*/  BRA `(.L_x_3256) ;  /* 0xffffff9c00747947 */ /* 0x000fec000383ffff */
.L_x_2897:
[----:B------:R-:W-:Y:S01]  /*11ec0*/  BSSY B0, `(.L_x_3257) ;  /* 0x0000007000007945 */ /* 0x000fe20003800000 */
[----:B------:R-:W-:Y:S02]  /*11ed0*/  IMAD.MOV.U32 R59, RZ, RZ, R60 ;  /* 0x000000ffff3b7224 */ /* 0x000fe400078e003c */
[----:B------:R-:W-:Y:S02]  /*11ee0*/  IMAD.MOV.U32 R63, RZ, RZ, 0x2 ;  /* 0x00000002ff3f7424 */ /* 0x000fe400078e00ff */
[----:B------:R-:W-:-:S07]  /*11ef0*/  IMAD.MOV.U32 R58, RZ, RZ, -0x1 ;  /* 0xffffffffff3a7424 */ /* 0x000fce00078e00ff */
[----:B01234-:R-:W-:Y:S05]  /*11f00*/  WARPSYNC.COLLECTIVE R58, `(.L_x_3258) ;  /* 0x000000003a087348 */ /* 0x01ffea0003c00000 */
[----:B0-----:R0:W0:Y:S02]  /*11f10*/  SHFL.DOWN P3, R64, R59, R63, R61 ;  /* 0x0800003f3b407389 */ /* 0x001024000006003d */
[----:B01234-:R-:W-:Y:S05]  /*11f20*/  ENDCOLLECTIVE ;  /* 0x000000000000791b */ /* 0x01ffea0003800000 */
.L_x_3258:
[----:B------:R-:W-:Y:S05]  /*11f30*/  BSYNC B0 ;  /* 0x0000000000007941 */ /* 0x000fea0003800000 */
.L_x_3257:
[----:B------:R-:W-:Y:S05]  /*11f40*/  BRA `(.L_x_3259) ;  /* 0xffffff9c00587947 */ /* 0x000fea000383ffff */
.L_x_2898:
[----:B------:R-:W-:Y:S01]  /*11f50*/  BSSY B0, `(.L_x_3260) ;  /* 0x0000007000007945 */ /* 0x000fe20003800000 */
[----:B------:R-:W-:Y:S02]  /*11f60*/  IMAD.MOV.U32 R59, RZ, RZ, R27 ;  /* 0x000000ffff3b7224 */ /* 0x000fe400078e001b */
[----:B------:R-:W-:Y:S02]  /*11f70*/  IMAD.MOV.U32 R63, RZ, RZ, 0x2 ;  /* 0x00000002ff3f7424 */ /* 0x000fe400078e00ff */
[----:B------:R-:W-:-:S07]  /*11f80*/  IMAD.MOV.U32 R58, RZ, RZ, -0x1 ;  /* 0xffffffffff3a7424 */ /* 0x000fce00078e00ff */
[----:B01234-:R-:W-:Y:S05]  /*11f90*/  WARPSYNC.COLLECTIVE R58, `(.L_x_3261) ;  /* 0x000000003a087348 */ /* 0x01ffea0003c00000 */
[----:B0-----:R0:W0:Y:S02]  /*11fa0*/  SHFL.DOWN P3, R64, R59, R63, R61 ;  /* 0x0800003f3b407389 */ /* 0x001024000006003d */
[----:B01234-:R-:W-:Y:S05]  /*11fb0*/  ENDCOLLECTIVE ;  /* 0x000000000000791b */ /* 0x01ffea0003800000 */
.L_x_3261:
[----:B------:R-:W-:Y:S05]  /*11fc0*/  BSYNC B0 ;  /* 0x0000000000007941 */ /* 0x000fea0003800000 */
.L_x_3260:
[----:B------:R-:W-:Y:S05]  /*11fd0*/  BRA `(.L_x_3262) ;  /* 0xffffff9c003c7947 */ /* 0x000fea000383ffff */
.L_x_2899:
[----:B------:R-:W-:Y:S01]  /*11fe0*/  BSSY B0, `(.L_x_3263) ;  /* 0x0000007000007945 */ /* 0x000fe20003800000 */
[----:B------:R-:W-:Y:S02]  /*11ff0*/  IMAD.MOV.U32 R59, RZ, RZ, R41 ;  /* 0x000000ffff3b7224 */ /* 0x000fe400078e0029 */
[----:B------:R-:W-:Y:S02]  /*12000*/  IMAD.MOV.U32 R63, RZ, RZ, 0x2 ;  /* 0x00000002ff3f7424 */ /* 0x000fe400078e00ff */
[----:B------:R-:W-:-:S07]  /*12010*/  IMAD.MOV.U32 R58, RZ, RZ, -0x1 ;  /* 0xffffffffff3a7424 */ /* 0x000fce00078e00ff */
[----:B01234-:R-:W-:Y:S05]  /*12020*/  WARPSYNC.COLLECTIVE R58, `(.L_x_3264) ;  /* 0x000000003a087348 */ /* 0x01ffea0003c00000 */
[----:B0-----:R0:W0:Y:S02]  /*12030*/  SHFL.DOWN P3, R64, R59, R63, R61 ;  /* 0x0800003f3b407389 */ /* 0x001024000006003d */
[----:B01234-:R-:W-:Y:S05]  /*12040*/  ENDCOLLECTIVE ;  /* 0x000000000000791b */ /* 0x01ffea0003800000 */
.L_x_3264:
[----:B------:R-:W-:Y:S05]  /*12050*/  BSYNC B0 ;  /* 0x0000000000007941 */ /* 0x000fea0003800000 */
.L_x_3263:
[----:B------:R-:W-:Y:S05]  /*12060*/  BRA `(.L_x_3265) ;  /* 0xffffff9c00207947 */ /* 0x000fea000383ffff */
.L_x_2900:
[----:B------:R-:W-:Y:S01]  /*12070*/  BSSY B0, `(.L_x_3266) ;  /* 0x0000007000007945 */ /* 0x000fe20003800000 */
[----:B------:R-:W-:Y:S02]  /*12080*/  IMAD.MOV.U32 R59, RZ, RZ, R56 ;  /* 0x000000ffff3b7224 */ /* 0x000fe400078e0038 */
[----:B------:R-:W-:Y:S02]  /*12090*/  IMAD.MOV.U32 R63, RZ, RZ, 0x2 ;  /* 0x00000002ff3f7424 */ /* 0x000fe400078e00ff */
[----:B------:R-:W-:-:S07]  /*120a0*/  IMAD.MOV.U32 R58, RZ, RZ, -0x1 ;  /* 0xffffffffff3a7424 */ /* 0x000fce00078e00ff */
[----:B01234-:R-:W-:Y:S05]  /*120b0*/  WARPSYNC.COLLECTIVE R58, `(.L_x_3267) ;  /* 0x000000003a087348 */ /* 0x01ffea0003c00000 */
[----:B0-----:R0:W0:Y:S02]  /*120c0*/  SHFL.DOWN P3, R64, R59, R63, R61 ;  /* 0x0800003f3b407389 */ /* 0x001024000006003d */
[----:B01234-:R-:W-:Y:S05]  /*120d0*/  ENDCOLLECTIVE ;  /* 0x000000000000791b */ /* 0x01ffea0003800000 */
.L_x_3267:
[----:B------:R-:W-:Y:S05]  /*120e0*/  BSYNC B0 ;  /* 0x0000000000007941 */ /* 0x000fea0003800000 */
.L_x_3266:
[----:B------:R-:W-:Y:S02]  /*120f0*/  HFMA2 R63, -RZ, RZ, 0, 1.1920928955078125e-07 ;  /* 0x00000002ff3f7431 */ /* 0x000fe400000001ff */
[----:B------:R-:W-:Y:S02]  /*12100*/  IMAD.MOV.U32 R59, RZ, RZ, R57 ;  /* 0x000000ffff3b7224 */ /* 0x000fe400078e0039 */
[----:B------:R-:W-:Y:S02]  /*12110*/  IMAD.MOV.U32 R58, RZ, RZ, -0x1 ;  /* 0xffffffffff3a7424 */ /* 0x000fe400078e00ff */
[----:B------:R-:W-:-:S07]  /*12120*/  IMAD.MOV.U32 R66, RZ, RZ, R64 ;  /* 0x000000ffff427224 */ /* 0x000fce00078e0040 */
[----:B------:R-:W-:Y:S05]  /*12130*/  WARPSYNC.COLLECTIVE R58, `(.L_x_3268) ;  /* 0x000000003a087348 */ /* 0x000fea0003c00000 */
[----:B------:R0:W1:Y:S02]  /*12140*/  SHFL.DOWN P3, R64, R59, R63, R61 ;  /* 0x0800003f3b407389 */ /* 0x000064000006003d */
[----:B01----:R-:W-:Y:S05]  /*12150*/  ENDCOLLECTIVE ;  /* 0x000000000000791b */ /* 0x003fea0003800000 */
.L_x_3268:
[----:B------:R-:W-:Y:S02]  /*12160*/  IMAD.MOV.U32 R59, RZ, RZ, R42 ;  /* 0x000000ffff3b7224 */ /* 0x000fe400078e002a */
[----:B------:R-:W-:-:S07]  /*12170*/  IMAD.MOV.U32 R67, RZ, RZ, R64 ;  /* 0x000000ffff437224 */ /* 0x000fce00078e0040 */
[----:B------:R-:W-:Y:S05]  /*12180*/  WARPSYNC.COLLECTIVE R58, `(.L_x_3269) ;  /* 0x000000003a087348 */ /* 0x000fea0003c00000 */
[----:B------:R0:W1:Y:S02]  /*12190*/  SHFL.DOWN P3, R64, R59, R63, R61 ;  /* 0x0800003f3b407389 */ /* 0x000064000006003d */
[----:B01----:R-:W-:Y:S05]  /*121a0*/  ENDCOLLECTIVE ;  /* 0x000000000000791b */ /* 0x003fea0003800000 */
.L_x_3269:
[----:B------:R-:W-:Y:S02]  /*121b0*/  IMAD.MOV.U32 R59, RZ, RZ, R43 ;  /* 0x000000ffff3b7224 */ /* 0x000fe400078e002b */
[----:B------:R-:W-:-:S07]  /*121c0*/  IMAD.MOV.U32 R68, RZ, RZ, R64 ;  /* 0x000000ffff447224 */ /* 0x000fce00078e0040 */
[----:B------:R-:W-:Y:S05]  /*121d0*/  WARPSYNC.COLLECTIVE R58, `(.L_x_3270) ;  /* 0x000000003a087348 */ /* 0x000fea0003c00000 */
[----:B------:R0:W1:Y:S02]  /*121e0*/  SHFL.DOWN P3, R64, R59, R63, R61 ;  /* 0x0800003f3b407389 */ /* 0x000064000006003d */
[----:B01----:R-:W-:Y:S05]  /*121f0*/  ENDCOLLECTIVE ;  /* 0x000000000000791b */ /* 0x003fea0003800000 */
.L_x_3270:
[----:B------:R-:W-:Y:S05]  /*12200*/  BRA `(.L_x_3271) ;  /* 0xffffff9800d07947 */ /* 0x000fea000383ffff */
.L_x_2903:
[----:B------:R-:W-:Y:S01]  /*12210*/  BSSY B0, `(.L_x_3272) ;  /* 0x0000007000007945 */ /* 0x000fe20003800000 */
[----:B------:R-:W-:Y:S02]  /*12220*/  IMAD.MOV.U32 R59, RZ, RZ, R62 ;  /* 0x000000ffff3b7224 */ /* 0x000fe400078e003e */
[----:B------:R-:W-:Y:S02]  /*12230*/  IMAD.MOV.U32 R63, RZ, RZ, 0x4 ;  /* 0x00000004ff3f7424 */ /* 0x000fe400078e00ff */
[----:B------:R-:W-:-:S07]  /*12240*/  IMAD.MOV.U32 R58, RZ, RZ, -0x1 ;  /* 0xffffffffff3a7424 */ /* 0x000fce00078e00ff */
[----:B01234-:R-:W-:Y:S05]  /*12250*/  WARPSYNC.COLLECTIVE R58, `(.L_x_3273) ;  /* 0x000000003a087348 */ /* 0x01ffea0003c00000 */
[----:B0-----:R0:W0:Y:S02]  /*12260*/  SHFL.DOWN P3, R64, R59, R63, R61 ;  /* 0x0800003f3b407389 */ /* 0x001024000006003d */
[----:B01234-:R-:W-:Y:S05]  /*12270*/  ENDCOLLECTIVE ;  /* 0x000000000000791b */ /* 0x01ffea0003800000 */
.L_x_3273:
[----:B------:R-:W-:Y:S05]  /*12280*/  BSYNC B0 ;  /* 0x0000000000007941 */ /* 0x000fea0003800000 */
.L_x_3272:
[----:B------:R-:W-:Y:S01]  /*12290*/  IMAD.MOV.U32 R65, RZ, RZ, R64 ;  /* 0x000000ffff417224 */ /* 0x000fe200078e0040 */
[----:B------:R-:W-:Y:S06]  /*122a0*/  BRA `(.L_x_3274) ;  /* 0xffffff9800e47947 */ /* 0x000fec000383ffff */
.L_x_2904:
[----:B------:R-:W-:Y:S01]  /*122b0*/  BSSY B0, `(.L_x_3275) ;  /* 0x0000007000007945 */ /* 0x000fe20003800000 */
[----:B------:R-:W-:Y:S02]  /*122c0*/  IMAD.MOV.U32 R59, RZ, RZ, R60 ;  /* 0x000000ffff3b7224 */ /* 0x000fe400078e003c */
[----:B------:R-:W-:Y:S02]  /*122d0*/  IMAD.MOV.U32 R63, RZ, RZ, 0x4 ;  /* 0x00000004ff3f7424 */ /* 0x000fe400078e00ff */
[----:B------:R-:W-:-:S07]  /*122e0*/  IMAD.MOV.U32 R58, RZ, RZ, -0x1 ;  /* 0xffffffffff3a7424 */ /* 0x000fce00078e00ff */
[----:B01234-:R-:W-:Y:S05]  /*122f0*/  WARPSYNC.COLLECTIVE R58, `(.L_x_3276) ;  /* 0x000000003a087348 */ /* 0x01ffea0003c00000 */
[----:B0-----:R0:W0:Y:S02]  /*12300*/  SHFL.DOWN P3, R64, R59, R63, R61 ;  /* 0x0800003f3b407389 */ /* 0x001024000006003d */
[----:B01234-:R-:W-:Y:S05]  /*12310*/  ENDCOLLECTIVE ;  /* 0x000000000000791b */ /* 0x01ffea0003800000 */
.L_x_3276:
[----:B------:R-:W-:Y:S05]  /*12320*/  BSYNC B0 ;  /* 0x0000000000007941 */ /* 0x000fea0003800000 */
.L_x_3275:
[----:B------:R-:W-:Y:S05]  /*12330*/  BRA `(.L_x_3277) ;  /* 0xffffff9800c87947 */ /* 0x000fea000383ffff */
.L_x_2905:
[----:B------:R-:W-:Y:S01]  /*12340*/  BSSY B0, `(.L_x_3278) ;  /* 0x0000007000007945 */ /* 0x000fe20003800000 */
[----:B------:R-:W-:Y:S02]  /*12350*/  IMAD.MOV.U32 R59, RZ, RZ, R27 ;  /* 0x000000ffff3b7224 */ /* 0x000fe400078e001b */
[----:B------:R-:W-:Y:S02]  /*12360*/  IMAD.MOV.U32 R63, RZ, RZ, 0x4 ;  /* 0x00000004ff3f7424 */ /* 0x000fe400078e00ff */
[----:B------:R-:W-:-:S07]  /*12370*/  IMAD.MOV.U32 R58, RZ, RZ, -0x1 ;  /* 0xffffffffff3a7424 */ /* 0x000fce00078e00ff */
[----:B01234-:R-:W-:Y:S05]  /*12380*/  WARPSYNC.COLLECTIVE R58, `(.L_x_3279) ;  /* 0x000000003a087348 */ /* 0x01ffea0003c00000 */
[----:B0-----:R0:W0:Y:S02]  /*12390*/  SHFL.DOWN P3, R64, R59, R63, R61 ;  /* 0x0800003f3b407389 */ /* 0x001024000006003d */
[----:B01234-:R-:W-:Y:S05]  /*123a0*/  ENDCOLLECTIVE ;  /* 0x000000000000791b */ /* 0x01ffea0003800000 */
.L_x_3279:
[----:B------:R-:W-:Y:S05]  /*123b0*/  BSYNC B0 ;  /* 0x0000000000007941 */ /* 0x000fea0003800000 */
.L_x_3278:
[----:B------:R-:W-:Y:S05]  /*123c0*/  BRA `(.L_x_3280) ;  /* 0xffffff9800ac7947 */ /* 0x000fea000383ffff */
.L_x_2906:
[----:B------:R-:W-:Y:S01]  /*123d0*/  BSSY B0, `(.L_x_3281) ;  /* 0x0000007000007945 */ /* 0x000fe20003800000 */
[----:B------:R-:W-:Y:S02]  /*123e0*/  IMAD.MOV.U32 R59, RZ, RZ, R41 ;  /* 0x000000ffff3b7224 */ /* 0x000fe400078e0029 */
[----:B------:R-:W-:Y:S02]  /*123f0*/  IMAD.MOV.U32 R63, RZ, RZ, 0x4 ;  /* 0x00000004ff3f7424 */ /* 0x000fe400078e00ff */
[----:B------:R-:W-:-:S07]  /*12400*/  IMAD.MOV.U32 R58, RZ, RZ, -0x1 ;  /* 0xffffffffff3a7424 */ /* 0x000fce00078e00ff */
[----:B01234-:R-:W-:Y:S05]  /*12410*/  WARPSYNC.COLLECTIVE R58, `(.L_x_3282) ;  /* 0x000000003a087348 */ /* 0x01ffea0003c00000 */
[----:B0-----:R0:W0:Y:S02]  /*12420*/  SHFL.DOWN P3, R64, R59, R63, R61 ;  /* 0x0800003f3b407389 */ /* 0x001024000006003d */
[----:B01234-:R-:W-:Y:S05]  /*12430*/  ENDCOLLECTIVE ;  /* 0x000000000000791b */ /* 0x01ffea0003800000 */
.L_x_3282:
[----:B------:R-:W-:Y:S05]  /*12440*/  BSYNC B0 ;  /* 0x0000000000007941 */ /* 0x000fea0003800000 */
.L_x_3281:
[----:B------:R-:W-:Y:S05]  /*12450*/  BRA `(.L_x_3283) ;  /* 0xffffff9800907947 */ /* 0x000fea000383ffff */
.L_x_2907:
[----:B------:R-:W-:Y:S01]  /*12460*/  BSSY B0, `(.L_x_3284) ;  /* 0x0000007000007945 */ /* 0x000fe20003800000 */
[----:B------:R-:W-:Y:S01]  /*12470*/  IMAD.MOV.U32 R59, RZ, RZ, R56 ;  /* 0x000000ffff3b7224 */ /* 0x000fe200078e0038 */
[----:B------:R-:W-:Y:S01]  /*12480*/  MOV R63, 0x4 ;  /* 0x00000004003f7802 */ /* 0x000fe20000000f00 */
[----:B------:R-:W-:-:S07]  /*12490*/  IMAD.MOV.U32 R58, RZ, RZ, -0x1 ;  /* 0xffffffffff3a7424 */ /* 0x000fce00078e00ff */
[----:B01234-:R-:W-:Y:S05]  /*124a0*/  WARPSYNC.COLLECTIVE R58, `(.L_x_3285) ;  /* 0x000000003a087348 */ /* 0x01ffea0003c00000 */
[----:B0-----:R0:W0:Y:S02]  /*124b0*/  SHFL.DOWN P3, R64, R59, R63, R61 ;  /* 0x0800003f3b407389 */ /* 0x001024000006003d */
[----:B01234-:R-:W-:Y:S05]  /*124c0*/  ENDCOLLECTIVE ;  /* 0x000000000000791b */ /* 0x01ffea0003800000 */
.L_x_3285:
[----:B------:R-:W-:Y:S05]  /*124d0*/  BSYNC B0 ;  /* 0x0000000000007941 */ /* 0x000fea0003800000 */
.L_x_3284:
[----:B------:R-:W-:Y:S02]  /*124e0*/  IMAD.MOV.U32 R59, RZ, RZ, R57 ;  /* 0x000000ffff3b7224 */ /* 0x000fe400078e0039 */
[----:B------:R-:W-:Y:S02]  /*124f0*/  IMAD.MOV.U32 R63, RZ, RZ, 0x4 ;  /* 0x00000004ff3f7424 */ /* 0x000fe400078e00ff */
[----:B------:R-:W-:Y:S02]  /*12500*/  IMAD.MOV.U32 R58, RZ, RZ, -0x1 ;  /* 0xffffffffff3a7424 */ /* 0x000fe400078e00ff */
[----:B------:R-:W-:-:S07]  /*12510*/  IMAD.MOV.U32 R66, RZ, RZ, R64 ;  /* 0x000000ffff427224 */ /* 0x000fce00078e0040 */
[----:B------:R-:W-:Y:S05]  /*12520*/  WARPSYNC.COLLECTIVE R58, `(.L_x_3286) ;  /* 0x000000003a087348 */ /* 0x000fea0003c00000 */
[----:B------:R0:W1:Y:S02]  /*12530*/  SHFL.DOWN P3, R64, R59, R63, R61 ;  /* 0x0800003f3b407389 */ /* 0x000064000006003d */
[----:B01----:R-:W-:Y:S05]  /*12540*/  ENDCOLLECTIVE ;  /* 0x000000000000791b */ /* 0x003fea0003800000 */
.L_x_3286:
[----:B------:R-:W-:Y:S02]  /*12550*/  IMAD.MOV.U32 R59, RZ, RZ, R42 ;  /* 0x000000ffff3b7224 */ /* 0x000fe400078e002a */
[----:B------:R-:W-:-:S07]  /*12560*/  IMAD.MOV.U32 R67, RZ, RZ, R64 ;  /* 0x000000ffff437224 */ /* 0x000fce00078e0040 */
[----:B------:R-:W-:Y:S05]  /*12570*/  WARPSYNC.COLLECTIVE R58, `(.L_x_3287) ;  /* 0x000000003a087348 */ /* 0x000fea0003c00000 */
[----:B------:R0:W1:Y:S02]  /*12580*/  SHFL.DOWN P3, R64, R59, R63, R61 ;  /* 0x0800003f3b407389 */ /* 0x000064000006003d */
[----:B01----:R-:W-:Y:S05]  /*12590*/  ENDCOLLECTIVE ;  /* 0x000000000000791b */ /* 0x003fea0003800000 */
.L_x_3287:
[----:B------:R-:W-:Y:S02]  /*125a0*/  IMAD.MOV.U32 R59, RZ, RZ, R43 ;  /* 0x000000ffff3b7224 */ /* 0x000fe400078e002b */
[----:B------:R-:W-:-:S07]  /*125b0*/  IMAD.MOV.U32 R68, RZ, RZ, R64 ;  /* 0x000000ffff447224 */ /* 0x000fce00078e0040 */
[----:B------:R-:W-:Y:S05]  /*125c0*/  WARPSYNC.COLLECTIVE R58, `(.L_x_3288) ;  /* 0x000000003a087348 */ /* 0x000fea0003c00000 */
[----:B------:R0:W1:Y:S02]  /*125d0*/  SHFL.DOWN P3, R64, R59, R63, R61 ;  /* 0x0800003f3b407389 */ /* 0x000064000006003d */
[----:B01----:R-:W-:Y:S05]  /*125e0*/  ENDCOLLECTIVE ;  /* 0x000000000000791b */ /* 0x003fea0003800000 */
.L_x_3288:
[----:B------:R-:W-:Y:S05]  /*125f0*/  BRA `(.L_x_3289) ;  /* 0xffffff9800407947 */ /* 0x000fea000383ffff */
.L_x_2910:
[----:B------:R-:W-:Y:S01]  /*12600*/  BSSY B0, `(.L_x_3290) ;  /* 0x0000007000007945 */ /* 0x000fe20003800000 */
[----:B------:R-:W-:Y:S02]  /*12610*/  IMAD.MOV.U32 R59, RZ, RZ, R62 ;  /* 0x000000ffff3b7224 */ /* 0x000fe400078e003e */
[----:B------:R-:W-:Y:S02]  /*12620*/  IMAD.MOV.U32 R63, RZ, RZ, 0x8 ;  /* 0x00000008ff3f7424 */ /* 0x000fe400078e00ff */
[----:B------:R-:W-:-:S07]  /*12630*/  IMAD.MOV.U32 R58, RZ, RZ, -0x1 ;  /* 0xffffffffff3a7424 */ /* 0x000fce00078e00ff */
[----:B01234-:R-:W-:Y:S05]  /*12640*/  WARPSYNC.COLLECTIVE R58, `(.L_x_3291) ;  /* 0x000000003a087348 */ /* 0x01ffea0003c00000 */
[----:B0-----:R0:W0:Y:S02]  /*12650*/  SHFL.DOWN P3, R64, R59, R63, R61 ;  /* 0x0800003f3b407389 */ /* 0x001024000006003d */
[----:B01234-:R-:W-:Y:S05]  /*12660*/  ENDCOLLECTIVE ;  /* 0x000000000000791b */ /* 0x01ffea0003800000 */
.L_x_3291:
[----:B------:R-:W-:Y:S05]  /*12670*/  BSYNC B0 ;  /* 0x0000000000007941 */ /* 0x000fea0003800000 */
.L_x_3290:
[----:B------:R-:W-:Y:S01]  /*12680*/  IMAD.MOV.U32 R65, RZ, RZ, R64 ;  /* 0x000000ffff417224 */ /* 0x000fe200078e0040 */
[----:B------:R-:W-:Y:S06]  /*12690*/  BRA `(.L_x_3292) ;  /* 0xffffff9800547947 */ /* 0x000fec000383ffff */
.L_x_2911:
[----:B------:R-:W-:Y:S01]  /*126a0*/  BSSY B0, `(.L_x_3293) ;  /* 0x0000007000007945 */ /* 0x000fe20003800000 */
[----:B------:R-:W-:Y:S02]  /*126b0*/  IMAD.MOV.U32 R59, RZ, RZ, R60 ;  /* 0x000000ffff3b7224 */ /* 0x000fe400078e003c */
[----:B------:R-:W-:Y:S02]  /*126c0*/  IMAD.MOV.U32 R63, RZ, RZ, 0x8 ;  /* 0x00000008ff3f7424 */ /* 0x000fe400078e00ff */
[----:B------:R-:W-:-:S07]  /*126d0*/  IMAD.MOV.U32 R58, RZ, RZ, -0x1 ;  /* 0xffffffffff3a7424 */ /* 0x000fce00078e00ff */
[----:B01234-:R-:W-:Y:S05]  /*126e0*/  WARPSYNC.COLLECTIVE R58, `(.L_x_3294) ;  /* 0x000000003a087348 */ /* 0x01ffea0003c00000 */
[----:B0-----:R0:W0:Y:S02]  /*126f0*/  SHFL.DOWN P3, R64, R59, R63, R61 ;  /* 0x0800003f3b407389 */ /* 0x001024000006003d */
[----:B01234-:R-:W-:Y:S05]  /*12700*/  ENDCOLLECTIVE ;  /* 0x000000000000791b */ /* 0x01ffea0003800000 */
.L_x_3294:
[----:B------:R-:W-:Y:S05]  /*12710*/  BSYNC B0 ;  /* 0x0000000000007941 */ /* 0x000fea0003800000 */
.L_x_3293:
[----:B------:R-:W-:Y:S05]  /*12720*/  BRA `(.L_x_3295) ;  /* 0xffffff9800387947 */ /* 0x000fea000383ffff */
.L_x_2912:
[----:B------:R-:W-:Y:S01]  /*12730*/  BSSY B0, `(.L_x_3296) ;  /* 0x0000007000007945 */ /* 0x000fe20003800000 */
[----:B------:R-:W-:Y:S02]  /*12740*/  IMAD.MOV.U32 R59, RZ, RZ, R27 ;  /* 0x000000ffff3b7224 */ /* 0x000fe400078e001b */
[----:B------:R-:W-:Y:S02]  /*12750*/  IMAD.MOV.U32 R63, RZ, RZ, 0x8 ;  /* 0x00000008ff3f7424 */ /* 0x000fe400078e00ff */
[----:B------:R-:W-:-:S07]  /*12760*/  IMAD.MOV.U32 R58, RZ, RZ, -0x1 ;  /* 0xffffffffff3a7424 */ /* 0x000fce00078e00ff */
[----:B01234-:R-:W-:Y:S05]  /*12770*/  WARPSYNC.COLLECTIVE R58, `(.L_x_3297) ;  /* 0x000000003a087348 */ /* 0x01ffea0003c00000 */
[----:B0-----:R0:W0:Y:S02]  /*12780*/  SHFL.DOWN P3, R64, R59, R63, R61 ;  /* 0x0800003f3b407389 */ /* 0x001024000006003d */
[----:B01234-:R-:W-:Y:S05]  /*12790*/  ENDCOLLECTIVE ;  /* 0x000000000000791b */ /* 0x01ffea0003800000 */
.L_x_3297:
[----:B------:R-:W-:Y:S05]  /*127a0*/  BSYNC B0 ;  /* 0x0000000000007941 */ /* 0x000fea0003800000 */
.L_x_3296:
[----:B------:R-:W-:Y:S05]  /*127b0*/  BRA `(.L_x_3298) ;  /* 0xffffff98001c7947 */ /* 0x000fea000383ffff */
.L_x_2913:
[----:B------:R-:W-:Y:S01]  /*127c0*/  BSSY B0, `(.L_x_3299) ;  /* 0x0000007000007945 */ /* 0x000fe20003800000 */
[----:B------:R-:W-:Y:S01]  /*127d0*/  MOV R59, R41 ;  /* 0x00000029003b7202 */ /* 0x000fe20000000f00 */
[----:B------:R-:W-:Y:S02]  /*127e0*/  IMAD.MOV.U32 R63, RZ, RZ, 0x8 ;  /* 0x00000008ff3f7424 */ /* 0x000fe400078e00ff */
[----:B------:R-:W-:-:S07]  /*127f0*/  IMAD.MOV.U32 R58, RZ, RZ, -0x1 ;  /* 0xffffffffff3a7424 */ /* 0x000fce00078e00ff */
[----:B01234-:R-:W-:Y:S05]  /*12800*/  WARPSYNC.COLLECTIVE R58, `(.L_x_3300) ;  /* 0x000000003a087348 */ /* 0x01ffea0003c00000 */
[----:B0-----:R0:W0:Y:S02]  /*12810*/  SHFL.DOWN P3, R64, R59, R63, R61 ;  /* 0x0800003f3b407389 */ /* 0x001024000006003d */
[----:B01234-:R-:W-:Y:S05]  /*12820*/  ENDCOLLECTIVE ;  /* 0x000000000000791b */ /* 0x01ffea0003800000 */
.L_x_3300:
[----:B------:R-:W-:Y:S05]  /*12830*/  BSYNC B0 ;  /* 0x0000000000007941 */ /* 0x000fea0003800000 */
.L_x_3299:
[----:B------:R-:W-:Y:S05]  /*12840*/  BRA `(.L_x_3301) ;  /* 0xffffff9800007947 */ /* 0x000fea000383ffff */
.L_x_2914:
[----:B------:R-:W-:Y:S01]  /*12850*/  BSSY B0, `(.L_x_3302) ;  /* 0x0000007000007945 */ /* 0x000fe20003800000 */
[----:B------:R-:W-:Y:S02]  /*12860*/  IMAD.MOV.U32 R59, RZ, RZ, R56 ;  /* 0x000000ffff3b7224 */ /* 0x000fe400078e0038 */
[----:B------:R-:W-:Y:S02]  /*12870*/  IMAD.MOV.U32 R63, RZ, RZ, 0x8 ;  /* 0x00000008ff3f7424 */ /* 0x000fe400078e00ff */
[----:B------:R-:W-:-:S07]  /*12880*/  IMAD.MOV.U32 R58, RZ, RZ, -0x1 ;  /* 0xffffffffff3a7424 */ /* 0x000fce00078e00ff */
[----:B01234-:R-:W-:Y:S05]  /*12890*/  WARPSYNC.COLLECTIVE R58, `(.L_x_3303) ;  /* 0x000000003a087348 */ /* 0x01ffea0003c00000 */
[----:B0-----:R0:W0:Y:S02]  /*128a0*/  SHFL.DOWN P3, R64, R59, R63, R61 ;  /* 0x0800003f3b407389 */ /* 0x001024000006003d */
[----:B01234-:R-:W-:Y:S05]  /*128b0*/  ENDCOLLECTIVE ;  /* 0x000000000000791b */ /* 0x01ffea0003800000 */
.L_x_3303:
[----:B------:R-:W-:Y:S05]  /*128c0*/  BSYNC B0 ;  /* 0x0000000000007941 */ /* 0x000fea0003800000 */
.L_x_3302:
[----:B------:R-:W-:Y:S02]  /*128d0*/  IMAD.MOV.U32 R59, RZ, RZ, R57 ;  /* 0x000000ffff3b7224 */ /* 0x000fe400078e0039 */
[----:B------:R-:W-:Y:S02]  /*128e0*/  IMAD.MOV.U32 R63, RZ, RZ, 0x8 ;  /* 0x00000008ff3f7424 */ /* 0x000fe400078e00ff */
[----:B------:R-:W-:Y:S02]  /*128f0*/  IMAD.MOV.U32 R58, RZ, RZ, -0x1 ;  /* 0xffffffffff3a7424 */ /* 0x000fe400078e00ff */
[----:B------:R-:W-:-:S07]  /*12900*/  IMAD.MOV.U32 R66, RZ, RZ, R64 ;  /* 0x000000ffff427224 */ /* 0x000fce00078e0040 */
[----:B------:R-:W-:Y:S05]  /*12910*/  WARPSYNC.COLLECTIVE R58, `(.L_x_3304) ;  /* 0x000000003a087348 */ /* 0x000fea0003c00000 */
[----:B------:R0:W1:Y:S02]  /*12920*/  SHFL.DOWN P3, R64, R59, R63, R61 ;  /* 0x0800003f3b407389 */ /* 0x000064000006003d */
[----:B01----:R-:W-:Y:S05]  /*12930*/  ENDCOLLECTIVE ;  /* 0x000000000000791b */ /* 0x003fea0003800000 */
.L_x_3304:
[----:B------:R-:W-:Y:S02]  /*12940*/  IMAD.MOV.U32 R59, RZ, RZ, R42 ;  /* 0x000000ffff3b7224 */ /* 0x000fe400078e002a */
[----:B------:R-:W-:-:S07]  /*12950*/  IMAD.MOV.U32 R67, RZ, RZ, R64 ;  /* 0x000000ffff437224 */ /* 0x000fce00078e0040 */
[----:B------:R-:W-:Y:S05]  /*12960*/  WARPSYNC.COLLECTIVE R58, `(.L_x_3305) ;  /* 0x000000003a087348 */ /* 0x000fea0003c00000 */
[----:B------:R0:W1:Y:S02]  /*12970*/  SHFL.DOWN P3, R64, R59, R63, R61 ;  /* 0x0800003f3b407389 */ /* 0x000064000006003d */
[----:B01----:R-:W-:Y:S05]  /*12980*/  ENDCOLLECTIVE ;  /* 0x000000000000791b */ /* 0x003fea0003800000 */
.L_x_3305:
[----:B------:R-:W-:Y:S02]  /*12990*/  IMAD.MOV.U32 R59, RZ, RZ, R43 ;  /* 0x000000ffff3b7224 */ /* 0x000fe400078e002b */
[----:B------:R-:W-:-:S07]  /*129a0*/  IMAD.MOV.U32 R68, RZ, RZ, R64 ;  /* 0x000000ffff447224 */ /* 0x000fce00078e0040 */
[----:B------:R-:W-:Y:S05]  /*129b0*/  WARPSYNC.COLLECTIVE R58, `(.L_x_3306) ;  /* 0x000000003a087348 */ /* 0x000fea0003c00000 */
[----:B------:R0:W1:Y:S02]  /*129c0*/  SHFL.DOWN P3, R64, R59, R63, R61 ;  /* 0x0800003f3b407389 */ /* 0x000064000006003d */
[----:B01----:R-:W-:Y:S05]  /*129d0*/  ENDCOLLECTIVE ;  /* 0x000000000000791b */ /* 0x003fea0003800000 */
.L_x_3306:
[----:B------:R-:W-:Y:S05]  /*129e0*/  BRA `(.L_x_3307) ;  /* 0xffffff9400b07947 */ /* 0x000fea000383ffff */
.L_x_2917:
[----:B------:R-:W-:Y:S01]  /*129f0*/  BSSY B0, `(.L_x_3308) ;  /* 0x0000007000007945 */ /* 0x000fe20003800000 */
[----:B------:R-:W-:Y:S02]  /*12a00*/  IMAD.MOV.U32 R59, RZ, RZ, R62 ;  /* 0x000000ffff3b7224 */ /* 0x000fe400078e003e */
[----:B------:R-:W-:Y:S02]  /*12a10*/  IMAD.MOV.U32 R63, RZ, RZ, 0x10 ;  /* 0x00000010ff3f7424 */ /* 0x000fe400078e00ff */
[----:B------:R-:W-:-:S07]  /*12a20*/  IMAD.MOV.U32 R58, RZ, RZ, -0x1 ;  /* 0xffffffffff3a7424 */ /* 0x000fce00078e00ff */
[----:B01234-:R-:W-:Y:S05]  /*12a30*/  WARPSYNC.COLLECTIVE R58, `(.L_x_3309) ;  /* 0x000000003a087348 */ /* 0x01ffea0003c00000 */
[----:B0-----:R0:W0:Y:S02]  /*12a40*/  SHFL.DOWN P3, R64, R59, R63, R61 ;  /* 0x0800003f3b407389 */ /* 0x001024000006003d */
[----:B01234-:R-:W-:Y:S05]  /*12a50*/  ENDCOLLECTIVE ;  /* 0x000000000000791b */ /* 0x01ffea0003800000 */
.L_x_3309:
[----:B------:R-:W-:Y:S05]  /*12a60*/  BSYNC B0 ;  /* 0x0000000000007941 */ /* 0x000fea0003800000 */
.L_x_3308:
[----:B------:R-:W-:Y:S01]  /*12a70*/  IMAD.MOV.U32 R65, RZ, RZ, R64 ;  /* 0x000000ffff417224 */ /* 0x000fe200078e0040 */
[----:B------:R-:W-:Y:S06]  /*12a80*/  BRA `(.L_x_3310) ;  /* 0xffffff9400c47947 */ /* 0x000fec000383ffff */
.L_x_2918:
[----:B------:R-:W-:Y:S01]  /*12a90*/  BSSY B0, `(.L_x_3311) ;  /* 0x0000007000007945 */ /* 0x000fe20003800000 */
[----:B------:R-:W-:Y:S01]  /*12aa0*/  IMAD.MOV.U32 R59, RZ, RZ, R60 ;  /* 0x000000ffff3b7224 */ /* 0x000fe200078e003c */
[----:B------:R-:W-:Y:S01]  /*12ab0*/  MOV R58, 0xffffffff ;  /* 0xffffffff003a7802 */ /* 0x000fe20000000f00 */
[----:B------:R-:W-:-:S07]  /*12ac0*/  IMAD.MOV.U32 R63, RZ, RZ, 0x10 ;  /* 0x00000010ff3f7424 */ /* 0x000fce00078e00ff */
[----:B01234-:R-:W-:Y:S05]  /*12ad0*/  WARPSYNC.COLLECTIVE R58, `(.L_x_3312) ;  /* 0x000000003a087348 */ /* 0x01ffea0003c00000 */
[----:B0-----:R0:W0:Y:S02]  /*12ae0*/  SHFL.DOWN P3, R64, R59, R63, R61 ;  /* 0x0800003f3b407389 */ /* 0x001024000006003d */
[----:B01234-:R-:W-:Y:S05]  /*12af0*/  ENDCOLLECTIVE ;  /* 0x000000000000791b */ /* 0x01ffea0003800000 */
.L_x_3312:
[----:B------:R-:W-:Y:S05]  /*12b00*/  BSYNC B0 ;  /* 0x0000000000007941 */ /* 0x000fea0003800000 */
.L_x_3311:
[----:B------:R-:W-:Y:S05]  /*12b10*/  BRA `(.L_x_3313) ;  /* 0xffffff9400a87947 */ /* 0x000fea000383ffff */
.L_x_2919:
[----:B------:R-:W-:Y:S01]  /*12b20*/  BSSY B0, `(.L_x_3314) ;  /* 0x0000007000007945 */ /* 0x000fe20003800000 */
[----:B------:R-:W-:Y:S02]  /*12b30*/  IMAD.MOV.U32 R59, RZ, RZ, R27 ;  /* 0x000000ffff3b7224 */ /* 0x000fe400078e001b */
[----:B------:R-:W-:Y:S02]  /*12b40*/  IMAD.MOV.U32 R63, RZ, RZ, 0x10 ;  /* 0x00000010ff3f7424 */ /* 0x000fe400078e00ff */
[----:B------:R-:W-:-:S07]  /*12b50*/  IMAD.MOV.U32 R58, RZ, RZ, -0x1 ;  /* 0xffffffffff3a7424 */ /* 0x000fce00078e00ff */
[----:B01234-:R-:W-:Y:S05]  /*12b60*/  WARPSYNC.COLLECTIVE R58, `(.L_x_3315) ;  /* 0x000000003a087348 */ /* 0x01ffea0003c00000 */
[----:B0-----:R0:W0:Y:S02]  /*12b70*/  SHFL.DOWN P3, R64, R59, R63, R61 ;  /* 0x0800003f3b407389 */ /* 0x001024000006003d */
[----:B01234-:R-:W-:Y:S05]  /*12b80*/  ENDCOLLECTIVE ;  /* 0x000000000000791b */ /* 0x01ffea0003800000 */
.L_x_3315:
[----:B------:R-:W-:Y:S05]  /*12b90*/  BSYNC B0 ;  /* 0x0000000000007941 */ /* 0x000fea0003800000 */
.L_x_3314:
[----:B------:R-:W-:Y:S05]  /*12ba0*/  BRA `(.L_x_3316) ;  /* 0xffffff94008c7947 */ /* 0x000fea000383ffff */
.L_x_2920:
[----:B------:R-:W-:Y:S01]  /*12bb0*/  BSSY B0, `(.L_x_3317) ;  /* 0x0000007000007945 */ /* 0x000fe20003800000 */
[----:B------:R-:W-:Y:S02]  /*12bc0*/  IMAD.MOV.U32 R59, RZ, RZ, R41 ;  /* 0x000000ffff3b7224 */ /* 0x000fe400078e0029 */
[----:B------:R-:W-:Y:S02]  /*12bd0*/  IMAD.MOV.U32 R63, RZ, RZ, 0x10 ;  /* 0x00000010ff3f7424 */ /* 0x000fe400078e00ff */
[----:B------:R-:W-:-:S07]  /*12be0*/  IMAD.MOV.U32 R58, RZ, RZ, -0x1 ;  /* 0xffffffffff3a7424 */ /* 0x000fce00078e00ff */
[----:B01234-:R-:W-:Y:S05]  /*12bf0*/  WARPSYNC.COLLECTIVE R58, `(.L_x_3318) ;  /* 0x000000003a087348 */ /* 0x01ffea0003c00000 */
[----:B0-----:R0:W0:Y:S02]  /*12c00*/  SHFL.DOWN P3, R64, R59, R63, R61 ;  /* 0x0800003f3b407389 */ /* 0x001024000006003d */
[----:B01234-:R-:W-:Y:S05]  /*12c10*/  ENDCOLLECTIVE ;  /* 0x000000000000791b */ /* 0x01ffea0003800000 */
.L_x_3318:
[----:B------:R-:W-:Y:S05]  /*12c20*/  BSYNC B0 ;  /* 0x0000000000007941 */ /* 0x000fea0003800000 */
.L_x_3317:
[----:B------:R-:W-:Y:S05]  /*12c30*/  BRA `(.L_x_3319) ;  /* 0xffffff9400707947 */ /* 0x000fea000383ffff */
.L_x_2921:
[----:B------:R-:W-:Y:S01]  /*12c40*/  BSSY B0, `(.L_x_3320) ;  /* 0x0000007000007945 */ /* 0x000fe20003800000 */
[----:B------:R-:W-:Y:S02]  /*12c50*/  IMAD.MOV.U32 R59, RZ, RZ, R56 ;  /* 0x000000ffff3b7224 */ /* 0x000fe400078e0038 */
[----:B------:R-:W-:Y:S02]  /*12c60*/  IMAD.MOV.U32 R63, RZ, RZ, 0x10 ;  /* 0x00000010ff3f7424 */ /* 0x000fe400078e00ff */
[----:B------:R-:W-:-:S07]  /*12c70*/  IMAD.MOV.U32 R58, RZ, RZ, -0x1 ;  /* 0xffffffffff3a7424 */ /* 0x000fce00078e00ff */
[----:B01234-:R-:W-:Y:S05]  /*12c80*/  WARPSYNC.COLLECTIVE R58, `(.L_x_3321) ;  /* 0x000000003a087348 */ /* 0x01ffea0003c00000 */
[----:B0-----:R0:W0:Y:S02]  /*12c90*/  SHFL.DOWN P3, R64, R59, R63, R61 ;  /* 0x0800003f3b407389 */ /* 0x001024000006003d */
[----:B01234-:R-:W-:Y:S05]  /*12ca0*/  ENDCOLLECTIVE ;  /* 0x000000000000791b */ /* 0x01ffea0003800000 */
.L_x_3321:
[----:B------:R-:W-:Y:S05]  /*12cb0*/  BSYNC B0 ;  /* 0x0000000000007941 */ /* 0x000fea0003800000 */
.L_x_3320:
[----:B------:R-:W-:Y:S02]  /*12cc0*/  IMAD.MOV.U32 R59, RZ, RZ, R57 ;  /* 0x000000ffff3b7224 */ /* 0x000fe400078e0039 */
[----:B------:R-:W-:Y:S02]  /*12cd0*/  IMAD.MOV.U32 R63, RZ, RZ, 0x10 ;  /* 0x00000010ff3f7424 */ /* 0x000fe400078e00ff */
[----:B------:R-:W-:Y:S02]  /*12ce0*/  IMAD.MOV.U32 R58, RZ, RZ, -0x1 ;  /* 0xffffffffff3a7424 */ /* 0x000fe400078e00ff */
[----:B------:R-:W-:-:S07]  /*12cf0*/  IMAD.MOV.U32 R66, RZ, RZ, R64 ;  /* 0x000000ffff427224 */ /* 0x000fce00078e0040 */
[----:B------:R-:W-:Y:S05]  /*12d00*/  WARPSYNC.COLLECTIVE R58, `(.L_x_3322) ;  /* 0x000000003a087348 */ /* 0x000fea0003c00000 */
[----:B------:R0:W1:Y:S02]  /*12d10*/  SHFL.DOWN P3, R64, R59, R63, R61 ;  /* 0x0800003f3b407389 */ /* 0x000064000006003d */
[----:B01----:R-:W-:Y:S05]  /*12d20*/  ENDCOLLECTIVE ;  /* 0x000000000000791b */ /* 0x003fea0003800000 */
.L_x_3322:
[----:B------:R-:W-:Y:S02]  /*12d30*/  IMAD.MOV.U32 R59, RZ, RZ, R42 ;  /* 0x000000ffff3b7224 */ /* 0x000fe400078e002a */
[----:B------:R-:W-:-:S07]  /*12d40*/  IMAD.MOV.U32 R67, RZ, RZ, R64 ;  /* 0x000000ffff437224 */ /* 0x000fce00078e0040 */
[----:B------:R-:W-:Y:S05]  /*12d50*/  WARPSYNC.COLLECTIVE R58, `(.L_x_3323) ;  /* 0x000000003a087348 */ /* 0x000fea0003c00000 */
[----:B------:R0:W1:Y:S02]  /*12d60*/  SHFL.DOWN P3, R64, R59, R63, R61 ;  /* 0x0800003f3b407389 */ /* 0x000064000006003d */
[----:B01----:R-:W-:Y:S05]  /*12d70*/  ENDCOLLECTIVE ;  /* 0x000000000000791b */ /* 0x003fea0003800000 */
.L_x_3323:
[----:B------:R-:W-:Y:S02]  /*12d80*/  IMAD.MOV.U32 R59, RZ, RZ, R43 ;  /* 0x000000ffff3b7224 */ /* 0x000fe400078e002b */
[----:B------:R-:W-:-:S07]  /*12d90*/  IMAD.MOV.U32 R68, RZ, RZ, R64 ;  /* 0x000000ffff447224 */ /* 0x000fce00078e0040 */
[----:B------:R-:W-:Y:S05]  /*12da0*/  WARPSYNC.COLLECTIVE R58, `(.L_x_3324) ;  /* 0x000000003a087348 */ /* 0x000fea0003c00000 */
[----:B------:R0:W1:Y:S02]  /*12db0*/  SHFL.DOWN P3, R64, R59, R63, R61 ;  /* 0x0800003f3b407389 */ /* 0x000064000006003d */
[----:B01----:R-:W-:Y:S05]  /*12dc0*/  ENDCOLLECTIVE ;  /* 0x000000000000791b */ /* 0x003fea0003800000 */
.L_x_3324:
[----:B------:R-:W-:Y:S05]  /*12dd0*/  BRA `(.L_x_3325) ;  /* 0xffffff9400207947 */ /* 0x000fea000383ffff */
.L_x_2924:
[----:B------:R-:W-:Y:S01]  /*12de0*/  BSSY B0, `(.L_x_3326) ;  /* 0x0000005000007945 */ /* 0x000fe20003800000 */
[----:B------:R-:W-:-:S07]  /*12df0*/  IMAD.MOV.U32 R58, RZ, RZ, -0x1 ;  /* 0xffffffffff3a7424 */ /* 0x000fce00078e00ff */
[----:B--2---:R-:W-:Y:S05]  /*12e00*/  WARPSYNC.COLLECTIVE R58, `(.L_x_3327) ;  /* 0x000000003a087348 */ /* 0x004fea0003c00000 */
[----:B------:R-:W-:Y:S01]  /*12e10*/  VOTE.ALL P3, P3 ;  /* 0x0000000000ff7806 */ /* 0x000fe20001860000 */
[----:B--2---:R-:W-:-:S12]  /*12e20*/  ENDCOLLECTIVE ;  /* 0x000000000000791b */ /* 0x004fd80003800000 */
.L_x_3327:
[----:B------:R-:W-:Y:S05]  /*12e30*/  BSYNC B0 ;  /* 0x0000000000007941 */ /* 0x000fea0003800000 */
.L_x_3326:
[----:B------:R-:W-:Y:S05]  /*12e40*/  BRA `(.L_x_3328) ;  /* 0xffffff9400687947 */ /* 0x000fea000383ffff */
.L_x_3329:
        /* <DEDUP_REMOVED lines=11> */
.L_x_3458:


//--------------------- .text._ZN6thrust24THRUST_300001_SM_1000_NS8cuda_cub4core6detail13_kernel_agentINS1_15__reduce_by_key9InitAgentIN3cub18CUB_300001_SM_100024ReduceByKeyScanTileStateI7double2iLb0EEEiPiEEJSB_iSC_EEEvDpT0_ --------------------------
	.section	.text._ZN6thrust24THRUST_300001_SM_1000_NS8cuda_cub4core6detail13_kernel_agentINS1_15__reduce_by_key9InitAgentIN3cub18CUB_300001_SM_100024ReduceByKeyScanTileStateI7double2iLb0EEEiPiEEJSB_iSC_EEEvDpT0_,"ax",@progbits
	.align	128
        .global         _ZN6thrust24THRUST_300001_SM_1000_NS8cuda_cub4core6detail13_kernel_agentINS1_15__reduce_by_key9InitAgentIN3cub18CUB_300001_SM_100024ReduceByKeyScanTileStateI7double2iLb0EEEiPiEEJSB_iSC_EEEvDpT0_
        .type           _ZN6thrust24THRUST_300001_SM_1000_NS8cuda_cub4core6detail13_kernel_agentINS1_15__reduce_by_key9InitAgentIN3cub18CUB_300001_SM_100024ReduceByKeyScanTileStateI7double2iLb0EEEiPiEEJSB_iSC_EEEvDpT0_,@function
        .size           _ZN6thrust24THRUST_300001_SM_1000_NS8cuda_cub4core6detail13_kernel_agentINS1_15__reduce_by_key9InitAgentIN3cub18CUB_300001_SM_100024ReduceByKeyScanTileStateI7double2iLb0EEEiPiEEJSB_iSC_EEEvDpT0_,(.L_x_3459 - _ZN6thrust24THRUST_300001_SM_1000_NS8cuda_cub4core6detail13_kernel_agentINS1_15__reduce_by_key9InitAgentIN3cub18CUB_300001_SM_100024ReduceByKeyScanTileStateI7double2iLb0EEEiPiEEJSB_iSC_EEEvDpT0_)
        .other          _ZN6thrust24THRUST_300001_SM_1000_NS8cuda_cub4core6detail13_kernel_agentINS1_15__reduce_by_key9InitAgentIN3cub18CUB_300001_SM_100024ReduceByKeyScanTileStateI7double2iLb0EEEiPiEEJSB_iSC_EEEvDpT0_,@"STO_CUDA_ENTRY STV_DEFAULT"
_ZN6thrust24THRUST_300001_SM_1000_NS8cuda_cub4core6detail13_kernel_agentINS1_15__reduce_by_key9InitAgentIN3cub18CUB_300001_SM_100024ReduceByKeyScanTileStateI7double2iLb0EEEiPiEEJSB_iSC_EEEvDpT0_:
.text._ZN6thrust24THRUST_300001_SM_1000_NS8cuda_cub4core6detail13_kernel_agentINS1_15__reduce_by_key9InitAgentIN3cub18CUB_300001_SM_100024ReduceByKeyScanTileStateI7double2iLb0EEEiPiEEJSB_iSC_EEEvDpT0_:
        /* <DEDUP_REMOVED lines=22> */
.L_x_3330:
        /* <DEDUP_REMOVED lines=10> */
.L_x_3459:


//--------------------- .text._Z32resample_from_kept_states_kernelPhP17curandStateXORWOWP7double2iiPKmPKdi --------------------------
	.section	.text._Z32resample_from_kept_states_kernelPhP17curandStateXORWOWP7double2iiPKmPKdi,"ax",@progbits
	.align	128
        .global         _Z32resample_from_kept_states_kernelPhP17curandStateXORWOWP7double2iiPKmPKdi
        .type           _Z32resample_from_kept_states_kernelPhP17curandStateXORWOWP7double2iiPKmPKdi,@function
        .size           _Z32resample_from_kept_states_kernelPhP17curandStateXORWOWP7double2iiPKmPKdi,(.L_x_3460 - _Z32resample_from_kept_states_kernelPhP17curandStateXORWOWP7double2iiPKmPKdi)
        .other          _Z32resample_from_kept_states_kernelPhP17curandStateXORWOWP7double2iiPKmPKdi,@"STO_CUDA_ENTRY STV_DEFAULT"
_Z32resample_from_kept_states_kernelPhP17curandStateXORWOWP7double2iiPKmPKdi:
.text._Z32resample_from_kept_states_kernelPhP17curandStateXORWOWP7double2iiPKmPKdi:
[----:B------:R-:W-:Y:S01]  /*0000*/  LDC R1, c[0x0][0x37c] ;  /* 0x0000df00ff017b82 */ /* 0x000fe20000000800 */
[----:B------:R-:W0:Y:S07]  /*0010*/  S2R R3, SR_TID.X ;  /* 0x0000000000037919 */ /* 0x000e2e0000002100 */
[----:B------:R-:W0:Y:S01]  /*0020*/  S2UR UR4, SR_CTAID.X ;  /* 0x00000000000479c3 */ /* 0x000e220000002500 */
[----:B------:R-:W1:Y:S07]  /*0030*/  LDCU UR5, c[0x0][0x398] ;  /* 0x00007300ff0577ac */ /* 0x000e6e0008000800 */
[----:B------:R-:W0:Y:S02]  /*0040*/  LDC R0, c[0x0][0x360] ;  /* 0x0000d800ff007b82 */ /* 0x000e240000000800 */
[----:B0-----:R-:W-:-:S05]  /*0050*/  IMAD R0, R0, UR4, R3 ;  /* 0x0000000400007c24 */ /* 0x001fca000f8e0203 */
[----:B-1----:R-:W-:-:S13]  /*0060*/  ISETP.GE.AND P0, PT, R0, UR5, PT ;  /* 0x0000000500007c0c */ /* 0x002fda000bf06270 */
[----:B------:R-:W-:Y:S05]  /*0070*/  @P0 EXIT ;  /* 0x000000000000094d */ /* 0x000fea0003800000 */
[----:B------:R-:W0:Y:S01]  /*0080*/  LDC.64 R2, c[0x0][0x388] ;  /* 0x0000e200ff027b82 */ /* 0x000e220000000a00 */
[----:B------:R-:W1:Y:S01]  /*0090*/  LDCU.64 UR12, c[0x0][0x358] ;  /* 0x00006b00ff0c77ac */ /* 0x000e620008000a00 */
[----:B------:R-:W2:Y:S01]  /*00a0*/  LDCU UR4, c[0x0][0x3b0] ;  /* 0x00007600ff0477ac */ /* 0x000ea20008000800 */
[----:B0-----:R-:W-:-:S05]  /*00b0*/  IMAD.WIDE R2, R0, 0x30, R2 ;  /* 0x0000003000027825 */ /* 0x001fca00078e0202 */
[----:B-1----:R-:W3:Y:S04]  /*00c0*/  LDG.E.64 R4, desc[UR12][R2.64] ;  /* 0x0000000c02047981 */ /* 0x002ee8000c1e1b00 */
[----:B------:R-:W4:Y:S04]  /*00d0*/  LDG.E.64 R10, desc[UR12][R2.64+0x10] ;  /* 0x0000100c020a7981 */ /* 0x000f28000c1e1b00 */
[----:B------:R-:W5:Y:S01]  /*00e0*/  LDG.E.64 R8, desc[UR12][R2.64+0x8] ;  /* 0x0000080c02087981 */ /* 0x000f62000c1e1b00 */
[----:B--2---:R-:W-:Y:S01]  /*00f0*/  UISETP.GE.AND UP0, UPT, UR4, 0x2, UPT ;  /* 0x000000020400788c */ /* 0x004fe2000bf06270 */
[----:B---3--:R-:W-:Y:S01]  /*0100*/  SHF.R.U32.HI R6, RZ, 0x2, R5 ;  /* 0x00000002ff067819 */ /* 0x008fe20000011605 */
[----:B------:R-:W-:-:S03]  /*0110*/  VIADD R12, R4, 0x587c5 ;  /* 0x000587c5040c7836 */ /* 0x000fc60000000000 */
[----:B------:R-:W-:Y:S01]  /*0120*/  LOP3.LUT R6, R6, R5, RZ, 0x3c, !PT ;  /* 0x0000000506067212 */ /* 0x000fe200078e3cff */
[----:B----4-:R-:W-:Y:S02]  /*0130*/  IMAD.SHL.U32 R5, R11, 0x10, RZ ;  /* 0x000000100b057824 */ /* 0x010fe400078e00ff */
[----:B------:R-:W-:Y:S02]  /*0140*/  IMAD.MOV.U32 R14, RZ, RZ, R11 ;  /* 0x000000ffff0e7224 */ /* 0x000fe400078e000b */
[----:B------:R-:W-:Y:S02]  /*0150*/  IMAD.SHL.U32 R7, R6, 0x2, RZ ;  /* 0x0000000206077824 */ /* 0x000fe400078e00ff */
[----:B-----5:R-:W-:-:S03]  /*0160*/  IMAD.MOV.U32 R13, RZ, RZ, R8 ;  /* 0x000000ffff0d7224 */ /* 0x020fc600078e0008 */
[----:B------:R-:W-:Y:S01]  /*0170*/  LOP3.LUT R6, R6, R7, R5, 0x96, !PT ;  /* 0x0000000706067212 */ /* 0x000fe200078e9605 */
[----:B------:R-:W-:Y:S01]  /*0180*/  IMAD.MOV.U32 R7, RZ, RZ, R10 ;  /* 0x000000ffff077224 */ /* 0x000fe200078e000a */
[----:B------:R0:W-:Y:S01]  /*0190*/  STG.E.64 desc[UR12][R2.64], R12 ;  /* 0x0000000c02007986 */ /* 0x0001e2000c101b0c */
[----:B------:R-:W-:Y:S01]  /*01a0*/  IMAD.MOV.U32 R5, RZ, RZ, 0x2f800000 ;  /* 0x2f800000ff057424 */ /* 0x000fe200078e00ff */
[----:B------:R-:W-:Y:S01]  /*01b0*/  LOP3.LUT R15, R6, R11, RZ, 0x3c, !PT ;  /* 0x0000000b060f7212 */ /* 0x000fe200078e3cff */
[----:B------:R-:W-:-:S04]  /*01c0*/  IMAD.MOV.U32 R6, RZ, RZ, R9 ;  /* 0x000000ffff067224 */ /* 0x000fc800078e0009 */
[----:B------:R0:W-:Y:S01]  /*01d0*/  STG.E.64 desc[UR12][R2.64+0x10], R14 ;  /* 0x0000100e02007986 */ /* 0x0001e2000c101b0c */
[----:B------:R-:W-:-:S03]  /*01e0*/  IMAD.IADD R4, R15, 0x1, R12 ;  /* 0x000000010f047824 */ /* 0x000fc600078e020c */
[----:B------:R0:W-:Y:S02]  /*01f0*/  STG.E.64 desc[UR12][R2.64+0x8], R6 ;  /* 0x0000080602007986 */ /* 0x0001e4000c101b0c */
[----:B------:R-:W-:-:S05]  /*0200*/  I2FP.F32.U32 R4, R4 ;  /* 0x0000000400047245 */ /* 0x000fca0000201000 */
[----:B------:R-:W-:Y:S01]  /*0210*/  FFMA R8, R4, R5, 1.1641532182693481445e-10 ;  /* 0x2f00000004087423 */ /* 0x000fe20000000005 */
[----:B------:R-:W-:Y:S01]  /*0220*/  CS2R R4, SRZ ;  /* 0x0000000000047805 */ /* 0x000fe2000001ff00 */
[----:B------:R-:W-:Y:S06]  /*0230*/  BRA.U !UP0, `(.L_x_3331) ;  /* 0x00000001084c7547 */ /* 0x000fec000b800000 */
[----:B0-----:R-:W0:Y:S01]  /*0240*/  LDC.64 R6, c[0x0][0x3a8] ;  /* 0x0000ea00ff067b82 */ /* 0x001e220000000a00 */
[----:B------:R-:W1:Y:S01]  /*0250*/  F2F.F64.F32 R2, R8 ;  /* 0x0000000800027310 */ /* 0x000e620000201800 */
[----:B------:R-:W-:Y:S01]  /*0260*/  FSETP.NEU.AND P0, PT, R8, 1, PT ;  /* 0x3f8000000800780b */ /* 0x000fe20003f0d000 */
[----:B------:R-:W-:Y:S01]  /*0270*/  BSSY.RECONVERGENT B0, `(.L_x_3332) ;  /* 0x000000d000007945 */ /* 0x000fe20003800200 */
[----:B------:R-:W-:Y:S01]  /*0280*/  IMAD.MOV.U32 R9, RZ, RZ, RZ ;  /* 0x000000ffff097224 */ /* 0x000fe200078e00ff */
[----:B------:R-:W-:Y:S01]  /*0290*/  UIADD3 UR4, UPT, UPT, UR4, -0x1, URZ ;  /* 0xffffffff04047890 */ /* 0x000fe2000fffe0ff */
[----:B-1----:R-:W-:Y:S02]  /*02a0*/  FSEL R4, R2, -QNAN , P0 ;  /* 0xffffdcd102047808 */ /* 0x002fe40000000000 */
[----:B------:R-:W-:-:S09]  /*02b0*/  FSEL R5, R3, 1.8749998807907104492, P0 ;  /* 0x3fefffff03057808 */ /* 0x000fd20000000000 */
.L_x_3334:
[----:B0-----:R-:W-:-:S06]  /*02c0*/  IMAD.WIDE.U32 R2, R9, 0x8, R6 ;  /* 0x0000000809027825 */ /* 0x001fcc00078e0006 */
[----:B------:R-:W2:Y:S02]  /*02d0*/  LDG.E.64 R2, desc[UR12][R2.64] ;  /* 0x0000000c02027981 */ /* 0x000ea4000c1e1b00 */
[----:B--2---:R-:W-:-:S14]  /*02e0*/  DSETP.GT.AND P0, PT, R4, R2, PT ;  /* 0x000000020400722a */ /* 0x004fdc0003f04000 */
[----:B------:R-:W-:Y:S05]  /*02f0*/  @!P0 BRA `(.L_x_3333) ;  /* 0x0000000000108947 */ /* 0x000fea0003800000 */
[----:B------:R-:W-:-:S05]  /*0300*/  VIADD R9, R9, 0x1 ;  /* 0x0000000109097836 */ /* 0x000fca0000000000 */
[----:B------:R-:W-:-:S13]  /*0310*/  ISETP.NE.AND P0, PT, R9, UR4, PT ;  /* 0x0000000409007c0c */ /* 0x000fda000bf05270 */
[----:B------:R-:W-:Y:S05]  /*0320*/  @P0 BRA `(.L_x_3334) ;  /* 0xfffffffc00e40947 */ /* 0x000fea000383ffff */
[----:B------:R-:W-:-:S07]  /*0330*/  IMAD.U32 R9, RZ, RZ, UR4 ;  /* 0x00000004ff097e24 */ /* 0x000fce000f8e00ff */
.L_x_3333:
[----:B------:R-:W-:Y:S05]  /*0340*/  BSYNC.RECONVERGENT B0 ;  /* 0x0000000000007941 */ /* 0x000fea0003800200 */
.L_x_3332:
[----:B------:R-:W-:Y:S02]  /*0350*/  IMAD.MOV.U32 R4, RZ, RZ, R9 ;  /* 0x000000ffff047224 */ /* 0x000fe400078e0009 */
[----:B------:R-:W-:-:S07]  /*0360*/  IMAD.MOV.U32 R5, RZ, RZ, RZ ;  /* 0x000000ffff057224 */ /* 0x000fce00078e00ff */
.L_x_3331:
[----:B------:R-:W1:Y:S01]  /*0370*/  LDCU UR14, c[0x0][0x39c] ;  /* 0x00007380ff0e77ac */ /* 0x000e620008000800 */
[----:B------:R-:W0:Y:S01]  /*0380*/  LDCU.64 UR4, c[0x0][0x3a0] ;  /* 0x00007400ff0477ac */ /* 0x000e220008000a00 */
[----:B-1----:R-:W-:Y:S01]  /*0390*/  UISETP.GE.AND UP0, UPT, UR14, 0x1, UPT ;  /* 0x000000010e00788c */ /* 0x002fe2000bf06270 */
[----:B0-----:R-:W-:-:S04]  /*03a0*/  LEA R2, P0, R4, UR4, 0x3 ;  /* 0x0000000404027c11 */ /* 0x001fc8000f8018ff */
[----:B------:R-:W-:-:S04]  /*03b0*/  LEA.HI.X R3, R4, UR5, R5, 0x3, P0 ;  /* 0x0000000504037c11 */ /* 0x000fc800080f1c05 */
[----:B------:R-:W-:Y:S05]  /*03c0*/  BRA.U !UP0, `(.L_x_3335) ;  /* 0x0000000508787547 */ /* 0x000fea000b800000 */
[----:B------:R-:W5:Y:S01]  /*03d0*/  LDG.E.64 R2, desc[UR12][R2.64] ;  /* 0x0000000c02027981 */ /* 0x000f62000c1e1b00 */
[----:B------:R-:W-:Y:S02]  /*03e0*/  UISETP.GE.U32.AND UP1, UPT, UR14, 0x8, UPT ;  /* 0x000000080e00788c */ /* 0x000fe4000bf26070 */
[----:B------:R-:W-:Y:S01]  /*03f0*/  ULOP3.LUT UR7, UR14, 0x7, URZ, 0xc0, !UPT ;  /* 0x000000070e077892 */ /* 0x000fe2000f8ec0ff */
[----:B------:R-:W-:-:S03]  /*0400*/  UMOV UR4, URZ ;  /* 0x000000ff00047c82 */ /* 0x000fc60008000000 */
[----:B------:R-:W-:-:S03]  /*0410*/  UISETP.NE.AND UP0, UPT, UR7, URZ, UPT ;  /* 0x000000ff0700728c */ /* 0x000fc6000bf05270 */
[----:B------:R-:W-:Y:S08]  /*0420*/  BRA.U !UP1, `(.L_x_3336) ;  /* 0x0000000109907547 */ /* 0x000ff0000b800000 */
[----:B-----5:R-:W-:Y:S01]  /*0430*/  IMAD.MOV.U32 R4, RZ, RZ, R2 ;  /* 0x000000ffff047224 */ /* 0x020fe200078e0002 */
[----:B------:R-:W0:Y:S04]  /*0440*/  LDCU.64 UR16, c[0x0][0x380] ;  /* 0x00007000ff1077ac */ /* 0x000e280008000a00 */
[----:B------:R-:W-:Y:S01]  /*0450*/  PRMT R6, R4, 0x7610, R6 ;  /* 0x0000761004067816 */ /* 0x000fe20000000006 */
[----:B------:R-:W-:Y:S01]  /*0460*/  ULOP3.LUT UR4, UR14, 0x7ffffff8, URZ, 0xc0, !UPT ;  /* 0x7ffffff80e047892 */ /* 0x000fe2000f8ec0ff */
[----:B------:R-:W-:-:S11]  /*0470*/  UMOV UR5, URZ ;  /* 0x000000ff00057c82 */ /* 0x000fd60008000000 */
.L_x_3337:
[----:B------:R-:W-:Y:S02]  /*0480*/  USHF.L.U32 UR6, UR5, 0x3, URZ ;  /* 0x0000000305067899 */ /* 0x000fe400080006ff */
[----:B-1----:R-:W-:Y:S01]  /*0490*/  IMAD.U32 R4, RZ, RZ, UR5 ;  /* 0x00000005ff047e24 */ /* 0x002fe2000f8e00ff */
[----:B------:R-:W-:Y:S01]  /*04a0*/  UIADD3 UR5, UPT, UPT, UR5, 0x8, URZ ;  /* 0x0000000805057890 */ /* 0x000fe2000fffe0ff */
[----:B------:R-:W-:Y:S01]  /*04b0*/  IMAD.MOV.U32 R5, RZ, RZ, RZ ;  /* 0x000000ffff057224 */ /* 0x000fe200078e00ff */
[----:B------:R-:W-:Y:S02]  /*04c0*/  UIADD3 UR8, UPT, UPT, UR6, 0x8, URZ ;  /* 0x0000000806087890 */ /* 0x000fe4000fffe0ff */
[----:B------:R-:W-:Y:S01]  /*04d0*/  UIADD3 UR9, UPT, UPT, UR6, 0x10, URZ ;  /* 0x0000001006097890 */ /* 0x000fe2000fffe0ff */
[----:B------:R-:W-:Y:S01]  /*04e0*/  IMAD.WIDE R4, R0, UR14, R4 ;  /* 0x0000000e00047c25 */ /* 0x000fe2000f8e0204 */
[----:B------:R-:W-:Y:S02]  /*04f0*/  UIADD3 UR10, UPT, UPT, UR6, 0x18, URZ ;  /* 0x00000018060a7890 */ /* 0x000fe4000fffe0ff */
[C-C-:B------:R-:W-:Y:S01]  /*0500*/  SHF.R.U64 R19, R2.reuse, UR8, R3.reuse ;  /* 0x0000000802137c19 */ /* 0x140fe20008001203 */
[----:B------:R-:W-:Y:S01]  /*0510*/  UIADD3 UR11, UPT, UPT, UR6, 0x20, URZ ;  /* 0x00000020060b7890 */ /* 0x000fe2000fffe0ff */
[--C-:B------:R-:W-:Y:S01]  /*0520*/  SHF.R.U64 R17, R2, UR9, R3.reuse ;  /* 0x0000000902117c19 */ /* 0x100fe20008001203 */
[----:B------:R-:W-:Y:S01]  /*0530*/  UIADD3 UR8, UPT, UPT, UR6, 0x28, URZ ;  /* 0x0000002806087890 */ /* 0x000fe2000fffe0ff */
[----:B0-----:R-:W-:Y:S01]  /*0540*/  IADD3 R4, P0, PT, R4, UR16, RZ ;  /* 0x0000001004047c10 */ /* 0x001fe2000ff1e0ff */
[----:B------:R-:W-:Y:S01]  /*0550*/  UIADD3 UR9, UPT, UPT, UR6, 0x30, URZ ;  /* 0x0000003006097890 */ /* 0x000fe2000fffe0ff */
[C-C-:B------:R-:W-:Y:S01]  /*0560*/  SHF.R.U64 R15, R2.reuse, UR10, R3.reuse ;  /* 0x0000000a020f7c19 */ /* 0x140fe20008001203 */
[----:B------:R-:W-:Y:S01]  /*0570*/  UIADD3 UR6, UPT, UPT, UR6, 0x38, URZ ;  /* 0x0000003806067890 */ /* 0x000fe2000fffe0ff */
[----:B------:R-:W-:Y:S01]  /*0580*/  IADD3.X R5, PT, PT, R5, UR17, RZ, P0, !PT ;  /* 0x0000001105057c10 */ /* 0x000fe200087fe4ff */
[----:B------:R-:W-:Y:S01]  /*0590*/  UISETP.NE.AND UP1, UPT, UR5, UR4, UPT ;  /* 0x000000040500728c */ /* 0x000fe2000bf25270 */
[----:B------:R-:W-:-:S02]  /*05a0*/  SHF.R.U64 R13, R2, UR11, R3 ;  /* 0x0000000b020d7c19 */ /* 0x000fc40008001203 */
[C-C-:B------:R-:W-:Y:S01]  /*05b0*/  SHF.R.U64 R11, R2.reuse, UR8, R3.reuse ;  /* 0x00000008020b7c19 */ /* 0x140fe20008001203 */
[----:B------:R1:W-:Y:S01]  /*05c0*/  STG.E.U8 desc[UR12][R4.64+0x1], R19 ;  /* 0x0000011304007986 */ /* 0x0003e2000c10110c */
[C-C-:B------:R-:W-:Y:S02]  /*05d0*/  SHF.R.U64 R9, R2.reuse, UR9, R3.reuse ;  /* 0x0000000902097c19 */ /* 0x140fe40008001203 */
[----:B------:R-:W-:Y:S01]  /*05e0*/  SHF.R.U64 R7, R2, UR6, R3 ;  /* 0x0000000602077c19 */ /* 0x000fe20008001203 */
[----:B------:R1:W-:Y:S04]  /*05f0*/  STG.E.U8 desc[UR12][R4.64+0x2], R17 ;  /* 0x0000021104007986 */ /* 0x0003e8000c10110c */
[----:B------:R1:W-:Y:S04]  /*0600*/  STG.E.U8 desc[UR12][R4.64+0x3], R15 ;  /* 0x0000030f04007986 */ /* 0x0003e8000c10110c */
[----:B------:R1:W-:Y:S04]  /*0610*/  STG.E.U8 desc[UR12][R4.64+0x4], R13 ;  /* 0x0000040d04007986 */ /* 0x0003e8000c10110c */
[----:B------:R1:W-:Y:S04]  /*0620*/  STG.E.U8 desc[UR12][R4.64+0x5], R11 ;  /* 0x0000050b04007986 */ /* 0x0003e8000c10110c */
[----:B------:R1:W-:Y:S04]  /*0630*/  STG.E.U8 desc[UR12][R4.64+0x6], R9 ;  /* 0x0000060904007986 */ /* 0x0003e8000c10110c */
[----:B------:R1:W-:Y:S04]  /*0640*/  STG.E.U8 desc[UR12][R4.64+0x7], R7 ;  /* 0x0000070704007986 */ /* 0x0003e8000c10110c */
[----:B------:R1:W-:Y:S01]  /*0650*/  STG.E.U8 desc[UR12][R4.64], R6 ;  /* 0x0000000604007986 */ /* 0x0003e2000c10110c */
[----:B------:R-:W-:Y:S05]  /*0660*/  BRA.U UP1, `(.L_x_3337) ;  /* 0xfffffffd01847547 */ /* 0x000fea000b83ffff */
.L_x_3336:
[----:B------:R-:W-:Y:S05]  /*0670*/  BRA.U !UP0, `(.L_x_3335) ;  /* 0x0000000108cc7547 */ /* 0x000fea000b800000 */
[----:B------:R-:W-:Y:S02]  /*0680*/  UISETP.GE.U32.AND UP0, UPT, UR7, 0x4, UPT ;  /* 0x000000040700788c */ /* 0x000fe4000bf06070 */
[----:B------:R-:W-:-:S04]  /*0690*/  ULOP3.LUT UR6, UR14, 0x3, URZ, 0xc0, !UPT ;  /* 0x000000030e067892 */ /* 0x000fc8000f8ec0ff */
[----:B------:R-:W-:-:S03]  /*06a0*/  UISETP.NE.AND UP1, UPT, UR6, URZ, UPT ;  /* 0x000000ff0600728c */ /* 0x000fc6000bf25270 */
[----:B------:R-:W-:Y:S08]  /*06b0*/  BRA.U !UP0, `(.L_x_3338) ;  /* 0x00000001084c7547 */ /* 0x000ff0000b800000 */
[----:B------:R-:W0:Y:S01]  /*06c0*/  LDCU.64 UR10, c[0x0][0x380] ;  /* 0x00007000ff0a77ac */ /* 0x000e220008000a00 */
[----:B-1----:R-:W-:Y:S02]  /*06d0*/  IMAD.U32 R4, RZ, RZ, UR4 ;  /* 0x00000004ff047e24 */ /* 0x002fe4000f8e00ff */
[----:B------:R-:W-:Y:S01]  /*06e0*/  IMAD.MOV.U32 R5, RZ, RZ, RZ ;  /* 0x000000ffff057224 */ /* 0x000fe200078e00ff */
[----:B------:R-:W-:Y:S01]  /*06f0*/  USHF.L.U32 UR5, UR4, 0x3, URZ ;  /* 0x0000000304057899 */ /* 0x000fe200080006ff */
[----:B-----5:R-:W-:Y:S01]  /*0700*/  IMAD.MOV.U32 R13, RZ, RZ, R2 ;  /* 0x000000ffff0d7224 */ /* 0x020fe200078e0002 */
[----:B------:R-:W-:Y:S01]  /*0710*/  UIADD3 UR4, UPT, UPT, UR4, 0x4, URZ ;  /* 0x0000000404047890 */ /* 0x000fe2000fffe0ff */
[----:B------:R-:W-:Y:S01]  /*0720*/  IMAD.WIDE R4, R0, UR14, R4 ;  /* 0x0000000e00047c25 */ /* 0x000fe2000f8e0204 */
[----:B------:R-:W-:Y:S02]  /*0730*/  UIADD3 UR7, UPT, UPT, UR5, 0x8, URZ ;  /* 0x0000000805077890 */ /* 0x000fe4000fffe0ff */
[----:B------:R-:W-:-:S02]  /*0740*/  UIADD3 UR8, UPT, UPT, UR5, 0x10, URZ ;  /* 0x0000001005087890 */ /* 0x000fc4000fffe0ff */
[----:B------:R-:W-:Y:S02]  /*0750*/  UIADD3 UR5, UPT, UPT, UR5, 0x18, URZ ;  /* 0x0000001805057890 */ /* 0x000fe4000fffe0ff */
[C-C-:B------:R-:W-:Y:S02]  /*0760*/  SHF.R.U64 R11, R2.reuse, UR7, R3.reuse ;  /* 0x00000007020b7c19 */ /* 0x140fe40008001203 */
[--C-:B------:R-:W-:Y:S02]  /*0770*/  SHF.R.U64 R9, R2, UR8, R3.reuse ;  /* 0x0000000802097c19 */ /* 0x100fe40008001203 */
[----:B0-----:R-:W-:Y:S02]  /*0780*/  IADD3 R4, P0, PT, R4, UR10, RZ ;  /* 0x0000000a04047c10 */ /* 0x001fe4000ff1e0ff */
[----:B------:R-:W-:Y:S02]  /*0790*/  SHF.R.U64 R7, R2, UR5, R3 ;  /* 0x0000000502077c19 */ /* 0x000fe40008001203 */
[----:B------:R-:W-:-:S05]  /*07a0*/  IADD3.X R5, PT, PT, R5, UR11, RZ, P0, !PT ;  /* 0x0000000b05057c10 */ /* 0x000fca00087fe4ff */
[----:B------:R0:W-:Y:S04]  /*07b0*/  STG.E.U8 desc[UR12][R4.64], R13 ;  /* 0x0000000d04007986 */ /* 0x0001e8000c10110c */
[----:B------:R0:W-:Y:S04]  /*07c0*/  STG.E.U8 desc[UR12][R4.64+0x1], R11 ;  /* 0x0000010b04007986 */ /* 0x0001e8000c10110c */
[----:B------:R0:W-:Y:S04]  /*07d0*/  STG.E.U8 desc[UR12][R4.64+0x2], R9 ;  /* 0x0000020904007986 */ /* 0x0001e8000c10110c */
[----:B------:R0:W-:Y:S02]  /*07e0*/  STG.E.U8 desc[UR12][R4.64+0x3], R7 ;  /* 0x0000030704007986 */ /* 0x0001e4000c10110c */
.L_x_3338:
[----:B------:R-:W-:Y:S05]  /*07f0*/  BRA.U !UP1, `(.L_x_3335) ;  /* 0x00000001096c7547 */ /* 0x000fea000b800000 */
[----:B------:R-:W-:Y:S02]  /*0800*/  UISETP.NE.AND UP0, UPT, UR6, 0x1, UPT ;  /* 0x000000010600788c */ /* 0x000fe4000bf05270 */
[----:B------:R-:W-:-:S04]  /*0810*/  ULOP3.LUT UR5, UR14, 0x1, URZ, 0xc0, !UPT ;  /* 0x000000010e057892 */ /* 0x000fc8000f8ec0ff */
[----:B------:R-:W-:-:S03]  /*0820*/  UISETP.NE.U32.AND UP1, UPT, UR5, 0x1, UPT ;  /* 0x000000010500788c */ /* 0x000fc6000bf25070 */
[----:B------:R-:W-:Y:S08]  /*0830*/  BRA.U !UP0, `(.L_x_3339) ;  /* 0x0000000108347547 */ /* 0x000ff0000b800000 */
[----:B------:R-:W2:Y:S01]  /*0840*/  LDCU.64 UR6, c[0x0][0x380] ;  /* 0x00007000ff0677ac */ /* 0x000ea20008000a00 */
[----:B01----:R-:W-:Y:S02]  /*0850*/  IMAD.U32 R4, RZ, RZ, UR4 ;  /* 0x00000004ff047e24 */ /* 0x003fe4000f8e00ff */
[----:B------:R-:W-:Y:S01]  /*0860*/  IMAD.MOV.U32 R5, RZ, RZ, RZ ;  /* 0x000000ffff057224 */ /* 0x000fe200078e00ff */
[----:B------:R-:W-:Y:S02]  /*0870*/  USHF.L.U32 UR5, UR4, 0x3, URZ ;  /* 0x0000000304057899 */ /* 0x000fe400080006ff */
[----:B------:R-:W-:Y:S01]  /*0880*/  UIADD3 UR4, UPT, UPT, UR4, 0x2, URZ ;  /* 0x0000000204047890 */ /* 0x000fe2000fffe0ff */
[----:B------:R-:W-:Y:S01]  /*0890*/  IMAD.WIDE R4, R0, UR14, R4 ;  /* 0x0000000e00047c25 */ /* 0x000fe2000f8e0204 */
[----:B------:R-:W-:Y:S02]  /*08a0*/  UIADD3 UR8, UPT, UPT, UR5, 0x8, URZ ;  /* 0x0000000805087890 */ /* 0x000fe4000fffe0ff */
[----:B-----5:R-:W-:-:S04]  /*08b0*/  SHF.R.U64 R7, R2, UR5, R3 ;  /* 0x0000000502077c19 */ /* 0x020fc80008001203 */
[----:B------:R-:W-:Y:S02]  /*08c0*/  SHF.R.U64 R9, R2, UR8, R3 ;  /* 0x0000000802097c19 */ /* 0x000fe40008001203 */
[----:B--2---:R-:W-:-:S04]  /*08d0*/  IADD3 R4, P0, PT, R4, UR6, RZ ;  /* 0x0000000604047c10 */ /* 0x004fc8000ff1e0ff */
[----:B------:R-:W-:-:S05]  /*08e0*/  IADD3.X R5, PT, PT, R5, UR7, RZ, P0, !PT ;  /* 0x0000000705057c10 */ /* 0x000fca00087fe4ff */
[----:B------:R2:W-:Y:S04]  /*08f0*/  STG.E.U8 desc[UR12][R4.64], R7 ;  /* 0x0000000704007986 */ /* 0x0005e8000c10110c */
[----:B------:R2:W-:Y:S02]  /*0900*/  STG.E.U8 desc[UR12][R4.64+0x1], R9 ;  /* 0x0000010904007986 */ /* 0x0005e4000c10110c */
.L_x_3339:
[----:B------:R-:W-:Y:S05]  /*0910*/  BRA.U UP1, `(.L_x_3335) ;  /* 0x0000000101247547 */ /* 0x000fea000b800000 */
[----:B------:R-:W3:Y:S01]  /*0920*/  LDCU.64 UR6, c[0x0][0x380] ;  /* 0x00007000ff0677ac */ /* 0x000ee20008000a00 */
[----:B012---:R-:W-:Y:S02]  /*0930*/  IMAD.U32 R4, RZ, RZ, UR4 ;  /* 0x00000004ff047e24 */ /* 0x007fe4000f8e00ff */
[----:B------:R-:W-:Y:S01]  /*0940*/  IMAD.MOV.U32 R5, RZ, RZ, RZ ;  /* 0x000000ffff057224 */ /* 0x000fe200078e00ff */
[----:B------:R-:W-:Y:S01]  /*0950*/  USHF.L.U32 UR4, UR4, 0x3, URZ ;  /* 0x0000000304047899 */ /* 0x000fe200080006ff */
[----:B------:R-:W-:-:S05]  /*0960*/  IMAD.WIDE R4, R0, UR14, R4 ;  /* 0x0000000e00047c25 */ /* 0x000fca000f8e0204 */
[----:B-----5:R-:W-:Y:S02]  /*0970*/  SHF.R.U64 R3, R2, UR4, R3 ;  /* 0x0000000402037c19 */ /* 0x020fe40008001203 */
[----:B---3--:R-:W-:-:S04]  /*0980*/  IADD3 R4, P0, PT, R4, UR6, RZ ;  /* 0x0000000604047c10 */ /* 0x008fc8000ff1e0ff */
[----:B------:R-:W-:-:S05]  /*0990*/  IADD3.X R5, PT, PT, R5, UR7, RZ, P0, !PT ;  /* 0x0000000705057c10 */ /* 0x000fca00087fe4ff */
[----:B------:R3:W-:Y:S04]  /*09a0*/  STG.E.U8 desc[UR12][R4.64], R3 ;  /* 0x0000000304007986 */ /* 0x0007e8000c10110c */
.L_x_3335:
[----:B---3-5:R-:W3:Y:S01]  /*09b0*/  LDC.64 R2, c[0x0][0x390] ;  /* 0x0000e400ff027b82 */ /* 0x028ee20000000a00 */
[----:B012---:R-:W-:Y:S01]  /*09c0*/  IMAD.MOV.U32 R4, RZ, RZ, 0x0 ;  /* 0x00000000ff047424 */ /* 0x007fe200078e00ff */
[----:B------:R-:W-:Y:S01]  /*09d0*/  CS2R R6, SRZ ;  /* 0x0000000000067805 */ /* 0x000fe2000001ff00 */
[----:B------:R-:W-:Y:S02]  /*09e0*/  IMAD.MOV.U32 R5, RZ, RZ, 0x3ff00000 ;  /* 0x3ff00000ff057424 */ /* 0x000fe400078e00ff */
[----:B---3--:R-:W-:-:S05]  /*09f0*/  IMAD.WIDE R2, R0, 0x10, R2 ;  /* 0x0000001000027825 */ /* 0x008fca00078e0202 */
[----:B------:R-:W-:Y:S01]  /*0a00*/  STG.E.128 desc[UR12][R2.64], R4 ;  /* 0x0000000402007986 */ /* 0x000fe2000c101d0c */
[----:B------:R-:W-:Y:S05]  /*0a10*/  EXIT ;  /* 0x000000000000794d */ /* 0x000fea0003800000 */
.L_x_3340:
        /* <DEDUP_REMOVED lines=14> */
.L_x_3460:


//--------------------- .text._Z21pack_to_uint64_kernelPhPmii --------------------------
	.section	.text._Z21pack_to_uint64_kernelPhPmii,"ax",@progbits
	.align	128
        .global         _Z21pack_to_uint64_kernelPhPmii
        .type           _Z21pack_to_uint64_kernelPhPmii,@function
        .size           _Z21pack_to_uint64_kernelPhPmii,(.L_x_3461 - _Z21pack_to_uint64_kernelPhPmii)
        .other          _Z21pack_to_uint64_kernelPhPmii,@"STO_CUDA_ENTRY STV_DEFAULT"
_Z21pack_to_uint64_kernelPhPmii:
.text._Z21pack_to_uint64_kernelPhPmii:
        /* <DEDUP_REMOVED lines=8> */
[----:B------:R-:W0:Y:S01]  /*0080*/  LDCU UR14, c[0x0][0x394] ;  /* 0x00007280ff0e77ac */ /* 0x000e220008000800 */
[----:B------:R-:W-:Y:S01]  /*0090*/  CS2R R2, SRZ ;  /* 0x0000000000027805 */ /* 0x000fe2000001ff00 */
[----:B------:R-:W1:Y:S01]  /*00a0*/  LDCU.64 UR12, c[0x0][0x358] ;  /* 0x00006b00ff0c77ac */ /* 0x000e620008000a00 */
[----:B0-----:R-:W-:-:S09]  /*00b0*/  UISETP.GE.AND UP0, UPT, UR14, 0x1, UPT ;  /* 0x000000010e00788c */ /* 0x001fd2000bf06270 */
[----:B-1----:R-:W-:Y:S05]  /*00c0*/  BRA.U !UP0, `(.L_x_3341) ;  /* 0x0000000508b47547 */ /* 0x002fea000b800000 */
[----:B------:R-:W-:Y:S02]  /*00d0*/  UISETP.GE.U32.AND UP0, UPT, UR14, 0x10, UPT ;  /* 0x000000100e00788c */ /* 0x000fe4000bf06070 */
[----:B------:R-:W-:Y:S01]  /*00e0*/  ULOP3.LUT UR5, UR14, 0xf, URZ, 0xc0, !UPT ;  /* 0x0000000f0e057892 */ /* 0x000fe2000f8ec0ff */
[----:B------:R-:W-:-:S08]  /*00f0*/  UMOV UR4, URZ ;  /* 0x000000ff00047c82 */ /* 0x000fd00008000000 */
[----:B------:R-:W-:Y:S02]  /*0100*/  @UP0 ULOP3.LUT UR4, UR14, 0x7ffffff0, URZ, 0xc0, !UPT ;  /* 0x7ffffff00e040892 */ /* 0x000fe4000f8ec0ff */
[----:B------:R-:W-:-:S09]  /*0110*/  UISETP.NE.AND UP0, UPT, UR5, URZ, UPT ;  /* 0x000000ff0500728c */ /* 0x000fd2000bf05270 */
[----:B------:R-:W-:Y:S05]  /*0120*/  BRA.U !UP0, `(.L_x_3341) ;  /* 0x00000005089c7547 */ /* 0x000fea000b800000 */
[----:B------:R-:W-:Y:S01]  /*0130*/  UISETP.GE.U32.AND UP0, UPT, UR5, 0x8, UPT ;  /* 0x000000080500788c */ /* 0x000fe2000bf06070 */
[----:B------:R-:W-:Y:S01]  /*0140*/  CS2R R2, SRZ ;  /* 0x0000000000027805 */ /* 0x000fe2000001ff00 */
[----:B------:R-:W-:-:S04]  /*0150*/  ULOP3.LUT UR6, UR14, 0x7, URZ, 0xc0, !UPT ;  /* 0x000000070e067892 */ /* 0x000fc8000f8ec0ff */
[----:B------:R-:W-:-:S03]  /*0160*/  UISETP.NE.AND UP1, UPT, UR6, URZ, UPT ;  /* 0x000000ff0600728c */ /* 0x000fc6000bf25270 */
[----:B------:R-:W-:Y:S08]  /*0170*/  BRA.U !UP0, `(.L_x_3342) ;  /* 0x0000000108b07547 */ /* 0x000ff0000b800000 */
[----:B------:R-:W0:Y:S01]  /*0180*/  LDCU.64 UR8, c[0x0][0x380] ;  /* 0x00007000ff0877ac */ /* 0x000e220008000a00 */
[----:B------:R-:W-:Y:S02]  /*0190*/  IMAD.U32 R2, RZ, RZ, UR4 ;  /* 0x00000004ff027e24 */ /* 0x000fe4000f8e00ff */
[----:B------:R-:W-:Y:S02]  /*01a0*/  IMAD.MOV.U32 R3, RZ, RZ, RZ ;  /* 0x000000ffff037224 */ /* 0x000fe400078e00ff */
[----:B------:R-:W-:-:S03]  /*01b0*/  IMAD.WIDE R2, R0, UR14, R2 ;  /* 0x0000000e00027c25 */ /* 0x000fc6000f8e0202 */
[----:B0-----:R-:W-:-:S04]  /*01c0*/  IADD3 R2, P0, PT, R2, UR8, RZ ;  /* 0x0000000802027c10 */ /* 0x001fc8000ff1e0ff */
[----:B------:R-:W-:-:S05]  /*01d0*/  IADD3.X R3, PT, PT, R3, UR9, RZ, P0, !PT ;  /* 0x0000000903037c10 */ /* 0x000fca00087fe4ff */
[----:B------:R-:W2:Y:S04]  /*01e0*/  LDG.E.U8 R5, desc[UR12][R2.64+0x1] ;  /* 0x0000010c02057981 */ /* 0x000ea8000c1e1100 */
[----:B------:R-:W3:Y:S04]  /*01f0*/  LDG.E.U8 R6, desc[UR12][R2.64+0x2] ;  /* 0x0000020c02067981 */ /* 0x000ee8000c1e1100 */
[----:B------:R-:W4:Y:S04]  /*0200*/  LDG.E.U8 R4, desc[UR12][R2.64] ;  /* 0x0000000c02047981 */ /* 0x000f28000c1e1100 */
[----:B------:R-:W5:Y:S04]  /*0210*/  LDG.E.U8 R7, desc[UR12][R2.64+0x3] ;  /* 0x0000030c02077981 */ /* 0x000f68000c1e1100 */
[----:B------:R-:W5:Y:S04]  /*0220*/  LDG.E.U8 R8, desc[UR12][R2.64+0x4] ;  /* 0x0000040c02087981 */ /* 0x000f68000c1e1100 */
[----:B------:R-:W5:Y:S04]  /*0230*/  LDG.E.U8 R9, desc[UR12][R2.64+0x5] ;  /* 0x0000050c02097981 */ /* 0x000f68000c1e1100 */
[----:B------:R-:W5:Y:S04]  /*0240*/  LDG.E.U8 R10, desc[UR12][R2.64+0x6] ;  /* 0x0000060c020a7981 */ /* 0x000f68000c1e1100 */
[----:B------:R0:W5:Y:S01]  /*0250*/  LDG.E.U8 R11, desc[UR12][R2.64+0x7] ;  /* 0x0000070c020b7981 */ /* 0x000162000c1e1100 */
[----:B------:R-:W-:-:S02]  /*0260*/  USHF.L.U32 UR5, UR4, 0x3, URZ ;  /* 0x0000000304057899 */ /* 0x000fc400080006ff */
[----:B------:R-:W-:Y:S02]  /*0270*/  UIADD3 UR4, UPT, UPT, UR4, 0x8, URZ ;  /* 0x0000000804047890 */ /* 0x000fe4000fffe0ff */
[----:B------:R-:W-:Y:S02]  /*0280*/  UIADD3 UR7, UPT, UPT, UR5, 0x8, URZ ;  /* 0x0000000805077890 */ /* 0x000fe4000fffe0ff */
[----:B------:R-:W-:Y:S02]  /*0290*/  UIADD3 UR8, UPT, UPT, UR5, 0x10, URZ ;  /* 0x0000001005087890 */ /* 0x000fe4000fffe0ff */
[----:B------:R-:W-:Y:S02]  /*02a0*/  UIADD3 UR9, UPT, UPT, UR5, 0x18, URZ ;  /* 0x0000001805097890 */ /* 0x000fe4000fffe0ff */
[----:B------:R-:W-:Y:S02]  /*02b0*/  UIADD3 UR10, UPT, UPT, UR5, 0x20, URZ ;  /* 0x00000020050a7890 */ /* 0x000fe4000fffe0ff */
[----:B------:R-:W-:Y:S01]  /*02c0*/  UIADD3 UR11, UPT, UPT, UR5, 0x28, URZ ;  /* 0x00000028050b7890 */ /* 0x000fe2000fffe0ff */
[----:B--2---:R-:W-:-:S02]  /*02d0*/  SHF.L.U32 R12, R5, UR7, RZ ;  /* 0x00000007050c7c19 */ /* 0x004fc400080006ff */
[----:B---3--:R-:W-:-:S04]  /*02e0*/  SHF.L.U32 R13, R6, UR8, RZ ;  /* 0x00000008060d7c19 */ /* 0x008fc800080006ff */
[----:B----4-:R-:W-:Y:S02]  /*02f0*/  LOP3.LUT R4, R13, R12, R4, 0xfe, !PT ;  /* 0x0000000c0d047212 */ /* 0x010fe400078efe04 */
[----:B------:R-:W-:Y:S01]  /*0300*/  SHF.L.U64.HI R12, R5, UR7, RZ ;  /* 0x00000007050c7c19 */ /* 0x000fe200080102ff */
[----:B------:R-:W-:Y:S01]  /*0310*/  UIADD3 UR7, UPT, UPT, UR5, 0x30, URZ ;  /* 0x0000003005077890 */ /* 0x000fe2000fffe0ff */
[----:B------:R-:W-:Y:S01]  /*0320*/  SHF.L.U64.HI R5, R6, UR8, RZ ;  /* 0x0000000806057c19 */ /* 0x000fe200080102ff */
[----:B------:R-:W-:Y:S01]  /*0330*/  UIADD3 UR5, UPT, UPT, UR5, 0x38, URZ ;  /* 0x0000003805057890 */ /* 0x000fe2000fffe0ff */
[C---:B-----5:R-:W-:Y:S02]  /*0340*/  SHF.L.U64.HI R6, R7.reuse, UR9, RZ ;  /* 0x0000000907067c19 */ /* 0x060fe400080102ff */
[----:B0-----:R-:W-:Y:S02]  /*0350*/  SHF.L.U32 R2, R7, UR9, RZ ;  /* 0x0000000907027c19 */ /* 0x001fe400080006ff */
[----:B------:R-:W-:-:S02]  /*0360*/  SHF.L.U32 R3, R8, UR10, RZ ;  /* 0x0000000a08037c19 */ /* 0x000fc400080006ff */
[----:B------:R-:W-:Y:S02]  /*0370*/  LOP3.LUT R6, R6, R5, R12, 0xfe, !PT ;  /* 0x0000000506067212 */ /* 0x000fe400078efe0c */
[----:B------:R-:W-:Y:S02]  /*0380*/  LOP3.LUT R3, R3, R2, R4, 0xfe, !PT ;  /* 0x0000000203037212 */ /* 0x000fe400078efe04 */
[C---:B------:R-:W-:Y:S02]  /*0390*/  SHF.L.U32 R2, R9.reuse, UR11, RZ ;  /* 0x0000000b09027c19 */ /* 0x040fe400080006ff */
[----:B------:R-:W-:Y:S02]  /*03a0*/  SHF.L.U32 R5, R10, UR7, RZ ;  /* 0x000000070a057c19 */ /* 0x000fe400080006ff */
[----:B------:R-:W-:Y:S02]  /*03b0*/  SHF.L.U64.HI R7, R8, UR10, RZ ;  /* 0x0000000a08077c19 */ /* 0x000fe400080102ff */
[----:B------:R-:W-:-:S02]  /*03c0*/  SHF.L.U64.HI R4, R9, UR11, RZ ;  /* 0x0000000b09047c19 */ /* 0x000fc400080102ff */
[----:B------:R-:W-:Y:S02]  /*03d0*/  LOP3.LUT R5, R5, R2, R3, 0xfe, !PT ;  /* 0x0000000205057212 */ /* 0x000fe400078efe03 */
[----:B------:R-:W-:Y:S02]  /*03e0*/  LOP3.LUT R4, R4, R7, R6, 0xfe, !PT ;  /* 0x0000000704047212 */ /* 0x000fe400078efe06 */
[----:B------:R-:W-:Y:S02]  /*03f0*/  SHF.L.U64.HI R10, R10, UR7, RZ ;  /* 0x000000070a0a7c19 */ /* 0x000fe400080102ff */
[C---:B------:R-:W-:Y:S02]  /*0400*/  SHF.L.U64.HI R3, R11.reuse, UR5, RZ ;  /* 0x000000050b037c19 */ /* 0x040fe400080102ff */
[----:B------:R-:W-:Y:S02]  /*0410*/  SHF.L.U32 R2, R11, UR5, RZ ;  /* 0x000000050b027c19 */ /* 0x000fe400080006ff */
[----:B------:R-:W-:-:S02]  /*0420*/  LOP3.LUT R3, R3, R10, R4, 0xfe, !PT ;  /* 0x0000000a03037212 */ /* 0x000fc400078efe04 */
[----:B------:R-:W-:-:S07]  /*0430*/  LOP3.LUT R2, R2, R5, RZ, 0xfc, !PT ;  /* 0x0000000502027212 */ /* 0x000fce00078efcff */
.L_x_3342:
[----:B------:R-:W-:Y:S05]  /*0440*/  BRA.U !UP1, `(.L_x_3341) ;  /* 0x0000000109d47547 */ /* 0x000fea000b800000 */
[----:B------:R-:W-:Y:S02]  /*0450*/  UISETP.GE.U32.AND UP0, UPT, UR6, 0x4, UPT ;  /* 0x000000040600788c */ /* 0x000fe4000bf06070 */
        /* <DEDUP_REMOVED lines=12> */
[----:B------:R0:W5:Y:S01]  /*0520*/  LDG.E.U8 R12, desc[UR12][R4.64+0x3] ;  /* 0x0000030c040c7981 */ /* 0x000162000c1e1100 */
[----:B------:R-:W-:-:S02]  /*0530*/  USHF.L.U32 UR6, UR4, 0x3, URZ ;  /* 0x0000000304067899 */ /* 0x000fc400080006ff */
[----:B------:R-:W-:Y:S02]  /*0540*/  UIADD3 UR4, UPT, UPT, UR4, 0x4, URZ ;  /* 0x0000000404047890 */ /* 0x000fe4000fffe0ff */
[----:B------:R-:W-:Y:S02]  /*0550*/  UIADD3 UR7, UPT, UPT, UR6, 0x8, URZ ;  /* 0x0000000806077890 */ /* 0x000fe4000fffe0ff */
[----:B------:R-:W-:Y:S02]  /*0560*/  UIADD3 UR8, UPT, UPT, UR6, 0x10, URZ ;  /* 0x0000001006087890 */ /* 0x000fe4000fffe0ff */
[----:B------:R-:W-:Y:S02]  /*0570*/  UIADD3 UR9, UPT, UPT, UR6, 0x18, URZ ;  /* 0x0000001806097890 */ /* 0x000fe4000fffe0ff */
[C---:B--2---:R-:W-:Y:S02]  /*0580*/  SHF.L.U64.HI R7, R6.reuse, UR6, RZ ;  /* 0x0000000606077c19 */ /* 0x044fe400080102ff */
[----:B------:R-:W-:-:S02]  /*0590*/  SHF.L.U32 R6, R6, UR6, RZ ;  /* 0x0000000606067c19 */ /* 0x000fc400080006ff */
[C---:B---3--:R-:W-:Y:S02]  /*05a0*/  SHF.L.U64.HI R10, R8.reuse, UR7, RZ ;  /* 0x00000007080a7c19 */ /* 0x048fe400080102ff */
[----:B------:R-:W-:Y:S02]  /*05b0*/  SHF.L.U32 R9, R8, UR7, RZ ;  /* 0x0000000708097c19 */ /* 0x000fe400080006ff */
[C---:B----4-:R-:W-:Y:S02]  /*05c0*/  SHF.L.U32 R8, R11.reuse, UR8, RZ ;  /* 0x000000080b087c19 */ /* 0x050fe400080006ff */
[----:B------:R-:W-:Y:S02]  /*05d0*/  SHF.L.U64.HI R11, R11, UR8, RZ ;  /* 0x000000080b0b7c19 */ /* 0x000fe400080102ff */
[----:B0-----:R-:W-:Y:S02]  /*05e0*/  LOP3.LUT R5, R8, R6, R9, 0xfe, !PT ;  /* 0x0000000608057212 */ /* 0x001fe400078efe09 */
[----:B-----5:R-:W-:-:S02]  /*05f0*/  SHF.L.U32 R6, R12, UR9, RZ ;  /* 0x000000090c067c19 */ /* 0x020fc400080006ff */
[----:B------:R-:W-:Y:S02]  /*0600*/  LOP3.LUT R4, R11, R7, R10, 0xfe, !PT ;  /* 0x000000070b047212 */ /* 0x000fe400078efe0a */
[----:B------:R-:W-:Y:S02]  /*0610*/  SHF.L.U64.HI R12, R12, UR9, RZ ;  /* 0x000000090c0c7c19 */ /* 0x000fe400080102ff */
[----:B------:R-:W-:Y:S02]  /*0620*/  LOP3.LUT R2, R2, R5, R6, 0xfe, !PT ;  /* 0x0000000502027212 */ /* 0x000fe400078efe06 */
[----:B------:R-:W-:-:S07]  /*0630*/  LOP3.LUT R3, R3, R4, R12, 0xfe, !PT ;  /* 0x0000000403037212 */ /* 0x000fce00078efe0c */
.L_x_3343:
[----:B------:R-:W-:Y:S05]  /*0640*/  BRA.U !UP1, `(.L_x_3341) ;  /* 0x0000000109547547 */ /* 0x000fea000b800000 */
[----:B------:R-:W0:Y:S01]  /*0650*/  LDCU.64 UR6, c[0x0][0x380] ;  /* 0x00007000ff0677ac */ /* 0x000e220008000a00 */
[----:B------:R-:W-:Y:S02]  /*0660*/  IMAD.U32 R4, RZ, RZ, UR4 ;  /* 0x00000004ff047e24 */ /* 0x000fe4000f8e00ff */
[----:B------:R-:W-:Y:S01]  /*0670*/  IMAD.MOV.U32 R5, RZ, RZ, RZ ;  /* 0x000000ffff057224 */ /* 0x000fe200078e00ff */
[----:B------:R-:W-:Y:S02]  /*0680*/  USHF.L.U32 UR4, UR4, 0x3, URZ ;  /* 0x0000000304047899 */ /* 0x000fe400080006ff */
[----:B------:R-:W-:Y:S01]  /*0690*/  UIADD3 UR5, UPT, UPT, -UR5, URZ, URZ ;  /* 0x000000ff05057290 */ /* 0x000fe2000fffe1ff */
[----:B------:R-:W-:-:S03]  /*06a0*/  IMAD.WIDE R4, R0, UR14, R4 ;  /* 0x0000000e00047c25 */ /* 0x000fc6000f8e0204 */
[----:B0-----:R-:W-:-:S04]  /*06b0*/  IADD3 R8, P0, PT, R4, UR6, RZ ;  /* 0x0000000604087c10 */ /* 0x001fc8000ff1e0ff */
[----:B------:R-:W-:-:S09]  /*06c0*/  IADD3.X R9, PT, PT, R5, UR7, RZ, P0, !PT ;  /* 0x0000000705097c10 */ /* 0x000fd200087fe4ff */
.L_x_3344:
[----:B------:R-:W-:Y:S02]  /*06d0*/  IMAD.MOV.U32 R4, RZ, RZ, R8 ;  /* 0x000000ffff047224 */ /* 0x000fe400078e0008 */
[----:B------:R-:W-:-:S05]  /*06e0*/  IMAD.MOV.U32 R5, RZ, RZ, R9 ;  /* 0x000000ffff057224 */ /* 0x000fca00078e0009 */
[----:B------:R-:W2:Y:S01]  /*06f0*/  LDG.E.U8 R4, desc[UR12][R4.64] ;  /* 0x0000000c04047981 */ /* 0x000ea2000c1e1100 */
[----:B------:R-:W-:Y:S01]  /*0700*/  UIADD3 UR5, UPT, UPT, UR5, 0x1, URZ ;  /* 0x0000000105057890 */ /* 0x000fe2000fffe0ff */
[----:B------:R-:W-:-:S03]  /*0710*/  IADD3 R8, P0, PT, R8, 0x1, RZ ;  /* 0x0000000108087810 */ /* 0x000fc60007f1e0ff */
[----:B------:R-:W-:Y:S02]  /*0720*/  UISETP.NE.AND UP0, UPT, UR5, URZ, UPT ;  /* 0x000000ff0500728c */ /* 0x000fe4000bf05270 */
[----:B------:R-:W-:Y:S01]  /*0730*/  IMAD.X R9, RZ, RZ, R9, P0 ;  /* 0x000000ffff097224 */ /* 0x000fe200000e0609 */
[C---:B--2---:R-:W-:Y:S02]  /*0740*/  SHF.L.U64.HI R6, R4.reuse, UR4, RZ ;  /* 0x0000000404067c19 */ /* 0x044fe400080102ff */
[----:B------:R-:W-:Y:S01]  /*0750*/  SHF.L.U32 R7, R4, UR4, RZ ;  /* 0x0000000404077c19 */ /* 0x000fe200080006ff */
[----:B------:R-:W-:Y:S01]  /*0760*/  UIADD3 UR4, UPT, UPT, UR4, 0x8, URZ ;  /* 0x0000000804047890 */ /* 0x000fe2000fffe0ff */
[----:B------:R-:W-:Y:S02]  /*0770*/  LOP3.LUT R3, R6, R3, RZ, 0xfc, !PT ;  /* 0x0000000306037212 */ /* 0x000fe400078efcff */
[----:B------:R-:W-:Y:S01]  /*0780*/  LOP3.LUT R2, R7, R2, RZ, 0xfc, !PT ;  /* 0x0000000207027212 */ /* 0x000fe200078efcff */
[----:B------:R-:W-:Y:S08]  /*0790*/  BRA.U UP0, `(.L_x_3344) ;  /* 0xfffffffd00cc7547 */ /* 0x000ff0000b83ffff */
.L_x_3341:
[----:B------:R-:W0:Y:S02]  /*07a0*/  LDC.64 R4, c[0x0][0x388] ;  /* 0x0000e200ff047b82 */ /* 0x000e240000000a00 */
[----:B0-----:R-:W-:-:S05]  /*07b0*/  IMAD.WIDE R4, R0, 0x8, R4 ;  /* 0x0000000800047825 */ /* 0x001fca00078e0204 */
[----:B------:R-:W-:Y:S01]  /*07c0*/  STG.E.64 desc[UR12][R4.64], R2 ;  /* 0x0000000204007986 */ /* 0x000fe2000c101b0c */
[----:B------:R-:W-:Y:S05]  /*07d0*/  EXIT ;  /* 0x000000000000794d */ /* 0x000fea0003800000 */
.L_x_3345:
        /* <DEDUP_REMOVED lines=10> */
.L_x_3461:


//--------------------- .text._Z10cu3_kernelPhP17curandStateXORWOWiiiiddd --------------------------
	.section	.text._Z10cu3_kernelPhP17curandStateXORWOWiiiiddd,"ax",@progbits
	.align	128
        .global         _Z10cu3_kernelPhP17curandStateXORWOWiiiiddd
        .type           _Z10cu3_kernelPhP17curandStateXORWOWiiiiddd,@function
        .size           _Z10cu3_kernelPhP17curandStateXORWOWiiiiddd,(.L_x_3436 - _Z10cu3_kernelPhP17curandStateXORWOWiiiiddd)
        .other          _Z10cu3_kernelPhP17curandStateXORWOWiiiiddd,@"STO_CUDA_ENTRY STV_DEFAULT"
_Z10cu3_kernelPhP17curandStateXORWOWiiiiddd:
.text._Z10cu3_kernelPhP17curandStateXORWOWiiiiddd:
[----:B------:R-:W0:Y:S01]  /*0000*/  LDC R1, c[0x0][0x37c] ;  /* 0x0000df00ff017b82 */ /* 0x000e220000000800 */
[----:B------:R-:W1:Y:S07]  /*0010*/  S2R R5, SR_TID.X ;  /* 0x0000000000057919 */ /* 0x000e6e0000002100 */
[----:B------:R-:W2:Y:S01]  /*0020*/  LDC.64 R2, c[0x0][0x3a0] ;  /* 0x0000e800ff027b82 */ /* 0x000ea20000000a00 */
[----:B------:R-:W3:Y:S01]  /*0030*/  LDCU UR5, c[0x0][0x390] ;  /* 0x00007200ff0577ac */ /* 0x000ee20008000800 */
[----:B0-----:R-:W-:-:S06]  /*0040*/  VIADD R1, R1, 0xffffffd8 ;  /* 0xffffffd801017836 */ /* 0x001fcc0000000000 */
[----:B------:R-:W1:Y:S08]  /*0050*/  S2UR UR4, SR_CTAID.X ;  /* 0x00000000000479c3 */ /* 0x000e700000002500 */
[----:B------:R-:W1:Y:S01]  /*0060*/  LDC R16, c[0x0][0x360] ;  /* 0x0000d800ff107b82 */ /* 0x000e620000000800 */
[----:B--2---:R-:W-:Y:S01]  /*0070*/  DSETP.NEU.AND P0, PT, R2, RZ, PT ;  /* 0x000000ff0200722a */ /* 0x004fe20003f0d000 */
[----:B-1----:R-:W-:-:S05]  /*0080*/  IMAD R16, R16, UR4, R5 ;  /* 0x0000000410107c24 */ /* 0x002fca000f8e0205 */
[----:B---3--:R-:W-:-:S13]  /*0090*/  ISETP.GE.OR P0, PT, R16, UR5, !P0 ;  /* 0x0000000510007c0c */ /* 0x008fda000c706670 */
[----:B------:R-:W-:Y:S05]  /*00a0*/  @P0 EXIT ;  /* 0x000000000000094d */ /* 0x000fea0003800000 */
[----:B------:R-:W0:Y:S01]  /*00b0*/  LDC R9, c[0x0][0x398] ;  /* 0x0000e600ff097b82 */ /* 0x000e220000000800 */
[----:B------:R-:W1:Y:S01]  /*00c0*/  LDCU UR6, c[0x0][0x394] ;  /* 0x00007280ff0677ac */ /* 0x000e620008000800 */
[----:B------:R-:W2:Y:S06]  /*00d0*/  LDCU.64 UR4, c[0x0][0x358] ;  /* 0x00006b00ff0477ac */ /* 0x000eac0008000a00 */
[----:B------:R-:W1:Y:S01]  /*00e0*/  LDC.64 R4, c[0x0][0x380] ;  /* 0x0000e000ff047b82 */ /* 0x000e620000000a00 */
[----:B0-----:R-:W-:-:S04]  /*00f0*/  SHF.R.S32.HI R0, RZ, 0x1f, R9 ;  /* 0x0000001fff007819 */ /* 0x001fc80000011409 */
[----:B------:R-:W-:Y:S01]  /*0100*/  LEA.HI R0, R0, R9, RZ, 0x3 ;  /* 0x0000000900007211 */ /* 0x000fe200078f18ff */
[----:B-1----:R-:W-:-:S03]  /*0110*/  IMAD.WIDE R4, R16, UR6, R4 ;  /* 0x0000000610047c25 */ /* 0x002fc6000f8e0204 */
[----:B------:R-:W-:-:S04]  /*0120*/  SHF.R.S32.HI R7, RZ, 0x3, R0 ;  /* 0x00000003ff077819 */ /* 0x000fc80000011400 */
[----:B------:R-:W-:-:S04]  /*0130*/  IADD3 R6, P0, PT, R4, R7, RZ ;  /* 0x0000000704067210 */ /* 0x000fc80007f1e0ff */
[----:B------:R-:W-:-:S05]  /*0140*/  LEA.HI.X.SX32 R7, R7, R5, 0x1, P0 ;  /* 0x0000000507077211 */ /* 0x000fca00000f0eff */
[----:B--2---:R-:W2:Y:S01]  /*0150*/  LDG.E.U8 R6, desc[UR4][R6.64] ;  /* 0x0000000406067981 */ /* 0x004ea2000c1e1100 */
[----:B------:R-:W-:-:S04]  /*0160*/  LOP3.LUT R9, R9, 0x7, RZ, 0xc0, !PT ;  /* 0x0000000709097812 */ /* 0x000fc800078ec0ff */
[----:B--2---:R-:W-:-:S04]  /*0170*/  SHF.R.U32.HI R9, RZ, R9, R6 ;  /* 0x00000009ff097219 */ /* 0x004fc80000011606 */
[----:B------:R-:W-:-:S04]  /*0180*/  LOP3.LUT R9, R9, 0x1, RZ, 0xc0, !PT ;  /* 0x0000000109097812 */ /* 0x000fc800078ec0ff */
[----:B------:R-:W-:-:S13]  /*0190*/  ISETP.NE.U32.AND P0, PT, R9, 0x1, PT ;  /* 0x000000010900780c */ /* 0x000fda0003f05070 */
[----:B------:R-:W-:Y:S05]  /*01a0*/  @P0 EXIT ;  /* 0x000000000000094d */ /* 0x000fea0003800000 */
[----:B------:R-:W-:-:S08]  /*01b0*/  DMUL R2, R2, 0.5 ;  /* 0x3fe0000002027828 */ /* 0x000fd00000000000 */
[----:B------:R-:W-:-:S14]  /*01c0*/  DSETP.NEU.AND P0, PT, |R2|, +INF , PT ;  /* 0x7ff000000200742a */ /* 0x000fdc0003f0d200 */
[----:B------:R-:W-:Y:S01]  /*01d0*/  @!P0 DMUL R6, RZ, R2 ;  /* 0x00000002ff068228 */ /* 0x000fe20000000000 */
[----:B------:R-:W-:Y:S01]  /*01e0*/  @!P0 IMAD.MOV.U32 R0, RZ, RZ, 0x1 ;  /* 0x00000001ff008424 */ /* 0x000fe200078e00ff */
[----:B------:R-:W-:Y:S09]  /*01f0*/  @!P0 BRA `(.L_x_3346) ;  /* 0x00000000005c8947 */ /* 0x000ff20003800000 */
[----:B------:R-:W-:Y:S01]  /*0200*/  UMOV UR6, 0x6dc9c883 ;  /* 0x6dc9c88300067882 */ /* 0x000fe20000000000 */
[----:B------:R-:W-:Y:S01]  /*0210*/  UMOV UR7, 0x3fe45f30 ;  /* 0x3fe45f3000077882 */ /* 0x000fe20000000000 */
[C---:B------:R-:W-:Y:S02]  /*0220*/  DSETP.GE.AND P0, PT, |R2|.reuse, 2.14748364800000000000e+09, PT ;  /* 0x41e000000200742a */ /* 0x040fe40003f06200 */
[----:B------:R-:W-:Y:S01]  /*0230*/  DMUL R8, R2, UR6 ;  /* 0x0000000602087c28 */ /* 0x000fe20008000000 */
[----:B------:R-:W-:Y:S01]  /*0240*/  UMOV UR6, 0x54442d18 ;  /* 0x54442d1800067882 */ /* 0x000fe20000000000 */
[----:B------:R-:W-:-:S04]  /*0250*/  UMOV UR7, 0x3ff921fb ;  /* 0x3ff921fb00077882 */ /* 0x000fc80000000000 */
[----:B------:R-:W0:Y:S08]  /*0260*/  F2I.F64 R0, R8 ;  /* 0x0000000800007311 */ /* 0x000e300000301100 */
[----:B0-----:R-:W0:Y:S02]  /*0270*/  I2F.F64 R6, R0 ;  /* 0x0000000000067312 */ /* 0x001e240000201c00 */
[----:B0-----:R-:W-:Y:S01]  /*0280*/  DFMA R10, R6, -UR6, R2 ;  /* 0x80000006060a7c2b */ /* 0x001fe20008000002 */
[----:B------:R-:W-:Y:S01]  /*0290*/  UMOV UR6, 0x33145c00 ;  /* 0x33145c0000067882 */ /* 0x000fe20000000000 */
[----:B------:R-:W-:-:S06]  /*02a0*/  UMOV UR7, 0x3c91a626 ;  /* 0x3c91a62600077882 */ /* 0x000fcc0000000000 */
[----:B------:R-:W-:Y:S01]  /*02b0*/  DFMA R10, R6, -UR6, R10 ;  /* 0x80000006060a7c2b */ /* 0x000fe2000800000a */
[----:B------:R-:W-:Y:S01]  /*02c0*/  UMOV UR6, 0x252049c0 ;  /* 0x252049c000067882 */ /* 0x000fe20000000000 */
[----:B------:R-:W-:-:S06]  /*02d0*/  UMOV UR7, 0x397b839a ;  /* 0x397b839a00077882 */ /* 0x000fcc0000000000 */
[----:B------:R-:W-:Y:S01]  /*02e0*/  DFMA R6, R6, -UR6, R10 ;  /* 0x8000000606067c2b */ /* 0x000fe2000800000a */
[----:B------:R-:W-:Y:S10]  /*02f0*/  @!P0 BRA `(.L_x_3347) ;  /* 0x0000000000188947 */ /* 0x000ff40003800000 */
[----:B------:R-:W-:Y:S01]  /*0300*/  IMAD.MOV.U32 R0, RZ, RZ, R2 ;  /* 0x000000ffff007224 */ /* 0x000fe200078e0002 */
[----:B------:R-:W-:Y:S01]  /*0310*/  MOV R18, 0x340 ;  /* 0x0000034000127802 */ /* 0x000fe20000000f00 */
[----:B------:R-:W-:-:S07]  /*0320*/  IMAD.MOV.U32 R14, RZ, RZ, R3 ;  /* 0x000000ffff0e7224 */ /* 0x000fce00078e0003 */
[----:B------:R-:W-:Y:S05]  /*0330*/  CALL.REL.NOINC `($_Z10cu3_kernelPhP17curandStateXORWOWiiiiddd$__internal_trig_reduction_slowpathd) ;  /* 0x0000000c00ec7944 */ /* 0x000fea0003c00000 */
[----:B------:R-:W-:Y:S02]  /*0340*/  IMAD.MOV.U32 R6, RZ, RZ, R8 ;  /* 0x000000ffff067224 */ /* 0x000fe400078e0008 */
[----:B------:R-:W-:-:S07]  /*0350*/  IMAD.MOV.U32 R7, RZ, RZ, R9 ;  /* 0x000000ffff077224 */ /* 0x000fce00078e0009 */
.L_x_3347:
[----:B------:R-:W-:-:S07]  /*0360*/  VIADD R0, R0, 0x1 ;  /* 0x0000000100007836 */ /* 0x000fce0000000000 */
.L_x_3346:
[----:B------:R-:W0:Y:S01]  /*0370*/  LDCU.64 UR6, c[0x4][0x1b0] ;  /* 0x01003600ff0677ac */ /* 0x000e220008000a00 */
[----:B------:R-:W-:-:S05]  /*0380*/  IMAD.SHL.U32 R8, R0, 0x40, RZ ;  /* 0x0000004000087824 */ /* 0x000fca00078e00ff */
[----:B------:R-:W-:-:S04]  /*0390*/  LOP3.LUT R8, R8, 0x40, RZ, 0xc0, !PT ;  /* 0x0000004008087812 */ /* 0x000fc800078ec0ff */
[----:B0-----:R-:W-:-:S05]  /*03a0*/  IADD3 R24, P0, PT, R8, UR6, RZ ;  /* 0x0000000608187c10 */ /* 0x001fca000ff1e0ff */
[----:B------:R-:W-:-:S05]  /*03b0*/  IMAD.X R25, RZ, RZ, UR7, P0 ;  /* 0x00000007ff197e24 */ /* 0x000fca00080e06ff */
[----:B------:R-:W2:Y:S04]  /*03c0*/  LDG.E.128.CONSTANT R8, desc[UR4][R24.64] ;  /* 0x0000000418087981 */ /* 0x000ea8000c1e9d00 */
[----:B------:R-:W3:Y:S04]  /*03d0*/  LDG.E.128.CONSTANT R12, desc[UR4][R24.64+0x10] ;  /* 0x00001004180c7981 */ /* 0x000ee8000c1e9d00 */
[----:B------:R-:W4:Y:S01]  /*03e0*/  LDG.E.128.CONSTANT R20, desc[UR4][R24.64+0x20] ;  /* 0x0000200418147981 */ /* 0x000f22000c1e9d00 */
[----:B------:R-:W-:Y:S01]  /*03f0*/  LOP3.LUT R17, R0, 0x1, RZ, 0xc0, !PT ;  /* 0x0000000100117812 */ /* 0x000fe200078ec0ff */
[----:B------:R-:W-:Y:S01]  /*0400*/  IMAD.MOV.U32 R26, RZ, RZ, 0x20fd8164 ;  /* 0x20fd8164ff1a7424 */ /* 0x000fe200078e00ff */
[----:B------:R-:W-:-:S02]  /*0410*/  DMUL R18, R6, R6 ;  /* 0x0000000606127228 */ /* 0x000fc40000000000 */
[----:B------:R-:W-:Y:S01]  /*0420*/  ISETP.NE.U32.AND P0, PT, R17, 0x1, PT ;  /* 0x000000011100780c */ /* 0x000fe20003f05070 */
[----:B------:R-:W-:Y:S01]  /*0430*/  IMAD.MOV.U32 R17, RZ, RZ, 0x3da8ff83 ;  /* 0x3da8ff83ff117424 */ /* 0x000fe200078e00ff */
[----:B------:R-:W-:Y:S02]  /*0440*/  DSETP.NEU.AND P1, PT, |R2|, +INF , PT ;  /* 0x7ff000000200742a */ /* 0x000fe40003f2d200 */
[----:B------:R-:W-:Y:S02]  /*0450*/  FSEL R26, R26, -8.06006814911005101289e+34, !P0 ;  /* 0xf9785eba1a1a7808 */ /* 0x000fe40004000000 */
[----:B------:R-:W-:-:S06]  /*0460*/  FSEL R27, -R17, 0.11223486810922622681, !P0 ;  /* 0x3de5db65111b7808 */ /* 0x000fcc0004000100 */
[----:B--2---:R-:W-:-:S08]  /*0470*/  DFMA R8, R18, R26, R8 ;  /* 0x0000001a1208722b */ /* 0x004fd00000000008 */
[----:B------:R-:W-:-:S08]  /*0480*/  DFMA R8, R18, R8, R10 ;  /* 0x000000081208722b */ /* 0x000fd0000000000a */
[----:B---3--:R-:W-:-:S08]  /*0490*/  DFMA R8, R18, R8, R12 ;  /* 0x000000081208722b */ /* 0x008fd0000000000c */
[----:B------:R-:W-:-:S08]  /*04a0*/  DFMA R8, R18, R8, R14 ;  /* 0x000000081208722b */ /* 0x000fd0000000000e */
[----:B----4-:R-:W-:-:S08]  /*04b0*/  DFMA R8, R18, R8, R20 ;  /* 0x000000081208722b */ /* 0x010fd00000000014 */
[----:B------:R-:W-:-:S08]  /*04c0*/  DFMA R8, R18, R8, R22 ;  /* 0x000000081208722b */ /* 0x000fd00000000016 */
[----:B------:R-:W-:Y:S02]  /*04d0*/  DFMA R6, R8, R6, R6 ;  /* 0x000000060806722b */ /* 0x000fe40000000006 */
[----:B------:R-:W-:Y:S02]  /*04e0*/  DFMA R8, R18, R8, 1 ;  /* 0x3ff000001208742b */ /* 0x000fe40000000008 */
[----:B------:R-:W-:-:S08]  /*04f0*/  @!P1 DMUL R18, RZ, R2 ;  /* 0x00000002ff129228 */ /* 0x000fd00000000000 */
[----:B------:R-:W-:Y:S02]  /*0500*/  FSEL R8, R8, R6, !P0 ;  /* 0x0000000608087208 */ /* 0x000fe40004000000 */
[----:B------:R-:W-:Y:S02]  /*0510*/  FSEL R9, R9, R7, !P0 ;  /* 0x0000000709097208 */ /* 0x000fe40004000000 */
[----:B------:R-:W-:Y:S01]  /*0520*/  LOP3.LUT P0, RZ, R0, 0x2, RZ, 0xc0, !PT ;  /* 0x0000000200ff7812 */ /* 0x000fe2000780c0ff */
[----:B------:R-:W-:-:S03]  /*0530*/  @!P1 IMAD.MOV.U32 R0, RZ, RZ, RZ ;  /* 0x000000ffff009224 */ /* 0x000fc600078e00ff */
[----:B------:R-:W-:-:S10]  /*0540*/  DADD R6, RZ, -R8 ;  /* 0x00000000ff067229 */ /* 0x000fd40000000808 */
[----:B------:R-:W-:Y:S02]  /*0550*/  FSEL R6, R8, R6, !P0 ;  /* 0x0000000608067208 */ /* 0x000fe40004000000 */
[----:B------:R-:W-:Y:S01]  /*0560*/  FSEL R7, R9, R7, !P0 ;  /* 0x0000000709077208 */ /* 0x000fe20004000000 */
[----:B------:R-:W-:Y:S06]  /*0570*/  @!P1 BRA `(.L_x_3348) ;  /* 0x0000000000589947 */ /* 0x000fec0003800000 */
        /* <DEDUP_REMOVED lines=22> */
.L_x_3348:
[----:B------:R-:W0:Y:S01]  /*06e0*/  LDCU.64 UR6, c[0x4][0x1b0] ;  /* 0x01003600ff0677ac */ /* 0x000e220008000a00 */
[----:B------:R-:W-:Y:S01]  /*06f0*/  IMAD.SHL.U32 R2, R0, 0x40, RZ ;  /* 0x0000004000027824 */ /* 0x000fe200078e00ff */
[----:B------:R-:W1:Y:S04]  /*0700*/  LDC R26, c[0x0][0x39c] ;  /* 0x0000e700ff1a7b82 */ /* 0x000e680000000800 */
        /* <DEDUP_REMOVED lines=8> */
[----:B------:R-:W-:Y:S01]  /*0790*/  DMUL R24, R18, R18 ;  /* 0x0000001212187228 */ /* 0x000fe20000000000 */
[----:B-1----:R-:W-:-:S02]  /*07a0*/  SHF.R.S32.HI R17, RZ, 0x1f, R26 ;  /* 0x0000001fff117819 */ /* 0x002fc4000001141a */
[----:B------:R-:W-:Y:S01]  /*07b0*/  ISETP.NE.U32.AND P0, PT, R2, 0x1, PT ;  /* 0x000000010200780c */ /* 0x000fe20003f05070 */
[----:B------:R-:W-:Y:S01]  /*07c0*/  IMAD.MOV.U32 R2, RZ, RZ, 0x20fd8164 ;  /* 0x20fd8164ff027424 */ /* 0x000fe200078e00ff */
[----:B------:R-:W-:Y:S02]  /*07d0*/  LEA.HI R17, R17, R26, RZ, 0x3 ;  /* 0x0000001a11117211 */ /* 0x000fe400078f18ff */
[----:B------:R-:W-:Y:S02]  /*07e0*/  FSEL R3, -R3, 0.11223486810922622681, !P0 ;  /* 0x3de5db6503037808 */ /* 0x000fe40004000100 */
[----:B------:R-:W-:-:S06]  /*07f0*/  FSEL R2, R2, -8.06006814911005101289e+34, !P0 ;  /* 0xf9785eba02027808 */ /* 0x000fcc0004000000 */
[----:B--2---:R-:W-:Y:S01]  /*0800*/  DFMA R2, R24, R2, R8 ;  /* 0x000000021802722b */ /* 0x004fe20000000008 */
[----:B------:R-:W-:-:S04]  /*0810*/  SHF.R.S32.HI R9, RZ, 0x3, R17 ;  /* 0x00000003ff097819 */ /* 0x000fc80000011411 */
[----:B------:R-:W-:-:S04]  /*0820*/  IADD3 R4, P1, PT, R4, R9, RZ ;  /* 0x0000000904047210 */ /* 0x000fc80007f3e0ff */
[----:B------:R-:W-:-:S05]  /*0830*/  LEA.HI.X.SX32 R5, R9, R5, 0x1, P1 ;  /* 0x0000000509057211 */ /* 0x000fca00008f0eff */
[----:B------:R-:W2:Y:S01]  /*0840*/  LDG.E.U8 R27, desc[UR4][R4.64] ;  /* 0x00000004041b7981 */ /* 0x000ea2000c1e1100 */
[C---:B------:R-:W-:Y:S01]  /*0850*/  DFMA R2, R24.reuse, R2, R10 ;  /* 0x000000021802722b */ /* 0x040fe2000000000a */
[----:B------:R-:W-:Y:S01]  /*0860*/  LOP3.LUT R26, R26, 0x7, RZ, 0xc0, !PT ;  /* 0x000000071a1a7812 */ /* 0x000fe200078ec0ff */
[----:B------:R-:W-:Y:S01]  /*0870*/  IMAD.MOV.U32 R10, RZ, RZ, 0x1 ;  /* 0x00000001ff0a7424 */ /* 0x000fe200078e00ff */
[----:B------:R-:W-:Y:S05]  /*0880*/  BSSY.RECONVERGENT B0, `(.L_x_3349) ;  /* 0x0000026000007945 */ /* 0x000fea0003800200 */
[----:B---3--:R-:W-:-:S08]  /*0890*/  DFMA R2, R24, R2, R12 ;  /* 0x000000021802722b */ /* 0x008fd0000000000c */
[----:B------:R-:W-:-:S08]  /*08a0*/  DFMA R2, R24, R2, R14 ;  /* 0x000000021802722b */ /* 0x000fd0000000000e */
[----:B----4-:R-:W-:-:S08]  /*08b0*/  DFMA R2, R24, R2, R20 ;  /* 0x000000021802722b */ /* 0x010fd00000000014 */
[----:B------:R-:W-:-:S08]  /*08c0*/  DFMA R2, R24, R2, R22 ;  /* 0x000000021802722b */ /* 0x000fd00000000016 */
[----:B------:R-:W-:Y:S02]  /*08d0*/  DFMA R18, R2, R18, R18 ;  /* 0x000000120212722b */ /* 0x000fe40000000012 */
[----:B------:R-:W-:-:S10]  /*08e0*/  DFMA R2, R24, R2, 1 ;  /* 0x3ff000001802742b */ /* 0x000fd40000000002 */
[----:B------:R-:W-:Y:S02]  /*08f0*/  FSEL R8, R2, R18, !P0 ;  /* 0x0000001202087208 */ /* 0x000fe40004000000 */
[----:B------:R-:W-:Y:S02]  /*0900*/  FSEL R9, R3, R19, !P0 ;  /* 0x0000001303097208 */ /* 0x000fe40004000000 */
[----:B------:R-:W-:-:S04]  /*0910*/  LOP3.LUT P0, RZ, R0, 0x2, RZ, 0xc0, !PT ;  /* 0x0000000200ff7812 */ /* 0x000fc8000780c0ff */
[----:B------:R-:W-:-:S10]  /*0920*/  DADD R2, RZ, -R8 ;  /* 0x00000000ff027229 */ /* 0x000fd40000000808 */
[----:B------:R-:W-:Y:S02]  /*0930*/  FSEL R2, R8, R2, !P0 ;  /* 0x0000000208027208 */ /* 0x000fe40004000000 */
[----:B------:R-:W-:-:S06]  /*0940*/  FSEL R3, R9, R3, !P0 ;  /* 0x0000000309037208 */ /* 0x000fcc0004000000 */
[----:B------:R-:W-:Y:S02]  /*0950*/  DADD R8, |R6|, |R2| ;  /* 0x0000000006087229 */ /* 0x000fe40000000602 */
[----:B------:R-:W-:-:S04]  /*0960*/  DADD R6, -RZ, |R6| ;  /* 0x00000000ff067229 */ /* 0x000fc80000000506 */
[----:B------:R-:W0:Y:S02]  /*0970*/  MUFU.RCP64H R11, R9 ;  /* 0x00000009000b7308 */ /* 0x000e240000001800 */
[----:B0-----:R-:W-:-:S08]  /*0980*/  DFMA R12, -R8, R10, 1 ;  /* 0x3ff00000080c742b */ /* 0x001fd0000000010a */
[----:B------:R-:W-:-:S08]  /*0990*/  DFMA R12, R12, R12, R12 ;  /* 0x0000000c0c0c722b */ /* 0x000fd0000000000c */
[----:B------:R-:W-:Y:S02]  /*09a0*/  DFMA R10, R10, R12, R10 ;  /* 0x0000000c0a0a722b */ /* 0x000fe4000000000a */
[----:B------:R-:W-:-:S06]  /*09b0*/  DADD R12, -RZ, |R2| ;  /* 0x00000000ff0c7229 */ /* 0x000fcc0000000502 */
[----:B------:R-:W-:-:S08]  /*09c0*/  DFMA R2, -R8, R10, 1 ;  /* 0x3ff000000802742b */ /* 0x000fd0000000010a */
[----:B------:R-:W-:Y:S01]  /*09d0*/  DFMA R2, R10, R2, R10 ;  /* 0x000000020a02722b */ /* 0x000fe2000000000a */
[----:B--2---:R-:W-:-:S04]  /*09e0*/  SHF.R.U32.HI R26, RZ, R26, R27 ;  /* 0x0000001aff1a7219 */ /* 0x004fc8000001161b */
[----:B------:R-:W-:-:S04]  /*09f0*/  LOP3.LUT R26, R26, 0x1, RZ, 0xc0, !PT ;  /* 0x000000011a1a7812 */ /* 0x000fc800078ec0ff */
[----:B------:R-:W-:-:S04]  /*0a00*/  ISETP.NE.U32.AND P0, PT, R26, 0x1, PT ;  /* 0x000000011a00780c */ /* 0x000fc80003f05070 */
[----:B------:R-:W-:Y:S02]  /*0a10*/  FSEL R6, R6, R12, !P0 ;  /* 0x0000000c06067208 */ /* 0x000fe40004000000 */
[----:B------:R-:W-:-:S04]  /*0a20*/  FSEL R7, R7, R13, !P0 ;  /* 0x0000000d07077208 */ /* 0x000fc80004000000 */
[----:B------:R-:W-:Y:S02]  /*0a30*/  FSETP.GEU.AND P1, PT, |R7|, 6.5827683646048100446e-37, PT ;  /* 0x036000000700780b */ /* 0x000fe40003f2e200 */
[----:B------:R-:W-:-:S08]  /*0a40*/  DMUL R10, R2, R6 ;  /* 0x00000006020a7228 */ /* 0x000fd00000000000 */
[----:B------:R-:W-:-:S08]  /*0a50*/  DFMA R12, -R8, R10, R6 ;  /* 0x0000000a080c722b */ /* 0x000fd00000000106 */
[----:B------:R-:W-:-:S10]  /*0a60*/  DFMA R2, R2, R12, R10 ;  /* 0x0000000c0202722b */ /* 0x000fd4000000000a */
[----:B------:R-:W-:-:S05]  /*0a70*/  FFMA R0, RZ, R9, R3 ;  /* 0x00000009ff007223 */ /* 0x000fca0000000003 */
[----:B------:R-:W-:-:S13]  /*0a80*/  FSETP.GT.AND P0, PT, |R0|, 1.469367938527859385e-39, PT ;  /* 0x001000000000780b */ /* 0x000fda0003f04200 */
[----:B------:R-:W-:Y:S05]  /*0a90*/  @P0 BRA P1, `(.L_x_3350) ;  /* 0x0000000000100947 */ /* 0x000fea0000800000 */
[----:B------:R-:W-:-:S07]  /*0aa0*/  MOV R0, 0xac0 ;  /* 0x00000ac000007802 */ /* 0x000fce0000000f00 */
[----:B------:R-:W-:Y:S05]  /*0ab0*/  CALL.REL.NOINC `($__internal_0_$__cuda_sm20_div_rn_f64_full) ;  /* 0x00000000009c7944 */ /* 0x000fea0003c00000 */
[----:B------:R-:W-:Y:S02]  /*0ac0*/  IMAD.MOV.U32 R2, RZ, RZ, R12 ;  /* 0x000000ffff027224 */ /* 0x000fe400078e000c */
[----:B------:R-:W-:-:S07]  /*0ad0*/  IMAD.MOV.U32 R3, RZ, RZ, R13 ;  /* 0x000000ffff037224 */ /* 0x000fce00078e000d */
.L_x_3350:
[----:B------:R-:W-:Y:S05]  /*0ae0*/  BSYNC.RECONVERGENT B0 ;  /* 0x0000000000007941 */ /* 0x000fea0003800200 */
.L_x_3349:
[----:B------:R-:W0:Y:S01]  /*0af0*/  LDC.64 R8, c[0x0][0x388] ;  /* 0x0000e200ff087b82 */ /* 0x000e220000000a00 */
[----:B------:R-:W1:Y:S01]  /*0b00*/  LDCU UR6, c[0x0][0x39c] ;  /* 0x00007380ff0677ac */ /* 0x000e620008000800 */
[----:B0-----:R-:W-:-:S05]  /*0b10*/  IMAD.WIDE R8, R16, 0x30, R8 ;  /* 0x0000003010087825 */ /* 0x001fca00078e0208 */
[----:B------:R-:W2:Y:S04]  /*0b20*/  LDG.E.64 R10, desc[UR4][R8.64] ;  /* 0x00000004080a7981 */ /* 0x000ea8000c1e1b00 */
[----:B------:R-:W3:Y:S04]  /*0b30*/  LDG.E.64 R6, desc[UR4][R8.64+0x10] ;  /* 0x0000100408067981 */ /* 0x000ee8000c1e1b00 */
[----:B------:R-:W4:Y:S01]  /*0b40*/  LDG.E.64 R12, desc[UR4][R8.64+0x8] ;  /* 0x00000804080c7981 */ /* 0x000f22000c1e1b00 */
[----:B--2---:R-:W-:Y:S01]  /*0b50*/  SHF.R.U32.HI R0, RZ, 0x2, R11 ;  /* 0x00000002ff007819 */ /* 0x004fe2000001160b */
[----:B------:R-:W-:-:S03]  /*0b60*/  VIADD R10, R10, 0x587c5 ;  /* 0x000587c50a0a7836 */ /* 0x000fc60000000000 */
[----:B------:R-:W-:Y:S01]  /*0b70*/  LOP3.LUT R0, R0, R11, RZ, 0x3c, !PT ;  /* 0x0000000b00007212 */ /* 0x000fe200078e3cff */
[----:B---3--:R-:W-:Y:S02]  /*0b80*/  IMAD.SHL.U32 R11, R7, 0x10, RZ ;  /* 0x00000010070b7824 */ /* 0x008fe400078e00ff */
[----:B------:R-:W-:Y:S02]  /*0b90*/  IMAD.MOV.U32 R19, RZ, RZ, R6 ;  /* 0x000000ffff137224 */ /* 0x000fe400078e0006 */
[----:B------:R-:W-:Y:S02]  /*0ba0*/  IMAD.SHL.U32 R14, R0, 0x2, RZ ;  /* 0x00000002000e7824 */ /* 0x000fe400078e00ff */
[----:B----4-:R-:W-:-:S03]  /*0bb0*/  IMAD.MOV.U32 R18, RZ, RZ, R13 ;  /* 0x000000ffff127224 */ /* 0x010fc600078e000d */
[----:B------:R-:W-:Y:S01]  /*0bc0*/  LOP3.LUT R14, R0, R14, R11, 0x96, !PT ;  /* 0x0000000e000e7212 */ /* 0x000fe200078e960b */
[----:B------:R-:W-:Y:S01]  /*0bd0*/  IMAD.MOV.U32 R11, RZ, RZ, R12 ;  /* 0x000000ffff0b7224 */ /* 0x000fe200078e000c */
[----:B------:R-:W-:Y:S02]  /*0be0*/  STG.E.64 desc[UR4][R8.64+0x8], R18 ;  /* 0x0000081208007986 */ /* 0x000fe4000c101b04 */
[----:B------:R-:W-:Y:S01]  /*0bf0*/  LOP3.LUT R15, R14, R7, RZ, 0x3c, !PT ;  /* 0x000000070e0f7212 */ /* 0x000fe200078e3cff */
[----:B------:R-:W-:Y:S01]  /*0c00*/  IMAD.MOV.U32 R14, RZ, RZ, R7 ;  /* 0x000000ffff0e7224 */ /* 0x000fe200078e0007 */
[----:B------:R-:W-:Y:S04]  /*0c10*/  STG.E.64 desc[UR4][R8.64], R10 ;  /* 0x0000000a08007986 */ /* 0x000fe8000c101b04 */
[----:B------:R-:W-:Y:S04]  /*0c20*/  STG.E.64 desc[UR4][R8.64+0x10], R14 ;  /* 0x0000100e08007986 */ /* 0x000fe8000c101b04 */
[----:B------:R-:W2:Y:S01]  /*0c30*/  LDG.E.U8 R12, desc[UR4][R4.64] ;  /* 0x00000004040c7981 */ /* 0x000ea2000c1e1100 */
[----:B------:R-:W-:Y:S01]  /*0c40*/  IMAD.IADD R0, R15, 0x1, R10 ;  /* 0x000000010f007824 */ /* 0x000fe200078e020a */
[----:B------:R-:W-:Y:S01]  /*0c50*/  LOP3.LUT R17, R17, 0xfffffff8, RZ, 0xc0, !PT ;  /* 0xfffffff811117812 */ /* 0x000fe200078ec0ff */
[----:B------:R-:W-:-:S03]  /*0c60*/  IMAD.MOV.U32 R7, RZ, RZ, 0x2f800000 ;  /* 0x2f800000ff077424 */ /* 0x000fc600078e00ff */
[----:B------:R-:W-:Y:S02]  /*0c70*/  I2FP.F32.U32 R0, R0 ;  /* 0x0000000000007245 */ /* 0x000fe40000201000 */
[----:B-1----:R-:W-:-:S03]  /*0c80*/  IADD3 R17, PT, PT, -R17, UR6, RZ ;  /* 0x0000000611117c10 */ /* 0x002fc6000fffe1ff */
[----:B------:R-:W-:-:S04]  /*0c90*/  FFMA R0, R0, R7, 1.1641532182693481445e-10 ;  /* 0x2f00000000007423 */ /* 0x000fc80000000007 */
[----:B------:R-:W0:Y:S02]  /*0ca0*/  F2F.F64.F32 R6, R0 ;  /* 0x0000000000067310 */ /* 0x000e240000201800 */
[----:B0-----:R-:W-:Y:S01]  /*0cb0*/  DSETP.GT.AND P0, PT, R2, R6, PT ;  /* 0x000000060200722a */ /* 0x001fe20003f04000 */
[----:B------:R-:W-:-:S05]  /*0cc0*/  IMAD.MOV.U32 R6, RZ, RZ, 0x1 ;  /* 0x00000001ff067424 */ /* 0x000fca00078e00ff */
[----:B------:R-:W-:Y:S02]  /*0cd0*/  SEL R2, RZ, 0x1, !P0 ;  /* 0x00000001ff027807 */ /* 0x000fe40004000000 */
[-C--:B------:R-:W-:Y:S02]  /*0ce0*/  SHF.L.U32 R3, R6, R17.reuse, RZ ;  /* 0x0000001106037219 */ /* 0x080fe400000006ff */
[----:B------:R-:W-:-:S04]  /*0cf0*/  SHF.L.U32 R2, R2, R17, RZ ;  /* 0x0000001102027219 */ /* 0x000fc800000006ff */
[----:B--2---:R-:W-:-:S05]  /*0d00*/  LOP3.LUT R3, R2, R12, R3, 0xf4, !PT ;  /* 0x0000000c02037212 */ /* 0x004fca00078ef403 */
[----:B------:R-:W-:Y:S01]  /*0d10*/  STG.E.U8 desc[UR4][R4.64], R3 ;  /* 0x0000000304007986 */ /* 0x000fe2000c101104 */
[----:B------:R-:W-:Y:S05]  /*0d20*/  EXIT ;  /* 0x000000000000794d */ /* 0x000fea0003800000 */
        .weak           $__internal_0_$__cuda_sm20_div_rn_f64_full
        .type           $__internal_0_$__cuda_sm20_div_rn_f64_full,@function
        .size           $__internal_0_$__cuda_sm20_div_rn_f64_full,($_Z10cu3_kernelPhP17curandStateXORWOWiiiiddd$__internal_trig_reduction_slowpathd - $__internal_0_$__cuda_sm20_div_rn_f64_full)
$__internal_0_$__cuda_sm20_div_rn_f64_full:
[C---:B------:R-:W-:Y:S01]  /*0d30*/  FSETP.GEU.AND P0, PT, |R9|.reuse, 1.469367938527859385e-39, PT ;  /* 0x001000000900780b */ /* 0x040fe20003f0e200 */
[----:B------:R-:W-:Y:S01]  /*0d40*/  IMAD.MOV.U32 R10, RZ, RZ, 0x1 ;  /* 0x00000001ff0a7424 */ /* 0x000fe200078e00ff */
[----:B------:R-:W-:Y:S01]  /*0d50*/  LOP3.LUT R2, R9, 0x800fffff, RZ, 0xc0, !PT ;  /* 0x800fffff09027812 */ /* 0x000fe200078ec0ff */
[----:B------:R-:W-:Y:S01]  /*0d60*/  BSSY.RECONVERGENT B1, `(.L_x_3351) ;  /* 0x0000055000017945 */ /* 0x000fe20003800200 */
[C---:B------:R-:W-:Y:S02]  /*0d70*/  FSETP.GEU.AND P2, PT, |R7|.reuse, 1.469367938527859385e-39, PT ;  /* 0x001000000700780b */ /* 0x040fe40003f4e200 */
[----:B------:R-:W-:Y:S01]  /*0d80*/  LOP3.LUT R3, R2, 0x3ff00000, RZ, 0xfc, !PT ;  /* 0x3ff0000002037812 */ /* 0x000fe200078efcff */
[----:B------:R-:W-:Y:S01]  /*0d90*/  IMAD.MOV.U32 R2, RZ, RZ, R8 ;  /* 0x000000ffff027224 */ /* 0x000fe200078e0008 */
[----:B------:R-:W-:Y:S02]  /*0da0*/  LOP3.LUT R12, R7, 0x7ff00000, RZ, 0xc0, !PT ;  /* 0x7ff00000070c7812 */ /* 0x000fe400078ec0ff */
[----:B------:R-:W-:-:S03]  /*0db0*/  LOP3.LUT R21, R9, 0x7ff00000, RZ, 0xc0, !PT ;  /* 0x7ff0000009157812 */ /* 0x000fc600078ec0ff */
[----:B------:R-:W-:Y:S01]  /*0dc0*/  @!P0 DMUL R2, R8, 8.98846567431157953865e+307 ;  /* 0x7fe0000008028828 */ /* 0x000fe20000000000 */
[----:B------:R-:W-:-:S03]  /*0dd0*/  ISETP.GE.U32.AND P1, PT, R12, R21, PT ;  /* 0x000000150c00720c */ /* 0x000fc60003f26070 */
[----:B------:R-:W-:Y:S02]  /*0de0*/  @!P2 LOP3.LUT R13, R9, 0x7ff00000, RZ, 0xc0, !PT ;  /* 0x7ff00000090da812 */ /* 0x000fe400078ec0ff */
[----:B------:R-:W0:Y:S02]  /*0df0*/  MUFU.RCP64H R11, R3 ;  /* 0x00000003000b7308 */ /* 0x000e240000001800 */
[----:B------:R-:W-:Y:S01]  /*0e00*/  @!P2 ISETP.GE.U32.AND P3, PT, R12, R13, PT ;  /* 0x0000000d0c00a20c */ /* 0x000fe20003f66070 */
[----:B------:R-:W-:-:S05]  /*0e10*/  IMAD.MOV.U32 R13, RZ, RZ, 0x1ca00000 ;  /* 0x1ca00000ff0d7424 */ /* 0x000fca00078e00ff */
[----:B------:R-:W-:-:S04]  /*0e20*/  @!P2 SEL R19, R13, 0x63400000, !P3 ;  /* 0x634000000d13a807 */ /* 0x000fc80005800000 */
[----:B------:R-:W-:-:S04]  /*0e30*/  @!P2 LOP3.LUT R22, R19, 0x80000000, R7, 0xf8, !PT ;  /* 0x800000001316a812 */ /* 0x000fc800078ef807 */
[----:B------:R-:W-:Y:S01]  /*0e40*/  @!P2 LOP3.LUT R23, R22, 0x100000, RZ, 0xfc, !PT ;  /* 0x001000001617a812 */ /* 0x000fe200078efcff */
[----:B0-----:R-:W-:Y:S01]  /*0e50*/  DFMA R14, R10, -R2, 1 ;  /* 0x3ff000000a0e742b */ /* 0x001fe20000000802 */
[----:B------:R-:W-:-:S07]  /*0e60*/  @!P2 IMAD.MOV.U32 R22, RZ, RZ, RZ ;  /* 0x000000ffff16a224 */ /* 0x000fce00078e00ff */
[----:B------:R-:W-:-:S08]  /*0e70*/  DFMA R14, R14, R14, R14 ;  /* 0x0000000e0e0e722b */ /* 0x000fd0000000000e */
[----:B------:R-:W-:Y:S01]  /*0e80*/  DFMA R14, R10, R14, R10 ;  /* 0x0000000e0a0e722b */ /* 0x000fe2000000000a */
[----:B------:R-:W-:Y:S01]  /*0e90*/  SEL R11, R13, 0x63400000, !P1 ;  /* 0x634000000d0b7807 */ /* 0x000fe20004800000 */
[----:B------:R-:W-:-:S03]  /*0ea0*/  IMAD.MOV.U32 R10, RZ, RZ, R6 ;  /* 0x000000ffff0a7224 */ /* 0x000fc600078e0006 */
[----:B------:R-:W-:-:S03]  /*0eb0*/  LOP3.LUT R11, R11, 0x800fffff, R7, 0xf8, !PT ;  /* 0x800fffff0b0b7812 */ /* 0x000fc600078ef807 */
[----:B------:R-:W-:-:S03]  /*0ec0*/  DFMA R18, R14, -R2, 1 ;  /* 0x3ff000000e12742b */ /* 0x000fc60000000802 */
[----:B------:R-:W-:Y:S01]  /*0ed0*/  @!P2 DFMA R10, R10, 2, -R22 ;  /* 0x400000000a0aa82b */ /* 0x000fe20000000816 */
[----:B------:R-:W-:-:S04]  /*0ee0*/  IMAD.MOV.U32 R22, RZ, RZ, R12 ;  /* 0x000000ffff167224 */ /* 0x000fc800078e000c */
[----:B------:R-:W-:Y:S01]  /*0ef0*/  DFMA R14, R14, R18, R14 ;  /* 0x000000120e0e722b */ /* 0x000fe2000000000e */
[----:B------:R-:W-:Y:S01]  /*0f00*/  IMAD.MOV.U32 R23, RZ, RZ, R21 ;  /* 0x000000ffff177224 */ /* 0x000fe200078e0015 */
[----:B------:R-:W-:-:S03]  /*0f10*/  @!P0 LOP3.LUT R23, R3, 0x7ff00000, RZ, 0xc0, !PT ;  /* 0x7ff0000003178812 */ /* 0x000fc600078ec0ff */
[----:B------:R-:W-:Y:S02]  /*0f20*/  @!P2 LOP3.LUT R22, R11, 0x7ff00000, RZ, 0xc0, !PT ;  /* 0x7ff000000b16a812 */ /* 0x000fe400078ec0ff */
[----:B------:R-:W-:Y:S01]  /*0f30*/  VIADD R25, R23, 0xffffffff ;  /* 0xffffffff17197836 */ /* 0x000fe20000000000 */
[----:B------:R-:W-:Y:S02]  /*0f40*/  DMUL R18, R14, R10 ;  /* 0x0000000a0e127228 */ /* 0x000fe40000000000 */
[----:B------:R-:W-:-:S05]  /*0f50*/  VIADD R24, R22, 0xffffffff ;  /* 0xffffffff16187836 */ /* 0x000fca0000000000 */
[----:B------:R-:W-:Y:S01]  /*0f60*/  ISETP.GT.U32.AND P0, PT, R24, 0x7feffffe, PT ;  /* 0x7feffffe1800780c */ /* 0x000fe20003f04070 */
[----:B------:R-:W-:-:S03]  /*0f70*/  DFMA R20, R18, -R2, R10 ;  /* 0x800000021214722b */ /* 0x000fc6000000000a */
[----:B------:R-:W-:-:S05]  /*0f80*/  ISETP.GT.U32.OR P0, PT, R25, 0x7feffffe, P0 ;  /* 0x7feffffe1900780c */ /* 0x000fca0000704470 */
[----:B------:R-:W-:-:S08]  /*0f90*/  DFMA R14, R14, R20, R18 ;  /* 0x000000140e0e722b */ /* 0x000fd00000000012 */
[----:B------:R-:W-:Y:S05]  /*0fa0*/  @P0 BRA `(.L_x_3352) ;  /* 0x00000000006c0947 */ /* 0x000fea0003800000 */
[----:B------:R-:W-:-:S04]  /*0fb0*/  LOP3.LUT R7, R9, 0x7ff00000, RZ, 0xc0, !PT ;  /* 0x7ff0000009077812 */ /* 0x000fc800078ec0ff */
[CC--:B------:R-:W-:Y:S02]  /*0fc0*/  VIADDMNMX R6, R12.reuse, -R7.reuse, 0xb9600000, !PT ;  /* 0xb96000000c067446 */ /* 0x0c0fe40007800907 */
[----:B------:R-:W-:Y:S02]  /*0fd0*/  ISETP.GE.U32.AND P0, PT, R12, R7, PT ;  /* 0x000000070c00720c */ /* 0x000fe40003f06070 */
[----:B------:R-:W-:Y:S02]  /*0fe0*/  VIMNMX R6, PT, PT, R6, 0x46a00000, PT ;  /* 0x46a0000006067848 */ /* 0x000fe40003fe0100 */
[----:B------:R-:W-:-:S05]  /*0ff0*/  SEL R13, R13, 0x63400000, !P0 ;  /* 0x634000000d0d7807 */ /* 0x000fca0004000000 */
[----:B------:R-:W-:Y:S02]  /*1000*/  IMAD.IADD R18, R6, 0x1, -R13 ;  /* 0x0000000106127824 */ /* 0x000fe400078e0a0d */
[----:B------:R-:W-:Y:S02]  /*1010*/  IMAD.MOV.U32 R6, RZ, RZ, RZ ;  /* 0x000000ffff067224 */ /* 0x000fe400078e00ff */
[----:B------:R-:W-:-:S06]  /*1020*/  VIADD R7, R18, 0x7fe00000 ;  /* 0x7fe0000012077836 */ /* 0x000fcc0000000000 */
[----:B------:R-:W-:-:S10]  /*1030*/  DMUL R12, R14, R6 ;  /* 0x000000060e0c7228 */ /* 0x000fd40000000000 */
[----:B------:R-:W-:-:S13]  /*1040*/  FSETP.GTU.AND P0, PT, |R13|, 1.469367938527859385e-39, PT ;  /* 0x001000000d00780b */ /* 0x000fda0003f0c200 */
[----:B------:R-:W-:Y:S05]  /*1050*/  @P0 BRA `(.L_x_3353) ;  /* 0x0000000000940947 */ /* 0x000fea0003800000 */
[----:B------:R-:W-:Y:S01]  /*1060*/  DFMA R2, R14, -R2, R10 ;  /* 0x800000020e02722b */ /* 0x000fe2000000000a */
[----:B------:R-:W-:-:S09]  /*1070*/  IMAD.MOV.U32 R6, RZ, RZ, RZ ;  /* 0x000000ffff067224 */ /* 0x000fd200078e00ff */
[C---:B------:R-:W-:Y:S02]  /*1080*/  FSETP.NEU.AND P0, PT, R3.reuse, RZ, PT ;  /* 0x000000ff0300720b */ /* 0x040fe40003f0d000 */
[----:B------:R-:W-:-:S04]  /*1090*/  LOP3.LUT R9, R3, 0x80000000, R9, 0x48, !PT ;  /* 0x8000000003097812 */ /* 0x000fc800078e4809 */
[----:B------:R-:W-:-:S07]  /*10a0*/  LOP3.LUT R7, R9, R7, RZ, 0xfc, !PT ;  /* 0x0000000709077212 */ /* 0x000fce00078efcff */
[----:B------:R-:W-:Y:S05]  /*10b0*/  @!P0 BRA `(.L_x_3353) ;  /* 0x00000000007c8947 */ /* 0x000fea0003800000 */
[----:B------:R-:W-:Y:S01]  /*10c0*/  IMAD.MOV R3, RZ, RZ, -R18 ;  /* 0x000000ffff037224 */ /* 0x000fe200078e0a12 */
[----:B------:R-:W-:Y:S01]  /*10d0*/  DMUL.RP R6, R14, R6 ;  /* 0x000000060e067228 */ /* 0x000fe20000008000 */
[----:B------:R-:W-:-:S06]  /*10e0*/  IMAD.MOV.U32 R2, RZ, RZ, RZ ;  /* 0x000000ffff027224 */ /* 0x000fcc00078e00ff */
[----:B------:R-:W-:-:S03]  /*10f0*/  DFMA R2, R12, -R2, R14 ;  /* 0x800000020c02722b */ /* 0x000fc6000000000e */
[----:B------:R-:W-:-:S03]  /*1100*/  LOP3.LUT R9, R7, R9, RZ, 0x3c, !PT ;  /* 0x0000000907097212 */ /* 0x000fc600078e3cff */
[----:B------:R-:W-:-:S04]  /*1110*/  IADD3 R2, PT, PT, -R18, -0x43300000, RZ ;  /* 0xbcd0000012027810 */ /* 0x000fc80007ffe1ff */
[----:B------:R-:W-:-:S04]  /*1120*/  FSETP.NEU.AND P0, PT, |R3|, R2, PT ;  /* 0x000000020300720b */ /* 0x000fc80003f0d200 */
[----:B------:R-:W-:Y:S02]  /*1130*/  FSEL R12, R6, R12, !P0 ;  /* 0x0000000c060c7208 */ /* 0x000fe40004000000 */
[----:B------:R-:W-:Y:S01]  /*1140*/  FSEL R13, R9, R13, !P0 ;  /* 0x0000000d090d7208 */ /* 0x000fe20004000000 */
[----:B------:R-:W-:Y:S06]  /*1150*/  BRA `(.L_x_3353) ;  /* 0x0000000000547947 */ /* 0x000fec0003800000 */
.L_x_3352:
[----:B------:R-:W-:-:S14]  /*1160*/  DSETP.NAN.AND P0, PT, R6, R6, PT ;  /* 0x000000060600722a */ /* 0x000fdc0003f08000 */
[----:B------:R-:W-:Y:S05]  /*1170*/  @P0 BRA `(.L_x_3354) ;  /* 0x0000000000440947 */ /* 0x000fea0003800000 */
[----:B------:R-:W-:-:S14]  /*1180*/  DSETP.NAN.AND P0, PT, R8, R8, PT ;  /* 0x000000080800722a */ /* 0x000fdc0003f08000 */
[----:B------:R-:W-:Y:S05]  /*1190*/  @P0 BRA `(.L_x_3355) ;  /* 0x0000000000300947 */ /* 0x000fea0003800000 */
[----:B------:R-:W-:Y:S01]  /*11a0*/  ISETP.NE.AND P0, PT, R22, R23, PT ;  /* 0x000000171600720c */ /* 0x000fe20003f05270 */
[----:B------:R-:W-:Y:S02]  /*11b0*/  IMAD.MOV.U32 R12, RZ, RZ, 0x0 ;  /* 0x00000000ff0c7424 */ /* 0x000fe400078e00ff */
[----:B------:R-:W-:-:S10]  /*11c0*/  IMAD.MOV.U32 R13, RZ, RZ, -0x80000 ;  /* 0xfff80000ff0d7424 */ /* 0x000fd400078e00ff */
[----:B------:R-:W-:Y:S05]  /*11d0*/  @!P0 BRA `(.L_x_3353) ;  /* 0x0000000000348947 */ /* 0x000fea0003800000 */
[----:B------:R-:W-:Y:S02]  /*11e0*/  ISETP.NE.AND P0, PT, R22, 0x7ff00000, PT ;  /* 0x7ff000001600780c */ /* 0x000fe40003f05270 */
[----:B------:R-:W-:Y:S02]  /*11f0*/  LOP3.LUT R13, R7, 0x80000000, R9, 0x48, !PT ;  /* 0x80000000070d7812 */ /* 0x000fe400078e4809 */
[----:B------:R-:W-:-:S13]  /*1200*/  ISETP.EQ.OR P0, PT, R23, RZ, !P0 ;  /* 0x000000ff1700720c */ /* 0x000fda0004702670 */
[----:B------:R-:W-:Y:S01]  /*1210*/  @P0 LOP3.LUT R2, R13, 0x7ff00000, RZ, 0xfc, !PT ;  /* 0x7ff000000d020812 */ /* 0x000fe200078efcff */
[----:B------:R-:W-:Y:S02]  /*1220*/  @!P0 IMAD.MOV.U32 R12, RZ, RZ, RZ ;  /* 0x000000ffff0c8224 */ /* 0x000fe400078e00ff */
[----:B------:R-:W-:Y:S02]  /*1230*/  @P0 IMAD.MOV.U32 R12, RZ, RZ, RZ ;  /* 0x000000ffff0c0224 */ /* 0x000fe400078e00ff */
[----:B------:R-:W-:Y:S01]  /*1240*/  @P0 IMAD.MOV.U32 R13, RZ, RZ, R2 ;  /* 0x000000ffff0d0224 */ /* 0x000fe200078e0002 */
[----:B------:R-:W-:Y:S06]  /*1250*/  BRA `(.L_x_3353) ;  /* 0x0000000000147947 */ /* 0x000fec0003800000 */
.L_x_3355:
[----:B------:R-:W-:Y:S01]  /*1260*/  LOP3.LUT R13, R9, 0x80000, RZ, 0xfc, !PT ;  /* 0x00080000090d7812 */ /* 0x000fe200078efcff */
[----:B------:R-:W-:Y:S01]  /*1270*/  IMAD.MOV.U32 R12, RZ, RZ, R8 ;  /* 0x000000ffff0c7224 */ /* 0x000fe200078e0008 */
[----:B------:R-:W-:Y:S06]  /*1280*/  BRA `(.L_x_3353) ;  /* 0x0000000000087947 */ /* 0x000fec0003800000 */
.L_x_3354:
[----:B------:R-:W-:Y:S01]  /*1290*/  LOP3.LUT R13, R7, 0x80000, RZ, 0xfc, !PT ;  /* 0x00080000070d7812 */ /* 0x000fe200078efcff */
[----:B------:R-:W-:-:S07]  /*12a0*/  IMAD.MOV.U32 R12, RZ, RZ, R6 ;  /* 0x000000ffff0c7224 */ /* 0x000fce00078e0006 */
.L_x_3353:
[----:B------:R-:W-:Y:S05]  /*12b0*/  BSYNC.RECONVERGENT B1 ;  /* 0x0000000000017941 */ /* 0x000fea0003800200 */
.L_x_3351:
[----:B------:R-:W-:Y:S02]  /*12c0*/  IMAD.MOV.U32 R2, RZ, RZ, R0 ;  /* 0x000000ffff027224 */ /* 0x000fe400078e0000 */
[----:B------:R-:W-:-:S04]  /*12d0*/  IMAD.MOV.U32 R3, RZ, RZ, 0x0 ;  /* 0x00000000ff037424 */ /* 0x000fc800078e00ff */
[----:B------:R-:W-:Y:S05]  /*12e0*/  RET.REL.NODEC R2 `(_Z10cu3_kernelPhP17curandStateXORWOWiiiiddd) ;  /* 0xffffffec02447950 */ /* 0x000fea0003c3ffff */
        .type           $_Z10cu3_kernelPhP17curandStateXORWOWiiiiddd$__internal_trig_reduction_slowpathd,@function
        .size           $_Z10cu3_kernelPhP17curandStateXORWOWiiiiddd$__internal_trig_reduction_slowpathd,(.L_x_3436 - $_Z10cu3_kernelPhP17curandStateXORWOWiiiiddd$__internal_trig_reduction_slowpathd)
$_Z10cu3_kernelPhP17curandStateXORWOWiiiiddd$__internal_trig_reduction_slowpathd:
[----:B------:R-:W-:Y:S01]  /*12f0*/  SHF.R.U32.HI R12, RZ, 0x14, R14 ;  /* 0x00000014ff0c7819 */ /* 0x000fe2000001160e */
[----:B------:R-:W-:Y:S02]  /*1300*/  IMAD.MOV.U32 R15, RZ, RZ, R0 ;  /* 0x000000ffff0f7224 */ /* 0x000fe400078e0000 */
[----:B------:R-:W-:Y:S01]  /*1310*/  IMAD.MOV.U32 R8, RZ, RZ, RZ ;  /* 0x000000ffff087224 */ /* 0x000fe200078e00ff */
[----:B------:R-:W-:-:S04]  /*1320*/  LOP3.LUT R9, R12, 0x7ff, RZ, 0xc0, !PT ;  /* 0x000007ff0c097812 */ /* 0x000fc800078ec0ff */
[----:B------:R-:W-:-:S13]  /*1330*/  ISETP.NE.AND P0, PT, R9, 0x7ff, PT ;  /* 0x000007ff0900780c */ /* 0x000fda0003f05270 */
[----:B------:R-:W-:Y:S05]  /*1340*/  @!P0 BRA `(.L_x_3356) ;  /* 0x00000008002c8947 */ /* 0x000fea0003800000 */
[----:B------:R-:W-:Y:S01]  /*1350*/  VIADD R0, R9, 0xfffffc00 ;  /* 0xfffffc0009007836 */ /* 0x000fe20000000000 */
[----:B------:R-:W-:-:S04]  /*1360*/  CS2R R10, SRZ ;  /* 0x00000000000a7805 */ /* 0x000fc8000001ff00 */
[----:B------:R-:W-:Y:S02]  /*1370*/  SHF.R.U32.HI R17, RZ, 0x6, R0 ;  /* 0x00000006ff117819 */ /* 0x000fe40000011600 */
[----:B------:R-:W-:Y:S02]  /*1380*/  ISETP.GE.U32.AND P0, PT, R0, 0x80, PT ;  /* 0x000000800000780c */ /* 0x000fe40003f06070 */
[C---:B------:R-:W-:Y:S02]  /*1390*/  IADD3 R0, PT, PT, -R17.reuse, 0x13, RZ ;  /* 0x0000001311007810 */ /* 0x040fe40007ffe1ff */
[----:B------:R-:W-:Y:S02]  /*13a0*/  IADD3 R13, PT, PT, -R17, 0xf, RZ ;  /* 0x0000000f110d7810 */ /* 0x000fe40007ffe1ff */
[----:B------:R-:W-:-:S04]  /*13b0*/  SEL R0, R0, 0x12, P0 ;  /* 0x0000001200007807 */ /* 0x000fc80000000000 */
[----:B------:R-:W-:-:S13]  /*13c0*/  ISETP.GE.AND P0, PT, R13, R0, PT ;  /* 0x000000000d00720c */ /* 0x000fda0003f06270 */
[----:B------:R-:W-:Y:S05]  /*13d0*/  @P0 BRA `(.L_x_3357) ;  /* 0x00000000008c0947 */ /* 0x000fea0003800000 */
[C---:B------:R-:W-:Y:S01]  /*13e0*/  SHF.L.U64.HI R21, R15.reuse, 0xb, R14 ;  /* 0x0000000b0f157819 */ /* 0x040fe2000001020e */
[----:B------:R-:W-:Y:S01]  /*13f0*/  IMAD.SHL.U32 R15, R15, 0x800, RZ ;  /* 0x000008000f0f7824 */ /* 0x000fe200078e00ff */
[----:B------:R-:W-:Y:S01]  /*1400*/  IADD3 R19, PT, PT, RZ, -R17, -R0 ;  /* 0x80000011ff137210 */ /* 0x000fe20007ffe800 */
[----:B------:R-:W-:Y:S01]  /*1410*/  IMAD.MOV.U32 R20, RZ, RZ, RZ ;  /* 0x000000ffff147224 */ /* 0x000fe200078e00ff */
[----:B------:R-:W-:Y:S02]  /*1420*/  CS2R R10, SRZ ;  /* 0x00000000000a7805 */ /* 0x000fe4000001ff00 */
[----:B------:R-:W-:Y:S01]  /*1430*/  LOP3.LUT R21, R21, 0x80000000, RZ, 0xfc, !PT ;  /* 0x8000000015157812 */ /* 0x000fe200078efcff */
[----:B------:R-:W0:Y:S01]  /*1440*/  LDCU.64 UR6, c[0x0][0x358] ;  /* 0x00006b00ff0677ac */ /* 0x000e220008000a00 */
[----:B------:R-:W-:-:S05]  /*1450*/  NOP ;  /* 0x0000000000007918 */ /* 0x000fca0000000000 */
.L_x_3358:
[----:B------:R-:W1:Y:S02]  /*1460*/  LDC.64 R8, c[0x4][0x1a8] ;  /* 0x01006a00ff087b82 */ /* 0x000e640000000a00 */
[----:B-1----:R-:W-:-:S06]  /*1470*/  IMAD.WIDE R8, R13, 0x8, R8 ;  /* 0x000000080d087825 */ /* 0x002fcc00078e0208 */
[----:B0-----:R-:W2:Y:S01]  /*1480*/  LDG.E.64.CONSTANT R8, desc[UR6][R8.64] ;  /* 0x0000000608087981 */ /* 0x001ea2000c1e9b00 */
[----:B------:R-:W-:Y:S02]  /*1490*/  VIADD R19, R19, 0x1 ;  /* 0x0000000113137836 */ /* 0x000fe40000000000 */
[----:B------:R-:W-:Y:S02]  /*14a0*/  VIADD R13, R13, 0x1 ;  /* 0x000000010d0d7836 */ /* 0x000fe40000000000 */
[----:B--2---:R-:W-:-:S04]  /*14b0*/  IMAD.WIDE.U32 R10, P2, R8, R15, R10 ;  /* 0x0000000f080a7225 */ /* 0x004fc8000784000a */
[----:B------:R-:W-:Y:S02]  /*14c0*/  IMAD R23, R8, R21, RZ ;  /* 0x0000001508177224 */ /* 0x000fe400078e02ff */
[CC--:B------:R-:W-:Y:S02]  /*14d0*/  IMAD R22, R9.reuse, R15.reuse, RZ ;  /* 0x0000000f09167224 */ /* 0x0c0fe400078e02ff */
[----:B------:R-:W-:Y:S01]  /*14e0*/  IMAD.HI.U32 R25, R9, R15, RZ ;  /* 0x0000000f09197227 */ /* 0x000fe200078e00ff */
[----:B------:R-:W-:-:S03]  /*14f0*/  IADD3 R11, P0, PT, R23, R11, RZ ;  /* 0x0000000b170b7210 */ /* 0x000fc60007f1e0ff */
[----:B------:R-:W-:Y:S01]  /*1500*/  IMAD R23, R20, 0x8, R1 ;  /* 0x0000000814177824 */ /* 0x000fe200078e0201 */
[----:B------:R-:W-:Y:S01]  /*1510*/  IADD3 R11, P1, PT, R22, R11, RZ ;  /* 0x0000000b160b7210 */ /* 0x000fe20007f3e0ff */
[----:B------:R-:W-:-:S04]  /*1520*/  IMAD.HI.U32 R22, R8, R21, RZ ;  /* 0x0000001508167227 */ /* 0x000fc800078e00ff */
[----:B------:R-:W-:Y:S01]  /*1530*/  IMAD.X R8, RZ, RZ, R22, P2 ;  /* 0x000000ffff087224 */ /* 0x000fe200010e0616 */
[----:B------:R0:W-:Y:S01]  /*1540*/  STL.64 [R23], R10 ;  /* 0x0000000a17007387 */ /* 0x0001e20000100a00 */
[----:B------:R-:W-:-:S03]  /*1550*/  IMAD.HI.U32 R22, R9, R21, RZ ;  /* 0x0000001509167227 */ /* 0x000fc600078e00ff */
[----:B------:R-:W-:Y:S01]  /*1560*/  IADD3.X R8, P0, PT, R25, R8, RZ, P0, !PT ;  /* 0x0000000819087210 */ /* 0x000fe2000071e4ff */
[----:B------:R-:W-:Y:S02]  /*1570*/  IMAD R9, R9, R21, RZ ;  /* 0x0000001509097224 */ /* 0x000fe400078e02ff */
[----:B------:R-:W-:-:S03]  /*1580*/  VIADD R20, R20, 0x1 ;  /* 0x0000000114147836 */ /* 0x000fc60000000000 */
[----:B------:R-:W-:Y:S01]  /*1590*/  IADD3.X R9, P1, PT, R9, R8, RZ, P1, !PT ;  /* 0x0000000809097210 */ /* 0x000fe20000f3e4ff */
[----:B------:R-:W-:Y:S01]  /*15a0*/  IMAD.X R8, RZ, RZ, R22, P0 ;  /* 0x000000ffff087224 */ /* 0x000fe200000e0616 */
[----:B------:R-:W-:-:S03]  /*15b0*/  ISETP.NE.AND P0, PT, R19, -0xf, PT ;  /* 0xfffffff11300780c */ /* 0x000fc60003f05270 */
[----:B------:R-:W-:Y:S02]  /*15c0*/  IMAD.X R8, RZ, RZ, R8, P1 ;  /* 0x000000ffff087224 */ /* 0x000fe400008e0608 */
[----:B0-----:R-:W-:Y:S02]  /*15d0*/  IMAD.MOV.U32 R10, RZ, RZ, R9 ;  /* 0x000000ffff0a7224 */ /* 0x001fe400078e0009 */
[----:B------:R-:W-:-:S06]  /*15e0*/  IMAD.MOV.U32 R11, RZ, RZ, R8 ;  /* 0x000000ffff0b7224 */ /* 0x000fcc00078e0008 */
[----:B------:R-:W-:Y:S05]  /*15f0*/  @P0 BRA `(.L_x_3358) ;  /* 0xfffffffc00980947 */ /* 0x000fea000383ffff */
[----:B------:R-:W-:-:S07]  /*1600*/  IMAD.MOV.U32 R13, RZ, RZ, R0 ;  /* 0x000000ffff0d7224 */ /* 0x000fce00078e0000 */
.L_x_3357:
[----:B------:R-:W-:Y:S01]  /*1610*/  LOP3.LUT P0, R25, R12, 0x3f, RZ, 0xc0, !PT ;  /* 0x0000003f0c197812 */ /* 0x000fe2000780c0ff */
[----:B------:R-:W-:-:S04]  /*1620*/  IMAD.IADD R0, R17, 0x1, R13 ;  /* 0x0000000111007824 */ /* 0x000fc800078e020d */
[----:B------:R-:W-:-:S05]  /*1630*/  IMAD.U32 R27, R0, 0x8, R1 ;  /* 0x00000008001b7824 */ /* 0x000fca00078e0001 */
[----:B------:R0:W-:Y:S04]  /*1640*/  STL.64 [R27+-0x78], R10 ;  /* 0xffff880a1b007387 */ /* 0x0001e80000100a00 */
[----:B------:R-:W2:Y:S04]  /*1650*/  @P0 LDL.64 R20, [R1+0x8] ;  /* 0x0000080001140983 */ /* 0x000ea80000100a00 */
[----:B------:R-:W3:Y:S04]  /*1660*/  LDL.64 R12, [R1+0x10] ;  /* 0x00001000010c7983 */ /* 0x000ee80000100a00 */
[----:B------:R-:W4:Y:S01]  /*1670*/  LDL.64 R8, [R1+0x18] ;  /* 0x0000180001087983 */ /* 0x000f220000100a00 */
[----:B------:R-:W-:-:S02]  /*1680*/  @P0 LOP3.LUT R0, R25, 0x3f, RZ, 0x3c, !PT ;  /* 0x0000003f19000812 */ /* 0x000fc400078e3cff */
[--C-:B--2---:R-:W-:Y:S02]  /*1690*/  @P0 SHF.R.U64 R15, R20, 0x1, R21.reuse ;  /* 0x00000001140f0819 */ /* 0x104fe40000001215 */
[----:B------:R-:W-:Y:S02]  /*16a0*/  @P0 SHF.R.U32.HI R17, RZ, 0x1, R21 ;  /* 0x00000001ff110819 */ /* 0x000fe40000011615 */
[--C-:B---3--:R-:W-:Y:S02]  /*16b0*/  @P0 SHF.R.U32.HI R23, RZ, 0x1, R13.reuse ;  /* 0x00000001ff170819 */ /* 0x108fe4000001160d */
[C---:B------:R-:W-:Y:S02]  /*16c0*/  @P0 SHF.R.U64 R21, R12.reuse, 0x1, R13 ;  /* 0x000000010c150819 */ /* 0x040fe4000000120d */
[----:B------:R-:W-:Y:S02]  /*16d0*/  @P0 SHF.L.U32 R19, R12, R25, RZ ;  /* 0x000000190c130219 */ /* 0x000fe400000006ff */
[----:B0-----:R-:W-:-:S02]  /*16e0*/  @P0 SHF.R.U64 R10, R15, R0, R17 ;  /* 0x000000000f0a0219 */ /* 0x001fc40000001211 */
[-C--:B------:R-:W-:Y:S02]  /*16f0*/  @P0 SHF.L.U64.HI R20, R12, R25.reuse, R13 ;  /* 0x000000190c140219 */ /* 0x080fe4000001020d */
[-C--:B------:R-:W-:Y:S02]  /*1700*/  @P0 SHF.R.U32.HI R11, RZ, R0.reuse, R17 ;  /* 0x00000000ff0b0219 */ /* 0x080fe40000011611 */
[----:B----4-:R-:W-:Y:S02]  /*1710*/  @P0 SHF.L.U32 R15, R8, R25, RZ ;  /* 0x00000019080f0219 */ /* 0x010fe400000006ff */
[----:B------:R-:W-:Y:S02]  /*1720*/  @P0 SHF.R.U64 R22, R21, R0, R23 ;  /* 0x0000000015160219 */ /* 0x000fe40000001217 */
[----:B------:R-:W-:Y:S02]  /*1730*/  @P0 LOP3.LUT R12, R19, R10, RZ, 0xfc, !PT ;  /* 0x0000000a130c0212 */ /* 0x000fe400078efcff */
[----:B------:R-:W-:-:S02]  /*1740*/  @P0 LOP3.LUT R13, R20, R11, RZ, 0xfc, !PT ;  /* 0x0000000b140d0212 */ /* 0x000fc400078efcff */
[----:B------:R-:W-:Y:S02]  /*1750*/  @P0 SHF.L.U64.HI R25, R8, R25, R9 ;  /* 0x0000001908190219 */ /* 0x000fe40000010209 */
[----:B------:R-:W-:Y:S01]  /*1760*/  @P0 LOP3.LUT R8, R15, R22, RZ, 0xfc, !PT ;  /* 0x000000160f080212 */ /* 0x000fe200078efcff */
[C---:B------:R-:W-:Y:S01]  /*1770*/  IMAD.SHL.U32 R15, R12.reuse, 0x4, RZ ;  /* 0x000000040c0f7824 */ /* 0x040fe200078e00ff */
[----:B------:R-:W-:Y:S02]  /*1780*/  @P0 SHF.R.U32.HI R0, RZ, R0, R23 ;  /* 0x00000000ff000219 */ /* 0x000fe40000011617 */
[----:B------:R-:W-:Y:S02]  /*1790*/  SHF.L.U64.HI R12, R12, 0x2, R13 ;  /* 0x000000020c0c7819 */ /* 0x000fe4000001020d */
[----:B------:R-:W-:Y:S02]  /*17a0*/  @P0 LOP3.LUT R9, R25, R0, RZ, 0xfc, !PT ;  /* 0x0000000019090212 */ /* 0x000fe400078efcff */
[----:B------:R-:W-:-:S02]  /*17b0*/  SHF.L.W.U32.HI R11, R13, 0x2, R8 ;  /* 0x000000020d0b7819 */ /* 0x000fc40000010e08 */
[----:B------:R-:W-:Y:S02]  /*17c0*/  IADD3 RZ, P0, PT, RZ, -R15, RZ ;  /* 0x8000000fffff7210 */ /* 0x000fe40007f1e0ff */
[----:B------:R-:W-:Y:S02]  /*17d0*/  LOP3.LUT R0, RZ, R12, RZ, 0x33, !PT ;  /* 0x0000000cff007212 */ /* 0x000fe400078e33ff */
[----:B------:R-:W-:Y:S02]  /*17e0*/  SHF.L.W.U32.HI R8, R8, 0x2, R9 ;  /* 0x0000000208087819 */ /* 0x000fe40000010e09 */
[----:B------:R-:W-:Y:S02]  /*17f0*/  LOP3.LUT R10, RZ, R11, RZ, 0x33, !PT ;  /* 0x0000000bff0a7212 */ /* 0x000fe400078e33ff */
[----:B------:R-:W-:Y:S02]  /*1800*/  IADD3.X R13, P0, PT, RZ, R0, RZ, P0, !PT ;  /* 0x00000000ff0d7210 */ /* 0x000fe4000071e4ff */
[----:B------:R-:W-:-:S02]  /*1810*/  LOP3.LUT R0, RZ, R8, RZ, 0x33, !PT ;  /* 0x00000008ff007212 */ /* 0x000fc400078e33ff */
[----:B------:R-:W-:Y:S02]  /*1820*/  IADD3.X R10, P1, PT, RZ, R10, RZ, P0, !PT ;  /* 0x0000000aff0a7210 */ /* 0x000fe4000073e4ff */
[----:B------:R-:W-:-:S03]  /*1830*/  ISETP.GT.U32.AND P2, PT, R11, -0x1, PT ;  /* 0xffffffff0b00780c */ /* 0x000fc60003f44070 */
[----:B------:R-:W-:Y:S01]  /*1840*/  IMAD.X R17, RZ, RZ, R0, P1 ;  /* 0x000000ffff117224 */ /* 0x000fe200008e0600 */
[----:B------:R-:W-:-:S04]  /*1850*/  ISETP.GT.AND.EX P0, PT, R8, -0x1, PT, P2 ;  /* 0xffffffff0800780c */ /* 0x000fc80003f04320 */
[----:B------:R-:W-:Y:S02]  /*1860*/  SEL R0, R8, R17, P0 ;  /* 0x0000001108007207 */ /* 0x000fe40000000000 */
[----:B------:R-:W-:Y:S02]  /*1870*/  SEL R11, R11, R10, P0 ;  /* 0x0000000a0b0b7207 */ /* 0x000fe40000000000 */
[----:B------:R-:W-:Y:S02]  /*1880*/  ISETP.NE.U32.AND P1, PT, R0, RZ, PT ;  /* 0x000000ff0000720c */ /* 0x000fe40003f25070 */
[----:B------:R-:W-:Y:S02]  /*1890*/  SEL R22, R12, R13, P0 ;  /* 0x0000000d0c167207 */ /* 0x000fe40000000000 */
[----:B------:R-:W-:Y:S01]  /*18a0*/  SEL R17, R11, R0, !P1 ;  /* 0x000000000b117207 */ /* 0x000fe20004800000 */
[----:B------:R-:W-:-:S05]  /*18b0*/  @!P0 IMAD.MOV R15, RZ, RZ, -R15 ;  /* 0x000000ffff0f8224 */ /* 0x000fca00078e0a0f */
[----:B------:R-:W0:Y:S02]  /*18c0*/  FLO.U32 R17, R17 ;  /* 0x0000001100117300 */ /* 0x000e2400000e0000 */
[C---:B0-----:R-:W-:Y:S02]  /*18d0*/  IADD3 R19, PT, PT, -R17.reuse, 0x1f, RZ ;  /* 0x0000001f11137810 */ /* 0x041fe40007ffe1ff */
[----:B------:R-:W-:-:S03]  /*18e0*/  IADD3 R10, PT, PT, -R17, 0x3f, RZ ;  /* 0x0000003f110a7810 */ /* 0x000fc60007ffe1ff */
[----:B------:R-:W-:-:S05]  /*18f0*/  @P1 IMAD.MOV R10, RZ, RZ, R19 ;  /* 0x000000ffff0a1224 */ /* 0x000fca00078e0213 */
[----:B------:R-:W-:-:S13]  /*1900*/  ISETP.NE.AND P1, PT, R10, RZ, PT ;  /* 0x000000ff0a00720c */ /* 0x000fda0003f25270 */
[----:B------:R-:W-:Y:S05]  /*1910*/  @!P1 BRA `(.L_x_3359) ;  /* 0x0000000000289947 */ /* 0x000fea0003800000 */
[C---:B------:R-:W-:Y:S02]  /*1920*/  LOP3.LUT R12, R10.reuse, 0x3f, RZ, 0xc0, !PT ;  /* 0x0000003f0a0c7812 */ /* 0x040fe400078ec0ff */
[--C-:B------:R-:W-:Y:S02]  /*1930*/  SHF.R.U64 R20, R15, 0x1, R22.reuse ;  /* 0x000000010f147819 */ /* 0x100fe40000001216 */
[----:B------:R-:W-:Y:S02]  /*1940*/  SHF.R.U32.HI R22, RZ, 0x1, R22 ;  /* 0x00000001ff167819 */ /* 0x000fe40000011616 */
[----:B------:R-:W-:Y:S02]  /*1950*/  LOP3.LUT R13, R10, 0x3f, RZ, 0xc, !PT ;  /* 0x0000003f0a0d7812 */ /* 0x000fe400078e0cff */
[CC--:B------:R-:W-:Y:S02]  /*1960*/  SHF.L.U64.HI R15, R11.reuse, R12.reuse, R0 ;  /* 0x0000000c0b0f7219 */ /* 0x0c0fe40000010200 */
[----:B------:R-:W-:-:S02]  /*1970*/  SHF.L.U32 R12, R11, R12, RZ ;  /* 0x0000000c0b0c7219 */ /* 0x000fc400000006ff */
[-CC-:B------:R-:W-:Y:S02]  /*1980*/  SHF.R.U64 R11, R20, R13.reuse, R22.reuse ;  /* 0x0000000d140b7219 */ /* 0x180fe40000001216 */
[----:B------:R-:W-:Y:S02]  /*1990*/  SHF.R.U32.HI R0, RZ, R13, R22 ;  /* 0x0000000dff007219 */ /* 0x000fe40000011616 */
[----:B------:R-:W-:Y:S02]  /*19a0*/  LOP3.LUT R11, R12, R11, RZ, 0xfc, !PT ;  /* 0x0000000b0c0b7212 */ /* 0x000fe400078efcff */
[----:B------:R-:W-:-:S07]  /*19b0*/  LOP3.LUT R0, R15, R0, RZ, 0xfc, !PT ;  /* 0x000000000f007212 */ /* 0x000fce00078efcff */
.L_x_3359:
[----:B------:R-:W-:-:S04]  /*19c0*/  IMAD.WIDE.U32 R20, R11, 0x2168c235, RZ ;  /* 0x2168c2350b147825 */ /* 0x000fc800078e00ff */
[----:B------:R-:W-:Y:S01]  /*19d0*/  IMAD.MOV.U32 R12, RZ, RZ, R21 ;  /* 0x000000ffff0c7224 */ /* 0x000fe200078e0015 */
[----:B------:R-:W-:Y:S01]  /*19e0*/  IADD3 RZ, P1, PT, R20, R20, RZ ;  /* 0x0000001414ff7210 */ /* 0x000fe20007f3e0ff */
[----:B------:R-:W-:Y:S02]  /*19f0*/  IMAD.MOV.U32 R13, RZ, RZ, RZ ;  /* 0x000000ffff0d7224 */ /* 0x000fe400078e00ff */
[----:B------:R-:W-:Y:S02]  /*1a00*/  IMAD R15, R0, -0x36f0255e, RZ ;  /* 0xc90fdaa2000f7824 */ /* 0x000fe400078e02ff */
[----:B------:R-:W-:-:S04]  /*1a10*/  IMAD.WIDE.U32 R12, R11, -0x36f0255e, R12 ;  /* 0xc90fdaa20b0c7825 */ /* 0x000fc800078e000c */
[----:B------:R-:W-:-:S04]  /*1a20*/  IMAD.HI.U32 R11, R0, -0x36f0255e, RZ ;  /* 0xc90fdaa2000b7827 */ /* 0x000fc800078e00ff */
[----:B------:R-:W-:-:S04]  /*1a30*/  IMAD.WIDE.U32 R12, P2, R0, 0x2168c235, R12 ;  /* 0x2168c235000c7825 */ /* 0x000fc8000784000c */
[----:B------:R-:W-:Y:S01]  /*1a40*/  IMAD.X R0, RZ, RZ, R11, P2 ;  /* 0x000000ffff007224 */ /* 0x000fe200010e060b */
[----:B------:R-:W-:Y:S02]  /*1a50*/  IADD3 R11, P2, PT, R15, R13, RZ ;  /* 0x0000000d0f0b7210 */ /* 0x000fe40007f5e0ff */
[----:B------:R-:W-:Y:S02]  /*1a60*/  IADD3.X RZ, P1, PT, R12, R12, RZ, P1, !PT ;  /* 0x0000000c0cff7210 */ /* 0x000fe40000f3e4ff */
[C---:B------:R-:W-:Y:S01]  /*1a70*/  ISETP.GT.U32.AND P3, PT, R11.reuse, RZ, PT ;  /* 0x000000ff0b00720c */ /* 0x040fe20003f64070 */
[----:B------:R-:W-:Y:S01]  /*1a80*/  IMAD.X R0, RZ, RZ, R0, P2 ;  /* 0x000000ffff007224 */ /* 0x000fe200010e0600 */
[----:B------:R-:W-:-:S04]  /*1a90*/  IADD3.X R12, P2, PT, R11, R11, RZ, P1, !PT ;  /* 0x0000000b0b0c7210 */ /* 0x000fc80000f5e4ff */
[C---:B------:R-:W-:Y:S01]  /*1aa0*/  ISETP.GT.AND.EX P1, PT, R0.reuse, RZ, PT, P3 ;  /* 0x000000ff0000720c */ /* 0x040fe20003f24330 */
[----:B------:R-:W-:-:S03]  /*1ab0*/  IMAD.X R13, R0, 0x1, R0, P2 ;  /* 0x00000001000d7824 */ /* 0x000fc600010e0600 */
[----:B------:R-:W-:Y:S02]  /*1ac0*/  SEL R11, R12, R11, P1 ;  /* 0x0000000b0c0b7207 */ /* 0x000fe40000800000 */
[----:B------:R-:W-:Y:S02]  /*1ad0*/  SEL R12, R13, R0, P1 ;  /* 0x000000000d0c7207 */ /* 0x000fe40000800000 */
[----:B------:R-:W-:Y:S02]  /*1ae0*/  IADD3 R11, P2, PT, R11, 0x1, RZ ;  /* 0x000000010b0b7810 */ /* 0x000fe40007f5e0ff */
[----:B------:R-:W-:Y:S02]  /*1af0*/  SEL R13, RZ, 0xffffffff, !P1 ;  /* 0xffffffffff0d7807 */ /* 0x000fe40004800000 */
[----:B------:R-:W-:Y:S01]  /*1b00*/  LOP3.LUT P1, R0, R14, 0x80000000, RZ, 0xc0, !PT ;  /* 0x800000000e007812 */ /* 0x000fe2000782c0ff */
[----:B------:R-:W-:Y:S02]  /*1b10*/  IMAD.X R12, RZ, RZ, R12, P2 ;  /* 0x000000ffff0c7224 */ /* 0x000fe400010e060c */
[----:B------:R-:W-:Y:S01]  /*1b20*/  IMAD.IADD R13, R13, 0x1, -R10 ;  /* 0x000000010d0d7824 */ /* 0x000fe200078e0a0a */
[----:B------:R-:W-:-:S02]  /*1b30*/  @!P0 LOP3.LUT R0, R0, 0x80000000, RZ, 0x3c, !PT ;  /* 0x8000000000008812 */ /* 0x000fc400078e3cff */
[----:B------:R-:W-:-:S04]  /*1b40*/  SHF.R.U64 R11, R11, 0xa, R12 ;  /* 0x0000000a0b0b7819 */ /* 0x000fc8000000120c */
[----:B------:R-:W-:-:S04]  /*1b50*/  IADD3 R11, P2, PT, R11, 0x1, RZ ;  /* 0x000000010b0b7810 */ /* 0x000fc80007f5e0ff */
[----:B------:R-:W-:-:S04]  /*1b60*/  LEA.HI.X R12, R12, RZ, RZ, 0x16, P2 ;  /* 0x000000ff0c0c7211 */ /* 0x000fc800010fb4ff */
[--C-:B------:R-:W-:Y:S02]  /*1b70*/  SHF.R.U64 R10, R11, 0x1, R12.reuse ;  /* 0x000000010b0a7819 */ /* 0x100fe4000000120c */
[----:B------:R-:W-:Y:S01]  /*1b80*/  SHF.R.U32.HI R11, RZ, 0x1e, R9 ;  /* 0x0000001eff0b7819 */ /* 0x000fe20000011609 */
[----:B------:R-:W-:Y:S01]  /*1b90*/  IMAD.SHL.U32 R9, R13, 0x100000, RZ ;  /* 0x001000000d097824 */ /* 0x000fe200078e00ff */
[----:B------:R-:W-:Y:S02]  /*1ba0*/  SHF.R.U32.HI R12, RZ, 0x1, R12 ;  /* 0x00000001ff0c7819 */ /* 0x000fe4000001160c */
[----:B------:R-:W-:Y:S02]  /*1bb0*/  IADD3 R15, P2, P3, RZ, RZ, R10 ;  /* 0x000000ffff0f7210 */ /* 0x000fe40007b5e00a */
[----:B------:R-:W-:Y:S02]  /*1bc0*/  LEA.HI R8, R8, R11, RZ, 0x1 ;  /* 0x0000000b08087211 */ /* 0x000fe400078f08ff */
[----:B------:R-:W-:-:S03]  /*1bd0*/  IADD3.X R9, PT, PT, R9, 0x3fe00000, R12, P2, P3 ;  /* 0x3fe0000009097810 */ /* 0x000fc600017e640c */
[----:B------:R-:W-:Y:S01]  /*1be0*/  @P1 IMAD.MOV R8, RZ, RZ, -R8 ;  /* 0x000000ffff081224 */ /* 0x000fe200078e0a08 */
[----:B------:R-:W-:-:S07]  /*1bf0*/  LOP3.LUT R14, R9, R0, RZ, 0xfc, !PT ;  /* 0x00000000090e7212 */ /* 0x000fce00078efcff */
.L_x_3356:
[----:B------:R-:W-:Y:S02]  /*1c00*/  IMAD.MOV.U32 R19, RZ, RZ, 0x0 ;  /* 0x00000000ff137424 */ /* 0x000fe400078e00ff */
[----:B------:R-:W-:Y:S02]  /*1c10*/  IMAD.MOV.U32 R0, RZ, RZ, R8 ;  /* 0x000000ffff007224 */ /* 0x000fe400078e0008 */
[----:B------:R-:W-:Y:S02]  /*1c20*/  IMAD.MOV.U32 R8, RZ, RZ, R15 ;  /* 0x000000ffff087224 */ /* 0x000fe400078e000f */
[----:B------:R-:W-:Y:S01]  /*1c30*/  IMAD.MOV.U32 R9, RZ, RZ, R14 ;  /* 0x000000ffff097224 */ /* 0x000fe200078e000e */
[----:B------:R-:W-:Y:S06]  /*1c40*/  RET.REL.NODEC R18 `(_Z10cu3_kernelPhP17curandStateXORWOWiiiiddd) ;  /* 0xffffffe012ec7950 */ /* 0x000fec0003c3ffff */
.L_x_3360:
        /* <DEDUP_REMOVED lines=11> */
.L_x_3436:


//--------------------- .text._Z9cx_kernelPhiiii  --------------------------
	.section	.text._Z9cx_kernelPhiiii,"ax",@progbits
	.align	128
        .global         _Z9cx_kernelPhiiii
        .type           _Z9cx_kernelPhiiii,@function
        .size           _Z9cx_kernelPhiiii,(.L_x_3463 - _Z9cx_kernelPhiiii)
        .other          _Z9cx_kernelPhiiii,@"STO_CUDA_ENTRY STV_DEFAULT"
_Z9cx_kernelPhiiii:
.text._Z9cx_kernelPhiiii:
        /* <DEDUP_REMOVED lines=9> */
[----:B------:R-:W1:Y:S01]  /*0090*/  LDCU UR6, c[0x0][0x38c] ;  /* 0x00007180ff0677ac */ /* 0x000e620008000800 */
[----:B------:R-:W2:Y:S06]  /*00a0*/  LDCU.64 UR4, c[0x0][0x358] ;  /* 0x00006b00ff0477ac */ /* 0x000eac0008000a00 */
[----:B------:R-:W1:Y:S01]  /*00b0*/  LDC.64 R4, c[0x0][0x380] ;  /* 0x0000e000ff047b82 */ /* 0x000e620000000a00 */
[----:B0-----:R-:W-:Y:S02]  /*00c0*/  SHF.R.S32.HI R9, RZ, 0x1f, R2 ;  /* 0x0000001fff097819 */ /* 0x001fe40000011402 */
[----:B------:R-:W-:-:S02]  /*00d0*/  SHF.R.S32.HI R0, RZ, 0x1f, R3 ;  /* 0x0000001fff007819 */ /* 0x000fc40000011403 */
[----:B------:R-:W-:Y:S02]  /*00e0*/  LEA.HI R9, R9, R2, RZ, 0x3 ;  /* 0x0000000209097211 */ /* 0x000fe400078f18ff */
[----:B------:R-:W-:Y:S01]  /*00f0*/  LEA.HI R0, R0, R3, RZ, 0x3 ;  /* 0x0000000300007211 */ /* 0x000fe200078f18ff */
[----:B-1----:R-:W-:Y:S01]  /*0100*/  IMAD.WIDE R4, R7, UR6, R4 ;  /* 0x0000000607047c25 */ /* 0x002fe2000f8e0204 */
[----:B------:R-:W-:Y:S02]  /*0110*/  SHF.R.S32.HI R9, RZ, 0x3, R9 ;  /* 0x00000003ff097819 */ /* 0x000fe40000011409 */
[----:B------:R-:W-:Y:S02]  /*0120*/  SHF.R.S32.HI R11, RZ, 0x3, R0 ;  /* 0x00000003ff0b7819 */ /* 0x000fe40000011400 */
[C---:B------:R-:W-:Y:S02]  /*0130*/  IADD3 R6, P0, PT, R4.reuse, R9, RZ ;  /* 0x0000000904067210 */ /* 0x040fe40007f1e0ff */
[----:B------:R-:W-:-:S02]  /*0140*/  IADD3 R4, P1, PT, R4, R11, RZ ;  /* 0x0000000b04047210 */ /* 0x000fc40007f3e0ff */
[-C--:B------:R-:W-:Y:S02]  /*0150*/  LEA.HI.X.SX32 R7, R9, R5.reuse, 0x1, P0 ;  /* 0x0000000509077211 */ /* 0x080fe400000f0eff */
[----:B------:R-:W-:-:S03]  /*0160*/  LEA.HI.X.SX32 R5, R11, R5, 0x1, P1 ;  /* 0x000000050b057211 */ /* 0x000fc600008f0eff */
[----:B--2---:R-:W2:Y:S04]  /*0170*/  LDG.E.U8 R6, desc[UR4][R6.64] ;  /* 0x0000000406067981 */ /* 0x004ea8000c1e1100 */
[----:B------:R-:W3:Y:S01]  /*0180*/  LDG.E.U8 R8, desc[UR4][R4.64] ;  /* 0x0000000404087981 */ /* 0x000ee2000c1e1100 */
[----:B------:R-:W-:Y:S02]  /*0190*/  LOP3.LUT R9, R2, 0x7, RZ, 0xc0, !PT ;  /* 0x0000000702097812 */ /* 0x000fe400078ec0ff */
[----:B------:R-:W-:Y:S02]  /*01a0*/  LOP3.LUT R11, R3, 0x7, RZ, 0xc0, !PT ;  /* 0x00000007030b7812 */ /* 0x000fe400078ec0ff */
[----:B------:R-:W-:-:S05]  /*01b0*/  LOP3.LUT R2, R0, 0xfffffff8, RZ, 0xc0, !PT ;  /* 0xfffffff800027812 */ /* 0x000fca00078ec0ff */
[----:B------:R-:W-:Y:S02]  /*01c0*/  IMAD.IADD R3, R3, 0x1, -R2 ;  /* 0x0000000103037824 */ /* 0x000fe400078e0a02 */
[----:B------:R-:W-:Y:S01]  /*01d0*/  IMAD.MOV.U32 R2, RZ, RZ, 0x1 ;  /* 0x00000001ff027424 */ /* 0x000fe200078e00ff */
[----:B--2---:R-:W-:Y:S02]  /*01e0*/  SHF.R.U32.HI R9, RZ, R9, R6 ;  /* 0x00000009ff097219 */ /* 0x004fe40000011606 */
[----:B---3--:R-:W-:-:S04]  /*01f0*/  SHF.R.U32.HI R0, RZ, R11, R8 ;  /* 0x0000000bff007219 */ /* 0x008fc80000011608 */
[----:B------:R-:W-:Y:S02]  /*0200*/  LOP3.LUT R0, R0, 0x1, R9, 0x48, !PT ;  /* 0x0000000100007812 */ /* 0x000fe400078e4809 */
[-C--:B------:R-:W-:Y:S02]  /*0210*/  SHF.L.U32 R9, R2, R3.reuse, RZ ;  /* 0x0000000302097219 */ /* 0x080fe400000006ff */
[----:B------:R-:W-:-:S04]  /*0220*/  SHF.L.U32 R0, R0, R3, RZ ;  /* 0x0000000300007219 */ /* 0x000fc800000006ff */
[----:B------:R-:W-:-:S05]  /*0230*/  LOP3.LUT R9, R0, R8, R9, 0xf4, !PT ;  /* 0x0000000800097212 */ /* 0x000fca00078ef409 */
[----:B------:R-:W-:Y:S01]  /*0240*/  STG.E.U8 desc[UR4][R4.64], R9 ;  /* 0x0000000904007986 */ /* 0x000fe2000c101104 */
[----:B------:R-:W-:Y:S05]  /*0250*/  EXIT ;  /* 0x000000000000794d */ /* 0x000fea0003800000 */
.L_x_3361:
        /* <DEDUP_REMOVED lines=10> */
.L_x_3463:


//--------------------- .text._Z9u3_kernelPhP17curandStateXORWOWP7double2iiiddd --------------------------
	.section	.text._Z9u3_kernelPhP17curandStateXORWOWP7double2iiiddd,"ax",@progbits
	.align	128
        .global         _Z9u3_kernelPhP17curandStateXORWOWP7double2iiiddd
        .type           _Z9u3_kernelPhP17curandStateXORWOWP7double2iiiddd,@function
        .size           _Z9u3_kernelPhP17curandStateXORWOWP7double2iiiddd,(.L_x_3439 - _Z9u3_kernelPhP17curandStateXORWOWP7double2iiiddd)
        .other          _Z9u3_kernelPhP17curandStateXORWOWP7double2iiiddd,@"STO_CUDA_ENTRY STV_DEFAULT"
_Z9u3_kernelPhP17curandStateXORWOWP7double2iiiddd:
.text._Z9u3_kernelPhP17curandStateXORWOWP7double2iiiddd:
[----:B------:R-:W0:Y:S01]  /*0000*/  LDC R1, c[0x0][0x37c] ;  /* 0x0000df00ff017b82 */ /* 0x000e220000000800 */
[----:B------:R-:W1:Y:S07]  /*0010*/  S2R R3, SR_TID.X ;  /* 0x0000000000037919 */ /* 0x000e6e0000002100 */
[----:B------:R-:W1:Y:S01]  /*0020*/  S2UR UR4, SR_CTAID.X ;  /* 0x00000000000479c3 */ /* 0x000e620000002500 */
[----:B------:R-:W2:Y:S01]  /*0030*/  LDCU UR5, c[0x0][0x398] ;  /* 0x00007300ff0577ac */ /* 0x000ea20008000800 */
[----:B0-----:R-:W-:-:S06]  /*0040*/  VIADD R1, R1, 0xffffffd8 ;  /* 0xffffffd801017836 */ /* 0x001fcc0000000000 */
[----:B------:R-:W1:Y:S02]  /*0050*/  LDC R0, c[0x0][0x360] ;  /* 0x0000d800ff007b82 */ /* 0x000e640000000800 */
[----:B-1----:R-:W-:-:S05]  /*0060*/  IMAD R0, R0, UR4, R3 ;  /* 0x0000000400007c24 */ /* 0x002fca000f8e0203 */
[----:B--2---:R-:W-:-:S13]  /*0070*/  ISETP.GE.AND P0, PT, R0, UR5, PT ;  /* 0x0000000500007c0c */ /* 0x004fda000bf06270 */
[----:B------:R-:W-:Y:S05]  /*0080*/  @P0 EXIT ;  /* 0x000000000000094d */ /* 0x000fea0003800000 */
[----:B------:R-:W0:Y:S01]  /*0090*/  LDC.64 R2, c[0x0][0x3a8] ;  /* 0x0000ea00ff027b82 */ /* 0x000e220000000a00 */
[----:B------:R-:W1:Y:S01]  /*00a0*/  LDCU.64 UR8, c[0x0][0x358] ;  /* 0x00006b00ff0877ac */ /* 0x000e620008000a00 */
[----:B0-----:R-:W-:-:S08]  /*00b0*/  DMUL R2, R2, 0.5 ;  /* 0x3fe0000002027828 */ /* 0x001fd00000000000 */
[----:B------:R-:W-:-:S14]  /*00c0*/  DSETP.NEU.AND P0, PT, |R2|, +INF , PT ;  /* 0x7ff000000200742a */ /* 0x000fdc0003f0d200 */
[----:B------:R-:W-:Y:S01]  /*00d0*/  @!P0 DMUL R18, RZ, R2 ;  /* 0x00000002ff128228 */ /* 0x000fe20000000000 */
[----:B------:R-:W-:Y:S01]  /*00e0*/  @!P0 IMAD.MOV.U32 R16, RZ, RZ, 0x1 ;  /* 0x00000001ff108424 */ /* 0x000fe200078e00ff */
[----:B-1----:R-:W-:Y:S09]  /*00f0*/  @!P0 BRA `(.L_x_3362) ;  /* 0x00000000005c8947 */ /* 0x002ff20003800000 */
[----:B------:R-:W-:Y:S01]  /*0100*/  UMOV UR4, 0x6dc9c883 ;  /* 0x6dc9c88300047882 */ /* 0x000fe20000000000 */
[----:B------:R-:W-:Y:S01]  /*0110*/  UMOV UR5, 0x3fe45f30 ;  /* 0x3fe45f3000057882 */ /* 0x000fe20000000000 */
[C---:B------:R-:W-:Y:S02]  /*0120*/  DSETP.GE.AND P0, PT, |R2|.reuse, 2.14748364800000000000e+09, PT ;  /* 0x41e000000200742a */ /* 0x040fe40003f06200 */
[----:B------:R-:W-:Y:S01]  /*0130*/  DMUL R4, R2, UR4 ;  /* 0x0000000402047c28 */ /* 0x000fe20008000000 */
[----:B------:R-:W-:Y:S01]  /*0140*/  UMOV UR4, 0x54442d18 ;  /* 0x54442d1800047882 */ /* 0x000fe20000000000 */
[----:B------:R-:W-:-:S08]  /*0150*/  UMOV UR5, 0x3ff921fb ;  /* 0x3ff921fb00057882 */ /* 0x000fd00000000000 */
        /* <DEDUP_REMOVED lines=13> */
[----:B------:R-:W-:Y:S05]  /*0230*/  CALL.REL.NOINC `($_Z9u3_kernelPhP17curandStateXORWOWP7double2iiiddd$__internal_trig_reduction_slowpathd) ;  /* 0x0000004400e87944 */ /* 0x000fea0003c00000 */
[----:B------:R-:W-:Y:S02]  /*0240*/  IMAD.MOV.U32 R18, RZ, RZ, R14 ;  /* 0x000000ffff127224 */ /* 0x000fe400078e000e */
[----:B------:R-:W-:-:S07]  /*0250*/  IMAD.MOV.U32 R19, RZ, RZ, R15 ;  /* 0x000000ffff137224 */ /* 0x000fce00078e000f */
.L_x_3363:
[----:B------:R-:W-:-:S07]  /*0260*/  VIADD R16, R4, 0x1 ;  /* 0x0000000104107836 */ /* 0x000fce0000000000 */
.L_x_3362:
        /* <DEDUP_REMOVED lines=17> */
[----:B------:R-:W-:Y:S02]  /*0380*/  DFMA R12, R22, R12, R14 ;  /* 0x0000000c160c722b */ /* 0x000fe4000000000e */
[----:B------:R-:W-:-:S06]  /*0390*/  @!P1 DMUL R14, RZ, R2 ;  /* 0x00000002ff0e9228 */ /* 0x000fcc0000000000 */
[----:B---3--:R-:W-:Y:S01]  /*03a0*/  DFMA R4, R22, R12, R4 ;  /* 0x0000000c1604722b */ /* 0x008fe20000000004 */
[----:B------:R-:W-:-:S07]  /*03b0*/  @!P1 IMAD.MOV.U32 R12, RZ, RZ, RZ ;  /* 0x000000ffff0c9224 */ /* 0x000fce00078e00ff */
        /* <DEDUP_REMOVED lines=32> */
[----:B------:R-:W-:-:S07]  /*05c0*/  IMAD.MOV.U32 R12, RZ, RZ, R4 ;  /* 0x000000ffff0c7224 */ /* 0x000fce00078e0004 */
.L_x_3364:
        /* <DEDUP_REMOVED lines=13> */
[----:B------:R-:W-:Y:S02]  /*06a0*/  DADD R28, -RZ, |R30| ;  /* 0x00000000ff1c7229 */ /* 0x000fe4000000051e */
[----:B------:R-:W-:Y:S02]  /*06b0*/  FSEL R22, R22, -8.06006814911005101289e+34, !P0 ;  /* 0xf9785eba16167808 */ /* 0x000fe40004000000 */
[----:B------:R-:W-:-:S06]  /*06c0*/  FSEL R23, -R13, 0.11223486810922622681, !P0 ;  /* 0x3de5db650d177808 */ /* 0x000fcc0004000100 */
[----:B--2---:R-:W-:-:S08]  /*06d0*/  DFMA R16, R20, R22, R16 ;  /* 0x000000161410722b */ /* 0x004fd00000000010 */
[----:B------:R-:W-:-:S08]  /*06e0*/  DFMA R16, R20, R16, R18 ;  /* 0x000000101410722b */ /* 0x000fd00000000012 */
[----:B---3--:R-:W-:-:S08]  /*06f0*/  DFMA R4, R20, R16, R4 ;  /* 0x000000101404722b */ /* 0x008fd00000000004 */
[----:B------:R-:W-:-:S08]  /*0700*/  DFMA R4, R20, R4, R6 ;  /* 0x000000041404722b */ /* 0x000fd00000000006 */
[C---:B----4-:R-:W-:Y:S01]  /*0710*/  DFMA R4, R20.reuse, R4, R8 ;  /* 0x000000041404722b */ /* 0x050fe20000000008 */
[----:B------:R-:W0:Y:S07]  /*0720*/  LDC.64 R8, c[0x0][0x3b8] ;  /* 0x0000ee00ff087b82 */ /* 0x000e2e0000000a00 */
[----:B------:R-:W-:-:S08]  /*0730*/  DFMA R4, R20, R4, R10 ;  /* 0x000000041404722b */ /* 0x000fd0000000000a */
[----:B------:R-:W-:Y:S02]  /*0740*/  DFMA R14, R4, R14, R14 ;  /* 0x0000000e040e722b */ /* 0x000fe4000000000e */
[----:B------:R-:W-:Y:S02]  /*0750*/  DFMA R4, R20, R4, 1 ;  /* 0x3ff000001404742b */ /* 0x000fe40000000004 */
[----:B0-----:R-:W-:-:S08]  /*0760*/  DSETP.NEU.AND P1, PT, |R8|, +INF , PT ;  /* 0x7ff000000800742a */ /* 0x001fd00003f2d200 */
[----:B------:R-:W-:Y:S02]  /*0770*/  FSEL R6, R4, R14, !P0 ;  /* 0x0000000e04067208 */ /* 0x000fe40004000000 */
[----:B------:R-:W-:Y:S02]  /*0780*/  FSEL R7, R5, R15, !P0 ;  /* 0x0000000f05077208 */ /* 0x000fe40004000000 */
[----:B------:R-:W-:-:S04]  /*0790*/  LOP3.LUT P0, RZ, R12, 0x2, RZ, 0xc0, !PT ;  /* 0x000000020cff7812 */ /* 0x000fc8000780c0ff */
[----:B------:R-:W-:Y:S02]  /*07a0*/  DADD R4, RZ, -R6 ;  /* 0x00000000ff047229 */ /* 0x000fe40000000806 */
[----:B------:R-:W-:Y:S01]  /*07b0*/  @!P1 DMUL R2, RZ, R8 ;  /* 0x00000008ff029228 */ /* 0x000fe20000000000 */
[----:B------:R-:W-:-:S07]  /*07c0*/  @!P1 IMAD.MOV.U32 R16, RZ, RZ, 0x1 ;  /* 0x00000001ff109424 */ /* 0x000fce00078e00ff */
        /* <DEDUP_REMOVED lines=19> */
[----:B------:R-:W0:Y:S01]  /*0900*/  LDC R4, c[0x0][0x3b8] ;  /* 0x0000ee00ff047b82 */ /* 0x000e220000000800 */
[----:B------:R-:W-:-:S07]  /*0910*/  MOV R8, 0x940 ;  /* 0x0000094000087802 */ /* 0x000fce0000000f00 */
[----:B------:R-:W1:Y:S02]  /*0920*/  LDC R9, c[0x0][0x3bc] ;  /* 0x0000ef00ff097b82 */ /* 0x000e640000000800 */
[----:B01----:R-:W-:Y:S05]  /*0930*/  CALL.REL.NOINC `($_Z9u3_kernelPhP17curandStateXORWOWP7double2iiiddd$__internal_trig_reduction_slowpathd) ;  /* 0x0000004000287944 */ /* 0x003fea0003c00000 */
[----:B------:R-:W-:Y:S02]  /*0940*/  IMAD.MOV.U32 R2, RZ, RZ, R14 ;  /* 0x000000ffff027224 */ /* 0x000fe400078e000e */
[----:B------:R-:W-:-:S07]  /*0950*/  IMAD.MOV.U32 R3, RZ, RZ, R15 ;  /* 0x000000ffff037224 */ /* 0x000fce00078e000f */
.L_x_3366:
[----:B------:R-:W-:-:S07]  /*0960*/  VIADD R16, R4, 0x1 ;  /* 0x0000000104107836 */ /* 0x000fce0000000000 */
.L_x_3365:
        /* <DEDUP_REMOVED lines=12> */
[----:B------:R-:W-:-:S03]  /*0a30*/  IMAD.MOV.U32 R17, RZ, RZ, 0x3da8ff83 ;  /* 0x3da8ff83ff117424 */ /* 0x000fc600078e00ff */
[----:B------:R-:W-:Y:S02]  /*0a40*/  FSEL R22, R22, -8.06006814911005101289e+34, !P0 ;  /* 0xf9785eba16167808 */ /* 0x000fe40004000000 */
[----:B------:R-:W-:-:S06]  /*0a50*/  FSEL R23, -R17, 0.11223486810922622681, !P0 ;  /* 0x3de5db6511177808 */ /* 0x000fcc0004000100 */
[----:B--2---:R-:W-:-:S08]  /*0a60*/  DFMA R4, R18, R22, R4 ;  /* 0x000000161204722b */ /* 0x004fd00000000004 */
[----:B------:R-:W-:-:S08]  /*0a70*/  DFMA R4, R18, R4, R6 ;  /* 0x000000041204722b */ /* 0x000fd00000000006 */
[C---:B---3--:R-:W-:Y:S01]  /*0a80*/  DFMA R4, R18.reuse, R4, R8 ;  /* 0x000000041204722b */ /* 0x048fe20000000008 */
[----:B------:R-:W0:Y:S07]  /*0a90*/  LDC.64 R8, c[0x0][0x3b8] ;  /* 0x0000ee00ff087b82 */ /* 0x000e2e0000000a00 */
[----:B------:R-:W-:-:S08]  /*0aa0*/  DFMA R4, R18, R4, R10 ;  /* 0x000000041204722b */ /* 0x000fd0000000000a */
[----:B----4-:R-:W-:-:S08]  /*0ab0*/  DFMA R4, R18, R4, R12 ;  /* 0x000000041204722b */ /* 0x010fd0000000000c */
[----:B------:R-:W-:Y:S02]  /*0ac0*/  DFMA R4, R18, R4, R14 ;  /* 0x000000041204722b */ /* 0x000fe4000000000e */
[----:B0-----:R-:W-:-:S06]  /*0ad0*/  DSETP.NEU.AND P1, PT, |R8|, +INF , PT ;  /* 0x7ff000000800742a */ /* 0x001fcc0003f2d200 */
[----:B------:R-:W-:Y:S02]  /*0ae0*/  DFMA R2, R4, R2, R2 ;  /* 0x000000020402722b */ /* 0x000fe40000000002 */
[----:B------:R-:W-:-:S10]  /*0af0*/  DFMA R4, R18, R4, 1 ;  /* 0x3ff000001204742b */ /* 0x000fd40000000004 */
[----:B------:R-:W-:Y:S02]  /*0b00*/  FSEL R6, R4, R2, !P0 ;  /* 0x0000000204067208 */ /* 0x000fe40004000000 */
[----:B------:R-:W-:Y:S01]  /*0b10*/  FSEL R7, R5, R3, !P0 ;  /* 0x0000000305077208 */ /* 0x000fe20004000000 */
[----:B------:R-:W-:Y:S01]  /*0b20*/  @!P1 DMUL R2, RZ, R8 ;  /* 0x00000008ff029228 */ /* 0x000fe20000000000 */
        /* <DEDUP_REMOVED lines=27> */
[----:B------:R-:W-:Y:S02]  /*0ce0*/  IMAD.MOV.U32 R2, RZ, RZ, R14 ;  /* 0x000000ffff027224 */ /* 0x000fe400078e000e */
[----:B------:R-:W-:-:S07]  /*0cf0*/  IMAD.MOV.U32 R3, RZ, RZ, R15 ;  /* 0x000000ffff037224 */ /* 0x000fce00078e000f */
.L_x_3367:
        /* <DEDUP_REMOVED lines=57> */
.L_x_3369:
[----:B------:R-:W-:-:S07]  /*1090*/  VIADD R18, R6, 0x1 ;  /* 0x0000000106127836 */ /* 0x000fce0000000000 */
.L_x_3368:
[----:B------:R-:W0:Y:S01]  /*10a0*/  LDCU.64 UR4, c[0x4][0x1b0] ;  /* 0x01003600ff0477ac */ /* 0x000e220008000a00 */
[----:B------:R-:W-:-:S05]  /*10b0*/  IMAD.SHL.U32 R4, R18, 0x40, RZ ;  /* 0x0000004012047824 */ /* 0x000fca00078e00ff */
[----:B------:R-:W-:-:S04]  /*10c0*/  LOP3.LUT R4, R4, 0x40, RZ, 0xc0, !PT ;  /* 0x0000004004047812 */ /* 0x000fc800078ec0ff */
[----:B0-----:R-:W-:-:S05]  /*10d0*/  IADD3 R24, P0, PT, R4, UR4, RZ ;  /* 0x0000000404187c10 */ /* 0x001fca000ff1e0ff */
[----:B------:R-:W-:-:S05]  /*10e0*/  IMAD.X R25, RZ, RZ, UR5, P0 ;  /* 0x00000005ff197e24 */ /* 0x000fca00080e06ff */
[----:B------:R-:W2:Y:S04]  /*10f0*/  LDG.E.128.CONSTANT R4, desc[UR8][R24.64] ;  /* 0x0000000818047981 */ /* 0x000ea8000c1e9d00 */
[----:B------:R-:W3:Y:S04]  /*1100*/  LDG.E.128.CONSTANT R8, desc[UR8][R24.64+0x10] ;  /* 0x0000100818087981 */ /* 0x000ee8000c1e9d00 */
[----:B------:R0:W4:Y:S01]  /*1110*/  LDG.E.128.CONSTANT R12, desc[UR8][R24.64+0x20] ;  /* 0x00002008180c7981 */ /* 0x000122000c1e9d00 */
[----:B------:R-:W-:Y:S01]  /*1120*/  LOP3.LUT R19, R18, 0x1, RZ, 0xc0, !PT ;  /* 0x0000000112137812 */ /* 0x000fe200078ec0ff */
[----:B------:R-:W-:Y:S01]  /*1130*/  IMAD.MOV.U32 R32, RZ, RZ, 0x20fd8164 ;  /* 0x20fd8164ff207424 */ /* 0x000fe200078e00ff */
[----:B------:R-:W-:-:S02]  /*1140*/  DMUL R20, R2, R2 ;  /* 0x0000000202147228 */ /* 0x000fc40000000000 */
[----:B------:R-:W-:Y:S01]  /*1150*/  ISETP.NE.U32.AND P0, PT, R19, 0x1, PT ;  /* 0x000000011300780c */ /* 0x000fe20003f05070 */
[----:B------:R-:W-:-:S03]  /*1160*/  IMAD.MOV.U32 R19, RZ, RZ, 0x3da8ff83 ;  /* 0x3da8ff83ff137424 */ /* 0x000fc600078e00ff */
[----:B------:R-:W-:Y:S01]  /*1170*/  FSEL R32, R32, -8.06006814911005101289e+34, !P0 ;  /* 0xf9785eba20207808 */ /* 0x000fe20004000000 */
[----:B0-----:R-:W-:Y:S01]  /*1180*/  @!P2 IMAD.MOV.U32 R24, RZ, RZ, RZ ;  /* 0x000000ffff18a224 */ /* 0x001fe200078e00ff */
[----:B------:R-:W-:-:S06]  /*1190*/  FSEL R33, -R19, 0.11223486810922622681, !P0 ;  /* 0x3de5db6513217808 */ /* 0x000fcc0004000100 */
[----:B--2---:R-:W-:-:S08]  /*11a0*/  DFMA R4, R20, R32, R4 ;  /* 0x000000201404722b */ /* 0x004fd00000000004 */
[----:B------:R-:W-:-:S08]  /*11b0*/  DFMA R4, R20, R4, R6 ;  /* 0x000000041404722b */ /* 0x000fd00000000006 */
[C---:B---3--:R-:W-:Y:S01]  /*11c0*/  DFMA R4, R20.reuse, R4, R8 ;  /* 0x000000041404722b */ /* 0x048fe20000000008 */
[----:B------:R-:W0:Y:S07]  /*11d0*/  @!P2 LDC.64 R8, c[0x0][0x3b0] ;  /* 0x0000ec00ff08ab82 */ /* 0x000e2e0000000a00 */
[----:B------:R-:W-:-:S08]  /*11e0*/  DFMA R4, R20, R4, R10 ;  /* 0x000000041404722b */ /* 0x000fd0000000000a */
[----:B----4-:R-:W-:-:S08]  /*11f0*/  DFMA R4, R20, R4, R12 ;  /* 0x000000041404722b */ /* 0x010fd0000000000c */
[----:B------:R-:W-:-:S08]  /*1200*/  DFMA R4, R20, R4, R14 ;  /* 0x000000041404722b */ /* 0x000fd0000000000e */
[----:B------:R-:W-:Y:S02]  /*1210*/  DFMA R2, R4, R2, R2 ;  /* 0x000000020402722b */ /* 0x000fe40000000002 */
[----:B------:R-:W-:-:S10]  /*1220*/  DFMA R4, R20, R4, 1 ;  /* 0x3ff000001404742b */ /* 0x000fd40000000004 */
[----:B------:R-:W-:Y:S02]  /*1230*/  FSEL R6, R4, R2, !P0 ;  /* 0x0000000204067208 */ /* 0x000fe40004000000 */
[----:B------:R-:W-:Y:S01]  /*1240*/  FSEL R7, R5, R3, !P0 ;  /* 0x0000000305077208 */ /* 0x000fe20004000000 */
[----:B0-----:R-:W-:Y:S01]  /*1250*/  @!P2 DMUL R2, RZ, R8 ;  /* 0x00000008ff02a228 */ /* 0x001fe20000000000 */
[----:B------:R-:W-:-:S04]  /*1260*/  LOP3.LUT P0, RZ, R18, 0x2, RZ, 0xc0, !PT ;  /* 0x0000000212ff7812 */ /* 0x000fc8000780c0ff */
[----:B------:R-:W-:-:S10]  /*1270*/  DADD R4, RZ, -R6 ;  /* 0x00000000ff047229 */ /* 0x000fd40000000806 */
[----:B------:R-:W-:Y:S02]  /*1280*/  FSEL R18, R6, R4, !P0 ;  /* 0x0000000406127208 */ /* 0x000fe40004000000 */
[----:B------:R-:W-:Y:S01]  /*1290*/  FSEL R19, R7, R5, !P0 ;  /* 0x0000000507137208 */ /* 0x000fe20004000000 */
[----:B------:R-:W-:Y:S06]  /*12a0*/  @!P2 BRA `(.L_x_3370) ;  /* 0x000000000060a947 */ /* 0x000fec0003800000 */
[----:B------:R-:W0:Y:S01]  /*12b0*/  LDC.64 R2, c[0x0][0x3b0] ;  /* 0x0000ec00ff027b82 */ /* 0x000e220000000a00 */
[----:B------:R-:W-:Y:S01]  /*12c0*/  UMOV UR4, 0x6dc9c883 ;  /* 0x6dc9c88300047882 */ /* 0x000fe20000000000 */
[----:B------:R-:W-:Y:S02]  /*12d0*/  UMOV UR5, 0x3fe45f30 ;  /* 0x3fe45f3000057882 */ /* 0x000fe40000000000 */
[C---:B0-----:R-:W-:Y:S01]  /*12e0*/  DMUL R24, R2.reuse, UR4 ;  /* 0x0000000402187c28 */ /* 0x041fe20008000000 */
[----:B------:R-:W-:Y:S01]  /*12f0*/  UMOV UR4, 0x54442d18 ;  /* 0x54442d1800047882 */ /* 0x000fe20000000000 */
[----:B------:R-:W-:Y:S01]  /*1300*/  UMOV UR5, 0x3ff921fb ;  /* 0x3ff921fb00057882 */ /* 0x000fe20000000000 */
[----:B------:R-:W-:-:S07]  /*1310*/  DSETP.GE.AND P0, PT, |R2|, 2.14748364800000000000e+09, PT ;  /* 0x41e000000200742a */ /* 0x000fce0003f06200 */
        /* <DEDUP_REMOVED lines=17> */
.L_x_3370:
        /* <DEDUP_REMOVED lines=9> */
[----:B------:R-:W-:-:S02]  /*14c0*/  IMAD.MOV.U32 R34, RZ, RZ, 0x20fd8164 ;  /* 0x20fd8164ff227424 */ /* 0x000fc400078e00ff */
[----:B------:R-:W-:Y:S01]  /*14d0*/  IMAD.MOV.U32 R25, RZ, RZ, 0x3da8ff83 ;  /* 0x3da8ff83ff197424 */ /* 0x000fe200078e00ff */
[----:B------:R-:W-:Y:S01]  /*14e0*/  ISETP.NE.U32.AND P0, PT, R20, 0x1, PT ;  /* 0x000000011400780c */ /* 0x000fe20003f05070 */
[----:B------:R-:W-:-:S03]  /*14f0*/  DMUL R20, R2, R2 ;  /* 0x0000000202147228 */ /* 0x000fc60000000000 */
[----:B------:R-:W-:Y:S02]  /*1500*/  FSEL R34, R34, -8.06006814911005101289e+34, !P0 ;  /* 0xf9785eba22227808 */ /* 0x000fe40004000000 */
[----:B------:R-:W-:-:S06]  /*1510*/  FSEL R35, -R25, 0.11223486810922622681, !P0 ;  /* 0x3de5db6519237808 */ /* 0x000fcc0004000100 */
[----:B--2---:R-:W-:-:S08]  /*1520*/  DFMA R4, R20, R34, R4 ;  /* 0x000000221404722b */ /* 0x004fd00000000004 */
[C---:B------:R-:W-:Y:S01]  /*1530*/  DFMA R4, R20.reuse, R4, R6 ;  /* 0x000000041404722b */ /* 0x040fe20000000006 */
[----:B------:R-:W0:Y:S07]  /*1540*/  LDC.64 R6, c[0x0][0x3b0] ;  /* 0x0000ec00ff067b82 */ /* 0x000e2e0000000a00 */
[C---:B---3--:R-:W-:Y:S01]  /*1550*/  DFMA R4, R20.reuse, R4, R8 ;  /* 0x000000041404722b */ /* 0x048fe20000000008 */
[----:B------:R-:W0:Y:S07]  /*1560*/  LDC.64 R8, c[0x0][0x3b8] ;  /* 0x0000ee00ff087b82 */ /* 0x000e2e0000000a00 */
[----:B------:R-:W-:-:S08]  /*1570*/  DFMA R4, R20, R4, R10 ;  /* 0x000000041404722b */ /* 0x000fd0000000000a */
[----:B----4-:R-:W-:-:S08]  /*1580*/  DFMA R4, R20, R4, R12 ;  /* 0x000000041404722b */ /* 0x010fd0000000000c */
[----:B------:R-:W-:-:S08]  /*1590*/  DFMA R4, R20, R4, R14 ;  /* 0x000000041404722b */ /* 0x000fd0000000000e */
[----:B------:R-:W-:Y:S02]  /*15a0*/  DFMA R2, R4, R2, R2 ;  /* 0x000000020402722b */ /* 0x000fe40000000002 */
[----:B------:R-:W-:Y:S02]  /*15b0*/  DFMA R4, R20, R4, 1 ;  /* 0x3ff000001404742b */ /* 0x000fe40000000004 */
[----:B0-----:R-:W-:-:S08]  /*15c0*/  DADD R20, R8, R6 ;  /* 0x0000000008147229 */ /* 0x001fd00000000006 */
[----:B------:R-:W-:Y:S01]  /*15d0*/  FSEL R4, R4, R2, !P0 ;  /* 0x0000000204047208 */ /* 0x000fe20004000000 */
[----:B------:R-:W-:Y:S01]  /*15e0*/  DSETP.NEU.AND P2, PT, |R20|, +INF , PT ;  /* 0x7ff000001400742a */ /* 0x000fe20003f4d200 */
[----:B------:R-:W-:Y:S02]  /*15f0*/  FSEL R5, R5, R3, !P0 ;  /* 0x0000000305057208 */ /* 0x000fe40004000000 */
[----:B------:R-:W-:-:S04]  /*1600*/  LOP3.LUT P0, RZ, R24, 0x2, RZ, 0xc0, !PT ;  /* 0x0000000218ff7812 */ /* 0x000fc8000780c0ff */
[----:B------:R-:W-:-:S07]  /*1610*/  DADD R2, RZ, -R4 ;  /* 0x00000000ff027229 */ /* 0x000fce0000000804 */
[----:B------:R-:W-:Y:S01]  /*1620*/  @!P2 DMUL R24, RZ, R20 ;  /* 0x00000014ff18a228 */ /* 0x000fe20000000000 */
[----:B------:R-:W-:Y:S02]  /*1630*/  @!P2 IMAD.MOV.U32 R32, RZ, RZ, 0x1 ;  /* 0x00000001ff20a424 */ /* 0x000fe400078e00ff */
        /* <DEDUP_REMOVED lines=25> */
.L_x_3372:
[----:B------:R-:W-:-:S07]  /*17d0*/  VIADD R32, R4, 0x1 ;  /* 0x0000000104207836 */ /* 0x000fce0000000000 */
.L_x_3371:
        /* <DEDUP_REMOVED lines=24> */
[----:B------:R-:W-:Y:S01]  /*1960*/  FSEL R6, R4, R24, !P0 ;  /* 0x0000001804067208 */ /* 0x000fe20004000000 */
[----:B------:R-:W-:Y:S01]  /*1970*/  @!P2 IMAD.MOV.U32 R24, RZ, RZ, RZ ;  /* 0x000000ffff18a224 */ /* 0x000fe200078e00ff */
        /* <DEDUP_REMOVED lines=27> */
[----:B------:R-:W-:Y:S02]  /*1b30*/  IMAD.MOV.U32 R34, RZ, RZ, R14 ;  /* 0x000000ffff227224 */ /* 0x000fe400078e000e */
[----:B------:R-:W-:-:S07]  /*1b40*/  IMAD.MOV.U32 R35, RZ, RZ, R15 ;  /* 0x000000ffff237224 */ /* 0x000fce00078e000f */
.L_x_3373:
        /* <DEDUP_REMOVED lines=10> */
[----:B------:R-:W-:Y:S01]  /*1bf0*/  DSETP.NE.AND P0, PT, R30, RZ, PT ;  /* 0x000000ff1e00722a */ /* 0x000fe20003f05000 */
[----:B------:R-:W-:Y:S01]  /*1c00*/  IMAD.MOV.U32 R25, RZ, RZ, 0x3da8ff83 ;  /* 0x3da8ff83ff197424 */ /* 0x000fe200078e00ff */
[----:B------:R-:W-:Y:S01]  /*1c10*/  ISETP.NE.U32.AND P1, PT, R20, 0x1, PT ;  /* 0x000000011400780c */ /* 0x000fe20003f25070 */
[----:B------:R-:W-:-:S02]  /*1c20*/  DADD R20, -RZ, |R30| ;  /* 0x00000000ff147229 */ /* 0x000fc4000000051e */
[----:B------:R-:W-:Y:S01]  /*1c30*/  DMUL R38, R34, R34 ;  /* 0x0000002222267228 */ /* 0x000fe20000000000 */
[----:B------:R-:W-:Y:S02]  /*1c40*/  FSEL R42, R42, -8.06006814911005101289e+34, !P1 ;  /* 0xf9785eba2a2a7808 */ /* 0x000fe40004800000 */
[----:B------:R-:W-:-:S05]  /*1c50*/  FSEL R43, -R25, 0.11223486810922622681, !P1 ;  /* 0x3de5db65192b7808 */ /* 0x000fca0004800100 */
[----:B------:R-:W-:Y:S02]  /*1c60*/  FSEL R33, R21, RZ, P0 ;  /* 0x000000ff15217208 */ /* 0x000fe40000000000 */
[----:B------:R-:W-:Y:S01]  /*1c70*/  FSEL R32, R20, RZ, P0 ;  /* 0x000000ff14207208 */ /* 0x000fe20000000000 */
[----:B--2---:R-:W-:Y:S01]  /*1c80*/  DFMA R40, R38, R42, R4 ;  /* 0x0000002a2628722b */ /* 0x004fe20000000004 */
[----:B------:R-:W0:Y:S01]  /*1c90*/  MUFU.RCP64H R5, R33 ;  /* 0x0000002100057308 */ /* 0x000e220000001800 */
[----:B------:R-:W-:-:S06]  /*1ca0*/  IMAD.MOV.U32 R4, RZ, RZ, 0x1 ;  /* 0x00000001ff047424 */ /* 0x000fcc00078e00ff */
[----:B------:R-:W-:-:S08]  /*1cb0*/  DFMA R6, R38, R40, R6 ;  /* 0x000000282606722b */ /* 0x000fd00000000006 */
[----:B---3--:R-:W-:Y:S02]  /*1cc0*/  DFMA R6, R38, R6, R8 ;  /* 0x000000062606722b */ /* 0x008fe40000000008 */
[----:B0-----:R-:W-:-:S06]  /*1cd0*/  DFMA R8, -R32, R4, 1 ;  /* 0x3ff000002008742b */ /* 0x001fcc0000000104 */
[----:B------:R-:W-:Y:S02]  /*1ce0*/  DFMA R6, R38, R6, R10 ;  /* 0x000000062606722b */ /* 0x000fe4000000000a */
[----:B------:R-:W-:-:S06]  /*1cf0*/  DFMA R8, R8, R8, R8 ;  /* 0x000000080808722b */ /* 0x000fcc0000000008 */
[----:B----4-:R-:W-:Y:S02]  /*1d00*/  DFMA R6, R38, R6, R12 ;  /* 0x000000062606722b */ /* 0x010fe4000000000c */
[----:B------:R-:W-:-:S06]  /*1d10*/  DFMA R4, R4, R8, R4 ;  /* 0x000000080404722b */ /* 0x000fcc0000000004 */
[----:B------:R-:W-:Y:S02]  /*1d20*/  DFMA R6, R38, R6, R14 ;  /* 0x000000062606722b */ /* 0x000fe4000000000e */
[----:B------:R-:W-:-:S08]  /*1d30*/  DFMA R8, -R32, R4, 1 ;  /* 0x3ff000002008742b */ /* 0x000fd00000000104 */
[----:B------:R-:W-:Y:S02]  /*1d40*/  DFMA R4, R4, R8, R4 ;  /* 0x000000080404722b */ /* 0x000fe40000000004 */
[----:B------:R-:W-:Y:S01]  /*1d50*/  DFMA R8, R6, R34, R34 ;  /* 0x000000220608722b */ /* 0x000fe20000000022 */
[----:B------:R-:W-:Y:S01]  /*1d60*/  FSEL R34, R20, RZ, !P0 ;  /* 0x000000ff14227208 */ /* 0x000fe20004000000 */
[----:B------:R-:W-:Y:S01]  /*1d70*/  DFMA R6, R38, R6, 1 ;  /* 0x3ff000002606742b */ /* 0x000fe20000000006 */
[----:B------:R-:W-:Y:S01]  /*1d80*/  FSEL R35, R21, RZ, !P0 ;  /* 0x000000ff15237208 */ /* 0x000fe20004000000 */
[----:B------:R-:W-:Y:S01]  /*1d90*/  DMUL R20, RZ, R2 ;  /* 0x00000002ff147228 */ /* 0x000fe20000000000 */
[----:B------:R-:W-:Y:S01]  /*1da0*/  LOP3.LUT P0, RZ, R24, 0x2, RZ, 0xc0, !PT ;  /* 0x0000000218ff7812 */ /* 0x000fe2000780c0ff */
[-C--:B------:R-:W-:Y:S02]  /*1db0*/  DMUL R24, RZ, R16.reuse ;  /* 0x00000010ff187228 */ /* 0x080fe40000000000 */
[----:B------:R-:W-:-:S02]  /*1dc0*/  DMUL R16, R26, R16 ;  /* 0x000000101a107228 */ /* 0x000fc40000000000 */
[----:B------:R-:W-:Y:S02]  /*1dd0*/  DMUL R10, R4, R34 ;  /* 0x00000022040a7228 */ /* 0x000fe40000000000 */
[----:B------:R-:W-:Y:S01]  /*1de0*/  FSEL R12, R6, R8, !P1 ;  /* 0x00000008060c7208 */ /* 0x000fe20004800000 */
[C---:B------:R-:W-:Y:S01]  /*1df0*/  DMUL R2, R26.reuse, R2 ;  /* 0x000000021a027228 */ /* 0x040fe20000000000 */
[----:B------:R-:W-:Y:S01]  /*1e00*/  FSEL R13, R7, R9, !P1 ;  /* 0x00000009070d7208 */ /* 0x000fe20004800000 */
[-C--:B------:R-:W-:Y:S01]  /*1e10*/  DFMA R24, -R26, R22.reuse, -R24 ;  /* 0x000000161a18722b */ /* 0x080fe20000000918 */
[----:B------:R-:W-:Y:S01]  /*1e20*/  FSETP.GEU.AND P1, PT, |R35|, 6.5827683646048100446e-37, PT ;  /* 0x036000002300780b */ /* 0x000fe20003f2e200 */
[----:B------:R-:W-:Y:S02]  /*1e30*/  DFMA R22, RZ, R22, -R16 ;  /* 0x00000016ff16722b */ /* 0x000fe40000000810 */
[----:B------:R-:W-:Y:S02]  /*1e40*/  DFMA R8, -R32, R10, R34 ;  /* 0x0000000a2008722b */ /* 0x000fe40000000122 */
[----:B------:R-:W-:-:S02]  /*1e50*/  DADD R6, RZ, -R12 ;  /* 0x00000000ff067229 */ /* 0x000fc4000000080c */
[-C--:B------:R-:W-:Y:S02]  /*1e60*/  DFMA R20, R26, R18.reuse, -R20 ;  /* 0x000000121a14722b */ /* 0x080fe40000000814 */
[----:B------:R-:W-:Y:S02]  /*1e70*/  DFMA R18, RZ, R18, R2 ;  /* 0x00000012ff12722b */ /* 0x000fe40000000002 */
[----:B------:R-:W-:-:S04]  /*1e80*/  DFMA R4, R4, R8, R10 ;  /* 0x000000080404722b */ /* 0x000fc8000000000a */
[----:B------:R-:W-:Y:S02]  /*1e90*/  FSEL R6, R12, R6, !P0 ;  /* 0x000000060c067208 */ /* 0x000fe40004000000 */
[----:B------:R-:W-:Y:S02]  /*1ea0*/  FSEL R7, R13, R7, !P0 ;  /* 0x000000070d077208 */ /* 0x000fe40004000000 */
[----:B------:R-:W-:Y:S02]  /*1eb0*/  CS2R R12, SRZ ;  /* 0x00000000000c7805 */ /* 0x000fe4000001ff00 */
[----:B------:R-:W-:Y:S02]  /*1ec0*/  FFMA R10, RZ, R33, R5 ;  /* 0x00000021ff0a7223 */ /* 0x000fe40000000005 */
[-C--:B------:R-:W-:Y:S02]  /*1ed0*/  DMUL R8, RZ, R6.reuse ;  /* 0x00000006ff087228 */ /* 0x080fe40000000000 */
[----:B------:R-:W-:Y:S01]  /*1ee0*/  DMUL R6, R30, R6 ;  /* 0x000000061e067228 */ /* 0x000fe20000000000 */
[----:B------:R-:W-:-:S05]  /*1ef0*/  FSETP.GT.AND P0, PT, |R10|, 1.469367938527859385e-39, PT ;  /* 0x001000000a00780b */ /* 0x000fca0003f04200 */
[-C--:B------:R-:W-:Y:S02]  /*1f00*/  DFMA R16, R30, R36.reuse, -R8 ;  /* 0x000000241e10722b */ /* 0x080fe40000000808 */
[----:B------:R-:W-:-:S06]  /*1f10*/  DFMA R14, RZ, R36, R6 ;  /* 0x00000024ff0e722b */ /* 0x000fcc0000000006 */
[----:B------:R-:W-:Y:S05]  /*1f20*/  @P0 BRA P1, `(.L_x_3374) ;  /* 0x00000000001c0947 */ /* 0x000fea0000800000 */
[----:B------:R-:W-:Y:S01]  /*1f30*/  IMAD.MOV.U32 R4, RZ, RZ, R32 ;  /* 0x000000ffff047224 */ /* 0x000fe200078e0020 */
[----:B------:R-:W-:Y:S01]  /*1f40*/  MOV R2, 0x1f90 ;  /* 0x00001f9000027802 */ /* 0x000fe20000000f00 */
[----:B------:R-:W-:Y:S02]  /*1f50*/  IMAD.MOV.U32 R5, RZ, RZ, R33 ;  /* 0x000000ffff057224 */ /* 0x000fe400078e0021 */
[----:B------:R-:W-:Y:S02]  /*1f60*/  IMAD.MOV.U32 R6, RZ, RZ, R34 ;  /* 0x000000ffff067224 */ /* 0x000fe400078e0022 */
[----:B------:R-:W-:-:S07]  /*1f70*/  IMAD.MOV.U32 R3, RZ, RZ, R35 ;  /* 0x000000ffff037224 */ /* 0x000fce00078e0023 */
[----:B------:R-:W-:Y:S05]  /*1f80*/  CALL.REL.NOINC `($__internal_1_$__cuda_sm20_div_rn_f64_full) ;  /* 0x00000020005c7944 */ /* 0x000fea0003c00000 */
[----:B------:R-:W-:-:S07]  /*1f90*/  IMAD.MOV.U32 R5, RZ, RZ, R3 ;  /* 0x000000ffff057224 */ /* 0x000fce00078e0003 */
.L_x_3374:
[----:B------:R-:W-:Y:S01]  /*1fa0*/  DFMA R4, R4, R4, 1 ;  /* 0x3ff000000404742b */ /* 0x000fe20000000004 */
[----:B------:R-:W-:Y:S01]  /*1fb0*/  IMAD.MOV.U32 R8, RZ, RZ, 0x0 ;  /* 0x00000000ff087424 */ /* 0x000fe200078e00ff */
[----:B------:R-:W-:Y:S01]  /*1fc0*/  BSSY.RECONVERGENT B0, `(.L_x_3375) ;  /* 0x0000014000007945 */ /* 0x000fe20003800200 */
[----:B------:R-:W-:-:S03]  /*1fd0*/  IMAD.MOV.U32 R9, RZ, RZ, 0x3fd80000 ;  /* 0x3fd80000ff097424 */ /* 0x000fc600078e00ff */
[----:B------:R-:W0:Y:S04]  /*1fe0*/  MUFU.RSQ64H R3, R5 ;  /* 0x0000000500037308 */ /* 0x000e280000001c00 */
[----:B------:R-:W-:-:S05]  /*1ff0*/  VIADD R2, R5, 0xfcb00000 ;  /* 0xfcb0000005027836 */ /* 0x000fca0000000000 */
[----:B------:R-:W-:Y:S01]  /*2000*/  ISETP.GE.U32.AND P0, PT, R2, 0x7ca00000, PT ;  /* 0x7ca000000200780c */ /* 0x000fe20003f06070 */
[----:B0-----:R-:W-:-:S08]  /*2010*/  DMUL R6, R2, R2 ;  /* 0x0000000202067228 */ /* 0x001fd00000000000 */
[----:B------:R-:W-:-:S08]  /*2020*/  DFMA R6, R4, -R6, 1 ;  /* 0x3ff000000406742b */ /* 0x000fd00000000806 */
[----:B------:R-:W-:Y:S02]  /*2030*/  DFMA R8, R6, R8, 0.5 ;  /* 0x3fe000000608742b */ /* 0x000fe40000000008 */
[----:B------:R-:W-:-:S08]  /*2040*/  DMUL R6, R2, R6 ;  /* 0x0000000602067228 */ /* 0x000fd00000000000 */
[----:B------:R-:W-:-:S08]  /*2050*/  DFMA R38, R8, R6, R2 ;  /* 0x000000060826722b */ /* 0x000fd00000000002 */
[----:B------:R-:W-:Y:S02]  /*2060*/  DMUL R8, R4, R38 ;  /* 0x0000002604087228 */ /* 0x000fe40000000000 */
[----:B------:R-:W-:Y:S02]  /*2070*/  VIADD R11, R39, 0xfff00000 ;  /* 0xfff00000270b7836 */ /* 0x000fe40000000000 */
[----:B------:R-:W-:-:S04]  /*2080*/  IMAD.MOV.U32 R10, RZ, RZ, R38 ;  /* 0x000000ffff0a7224 */ /* 0x000fc800078e0026 */
[----:B------:R-:W-:-:S08]  /*2090*/  DFMA R6, R8, -R8, R4 ;  /* 0x800000080806722b */ /* 0x000fd00000000004 */
[----:B------:R-:W-:Y:S01]  /*20a0*/  DFMA R36, R6, R10, R8 ;  /* 0x0000000a0624722b */ /* 0x000fe20000000008 */
[----:B------:R-:W-:Y:S10]  /*20b0*/  @!P0 BRA `(.L_x_3376) ;  /* 0x0000000000108947 */ /* 0x000ff40003800000 */
[----:B------:R-:W-:Y:S01]  /*20c0*/  IMAD.MOV.U32 R10, RZ, RZ, R2 ;  /* 0x000000ffff0a7224 */ /* 0x000fe200078e0002 */
[----:B------:R-:W-:Y:S01]  /*20d0*/  MOV R2, 0x2100 ;  /* 0x0000210000027802 */ /* 0x000fe20000000f00 */
[----:B------:R-:W-:-:S07]  /*20e0*/  IMAD.MOV.U32 R3, RZ, RZ, R38 ;  /* 0x000000ffff037224 */ /* 0x000fce00078e0026 */
[----:B------:R-:W-:Y:S05]  /*20f0*/  CALL.REL.NOINC `($__internal_2_$__cuda_sm20_dsqrt_rn_f64_mediumpath_v1) ;  /* 0x0000002400907944 */ /* 0x000fea0003c00000 */
.L_x_3376:
[----:B------:R-:W-:Y:S05]  /*2100*/  BSYNC.RECONVERGENT B0 ;  /* 0x0000000000007941 */ /* 0x000fea0003800200 */
.L_x_3375:
[C---:B------:R-:W-:Y:S01]  /*2110*/  DSETP.MAX.AND P0, P1, R32.reuse, R34, PT ;  /* 0x000000222000722a */ /* 0x040fe2000390f000 */
[----:B------:R-:W-:Y:S01]  /*2120*/  IMAD.MOV.U32 R2, RZ, RZ, R33 ;  /* 0x000000ffff027224 */ /* 0x000fe200078e0021 */
[----:B------:R-:W-:Y:S01]  /*2130*/  DMUL R36, R32, R36 ;  /* 0x0000002420247228 */ /* 0x000fe20000000000 */
[----:B------:R-:W-:Y:S01]  /*2140*/  IMAD.MOV.U32 R3, RZ, RZ, R34 ;  /* 0x000000ffff037224 */ /* 0x000fe200078e0022 */
[----:B------:R-:W-:Y:S01]  /*2150*/  DADD R4, -RZ, |R30| ;  /* 0x00000000ff047229 */ /* 0x000fe2000000051e */
[----:B------:R-:W-:Y:S01]  /*2160*/  UMOV UR4, 0xffffffff ;  /* 0xffffffff00047882 */ /* 0x000fe20000000000 */
[----:B------:R-:W-:Y:S01]  /*2170*/  FSEL R7, R2, R35, P0 ;  /* 0x0000002302077208 */ /* 0x000fe20000000000 */
[----:B------:R-:W-:Y:S01]  /*2180*/  IMAD.MOV.U32 R2, RZ, RZ, R32 ;  /* 0x000000ffff027224 */ /* 0x000fe200078e0020 */
[----:B------:R-:W-:Y:S01]  /*2190*/  UMOV UR5, 0x7fefffff ;  /* 0x7fefffff00057882 */ /* 0x000fe20000000000 */
[----:B------:R-:W-:Y:S03]  /*21a0*/  BSSY.RECONVERGENT B1, `(.L_x_3377) ;  /* 0x000002f000017945 */ /* 0x000fe60003800200 */
[----:B------:R-:W-:-:S02]  /*21b0*/  SEL R2, R2, R3, P0 ;  /* 0x0000000302027207 */ /* 0x000fc40000000000 */
[----:B------:R-:W-:Y:S01]  /*21c0*/  @P1 LOP3.LUT R7, R35, 0x80000, RZ, 0xfc, !PT ;  /* 0x0008000023071812 */ /* 0x000fe200078efcff */
[----:B------:R-:W-:-:S04]  /*21d0*/  DSETP.NEU.AND P1, PT, R32, RZ, PT ;  /* 0x000000ff2000722a */ /* 0x000fc80003f2d000 */
[----:B------:R-:W-:Y:S02]  /*21e0*/  IMAD.MOV.U32 R3, RZ, RZ, R7 ;  /* 0x000000ffff037224 */ /* 0x000fe400078e0007 */
[----:B------:R-:W-:Y:S02]  /*21f0*/  FSEL R11, R4, R36, !P1 ;  /* 0x00000024040b7208 */ /* 0x000fe40004800000 */
[----:B------:R-:W-:Y:S02]  /*2200*/  FSEL R37, R5, R37, !P1 ;  /* 0x0000002505257208 */ /* 0x000fe40004800000 */
[----:B------:R-:W-:Y:S01]  /*2210*/  DSETP.GT.AND P0, PT, R2, UR4, PT ;  /* 0x0000000402007e2a */ /* 0x000fe2000bf04000 */
[----:B------:R-:W-:Y:S01]  /*2220*/  UMOV UR4, 0x812dea11 ;  /* 0x812dea1100047882 */ /* 0x000fe20000000000 */
[----:B------:R-:W-:-:S04]  /*2230*/  UMOV UR5, 0x3d719799 ;  /* 0x3d71979900057882 */ /* 0x000fc80000000000 */
[----:B------:R-:W-:Y:S02]  /*2240*/  FSEL R10, R4, R11, P0 ;  /* 0x0000000b040a7208 */ /* 0x000fe40000000000 */
[----:B------:R-:W-:-:S06]  /*2250*/  FSEL R11, R5, R37, P0 ;  /* 0x00000025050b7208 */ /* 0x000fcc0000000000 */
[----:B------:R-:W-:-:S14]  /*2260*/  DSETP.GT.AND P0, PT, R10, UR4, PT ;  /* 0x000000040a007e2a */ /* 0x000fdc000bf04000 */
[----:B------:R-:W-:Y:S05]  /*2270*/  @!P0 BRA `(.L_x_3378) ;  /* 0x0000000000848947 */ /* 0x000fea0003800000 */
[----:B------:R-:W0:Y:S01]  /*2280*/  MUFU.RCP64H R3, R11 ;  /* 0x0000000b00037308 */ /* 0x000e220000001800 */
[----:B------:R-:W-:Y:S01]  /*2290*/  IMAD.MOV.U32 R2, RZ, RZ, 0x1 ;  /* 0x00000001ff027424 */ /* 0x000fe200078e00ff */
[----:B------:R-:W-:Y:S01]  /*22a0*/  FSETP.GEU.AND P1, PT, |R31|, 6.5827683646048100446e-37, PT ;  /* 0x036000001f00780b */ /* 0x000fe20003f2e200 */
[----:B------:R-:W-:Y:S04]  /*22b0*/  BSSY.RECONVERGENT B2, `(.L_x_3379) ;  /* 0x0000013000027945 */ /* 0x000fe80003800200 */
[----:B0-----:R-:W-:-:S08]  /*22c0*/  DFMA R4, R2, -R10, 1 ;  /* 0x3ff000000204742b */ /* 0x001fd0000000080a */
[----:B------:R-:W-:-:S08]  /*22d0*/  DFMA R4, R4, R4, R4 ;  /* 0x000000040404722b */ /* 0x000fd00000000004 */
[----:B------:R-:W-:-:S08]  /*22e0*/  DFMA R4, R2, R4, R2 ;  /* 0x000000040204722b */ /* 0x000fd00000000002 */
[----:B------:R-:W-:-:S08]  /*22f0*/  DFMA R2, R4, -R10, 1 ;  /* 0x3ff000000402742b */ /* 0x000fd0000000080a */
[----:B------:R-:W-:-:S08]  /*2300*/  DFMA R2, R4, R2, R4 ;  /* 0x000000020402722b */ /* 0x000fd00000000004 */
[----:B------:R-:W-:-:S08]  /*2310*/  DMUL R4, R30, R2 ;  /* 0x000000021e047228 */ /* 0x000fd00000000000 */
[----:B------:R-:W-:-:S08]  /*2320*/  DFMA R6, R4, -R10, R30 ;  /* 0x8000000a0406722b */ /* 0x000fd0000000001e */
[----:B------:R-:W-:-:S10]  /*2330*/  DFMA R4, R2, R6, R4 ;  /* 0x000000060204722b */ /* 0x000fd40000000004 */
[----:B------:R-:W-:-:S05]  /*2340*/  FFMA R2, RZ, R11, R5 ;  /* 0x0000000bff027223 */ /* 0x000fca0000000005 */
[----:B------:R-:W-:-:S13]  /*2350*/  FSETP.GT.AND P0, PT, |R2|, 1.469367938527859385e-39, PT ;  /* 0x001000000200780b */ /* 0x000fda0003f04200 */
        /* <DEDUP_REMOVED lines=8> */
.L_x_3380:
[----:B------:R-:W-:Y:S05]  /*23e0*/  BSYNC.RECONVERGENT B2 ;  /* 0x0000000000027941 */ /* 0x000fea0003800200 */
.L_x_3379:
[----:B------:R-:W-:Y:S01]  /*23f0*/  IMAD.MOV.U32 R30, RZ, RZ, R4 ;  /* 0x000000ffff1e7224 */ /* 0x000fe200078e0004 */
[----:B------:R-:W-:Y:S01]  /*2400*/  MOV R2, 0x2470 ;  /* 0x0000247000027802 */ /* 0x000fe20000000f00 */
[----:B------:R-:W-:Y:S02]  /*2410*/  IMAD.MOV.U32 R31, RZ, RZ, R5 ;  /* 0x000000ffff1f7224 */ /* 0x000fe400078e0005 */
[----:B------:R-:W-:Y:S02]  /*2420*/  IMAD.MOV.U32 R4, RZ, RZ, R10 ;  /* 0x000000ffff047224 */ /* 0x000fe400078e000a */
[----:B------:R-:W-:Y:S02]  /*2430*/  IMAD.MOV.U32 R5, RZ, RZ, R11 ;  /* 0x000000ffff057224 */ /* 0x000fe400078e000b */
[----:B------:R-:W-:Y:S02]  /*2440*/  IMAD.MOV.U32 R6, RZ, RZ, RZ ;  /* 0x000000ffff067224 */ /* 0x000fe400078e00ff */
[----:B------:R-:W-:-:S07]  /*2450*/  IMAD.MOV.U32 R3, RZ, RZ, RZ ;  /* 0x000000ffff037224 */ /* 0x000fce00078e00ff */
[----:B------:R-:W-:Y:S05]  /*2460*/  CALL.REL.NOINC `($__internal_1_$__cuda_sm20_div_rn_f64_full) ;  /* 0x0000001c00247944 */ /* 0x000fea0003c00000 */
[----:B------:R-:W-:Y:S02]  /*2470*/  IMAD.MOV.U32 R12, RZ, RZ, R4 ;  /* 0x000000ffff0c7224 */ /* 0x000fe400078e0004 */
[----:B------:R-:W-:-:S07]  /*2480*/  IMAD.MOV.U32 R13, RZ, RZ, R3 ;  /* 0x000000ffff0d7224 */ /* 0x000fce00078e0003 */
.L_x_3378:
[----:B------:R-:W-:Y:S05]  /*2490*/  BSYNC.RECONVERGENT B1 ;  /* 0x0000000000017941 */ /* 0x000fea0003800200 */
.L_x_3377:
[----:B------:R-:W-:Y:S01]  /*24a0*/  DADD R6, -RZ, |R24| ;  /* 0x00000000ff067229 */ /* 0x000fe20000000518 */
[----:B------:R-:W-:Y:S01]  /*24b0*/  IMAD.MOV.U32 R2, RZ, RZ, 0x1 ;  /* 0x00000001ff027424 */ /* 0x000fe200078e00ff */
[--C-:B------:R-:W-:Y:S02]  /*24c0*/  DADD R8, -RZ, |R22|.reuse ;  /* 0x00000000ff087229 */ /* 0x100fe40000000516 */
[----:B------:R-:W-:-:S08]  /*24d0*/  DSETP.GT.AND P0, PT, |R24|, |R22|, PT ;  /* 0x400000161800722a */ /* 0x000fd00003f04200 */
[----:B------:R-:W-:Y:S02]  /*24e0*/  FSEL R33, R7, R9, P0 ;  /* 0x0000000907217208 */ /* 0x000fe40000000000 */
[----:B------:R-:W-:Y:S02]  /*24f0*/  FSEL R32, R6, R8, P0 ;  /* 0x0000000806207208 */ /* 0x000fe40000000000 */
[----:B------:R-:W0:Y:S01]  /*2500*/  MUFU.RCP64H R3, R33 ;  /* 0x0000002100037308 */ /* 0x000e220000001800 */
[----:B------:R-:W-:Y:S02]  /*2510*/  FSEL R34, R8, R6, P0 ;  /* 0x0000000608227208 */ /* 0x000fe40000000000 */
[----:B------:R-:W-:-:S04]  /*2520*/  FSEL R35, R9, R7, P0 ;  /* 0x0000000709237208 */ /* 0x000fc80000000000 */
[----:B------:R-:W-:Y:S01]  /*2530*/  FSETP.GEU.AND P1, PT, |R35|, 6.5827683646048100446e-37, PT ;  /* 0x036000002300780b */ /* 0x000fe20003f2e200 */
[----:B0-----:R-:W-:-:S08]  /*2540*/  DFMA R4, -R32, R2, 1 ;  /* 0x3ff000002004742b */ /* 0x001fd00000000102 */
[----:B------:R-:W-:-:S08]  /*2550*/  DFMA R4, R4, R4, R4 ;  /* 0x000000040404722b */ /* 0x000fd00000000004 */
[----:B------:R-:W-:-:S08]  /*2560*/  DFMA R4, R2, R4, R2 ;  /* 0x000000040204722b */ /* 0x000fd00000000002 */
[----:B------:R-:W-:-:S08]  /*2570*/  DFMA R2, -R32, R4, 1 ;  /* 0x3ff000002002742b */ /* 0x000fd00000000104 */
[----:B------:R-:W-:-:S08]  /*2580*/  DFMA R2, R4, R2, R4 ;  /* 0x000000020402722b */ /* 0x000fd00000000004 */
[----:B------:R-:W-:-:S08]  /*2590*/  DMUL R4, R2, R34 ;  /* 0x0000002202047228 */ /* 0x000fd00000000000 */
[----:B------:R-:W-:-:S08]  /*25a0*/  DFMA R6, -R32, R4, R34 ;  /* 0x000000042006722b */ /* 0x000fd00000000122 */
        /* <DEDUP_REMOVED lines=11> */
.L_x_3381:
        /* <DEDUP_REMOVED lines=22> */
.L_x_3383:
[----:B------:R-:W-:Y:S05]  /*27c0*/  BSYNC.RECONVERGENT B0 ;  /* 0x0000000000007941 */ /* 0x000fea0003800200 */
.L_x_3382:
[----:B------:R-:W-:Y:S01]  /*27d0*/  DMUL R36, R32, R36 ;  /* 0x0000002420247228 */ /* 0x000fe20000000000 */
[----:B------:R-:W-:Y:S01]  /*27e0*/  UMOV UR4, 0xffffffff ;  /* 0xffffffff00047882 */ /* 0x000fe20000000000 */
[----:B------:R-:W-:Y:S01]  /*27f0*/  DADD R2, |R24|, |R22| ;  /* 0x0000000018027229 */ /* 0x000fe20000000616 */
[----:B------:R-:W-:Y:S01]  /*2800*/  UMOV UR5, 0x7fefffff ;  /* 0x7fefffff00057882 */ /* 0x000fe20000000000 */
[C---:B------:R-:W-:Y:S01]  /*2810*/  DSETP.NEU.AND P1, PT, R32.reuse, RZ, PT ;  /* 0x000000ff2000722a */ /* 0x040fe20003f2d000 */
[----:B------:R-:W-:Y:S01]  /*2820*/  BSSY.RECONVERGENT B1, `(.L_x_3384) ;  /* 0x000003f000017945 */ /* 0x000fe20003800200 */
[----:B------:R-:W-:-:S06]  /*2830*/  DSETP.GT.AND P0, PT, R32, UR4, PT ;  /* 0x0000000420007e2a */ /* 0x000fcc000bf04000 */
[C---:B------:R-:W-:Y:S02]  /*2840*/  FSEL R11, R2.reuse, R36, P0 ;  /* 0x00000024020b7208 */ /* 0x040fe40000000000 */
[C---:B------:R-:W-:Y:S01]  /*2850*/  FSEL R5, R3.reuse, R37, P0 ;  /* 0x0000002503057208 */ /* 0x040fe20000000000 */
[----:B------:R-:W-:Y:S01]  /*2860*/  DSETP.GT.AND P0, PT, R34, UR4, PT ;  /* 0x0000000422007e2a */ /* 0x000fe2000bf04000 */
[C---:B------:R-:W-:Y:S01]  /*2870*/  FSEL R11, R2.reuse, R11, !P1 ;  /* 0x0000000b020b7208 */ /* 0x040fe20004800000 */
[----:B------:R-:W-:Y:S01]  /*2880*/  UMOV UR4, 0x812dea11 ;  /* 0x812dea1100047882 */ /* 0x000fe20000000000 */
[C---:B------:R-:W-:Y:S01]  /*2890*/  FSEL R5, R3.reuse, R5, !P1 ;  /* 0x0000000503057208 */ /* 0x040fe20004800000 */
[----:B------:R-:W-:Y:S02]  /*28a0*/  UMOV UR5, 0x3d719799 ;  /* 0x3d71979900057882 */ /* 0x000fe40000000000 */
        /* <DEDUP_REMOVED lines=26> */
.L_x_3387:
[----:B------:R-:W-:Y:S05]  /*2a50*/  BSYNC.RECONVERGENT B2 ;  /* 0x0000000000027941 */ /* 0x000fea0003800200 */
.L_x_3386:
[----:B------:R-:W0:Y:S01]  /*2a60*/  MUFU.RCP64H R5, R11 ;  /* 0x0000000b00057308 */ /* 0x000e220000001800 */
[----:B------:R-:W-:Y:S01]  /*2a70*/  IMAD.MOV.U32 R4, RZ, RZ, 0x1 ;  /* 0x00000001ff047424 */ /* 0x000fe200078e00ff */
[----:B------:R-:W-:Y:S01]  /*2a80*/  FSETP.GEU.AND P1, PT, |R23|, 6.5827683646048100446e-37, PT ;  /* 0x036000001700780b */ /* 0x000fe20003f2e200 */
[----:B------:R-:W-:Y:S01]  /*2a90*/  BSSY.RECONVERGENT B2, `(.L_x_3388) ;  /* 0x0000015000027945 */ /* 0x000fe20003800200 */
[----:B------:R-:W-:Y:S02]  /*2aa0*/  IMAD.MOV.U32 R24, RZ, RZ, R2 ;  /* 0x000000ffff187224 */ /* 0x000fe400078e0002 */
[----:B------:R-:W-:Y:S01]  /*2ab0*/  IMAD.MOV.U32 R25, RZ, RZ, R3 ;  /* 0x000000ffff197224 */ /* 0x000fe200078e0003 */
        /* <DEDUP_REMOVED lines=18> */
.L_x_3389:
[----:B------:R-:W-:Y:S05]  /*2be0*/  BSYNC.RECONVERGENT B2 ;  /* 0x0000000000027941 */ /* 0x000fea0003800200 */
.L_x_3388:
[----:B------:R-:W-:Y:S02]  /*2bf0*/  IMAD.MOV.U32 R22, RZ, RZ, R4 ;  /* 0x000000ffff167224 */ /* 0x000fe400078e0004 */
[----:B------:R-:W-:-:S07]  /*2c00*/  IMAD.MOV.U32 R23, RZ, RZ, R5 ;  /* 0x000000ffff177224 */ /* 0x000fce00078e0005 */
.L_x_3385:
[----:B------:R-:W-:Y:S05]  /*2c10*/  BSYNC.RECONVERGENT B1 ;  /* 0x0000000000017941 */ /* 0x000fea0003800200 */
.L_x_3384:
        /* <DEDUP_REMOVED lines=28> */
.L_x_3390:
        /* <DEDUP_REMOVED lines=22> */
.L_x_3392:
[----:B------:R-:W-:Y:S05]  /*2f40*/  BSYNC.RECONVERGENT B0 ;  /* 0x0000000000007941 */ /* 0x000fea0003800200 */
.L_x_3391:
        /* <DEDUP_REMOVED lines=40> */
.L_x_3396:
[----:B------:R-:W-:Y:S05]  /*31d0*/  BSYNC.RECONVERGENT B2 ;  /* 0x0000000000027941 */ /* 0x000fea0003800200 */
.L_x_3395:
        /* <DEDUP_REMOVED lines=24> */
.L_x_3398:
[----:B------:R-:W-:Y:S05]  /*3360*/  BSYNC.RECONVERGENT B2 ;  /* 0x0000000000027941 */ /* 0x000fea0003800200 */
.L_x_3397:
[----:B------:R-:W-:Y:S02]  /*3370*/  IMAD.MOV.U32 R18, RZ, RZ, R4 ;  /* 0x000000ffff127224 */ /* 0x000fe400078e0004 */
[----:B------:R-:W-:-:S07]  /*3380*/  IMAD.MOV.U32 R19, RZ, RZ, R5 ;  /* 0x000000ffff137224 */ /* 0x000fce00078e0005 */
.L_x_3394:
[----:B------:R-:W-:Y:S05]  /*3390*/  BSYNC.RECONVERGENT B1 ;  /* 0x0000000000017941 */ /* 0x000fea0003800200 */
.L_x_3393:
        /* <DEDUP_REMOVED lines=28> */
.L_x_3399:
        /* <DEDUP_REMOVED lines=22> */
.L_x_3401:
[----:B------:R-:W-:Y:S05]  /*36c0*/  BSYNC.RECONVERGENT B0 ;  /* 0x0000000000007941 */ /* 0x000fea0003800200 */
.L_x_3400:
        /* <DEDUP_REMOVED lines=40> */
.L_x_3405:
[----:B------:R-:W-:Y:S05]  /*3950*/  BSYNC.RECONVERGENT B2 ;  /* 0x0000000000027941 */ /* 0x000fea0003800200 */
.L_x_3404:
        /* <DEDUP_REMOVED lines=24> */
.L_x_3407:
[----:B------:R-:W-:Y:S05]  /*3ae0*/  BSYNC.RECONVERGENT B2 ;  /* 0x0000000000027941 */ /* 0x000fea0003800200 */
.L_x_3406:
[----:B------:R-:W-:Y:S02]  /*3af0*/  IMAD.MOV.U32 R14, RZ, RZ, R4 ;  /* 0x000000ffff0e7224 */ /* 0x000fe400078e0004 */
[----:B------:R-:W-:-:S07]  /*3b00*/  IMAD.MOV.U32 R15, RZ, RZ, R5 ;  /* 0x000000ffff0f7224 */ /* 0x000fce00078e0005 */
.L_x_3403:
[----:B------:R-:W-:Y:S05]  /*3b10*/  BSYNC.RECONVERGENT B1 ;  /* 0x0000000000017941 */ /* 0x000fea0003800200 */
.L_x_3402:
[----:B------:R-:W0:Y:S01]  /*3b20*/  LDCU UR5, c[0x0][0x3a0] ;  /* 0x00007400ff0577ac */ /* 0x000e220008000800 */
[----:B------:R-:W1:Y:S01]  /*3b30*/  LDC R3, c[0x0][0x39c] ;  /* 0x0000e700ff037b82 */ /* 0x000e620000000800 */
[----:B------:R-:W2:Y:S01]  /*3b40*/  LDCU.64 UR10, c[0x0][0x380] ;  /* 0x00007000ff0a77ac */ /* 0x000ea20008000a00 */
[----:B0-----:R-:W-:-:S04]  /*3b50*/  USHF.R.S32.HI UR4, URZ, 0x1f, UR5 ;  /* 0x0000001fff047899 */ /* 0x001fc80008011405 */
[----:B------:R-:W-:-:S04]  /*3b60*/  ULEA.HI UR4, UR4, UR5, URZ, 0x3 ;  /* 0x0000000504047291 */ /* 0x000fc8000f8f18ff */
[----:B------:R-:W-:-:S04]  /*3b70*/  USHF.R.S32.HI UR6, URZ, 0x3, UR4 ;  /* 0x00000003ff067899 */ /* 0x000fc80008011404 */
[----:B------:R-:W-:-:S06]  /*3b80*/  USHF.R.S32.HI UR7, URZ, 0x1f, UR6 ;  /* 0x0000001fff077899 */ /* 0x000fcc0008011406 */
[----:B-1----:R-:W-:-:S03]  /*3b90*/  IMAD.WIDE R2, R0, R3, UR6 ;  /* 0x0000000600027e25 */ /* 0x002fc6000f8e0203 */
[----:B--2---:R-:W-:-:S04]  /*3ba0*/  IADD3 R10, P0, PT, R2, UR10, RZ ;  /* 0x0000000a020a7c10 */ /* 0x004fc8000ff1e0ff */
[----:B------:R-:W-:-:S05]  /*3bb0*/  IADD3.X R11, PT, PT, R3, UR11, RZ, P0, !PT ;  /* 0x0000000b030b7c10 */ /* 0x000fca00087fe4ff */
[----:B------:R-:W2:Y:S01]  /*3bc0*/  LDG.E.U8 R8, desc[UR8][R10.64] ;  /* 0x000000080a087981 */ /* 0x000ea2000c1e1100 */
[----:B------:R-:W-:Y:S01]  /*3bd0*/  DADD R4, |R26|, R28 ;  /* 0x000000001a047229 */ /* 0x000fe2000000021c */
[----:B------:R-:W-:Y:S01]  /*3be0*/  IMAD.MOV.U32 R2, RZ, RZ, 0x1 ;  /* 0x00000001ff027424 */ /* 0x000fe200078e00ff */
[----:B------:R-:W-:Y:S01]  /*3bf0*/  ULOP3.LUT UR5, UR5, 0x7, URZ, 0xc0, !UPT ;  /* 0x0000000705057892 */ /* 0x000fe2000f8ec0ff */
[----:B------:R-:W-:Y:S01]  /*3c00*/  DADD R26, -RZ, |R26| ;  /* 0x00000000ff1a7229 */ /* 0x000fe2000000051a */
[----:B------:R-:W-:Y:S02]  /*3c10*/  BSSY.RECONVERGENT B1, `(.L_x_3408) ;  /* 0x0000018000017945 */ /* 0x000fe40003800200 */
[----:B------:R-:W0:Y:S02]  /*3c20*/  MUFU.RCP64H R3, R5 ;  /* 0x0000000500037308 */ /* 0x000e240000001800 */
[----:B0-----:R-:W-:-:S08]  /*3c30*/  DFMA R6, -R4, R2, 1 ;  /* 0x3ff000000406742b */ /* 0x001fd00000000102 */
[----:B------:R-:W-:-:S08]  /*3c40*/  DFMA R6, R6, R6, R6 ;  /* 0x000000060606722b */ /* 0x000fd00000000006 */
[----:B------:R-:W-:-:S08]  /*3c50*/  DFMA R6, R2, R6, R2 ;  /* 0x000000060206722b */ /* 0x000fd00000000002 */
[----:B------:R-:W-:-:S08]  /*3c60*/  DFMA R2, -R4, R6, 1 ;  /* 0x3ff000000402742b */ /* 0x000fd00000000106 */
[----:B------:R-:W-:Y:S01]  /*3c70*/  DFMA R2, R6, R2, R6 ;  /* 0x000000020602722b */ /* 0x000fe20000000006 */
[----:B--2---:R-:W-:-:S04]  /*3c80*/  SHF.R.U32.HI R8, RZ, UR5, R8 ;  /* 0x00000005ff087c19 */ /* 0x004fc80008011608 */
        /* <DEDUP_REMOVED lines=13> */
[----:B------:R-:W-:-:S07]  /*3d60*/  IMAD.MOV.U32 R3, RZ, RZ, R27 ;  /* 0x000000ffff037224 */ /* 0x000fce00078e001b */
[----:B------:R-:W-:Y:S05]  /*3d70*/  CALL.REL.NOINC `($__internal_1_$__cuda_sm20_div_rn_f64_full) ;  /* 0x0000000000e07944 */ /* 0x000fea0003c00000 */
[----:B------:R-:W-:-:S07]  /*3d80*/  IMAD.MOV.U32 R2, RZ, RZ, R4 ;  /* 0x000000ffff027224 */ /* 0x000fce00078e0004 */
.L_x_3409:
[----:B------:R-:W-:Y:S05]  /*3d90*/  BSYNC.RECONVERGENT B1 ;  /* 0x0000000000017941 */ /* 0x000fea0003800200 */
.L_x_3408:
        /* <DEDUP_REMOVED lines=11> */
[C---:B------:R-:W-:Y:S02]  /*3e50*/  IMAD.SHL.U32 R27, R26.reuse, 0x2, RZ ;  /* 0x000000021a1b7824 */ /* 0x040fe400078e00ff */
[----:B----4-:R-:W-:Y:S02]  /*3e60*/  IMAD.MOV.U32 R34, RZ, RZ, R29 ;  /* 0x000000ffff227224 */ /* 0x010fe400078e001d */
[----:B------:R-:W-:Y:S01]  /*3e70*/  IMAD.MOV.U32 R33, RZ, RZ, R28 ;  /* 0x000000ffff217224 */ /* 0x000fe200078e001c */
[----:B------:R-:W-:Y:S01]  /*3e80*/  LOP3.LUT R26, R26, R27, R9, 0x96, !PT ;  /* 0x0000001b1a1a7212 */ /* 0x000fe200078e9609 */
[----:B------:R-:W-:Y:S01]  /*3e90*/  IMAD.MOV.U32 R28, RZ, RZ, R5 ;  /* 0x000000ffff1c7224 */ /* 0x000fe200078e0005 */
[----:B------:R-:W-:Y:S01]  /*3ea0*/  STG.E.64 desc[UR8][R6.64+0x8], R34 ;  /* 0x0000082206007986 */ /* 0x000fe2000c101b08 */
[----:B------:R-:W0:Y:S01]  /*3eb0*/  LDC.64 R8, c[0x0][0x390] ;  /* 0x0000e400ff087b82 */ /* 0x000e220000000a00 */
[----:B------:R-:W-:-:S02]  /*3ec0*/  LOP3.LUT R29, R26, R5, RZ, 0x3c, !PT ;  /* 0x000000051a1d7212 */ /* 0x000fc400078e3cff */
[----:B------:R-:W-:Y:S04]  /*3ed0*/  STG.E.64 desc[UR8][R6.64], R32 ;  /* 0x0000002006007986 */ /* 0x000fe8000c101b08 */
[----:B------:R2:W-:Y:S04]  /*3ee0*/  STG.E.64 desc[UR8][R6.64+0x10], R28 ;  /* 0x0000101c06007986 */ /* 0x0005e8000c101b08 */
[----:B------:R-:W3:Y:S01]  /*3ef0*/  LDG.E.U8 R26, desc[UR8][R10.64] ;  /* 0x000000080a1a7981 */ /* 0x000ee2000c1e1100 */
[----:B------:R-:W-:Y:S01]  /*3f00*/  IMAD.IADD R4, R29, 0x1, R32 ;  /* 0x000000011d047824 */ /* 0x000fe200078e0220 */
[----:B------:R-:W-:Y:S01]  /*3f10*/  ULOP3.LUT UR5, UR4, 0xfffffff8, URZ, 0xc0, !UPT ;  /* 0xfffffff804057892 */ /* 0x000fe2000f8ec0ff */
[----:B------:R-:W-:-:S03]  /*3f20*/  IMAD.MOV.U32 R5, RZ, RZ, 0x2f800000 ;  /* 0x2f800000ff057424 */ /* 0x000fc600078e00ff */
[----:B------:R-:W-:Y:S01]  /*3f30*/  I2FP.F32.U32 R4, R4 ;  /* 0x0000000400047245 */ /* 0x000fe20000201000 */
[----:B-1----:R-:W-:-:S03]  /*3f40*/  UIADD3 UR5, UPT, UPT, -UR5, UR6, URZ ;  /* 0x0000000605057290 */ /* 0x002fc6000fffe1ff */
[----:B------:R-:W-:Y:S01]  /*3f50*/  UMOV UR6, 0x1 ;  /* 0x0000000100067882 */ /* 0x000fe20000000000 */
[----:B------:R-:W-:Y:S01]  /*3f60*/  FFMA R4, R4, R5, 1.1641532182693481445e-10 ;  /* 0x2f00000004047423 */ /* 0x000fe20000000005 */
[----:B------:R-:W-:-:S05]  /*3f70*/  USHF.L.U32 UR6, UR6, UR5, URZ ;  /* 0x0000000506067299 */ /* 0x000fca00080006ff */
[----:B------:R-:W1:Y:S02]  /*3f80*/  F2F.F64.F32 R4, R4 ;  /* 0x0000000400047310 */ /* 0x000e640000201800 */
[----:B-1----:R-:W-:-:S06]  /*3f90*/  DSETP.GT.AND P0, PT, R2, R4, PT ;  /* 0x000000040200722a */ /* 0x002fcc0003f04000 */
[----:B------:R-:W-:-:S04]  /*3fa0*/  SEL R2, RZ, 0x1, !P0 ;  /* 0x00000001ff027807 */ /* 0x000fc80004000000 */
[----:B------:R-:W-:-:S04]  /*3fb0*/  SHF.L.U32 R3, R2, UR5, RZ ;  /* 0x0000000502037c19 */ /* 0x000fc800080006ff */
[----:B---3--:R-:W-:Y:S01]  /*3fc0*/  LOP3.LUT R27, R3, UR6, R26, 0xf2, !PT ;  /* 0x00000006031b7c12 */ /* 0x008fe2000f8ef21a */
[----:B0-----:R-:W-:-:S04]  /*3fd0*/  IMAD.WIDE R2, R0, 0x10, R8 ;  /* 0x0000001000027825 */ /* 0x001fc800078e0208 */
[----:B------:R0:W-:Y:S04]  /*3fe0*/  STG.E.U8 desc[UR8][R10.64], R27 ;  /* 0x0000001b0a007986 */ /* 0x0001e8000c101108 */
[----:B--2---:R-:W2:Y:S01]  /*3ff0*/  LDG.E.128 R4, desc[UR8][R2.64] ;  /* 0x0000000802047981 */ /* 0x004ea2000c1e1d00 */
[----:B------:R-:W-:Y:S02]  /*4000*/  FSEL R0, R20, R30, P0 ;  /* 0x0000001e14007208 */ /* 0x000fe40000000000 */
[----:B------:R-:W-:Y:S02]  /*4010*/  FSEL R21, R21, R31, P0 ;  /* 0x0000001f15157208 */ /* 0x000fe40000000000 */
[----:B------:R-:W-:Y:S02]  /*4020*/  @!P1 FSEL R0, R16, R24, P0 ;  /* 0x0000001810009208 */ /* 0x000fe40000000000 */
[----:B------:R-:W-:-:S02]  /*4030*/  @!P1 FSEL R21, R17, R25, P0 ;  /* 0x0000001911159208 */ /* 0x000fc40000000000 */
[----:B------:R-:W-:Y:S01]  /*4040*/  FSEL R8, R18, R12, P0 ;  /* 0x0000000c12087208 */ /* 0x000fe20000000000 */
[----:B0-----:R-:W-:Y:S01]  /*4050*/  IMAD.MOV.U32 R10, RZ, RZ, R0 ;  /* 0x000000ffff0a7224 */ /* 0x001fe200078e0000 */
[----:B------:R-:W-:Y:S01]  /*4060*/  FSEL R9, R19, R13, P0 ;  /* 0x0000000d13097208 */ /* 0x000fe20000000000 */
[----:B------:R-:W-:Y:S01]  /*4070*/  IMAD.MOV.U32 R11, RZ, RZ, R21 ;  /* 0x000000ffff0b7224 */ /* 0x000fe200078e0015 */
[----:B------:R-:W-:Y:S02]  /*4080*/  @!P1 FSEL R8, R14, R22, P0 ;  /* 0x000000160e089208 */ /* 0x000fe40000000000 */
[----:B------:R-:W-:-:S06]  /*4090*/  @!P1 FSEL R9, R15, R23, P0 ;  /* 0x000000170f099208 */ /* 0x000fcc0000000000 */
[-C--:B--2---:R-:W-:Y:S02]  /*40a0*/  DMUL R12, R8, R6.reuse ;  /* 0x00000006080c7228 */ /* 0x084fe40000000000 */
[----:B------:R-:W-:-:S06]  /*40b0*/  DMUL R14, R10, R6 ;  /* 0x000000060a0e7228 */ /* 0x000fcc0000000000 */
[-C--:B------:R-:W-:Y:S02]  /*40c0*/  DFMA R12, R10, R4.reuse, -R12 ;  /* 0x000000040a0c722b */ /* 0x080fe4000000080c */
[----:B------:R-:W-:-:S07]  /*40d0*/  DFMA R14, R8, R4, R14 ;  /* 0x00000004080e722b */ /* 0x000fce000000000e */
[----:B------:R-:W-:Y:S01]  /*40e0*/  STG.E.128 desc[UR8][R2.64], R12 ;  /* 0x0000000c02007986 */ /* 0x000fe2000c101d08 */
[----:B------:R-:W-:Y:S05]  /*40f0*/  EXIT ;  /* 0x000000000000794d */ /* 0x000fea0003800000 */
        .weak           $__internal_1_$__cuda_sm20_div_rn_f64_full
        .type           $__internal_1_$__cuda_sm20_div_rn_f64_full,@function
        .size           $__internal_1_$__cuda_sm20_div_rn_f64_full,($__internal_2_$__cuda_sm20_dsqrt_rn_f64_mediumpath_v1 - $__internal_1_$__cuda_sm20_div_rn_f64_full)
$__internal_1_$__cuda_sm20_div_rn_f64_full:
[C---:B------:R-:W-:Y:S01]  /*4100*/  FSETP.GEU.AND P0, PT, |R5|.reuse, 1.469367938527859385e-39, PT ;  /* 0x001000000500780b */ /* 0x040fe20003f0e200 */
[----:B------:R-:W-:Y:S01]  /*4110*/  IMAD.MOV.U32 R36, RZ, RZ, R4 ;  /* 0x000000ffff247224 */ /* 0x000fe200078e0004 */
[----:B------:R-:W-:Y:S01]  /*4120*/  LOP3.LUT R7, R5, 0x800fffff, RZ, 0xc0, !PT ;  /* 0x800fffff05077812 */ /* 0x000fe200078ec0ff */
[----:B------:R-:W-:Y:S01]  /*4130*/  IMAD.MOV.U32 R41, RZ, RZ, R3 ;  /* 0x000000ffff297224 */ /* 0x000fe200078e0003 */
[----:B------:R-:W-:Y:S01]  /*4140*/  BSSY.RECONVERGENT B0, `(.L_x_3410) ;  /* 0x000005a000007945 */ /* 0x000fe20003800200 */
[----:B------:R-:W-:Y:S01]  /*4150*/  IMAD.MOV.U32 R38, RZ, RZ, 0x1 ;  /* 0x00000001ff267424 */ /* 0x000fe200078e00ff */
[----:B------:R-:W-:Y:S01]  /*4160*/  LOP3.LUT R37, R7, 0x3ff00000, RZ, 0xfc, !PT ;  /* 0x3ff0000007257812 */ /* 0x000fe200078efcff */
[----:B------:R-:W-:Y:S01]  /*4170*/  IMAD.MOV.U32 R40, RZ, RZ, R6 ;  /* 0x000000ffff287224 */ /* 0x000fe200078e0006 */
[C---:B------:R-:W-:Y:S02]  /*4180*/  FSETP.GEU.AND P3, PT, |R41|.reuse, 1.469367938527859385e-39, PT ;  /* 0x001000002900780b */ /* 0x040fe40003f6e200 */
[----:B------:R-:W-:Y:S01]  /*4190*/  LOP3.LUT R3, R41, 0x7ff00000, RZ, 0xc0, !PT ;  /* 0x7ff0000029037812 */ /* 0x000fe200078ec0ff */
[----:B------:R-:W-:Y:S01]  /*41a0*/  IMAD.MOV.U32 R42, RZ, RZ, R40 ;  /* 0x000000ffff2a7224 */ /* 0x000fe200078e0028 */
[----:B------:R-:W-:Y:S01]  /*41b0*/  LOP3.LUT R7, R5, 0x7ff00000, RZ, 0xc0, !PT ;  /* 0x7ff0000005077812 */ /* 0x000fe200078ec0ff */
[----:B------:R-:W-:-:S03]  /*41c0*/  @!P0 DMUL R36, R4, 8.98846567431157953865e+307 ;  /* 0x7fe0000004248828 */ /* 0x000fc60000000000 */
[----:B------:R-:W-:-:S03]  /*41d0*/  ISETP.GE.U32.AND P2, PT, R3, R7, PT ;  /* 0x000000070300720c */ /* 0x000fc60003f46070 */
[----:B------:R-:W0:Y:S02]  /*41e0*/  MUFU.RCP64H R39, R37 ;  /* 0x0000002500277308 */ /* 0x000e240000001800 */
[----:B------:R-:W-:Y:S02]  /*41f0*/  @!P3 LOP3.LUT R6, R5, 0x7ff00000, RZ, 0xc0, !PT ;  /* 0x7ff000000506b812 */ /* 0x000fe400078ec0ff */
[----:B------:R-:W-:Y:S02]  /*4200*/  @!P0 LOP3.LUT R7, R37, 0x7ff00000, RZ, 0xc0, !PT ;  /* 0x7ff0000025078812 */ /* 0x000fe400078ec0ff */
[----:B------:R-:W-:Y:S01]  /*4210*/  @!P3 ISETP.GE.U32.AND P4, PT, R3, R6, PT ;  /* 0x000000060300b20c */ /* 0x000fe20003f86070 */
[----:B------:R-:W-:Y:S01]  /*4220*/  IMAD.MOV.U32 R6, RZ, RZ, 0x1ca00000 ;  /* 0x1ca00000ff067424 */ /* 0x000fe200078e00ff */
[----:B0-----:R-:W-:-:S08]  /*4230*/  DFMA R8, R38, -R36, 1 ;  /* 0x3ff000002608742b */ /* 0x001fd00000000824 */
[----:B------:R-:W-:-:S08]  /*4240*/  DFMA R8, R8, R8, R8 ;  /* 0x000000080808722b */ /* 0x000fd00000000008 */
[----:B------:R-:W-:Y:S01]  /*4250*/  DFMA R38, R38, R8, R38 ;  /* 0x000000082626722b */ /* 0x000fe20000000026 */
[C---:B------:R-:W-:Y:S02]  /*4260*/  @!P3 SEL R9, R6.reuse, 0x63400000, !P4 ;  /* 0x634000000609b807 */ /* 0x040fe40006000000 */
[----:B------:R-:W-:Y:S02]  /*4270*/  SEL R8, R6, 0x63400000, !P2 ;  /* 0x6340000006087807 */ /* 0x000fe40005000000 */
[----:B------:R-:W-:-:S03]  /*4280*/  @!P3 LOP3.LUT R9, R9, 0x80000000, R41, 0xf8, !PT ;  /* 0x800000000909b812 */ /* 0x000fc600078ef829 */
[----:B------:R-:W-:Y:S01]  /*4290*/  DFMA R44, R38, -R36, 1 ;  /* 0x3ff00000262c742b */ /* 0x000fe20000000824 */
[----:B------:R-:W-:Y:S01]  /*42a0*/  LOP3.LUT R43, R8, 0x800fffff, R41, 0xf8, !PT ;  /* 0x800fffff082b7812 */ /* 0x000fe200078ef829 */
[----:B------:R-:W-:Y:S01]  /*42b0*/  @!P3 IMAD.MOV.U32 R8, RZ, RZ, RZ ;  /* 0x000000ffff08b224 */ /* 0x000fe200078e00ff */
[----:B------:R-:W-:-:S05]  /*42c0*/  @!P3 LOP3.LUT R9, R9, 0x100000, RZ, 0xfc, !PT ;  /* 0x001000000909b812 */ /* 0x000fca00078efcff */
[----:B------:R-:W-:Y:S02]  /*42d0*/  DFMA R44, R38, R44, R38 ;  /* 0x0000002c262c722b */ /* 0x000fe40000000026 */
[----:B------:R-:W-:-:S08]  /*42e0*/  @!P3 DFMA R42, R42, 2, -R8 ;  /* 0x400000002a2ab82b */ /* 0x000fd00000000808 */
[----:B------:R-:W-:-:S08]  /*42f0*/  DMUL R8, R44, R42 ;  /* 0x0000002a2c087228 */ /* 0x000fd00000000000 */
[----:B------:R-:W-:-:S08]  /*4300*/  DFMA R38, R8, -R36, R42 ;  /* 0x800000240826722b */ /* 0x000fd0000000002a */
[----:B------:R-:W-:Y:S01]  /*4310*/  DFMA R38, R44, R38, R8 ;  /* 0x000000262c26722b */ /* 0x000fe20000000008 */
[----:B------:R-:W-:Y:S01]  /*4320*/  IMAD.MOV.U32 R8, RZ, RZ, R3 ;  /* 0x000000ffff087224 */ /* 0x000fe200078e0003 */
[----:B------:R-:W-:-:S05]  /*4330*/  @!P3 LOP3.LUT R8, R43, 0x7ff00000, RZ, 0xc0, !PT ;  /* 0x7ff000002b08b812 */ /* 0x000fca00078ec0ff */
[----:B------:R-:W-:-:S05]  /*4340*/  VIADD R9, R8, 0xffffffff ;  /* 0xffffffff08097836 */ /* 0x000fca0000000000 */
[----:B------:R-:W-:Y:S01]  /*4350*/  ISETP.GT.U32.AND P0, PT, R9, 0x7feffffe, PT ;  /* 0x7feffffe0900780c */ /* 0x000fe20003f04070 */
[----:B------:R-:W-:-:S05]  /*4360*/  VIADD R9, R7, 0xffffffff ;  /* 0xffffffff07097836 */ /* 0x000fca0000000000 */
[----:B------:R-:W-:-:S13]  /*4370*/  ISETP.GT.U32.OR P0, PT, R9, 0x7feffffe, P0 ;  /* 0x7feffffe0900780c */ /* 0x000fda0000704470 */
        /* <DEDUP_REMOVED lines=12> */
[----:B------:R-:W-:-:S06]  /*4440*/  DFMA R36, R38, -R36, R42 ;  /* 0x800000242624722b */ /* 0x000fcc000000002a */
[----:B------:R-:W-:-:S04]  /*4450*/  IMAD.MOV.U32 R36, RZ, RZ, RZ ;  /* 0x000000ffff247224 */ /* 0x000fc800078e00ff */
[C---:B------:R-:W-:Y:S02]  /*4460*/  FSETP.NEU.AND P0, PT, R37.reuse, RZ, PT ;  /* 0x000000ff2500720b */ /* 0x040fe40003f0d000 */
[----:B------:R-:W-:-:S04]  /*4470*/  LOP3.LUT R4, R37, 0x80000000, R5, 0x48, !PT ;  /* 0x8000000025047812 */ /* 0x000fc800078e4805 */
[----:B------:R-:W-:-:S07]  /*4480*/  LOP3.LUT R37, R4, R9, RZ, 0xfc, !PT ;  /* 0x0000000904257212 */ /* 0x000fce00078efcff */
[----:B------:R-:W-:Y:S05]  /*4490*/  @!P0 BRA `(.L_x_3412) ;  /* 0x0000000000908947 */ /* 0x000fea0003800000 */
[----:B------:R-:W-:Y:S01]  /*44a0*/  IMAD.MOV R9, RZ, RZ, -R6 ;  /* 0x000000ffff097224 */ /* 0x000fe200078e0a06 */
[----:B------:R-:W-:Y:S01]  /*44b0*/  IADD3 R6, PT, PT, -R6, -0x43300000, RZ ;  /* 0xbcd0000006067810 */ /* 0x000fe20007ffe1ff */
[----:B------:R-:W-:-:S06]  /*44c0*/  IMAD.MOV.U32 R8, RZ, RZ, RZ ;  /* 0x000000ffff087224 */ /* 0x000fcc00078e00ff */
[----:B------:R-:W-:Y:S02]  /*44d0*/  DFMA R8, R44, -R8, R38 ;  /* 0x800000082c08722b */ /* 0x000fe40000000026 */
[----:B------:R-:W-:-:S08]  /*44e0*/  DMUL.RP R38, R38, R36 ;  /* 0x0000002426267228 */ /* 0x000fd00000008000 */
[----:B------:R-:W-:Y:S02]  /*44f0*/  FSETP.NEU.AND P0, PT, |R9|, R6, PT ;  /* 0x000000060900720b */ /* 0x000fe40003f0d200 */
[----:B------:R-:W-:Y:S02]  /*4500*/  LOP3.LUT R4, R39, R4, RZ, 0x3c, !PT ;  /* 0x0000000427047212 */ /* 0x000fe400078e3cff */
[----:B------:R-:W-:Y:S02]  /*4510*/  FSEL R3, R38, R44, !P0 ;  /* 0x0000002c26037208 */ /* 0x000fe40004000000 */
[----:B------:R-:W-:-:S03]  /*4520*/  FSEL R4, R4, R45, !P0 ;  /* 0x0000002d04047208 */ /* 0x000fc60004000000 */
[----:B------:R-:W-:Y:S02]  /*4530*/  IMAD.MOV.U32 R44, RZ, RZ, R3 ;  /* 0x000000ffff2c7224 */ /* 0x000fe400078e0003 */
[----:B------:R-:W-:Y:S01]  /*4540*/  IMAD.MOV.U32 R45, RZ, RZ, R4 ;  /* 0x000000ffff2d7224 */ /* 0x000fe200078e0004 */
[----:B------:R-:W-:Y:S06]  /*4550*/  BRA `(.L_x_3412) ;  /* 0x0000000000607947 */ /* 0x000fec0003800000 */
.L_x_3411:
        /* <DEDUP_REMOVED lines=13> */
[----:B------:R-:W-:Y:S02]  /*4630*/  @!P0 IMAD.MOV.U32 R45, RZ, RZ, R4 ;  /* 0x000000ffff2d8224 */ /* 0x000fe400078e0004 */
[----:B------:R-:W-:Y:S02]  /*4640*/  @P0 IMAD.MOV.U32 R44, RZ, RZ, RZ ;  /* 0x000000ffff2c0224 */ /* 0x000fe400078e00ff */
[----:B------:R-:W-:Y:S01]  /*4650*/  @P0 IMAD.MOV.U32 R45, RZ, RZ, R3 ;  /* 0x000000ffff2d0224 */ /* 0x000fe200078e0003 */
[----:B------:R-:W-:Y:S06]  /*4660*/  BRA `(.L_x_3412) ;  /* 0x00000000001c7947 */ /* 0x000fec0003800000 */
.L_x_3414:
[----:B------:R-:W-:Y:S01]  /*4670*/  LOP3.LUT R3, R5, 0x80000, RZ, 0xfc, !PT ;  /* 0x0008000005037812 */ /* 0x000fe200078efcff */
[----:B------:R-:W-:-:S04]  /*4680*/  IMAD.MOV.U32 R44, RZ, RZ, R4 ;  /* 0x000000ffff2c7224 */ /* 0x000fc800078e0004 */
[----:B------:R-:W-:Y:S01]  /*4690*/  IMAD.MOV.U32 R45, RZ, RZ, R3 ;  /* 0x000000ffff2d7224 */ /* 0x000fe200078e0003 */
[----:B------:R-:W-:Y:S06]  /*46a0*/  BRA `(.L_x_3412) ;  /* 0x00000000000c7947 */ /* 0x000fec0003800000 */
.L_x_3413:
[----:B------:R-:W-:Y:S01]  /*46b0*/  LOP3.LUT R3, R41, 0x80000, RZ, 0xfc, !PT ;  /* 0x0008000029037812 */ /* 0x000fe200078efcff */
[----:B------:R-:W-:-:S04]  /*46c0*/  IMAD.MOV.U32 R44, RZ, RZ, R40 ;  /* 0x000000ffff2c7224 */ /* 0x000fc800078e0028 */
[----:B------:R-:W-:-:S07]  /*46d0*/  IMAD.MOV.U32 R45, RZ, RZ, R3 ;  /* 0x000000ffff2d7224 */ /* 0x000fce00078e0003 */
.L_x_3412:
[----:B------:R-:W-:Y:S05]  /*46e0*/  BSYNC.RECONVERGENT B0 ;  /* 0x0000000000007941 */ /* 0x000fea0003800200 */
.L_x_3410:
[----:B------:R-:W-:Y:S02]  /*46f0*/  IMAD.MOV.U32 R6, RZ, RZ, R2 ;  /* 0x000000ffff067224 */ /* 0x000fe400078e0002 */
[----:B------:R-:W-:Y:S02]  /*4700*/  IMAD.MOV.U32 R7, RZ, RZ, 0x0 ;  /* 0x00000000ff077424 */ /* 0x000fe400078e00ff */
[----:B------:R-:W-:Y:S02]  /*4710*/  IMAD.MOV.U32 R4, RZ, RZ, R44 ;  /* 0x000000ffff047224 */ /* 0x000fe400078e002c */
[----:B------:R-:W-:Y:S01]  /*4720*/  IMAD.MOV.U32 R3, RZ, RZ, R45 ;  /* 0x000000ffff037224 */ /* 0x000fe200078e002d */
[----:B------:R-:W-:Y:S06]  /*4730*/  RET.REL.NODEC R6 `(_Z9u3_kernelPhP17curandStateXORWOWP7double2iiiddd) ;  /* 0xffffffb806307950 */ /* 0x000fec0003c3ffff */
        .weak           $__internal_2_$__cuda_sm20_dsqrt_rn_f64_mediumpath_v1
        .type           $__internal_2_$__cuda_sm20_dsqrt_rn_f64_mediumpath_v1,@function
        .size           $__internal_2_$__cuda_sm20_dsqrt_rn_f64_mediumpath_v1,($_Z9u3_kernelPhP17curandStateXORWOWP7double2iiiddd$__internal_trig_reduction_slowpathd - $__internal_2_$__cuda_sm20_dsqrt_rn_f64_mediumpath_v1)
$__internal_2_$__cuda_sm20_dsqrt_rn_f64_mediumpath_v1:
[----:B------:R-:W-:Y:S01]  /*4740*/  ISETP.GE.U32.AND P0, PT, R10, -0x3400000, PT ;  /* 0xfcc000000a00780c */ /* 0x000fe20003f06070 */
[----:B------:R-:W-:Y:S01]  /*4750*/  BSSY.RECONVERGENT B1, `(.L_x_3415) ;  /* 0x0000024000017945 */ /* 0x000fe20003800200 */
[----:B------:R-:W-:-:S11]  /*4760*/  IMAD.MOV.U32 R10, RZ, RZ, R3 ;  /* 0x000000ffff0a7224 */ /* 0x000fd600078e0003 */
[----:B------:R-:W-:Y:S05]  /*4770*/  @!P0 BRA `(.L_x_3416) ;  /* 0x0000000000208947 */ /* 0x000fea0003800000 */
[----:B------:R-:W-:-:S10]  /*4780*/  DFMA.RM R8, R6, R10, R8 ;  /* 0x0000000a0608722b */ /* 0x000fd40000004008 */
[----:B------:R-:W-:-:S05]  /*4790*/  IADD3 R6, P0, PT, R8, 0x1, RZ ;  /* 0x0000000108067810 */ /* 0x000fca0007f1e0ff */
[----:B------:R-:W-:-:S06]  /*47a0*/  IMAD.X R7, RZ, RZ, R9, P0 ;  /* 0x000000ffff077224 */ /* 0x000fcc00000e0609 */
[----:B------:R-:W-:-:S08]  /*47b0*/  DFMA.RP R4, -R8, R6, R4 ;  /* 0x000000060804722b */ /* 0x000fd00000008104 */
[----:B------:R-:W-:-:S06]  /*47c0*/  DSETP.GT.AND P0, PT, R4, RZ, PT ;  /* 0x000000ff0400722a */ /* 0x000fcc0003f04000 */
[----:B------:R-:W-:Y:S02]  /*47d0*/  FSEL R6, R6, R8, P0 ;  /* 0x0000000806067208 */ /* 0x000fe40000000000 */
[----:B------:R-:W-:Y:S01]  /*47e0*/  FSEL R7, R7, R9, P0 ;  /* 0x0000000907077208 */ /* 0x000fe20000000000 */
[----:B------:R-:W-:Y:S06]  /*47f0*/  BRA `(.L_x_3417) ;  /* 0x0000000000647947 */ /* 0x000fec0003800000 */
.L_x_3416:
[----:B------:R-:W-:-:S14]  /*4800*/  DSETP.NE.AND P0, PT, R4, RZ, PT ;  /* 0x000000ff0400722a */ /* 0x000fdc0003f05000 */
[----:B------:R-:W-:Y:S05]  /*4810*/  @!P0 BRA `(.L_x_3418) ;  /* 0x0000000000588947 */ /* 0x000fea0003800000 */
[----:B------:R-:W-:-:S13]  /*4820*/  ISETP.GE.AND P0, PT, R5, RZ, PT ;  /* 0x000000ff0500720c */ /* 0x000fda0003f06270 */
[----:B------:R-:W-:Y:S02]  /*4830*/  @!P0 IMAD.MOV.U32 R6, RZ, RZ, 0x0 ;  /* 0x00000000ff068424 */ /* 0x000fe400078e00ff */
[----:B------:R-:W-:Y:S01]  /*4840*/  @!P0 IMAD.MOV.U32 R7, RZ, RZ, -0x80000 ;  /* 0xfff80000ff078424 */ /* 0x000fe200078e00ff */
[----:B------:R-:W-:Y:S06]  /*4850*/  @!P0 BRA `(.L_x_3417) ;  /* 0x00000000004c8947 */ /* 0x000fec0003800000 */
[----:B------:R-:W-:-:S13]  /*4860*/  ISETP.GT.AND P0, PT, R5, 0x7fefffff, PT ;  /* 0x7fefffff0500780c */ /* 0x000fda0003f04270 */
[----:B------:R-:W-:Y:S05]  /*4870*/  @P0 BRA `(.L_x_3418) ;  /* 0x0000000000400947 */ /* 0x000fea0003800000 */
[----:B------:R-:W-:Y:S01]  /*4880*/  DMUL R10, R4, 8.11296384146066816958e+31 ;  /* 0x46900000040a7828 */ /* 0x000fe20000000000 */
[----:B------:R-:W-:Y:S02]  /*4890*/  IMAD.MOV.U32 R8, RZ, RZ, RZ ;  /* 0x000000ffff087224 */ /* 0x000fe400078e00ff */
[----:B------:R-:W-:Y:S02]  /*48a0*/  IMAD.MOV.U32 R6, RZ, RZ, 0x0 ;  /* 0x00000000ff067424 */ /* 0x000fe400078e00ff */
[----:B------:R-:W-:Y:S01]  /*48b0*/  IMAD.MOV.U32 R7, RZ, RZ, 0x3fd80000 ;  /* 0x3fd80000ff077424 */ /* 0x000fe200078e00ff */
[----:B------:R-:W0:Y:S02]  /*48c0*/  MUFU.RSQ64H R9, R11 ;  /* 0x0000000b00097308 */ /* 0x000e240000001c00 */
[----:B0-----:R-:W-:-:S08]  /*48d0*/  DMUL R4, R8, R8 ;  /* 0x0000000808047228 */ /* 0x001fd00000000000 */
[----:B------:R-:W-:-:S08]  /*48e0*/  DFMA R4, R10, -R4, 1 ;  /* 0x3ff000000a04742b */ /* 0x000fd00000000804 */
[----:B------:R-:W-:Y:S02]  /*48f0*/  DFMA R6, R4, R6, 0.5 ;  /* 0x3fe000000406742b */ /* 0x000fe40000000006 */
[----:B------:R-:W-:-:S08]  /*4900*/  DMUL R4, R8, R4 ;  /* 0x0000000408047228 */ /* 0x000fd00000000000 */
[----:B------:R-:W-:-:S08]  /*4910*/  DFMA R6, R6, R4, R8 ;  /* 0x000000040606722b */ /* 0x000fd00000000008 */
[----:B------:R-:W-:Y:S02]  /*4920*/  DMUL R4, R10, R6 ;  /* 0x000000060a047228 */ /* 0x000fe40000000000 */
[----:B------:R-:W-:-:S06]  /*4930*/  VIADD R7, R7, 0xfff00000 ;  /* 0xfff0000007077836 */ /* 0x000fcc0000000000 */
[----:B------:R-:W-:-:S08]  /*4940*/  DFMA R10, R4, -R4, R10 ;  /* 0x80000004040a722b */ /* 0x000fd0000000000a */
[----:B------:R-:W-:-:S10]  /*4950*/  DFMA R6, R6, R10, R4 ;  /* 0x0000000a0606722b */ /* 0x000fd40000000004 */
[----:B------:R-:W-:Y:S01]  /*4960*/  VIADD R7, R7, 0xfcb00000 ;  /* 0xfcb0000007077836 */ /* 0x000fe20000000000 */
[----:B------:R-:W-:Y:S06]  /*4970*/  BRA `(.L_x_3417) ;  /* 0x0000000000047947 */ /* 0x000fec0003800000 */
.L_x_3418:
[----:B------:R-:W-:-:S11]  /*4980*/  DADD R6, R4, R4 ;  /* 0x0000000004067229 */ /* 0x000fd60000000004 */
.L_x_3417:
[----:B------:R-:W-:Y:S05]  /*4990*/  BSYNC.RECONVERGENT B1 ;  /* 0x0000000000017941 */ /* 0x000fea0003800200 */
.L_x_3415:
[----:B------:R-:W-:Y:S02]  /*49a0*/  IMAD.MOV.U32 R3, RZ, RZ, 0x0 ;  /* 0x00000000ff037424 */ /* 0x000fe400078e00ff */
[----:B------:R-:W-:Y:S02]  /*49b0*/  IMAD.MOV.U32 R36, RZ, RZ, R6 ;  /* 0x000000ffff247224 */ /* 0x000fe400078e0006 */
[----:B------:R-:W-:Y:S01]  /*49c0*/  IMAD.MOV.U32 R37, RZ, RZ, R7 ;  /* 0x000000ffff257224 */ /* 0x000fe200078e0007 */
[----:B------:R-:W-:Y:S06]  /*49d0*/  RET.REL.NODEC R2 `(_Z9u3_kernelPhP17curandStateXORWOWP7double2iiiddd) ;  /* 0xffffffb402887950 */ /* 0x000fec0003c3ffff */
        .type           $_Z9u3_kernelPhP17curandStateXORWOWP7double2iiiddd$__internal_trig_reduction_slowpathd,@function
        .size           $_Z9u3_kernelPhP17curandStateXORWOWP7double2iiiddd$__internal_trig_reduction_slowpathd,(.L_x_3439 - $_Z9u3_kernelPhP17curandStateXORWOWP7double2iiiddd$__internal_trig_reduction_slowpathd)
$_Z9u3_kernelPhP17curandStateXORWOWP7double2iiiddd$__internal_trig_reduction_slowpathd:
        /* <DEDUP_REMOVED lines=23> */
.L_x_3421:
        /* <DEDUP_REMOVED lines=27> */
.L_x_3420:
        /* <DEDUP_REMOVED lines=10> */
[C---:B---3--:R-:W-:Y:S02]  /*4da0*/  @P0 SHF.L.U32 R25, R6.reuse, R39, RZ ;  /* 0x0000002706190219 */ /* 0x048fe400000006ff */
[----:B0-----:R-:W-:Y:S02]  /*4db0*/  @P0 SHF.R.U64 R10, R13, R12, R15 ;  /* 0x0000000c0d0a0219 */ /* 0x001fe4000000120f */
[--C-:B------:R-:W-:Y:S02]  /*4dc0*/  @P0 SHF.R.U32.HI R35, RZ, 0x1, R7.reuse ;  /* 0x00000001ff230819 */ /* 0x100fe40000011607 */
[----:B------:R-:W-:-:S02]  /*4dd0*/  @P0 SHF.R.U64 R33, R6, 0x1, R7 ;  /* 0x0000000106210819 */ /* 0x000fc40000001207 */
[-C--:B------:R-:W-:Y:S02]  /*4de0*/  @P0 SHF.L.U64.HI R14, R6, R39.reuse, R7 ;  /* 0x00000027060e0219 */ /* 0x080fe40000010207 */
[----:B------:R-:W-:Y:S02]  /*4df0*/  @P0 SHF.R.U32.HI R11, RZ, R12, R15 ;  /* 0x0000000cff0b0219 */ /* 0x000fe4000001160f */
[----:B------:R-:W-:Y:S02]  /*4e00*/  @P0 LOP3.LUT R6, R25, R10, RZ, 0xfc, !PT ;  /* 0x0000000a19060212 */ /* 0x000fe400078efcff */
[----:B----4-:R-:W-:Y:S02]  /*4e10*/  @P0 SHF.L.U32 R13, R4, R39, RZ ;  /* 0x00000027040d0219 */ /* 0x010fe400000006ff */
[----:B------:R-:W-:Y:S01]  /*4e20*/  @P0 SHF.R.U64 R24, R33, R12, R35 ;  /* 0x0000000c21180219 */ /* 0x000fe20000001223 */
[----:B------:R-:W-:Y:S01]  /*4e30*/  IMAD.SHL.U32 R10, R6, 0x4, RZ ;  /* 0x00000004060a7824 */ /* 0x000fe200078e00ff */
[----:B------:R-:W-:-:S02]  /*4e40*/  @P0 LOP3.LUT R7, R14, R11, RZ, 0xfc, !PT ;  /* 0x0000000b0e070212 */ /* 0x000fc400078efcff */
[----:B------:R-:W-:Y:S02]  /*4e50*/  @P0 SHF.L.U64.HI R39, R4, R39, R5 ;  /* 0x0000002704270219 */ /* 0x000fe40000010205 */
[----:B------:R-:W-:Y:S02]  /*4e60*/  @P0 LOP3.LUT R4, R13, R24, RZ, 0xfc, !PT ;  /* 0x000000180d040212 */ /* 0x000fe400078efcff */
[----:B------:R-:W-:Y:S02]  /*4e70*/  @P0 SHF.R.U32.HI R12, RZ, R12, R35 ;  /* 0x0000000cff0c0219 */ /* 0x000fe40000011623 */
[----:B------:R-:W-:Y:S02]  /*4e80*/  SHF.L.U64.HI R14, R6, 0x2, R7 ;  /* 0x00000002060e7819 */ /* 0x000fe40000010207 */
[----:B------:R-:W-:Y:S02]  /*4e90*/  SHF.L.W.U32.HI R6, R7, 0x2, R4 ;  /* 0x0000000207067819 */ /* 0x000fe40000010e04 */
[----:B------:R-:W-:-:S02]  /*4ea0*/  @P0 LOP3.LUT R5, R39, R12, RZ, 0xfc, !PT ;  /* 0x0000000c27050212 */ /* 0x000fc400078efcff */
        /* <DEDUP_REMOVED lines=22> */
[--C-:B------:R-:W-:Y:S02]  /*5010*/  SHF.R.U64 R12, R10, 0x1, R11.reuse ;  /* 0x000000010a0c7819 */ /* 0x100fe4000000120b */
[C---:B------:R-:W-:Y:S02]  /*5020*/  LOP3.LUT R10, R6.reuse, 0x3f, RZ, 0xc0, !PT ;  /* 0x0000003f060a7812 */ /* 0x040fe400078ec0ff */
        /* <DEDUP_REMOVED lines=8> */
.L_x_3422:
[----:B------:R-:W-:-:S04]  /*50b0*/  IMAD.WIDE.U32 R12, R15, 0x2168c235, RZ ;  /* 0x2168c2350f0c7825 */ /* 0x000fc800078e00ff */
[----:B------:R-:W-:Y:S01]  /*50c0*/  IMAD.MOV.U32 R10, RZ, RZ, R13 ;  /* 0x000000ffff0a7224 */ /* 0x000fe200078e000d */
[----:B------:R-:W-:Y:S01]  /*50d0*/  IADD3 RZ, P1, PT, R12, R12, RZ ;  /* 0x0000000c0cff7210 */ /* 0x000fe20007f3e0ff */
[----:B------:R-:W-:Y:S02]  /*50e0*/  IMAD.MOV.U32 R11, RZ, RZ, RZ ;  /* 0x000000ffff0b7224 */ /* 0x000fe400078e00ff */
[----:B------:R-:W-:-:S04]  /*50f0*/  IMAD.HI.U32 R13, R7, -0x36f0255e, RZ ;  /* 0xc90fdaa2070d7827 */ /* 0x000fc800078e00ff */
[----:B------:R-:W-:-:S04]  /*5100*/  IMAD.WIDE.U32 R10, R15, -0x36f0255e, R10 ;  /* 0xc90fdaa20f0a7825 */ /* 0x000fc800078e000a */
[C---:B------:R-:W-:Y:S02]  /*5110*/  IMAD R15, R7.reuse, -0x36f0255e, RZ ;  /* 0xc90fdaa2070f7824 */ /* 0x040fe400078e02ff */
        /* <DEDUP_REMOVED lines=16> */
[----:B------:R-:W-:-:S02]  /*5220*/  SHF.R.U32.HI R13, RZ, 0x1e, R5 ;  /* 0x0000001eff0d7819 */ /* 0x000fc40000011605 */
[----:B------:R-:W-:Y:S01]  /*5230*/  SHF.R.U64 R10, R10, 0xa, R11 ;  /* 0x0000000a0a0a7819 */ /* 0x000fe2000000120b */
[----:B------:R-:W-:Y:S01]  /*5240*/  IMAD.SHL.U32 R6, R6, 0x100000, RZ ;  /* 0x0010000006067824 */ /* 0x000fe200078e00ff */
[----:B------:R-:W-:Y:S02]  /*5250*/  LEA.HI R4, R4, R13, RZ, 0x1 ;  /* 0x0000000d04047211 */ /* 0x000fe400078f08ff */
[----:B------:R-:W-:Y:S02]  /*5260*/  IADD3 R10, P3, PT, R10, 0x1, RZ ;  /* 0x000000010a0a7810 */ /* 0x000fe40007f7e0ff */
[----:B------:R-:W-:Y:S01]  /*5270*/  @!P0 LOP3.LUT R7, R7, 0x80000000, RZ, 0x3c, !PT ;  /* 0x8000000007078812 */ /* 0x000fe200078e3cff */
[----:B------:R-:W-:Y:S01]  /*5280*/  @P1 IMAD.MOV R4, RZ, RZ, -R4 ;  /* 0x000000ffff041224 */ /* 0x000fe200078e0a04 */
[----:B------:R-:W-:-:S04]  /*5290*/  LEA.HI.X R11, R11, RZ, RZ, 0x16, P3 ;  /* 0x000000ff0b0b7211 */ /* 0x000fc800018fb4ff */
[--C-:B------:R-:W-:Y:S02]  /*52a0*/  SHF.R.U64 R9, R10, 0x1, R11.reuse ;  /* 0x000000010a097819 */ /* 0x100fe4000000120b */
[----:B------:R-:W-:Y:S02]  /*52b0*/  SHF.R.U32.HI R5, RZ, 0x1, R11 ;  /* 0x00000001ff057819 */ /* 0x000fe4000001160b */
[----:B------:R-:W-:-:S04]  /*52c0*/  IADD3 R14, P3, P4, RZ, RZ, R9 ;  /* 0x000000ffff0e7210 */ /* 0x000fc80007c7e009 */
[----:B------:R-:W-:-:S04]  /*52d0*/  IADD3.X R6, PT, PT, R6, 0x3fe00000, R5, P3, P4 ;  /* 0x3fe0000006067810 */ /* 0x000fc80001fe8405 */
[----:B------:R-:W-:-:S07]  /*52e0*/  LOP3.LUT R9, R6, R7, RZ, 0xfc, !PT ;  /* 0x0000000706097212 */ /* 0x000fce00078efcff */
.L_x_3419:
[----:B------:R-:W-:Y:S02]  /*52f0*/  IMAD.MOV.U32 R15, RZ, RZ, R9 ;  /* 0x000000ffff0f7224 */ /* 0x000fe400078e0009 */
[----:B------:R-:W-:-:S04]  /*5300*/  IMAD.MOV.U32 R9, RZ, RZ, 0x0 ;  /* 0x00000000ff097424 */ /* 0x000fc800078e00ff */
[----:B------:R-:W-:Y:S05]  /*5310*/  RET.REL.NODEC R8 `(_Z9u3_kernelPhP17curandStateXORWOWP7double2iiiddd) ;  /* 0xffffffac08387950 */ /* 0x000fea0003c3ffff */
.L_x_3423:
        /* <DEDUP_REMOVED lines=14> */
.L_x_3439:


//--------------------- .text._Z8x_kernelPhiii    --------------------------
	.section	.text._Z8x_kernelPhiii,"ax",@progbits
	.align	128
        .global         _Z8x_kernelPhiii
        .type           _Z8x_kernelPhiii,@function
        .size           _Z8x_kernelPhiii,(.L_x_3465 - _Z8x_kernelPhiii)
        .other          _Z8x_kernelPhiii,@"STO_CUDA_ENTRY STV_DEFAULT"
_Z8x_kernelPhiii:
.text._Z8x_kernelPhiii:
        /* <DEDUP_REMOVED lines=9> */
[----:B------:R-:W1:Y:S01]  /*0090*/  LDC R3, c[0x0][0x38c] ;  /* 0x0000e300ff037b82 */ /* 0x000e620000000800 */
[----:B------:R-:W2:Y:S01]  /*00a0*/  LDCU.64 UR10, c[0x0][0x380] ;  /* 0x00007000ff0a77ac */ /* 0x000ea20008000a00 */
[----:B------:R-:W3:Y:S01]  /*00b0*/  LDCU.64 UR8, c[0x0][0x358] ;  /* 0x00006b00ff0877ac */ /* 0x000ee20008000a00 */
[----:B0-----:R-:W-:-:S04]  /*00c0*/  USHF.R.S32.HI UR4, URZ, 0x1f, UR5 ;  /* 0x0000001fff047899 */ /* 0x001fc80008011405 */
[----:B------:R-:W-:-:S04]  /*00d0*/  ULEA.HI UR4, UR4, UR5, URZ, 0x3 ;  /* 0x0000000504047291 */ /* 0x000fc8000f8f18ff */
[----:B------:R-:W-:-:S04]  /*00e0*/  USHF.R.S32.HI UR6, URZ, 0x3, UR4 ;  /* 0x00000003ff067899 */ /* 0x000fc80008011404 */
[----:B------:R-:W-:-:S06]  /*00f0*/  USHF.R.S32.HI UR7, URZ, 0x1f, UR6 ;  /* 0x0000001fff077899 */ /* 0x000fcc0008011406 */
[----:B-1----:R-:W-:-:S03]  /*0100*/  IMAD.WIDE R2, R2, R3, UR6 ;  /* 0x0000000602027e25 */ /* 0x002fc6000f8e0203 */
[----:B--2---:R-:W-:-:S04]  /*0110*/  IADD3 R2, P0, PT, R2, UR10, RZ ;  /* 0x0000000a02027c10 */ /* 0x004fc8000ff1e0ff */
[----:B------:R-:W-:-:S05]  /*0120*/  IADD3.X R3, PT, PT, R3, UR11, RZ, P0, !PT ;  /* 0x0000000b03037c10 */ /* 0x000fca00087fe4ff */
[----:B---3--:R-:W2:Y:S01]  /*0130*/  LDG.E.U8 R0, desc[UR8][R2.64] ;  /* 0x0000000802007981 */ /* 0x008ea2000c1e1100 */
[----:B------:R-:W-:Y:S02]  /*0140*/  ULOP3.LUT UR6, UR5, 0x7, URZ, 0xc0, !UPT ;  /* 0x0000000705067892 */ /* 0x000fe4000f8ec0ff */
[----:B------:R-:W-:-:S04]  /*0150*/  ULOP3.LUT UR4, UR4, 0xfffffff8, URZ, 0xc0, !UPT ;  /* 0xfffffff804047892 */ /* 0x000fc8000f8ec0ff */
[----:B------:R-:W-:-:S03]  /*0160*/  UIADD3 UR4, UPT, UPT, -UR4, UR5, URZ ;  /* 0x0000000504047290 */ /* 0x000fc6000fffe1ff */
[----:B------:R-:W-:Y:S02]  /*0170*/  UMOV UR5, 0x1 ;  /* 0x0000000100057882 */ /* 0x000fe40000000000 */
[----:B------:R-:W-:Y:S01]  /*0180*/  USHF.L.U32 UR5, UR5, UR4, URZ ;  /* 0x0000000405057299 */ /* 0x000fe200080006ff */
[----:B--2---:R-:W-:-:S04]  /*0190*/  SHF.R.U32.HI R4, RZ, UR6, R0 ;  /* 0x00000006ff047c19 */ /* 0x004fc80008011600 */
[----:B------:R-:W-:-:S04]  /*01a0*/  LOP3.LUT R4, R4, 0x1, RZ, 0xc, !PT ;  /* 0x0000000104047812 */ /* 0x000fc800078e0cff */
[----:B------:R-:W-:-:S04]  /*01b0*/  SHF.L.U32 R5, R4, UR4, RZ ;  /* 0x0000000404057c19 */ /* 0x000fc800080006ff */
[----:B------:R-:W-:-:S05]  /*01c0*/  LOP3.LUT R5, R5, UR5, R0, 0xf2, !PT ;  /* 0x0000000505057c12 */ /* 0x000fca000f8ef200 */
[----:B------:R-:W-:Y:S01]  /*01d0*/  STG.E.U8 desc[UR8][R2.64], R5 ;  /* 0x0000000502007986 */ /* 0x000fe2000c101108 */
[----:B------:R-:W-:Y:S05]  /*01e0*/  EXIT ;  /* 0x000000000000794d */ /* 0x000fea0003800000 */
.L_x_3424:
        /* <DEDUP_REMOVED lines=9> */
.L_x_3465:


//--------------------- .text._Z18init_weight_kernelP7double2i --------------------------
	.section	.text._Z18init_weight_kernelP7double2i,"ax",@progbits
	.align	128
        .global         _Z18init_weight_kernelP7double2i
        .type           _Z18init_weight_kernelP7double2i,@function
        .size           _Z18init_weight_kernelP7double2i,(.L_x_3466 - _Z18init_weight_kernelP7double2i)
        .other          _Z18init_weight_kernelP7double2i,@"STO_CUDA_ENTRY STV_DEFAULT"
_Z18init_weight_kernelP7double2i:
.text._Z18init_weight_kernelP7double2i:
        /* <DEDUP_REMOVED lines=10> */
[----:B------:R-:W-:Y:S01]  /*00a0*/  HFMA2 R4, -RZ, RZ, 0, 0 ;  /* 0x00000000ff047431 */ /* 0x000fe200000001ff */
[----:B------:R-:W-:Y:S01]  /*00b0*/  MOV R5, 0x3ff00000 ;  /* 0x3ff0000000057802 */ /* 0x000fe20000000f00 */
[----:B0-----:R-:W-:Y:S01]  /*00c0*/  IMAD.WIDE R2, R7, 0x10, R2 ;  /* 0x0000001007027825 */ /* 0x001fe200078e0202 */
[----:B------:R-:W-:-:S05]  /*00d0*/  CS2R R6, SRZ ;  /* 0x0000000000067805 */ /* 0x000fca000001ff00 */
[----:B-1----:R-:W-:Y:S01]  /*00e0*/  STG.E.128 desc[UR4][R2.64], R4 ;  /* 0x0000000402007986 */ /* 0x002fe2000c101d04 */
[----:B------:R-:W-:Y:S05]  /*00f0*/  EXIT ;  /* 0x000000000000794d */ /* 0x000fea0003800000 */
.L_x_3425:
        /* <DEDUP_REMOVED lines=16> */
.L_x_3466:


//--------------------- .text._Z18init_curand_kernelP17curandStateXORWOWiy --------------------------
	.section	.text._Z18init_curand_kernelP17curandStateXORWOWiy,"ax",@progbits
	.align	128
        .global         _Z18init_curand_kernelP17curandStateXORWOWiy
        .type           _Z18init_curand_kernelP17curandStateXORWOWiy,@function
        .size           _Z18init_curand_kernelP17curandStateXORWOWiy,(.L_x_3467 - _Z18init_curand_kernelP17curandStateXORWOWiy)
        .other          _Z18init_curand_kernelP17curandStateXORWOWiy,@"STO_CUDA_ENTRY STV_DEFAULT"
_Z18init_curand_kernelP17curandStateXORWOWiy:
.text._Z18init_curand_kernelP17curandStateXORWOWiy:
        /* <DEDUP_REMOVED lines=10> */
[----:B------:R-:W-:Y:S01]  /*00a0*/  ISETP.NE.AND P0, PT, R13, RZ, PT ;  /* 0x000000ff0d00720c */ /* 0x000fe20003f05270 */
[----:B------:R-:W-:Y:S05]  /*00b0*/  BSSY.RECONVERGENT B0, `(.L_x_3426) ;  /* 0x00000e1000007945 */ /* 0x000fea0003800200 */
[----:B------:R-:W2:Y:S01]  /*00c0*/  LDC.64 R6, c[0x0][0x380] ;  /* 0x0000e000ff067b82 */ /* 0x000ea20000000a00 */
[----:B0-----:R-:W-:Y:S02]  /*00d0*/  LOP3.LUT R0, R2, 0xaad26b49, RZ, 0x3c, !PT ;  /* 0xaad26b4902007812 */ /* 0x001fe400078e3cff */
[----:B------:R-:W-:-:S03]  /*00e0*/  LOP3.LUT R2, R3, 0xf7dcefdd, RZ, 0x3c, !PT ;  /* 0xf7dcefdd03027812 */ /* 0x000fc600078e3cff */
[----:B------:R-:W-:Y:S02]  /*00f0*/  IMAD R0, R0, 0x4182bed5, RZ ;  /* 0x4182bed500007824 */ /* 0x000fe400078e02ff */
[----:B------:R-:W-:Y:S02]  /*0100*/  IMAD R3, R2, -0x658354e5, RZ ;  /* 0x9a7cab1b02037824 */ /* 0x000fe400078e02ff */
[----:B--2---:R-:W-:Y:S01]  /*0110*/  IMAD.WIDE R6, R13, 0x30, R6 ;  /* 0x000000300d067825 */ /* 0x004fe200078e0206 */
[C---:B------:R-:W-:Y:S02]  /*0120*/  LOP3.LUT R8, R0.reuse, 0x159a55e5, RZ, 0x3c, !PT ;  /* 0x159a55e500087812 */ /* 0x040fe400078e3cff */
[C---:B------:R-:W-:Y:S01]  /*0130*/  IADD3 R4, PT, PT, R0.reuse, 0x64f0c9, R3 ;  /* 0x0064f0c900047810 */ /* 0x040fe20007ffe003 */
[C---:B------:R-:W-:Y:S01]  /*0140*/  VIADD R5, R0.reuse, 0x75bcd15 ;  /* 0x075bcd1500057836 */ /* 0x040fe20000000000 */
[----:B------:R-:W-:Y:S01]  /*0150*/  LOP3.LUT R10, R3, 0x5491333, RZ, 0x3c, !PT ;  /* 0x05491333030a7812 */ /* 0x000fe200078e3cff */
[----:B------:R-:W-:-:S02]  /*0160*/  VIADD R11, R0, 0x583f19 ;  /* 0x00583f19000b7836 */ /* 0x000fc40000000000 */
[----:B------:R-:W-:Y:S01]  /*0170*/  VIADD R9, R3, 0x1f123bb5 ;  /* 0x1f123bb503097836 */ /* 0x000fe20000000000 */
[----:B-1----:R0:W-:Y:S04]  /*0180*/  STG.E.64 desc[UR4][R6.64], R4 ;  /* 0x0000000406007986 */ /* 0x0021e8000c101b04 */
[----:B------:R0:W-:Y:S04]  /*0190*/  STG.E.64 desc[UR4][R6.64+0x8], R8 ;  /* 0x0000080806007986 */ /* 0x0001e8000c101b04 */
[----:B------:R0:W-:Y:S01]  /*01a0*/  STG.E.64 desc[UR4][R6.64+0x10], R10 ;  /* 0x0000100a06007986 */ /* 0x0001e2000c101b04 */
[----:B------:R-:W-:Y:S05]  /*01b0*/  @!P0 BRA `(.L_x_3427) ;  /* 0x0000000c00408947 */ /* 0x000fea0003800000 */
[----:B------:R-:W-:Y:S01]  /*01c0*/  SHF.R.S32.HI R0, RZ, 0x1f, R13 ;  /* 0x0000001fff007819 */ /* 0x000fe2000001140d */
[----:B------:R-:W-:-:S07]  /*01d0*/  IMAD.MOV.U32 R12, RZ, RZ, RZ ;  /* 0x000000ffff0c7224 */ /* 0x000fce00078e00ff */
.L_x_3433:
[----:B-1----:R-:W-:Y:S01]  /*01e0*/  LOP3.LUT R2, R13, 0x3, RZ, 0xc0, !PT ;  /* 0x000000030d027812 */ /* 0x002fe200078ec0ff */
[----:B------:R-:W-:Y:S03]  /*01f0*/  BSSY.RECONVERGENT B1, `(.L_x_3428) ;  /* 0x00000c6000017945 */ /* 0x000fe60003800200 */
[----:B------:R-:W-:-:S04]  /*0200*/  ISETP.NE.U32.AND P0, PT, R2, RZ, PT ;  /* 0x000000ff0200720c */ /* 0x000fc80003f05070 */
[----:B------:R-:W-:-:S13]  /*0210*/  ISETP.NE.AND.EX P0, PT, RZ, RZ, PT, P0 ;  /* 0x000000ffff00720c */ /* 0x000fda0003f05300 */
[----:B------:R-:W-:Y:S05]  /*0220*/  @!P0 BRA `(.L_x_3429) ;  /* 0x0000000c00088947 */ /* 0x000fea0003800000 */
[----:B0-----:R-:W0:Y:S01]  /*0230*/  LDC.64 R8, c[0x4][RZ] ;  /* 0x01000000ff087b82 */ /* 0x001e220000000a00 */
[----:B------:R-:W-:Y:S02]  /*0240*/  IMAD.MOV.U32 R14, RZ, RZ, RZ ;  /* 0x000000ffff0e7224 */ /* 0x000fe400078e00ff */
[----:B0-----:R-:W-:-:S07]  /*0250*/  IMAD.WIDE.U32 R8, R12, 0xc80, R8 ;  /* 0x00000c800c087825 */ /* 0x001fce00078e0008 */
.L_x_3432:
[----:B-1----:R-:W-:Y:S01]  /*0260*/  IMAD.MOV.U32 R15, RZ, RZ, RZ ;  /* 0x000000ffff0f7224 */ /* 0x002fe200078e00ff */
[----:B------:R-:W-:Y:S01]  /*0270*/  CS2R R2, SRZ ;  /* 0x0000000000027805 */ /* 0x000fe2000001ff00 */
[----:B------:R-:W-:Y:S01]  /*0280*/  IMAD.MOV.U32 R17, RZ, RZ, RZ ;  /* 0x000000ffff117224 */ /* 0x000fe200078e00ff */
[----:B------:R-:W-:-:S07]  /*0290*/  CS2R R4, SRZ ;  /* 0x0000000000047805 */ /* 0x000fce000001ff00 */
.L_x_3431:
[----:B------:R-:W-:-:S05]  /*02a0*/  IMAD.WIDE.U32 R10, R17, 0x4, R6 ;  /* 0x00000004110a7825 */ /* 0x000fca00078e0006 */
[----:B------:R0:W5:Y:S01]  /*02b0*/  LDG.E R16, desc[UR4][R10.64+0x4] ;  /* 0x000004040a107981 */ /* 0x000162000c1e1900 */
[----:B------:R-:W-:-:S07]  /*02c0*/  IMAD.MOV.U32 R19, RZ, RZ, RZ ;  /* 0x000000ffff137224 */ /* 0x000fce00078e00ff */
.L_x_3430:
[----:B-----5:R-:W-:Y:S01]  /*02d0*/  SHF.R.U32.HI R24, RZ, R19, R16 ;  /* 0x00000013ff187219 */ /* 0x020fe20000011610 */
[----:B0-----:R-:W-:-:S03]  /*02e0*/  IMAD.SHL.U32 R10, R17, 0x20, RZ ;  /* 0x00000020110a7824 */ /* 0x001fc600078e00ff */
[----:B------:R-:W-:Y:S01]  /*02f0*/  LOP3.LUT R11, R24, 0x1, RZ, 0xc0, !PT ;  /* 0x00000001180b7812 */ /* 0x000fe200078ec0ff */
[----:B------:R-:W-:-:S03]  /*0300*/  IMAD.IADD R10, R10, 0x1, R19 ;  /* 0x000000010a0a7824 */ /* 0x000fc600078e0213 */
[----:B------:R-:W-:Y:S01]  /*0310*/  ISETP.NE.U32.AND P0, PT, R11, 0x1, PT ;  /* 0x000000010b00780c */ /* 0x000fe20003f05070 */
[----:B------:R-:W-:-:S03]  /*0320*/  IMAD R11, R10, 0x5, RZ ;  /* 0x000000050a0b7824 */ /* 0x000fc600078e02ff */
[----:B------:R-:W-:Y:S01]  /*0330*/  R2P PR, R24, 0x7e ;  /* 0x0000007e18007804 */ /* 0x000fe20000000000 */
[----:B------:R-:W-:-:S08]  /*0340*/  IMAD.WIDE.U32 R10, R11, 0x4, R8 ;  /* 0x000000040b0a7825 */ /* 0x000fd000078e0008 */
[----:B------:R-:W2:Y:S04]  /*0350*/  @!P0 LDG.E R18, desc[UR4][R10.64] ;  /* 0x000000040a128981 */ /* 0x000ea8000c1e1900 */
[----:B------:R-:W3:Y:S04]  /*0360*/  @!P0 LDG.E R20, desc[UR4][R10.64+0x10] ;  /* 0x000010040a148981 */ /* 0x000ee8000c1e1900 */
[----:B------:R-:W4:Y:S04]  /*0370*/  @P1 LDG.E R22, desc[UR4][R10.64+0x14] ;  /* 0x000014040a161981 */ /* 0x000f28000c1e1900 */
[----:B------:R-:W4:Y:S04]  /*0380*/  @P2 LDG.E R26, desc[UR4][R10.64+0x28] ;  /* 0x000028040a1a2981 */ /* 0x000f28000c1e1900 */
[----:B------:R-:W4:Y:S04]  /*0390*/  @!P0 LDG.E R21, desc[UR4][R10.64+0x4] ;  /* 0x000004040a158981 */ /* 0x000f28000c1e1900 */
[----:B------:R-:W4:Y:S04]  /*03a0*/  @!P0 LDG.E R23, desc[UR4][R10.64+0xc] ;  /* 0x00000c040a178981 */ /* 0x000f28000c1e1900 */
[----:B------:R-:W4:Y:S04]  /*03b0*/  @P1 LDG.E R25, desc[UR4][R10.64+0x18] ;  /* 0x000018040a191981 */ /* 0x000f28000c1e1900 */
[----:B------:R-:W4:Y:S04]  /*03c0*/  @P3 LDG.E R28, desc[UR4][R10.64+0x3c] ;  /* 0x00003c040a1c3981 */ /* 0x000f28000c1e1900 */
[----:B------:R-:W4:Y:S01]  /*03d0*/  @P6 LDG.E R27, desc[UR4][R10.64+0x7c] ;  /* 0x00007c040a1b6981 */ /* 0x000f22000c1e1900 */
[----:B--2---:R-:W-:-:S03]  /*03e0*/  @!P0 LOP3.LUT R15, R15, R18, RZ, 0x3c, !PT ;  /* 0x000000120f0f8212 */ /* 0x004fc600078e3cff */
[----:B------:R-:W2:Y:S01]  /*03f0*/  @!P0 LDG.E R18, desc[UR4][R10.64+0x8] ;  /* 0x000008040a128981 */ /* 0x000ea2000c1e1900 */
[----:B---3--:R-:W-:-:S03]  /*0400*/  @!P0 LOP3.LUT R3, R3, R20, RZ, 0x3c, !PT ;  /* 0x0000001403038212 */ /* 0x008fc600078e3cff */
[----:B------:R-:W3:Y:S01]  /*0410*/  @P1 LDG.E R20, desc[UR4][R10.64+0x24] ;  /* 0x000024040a141981 */ /* 0x000ee2000c1e1900 */
[----:B----4-:R-:W-:-:S03]  /*0420*/  @P1 LOP3.LUT R15, R15, R22, RZ, 0x3c, !PT ;  /* 0x000000160f0f1212 */ /* 0x010fc600078e3cff */
[----:B------:R-:W4:Y:S01]  /*0430*/  @P2 LDG.E R22, desc[UR4][R10.64+0x38] ;  /* 0x000038040a162981 */ /* 0x000f22000c1e1900 */
[----:B------:R-:W-:-:S03]  /*0440*/  @P2 LOP3.LUT R15, R15, R26, RZ, 0x3c, !PT ;  /* 0x0000001a0f0f2212 */ /* 0x000fc600078e3cff */
[----:B------:R-:W4:Y:S01]  /*0450*/  @P4 LDG.E R26, desc[UR4][R10.64+0x50] ;  /* 0x000050040a1a4981 */ /* 0x000f22000c1e1900 */
[----:B------:R-:W-:-:S03]  /*0460*/  @!P0 LOP3.LUT R4, R4, R21, RZ, 0x3c, !PT ;  /* 0x0000001504048212 */ /* 0x000fc600078e3cff */
[----:B------:R-:W4:Y:S01]  /*0470*/  @P1 LDG.E R21, desc[UR4][R10.64+0x20] ;  /* 0x000020040a151981 */ /* 0x000f22000c1e1900 */
[----:B------:R-:W-:-:S03]  /*0480*/  @!P0 LOP3.LUT R2, R2, R23, RZ, 0x3c, !PT ;  /* 0x0000001702028212 */ /* 0x000fc600078e3cff */
[----:B------:R-:W4:Y:S01]  /*0490*/  @P2 LDG.E R23, desc[UR4][R10.64+0x2c] ;  /* 0x00002c040a172981 */ /* 0x000f22000c1e1900 */
[----:B------:R-:W-:-:S03]  /*04a0*/  @P1 LOP3.LUT R4, R4, R25, RZ, 0x3c, !PT ;  /* 0x0000001904041212 */ /* 0x000fc600078e3cff */
[----:B------:R-:W4:Y:S01]  /*04b0*/  @P2 LDG.E R25, desc[UR4][R10.64+0x34] ;  /* 0x000034040a192981 */ /* 0x000f22000c1e1900 */
[----:B--2---:R-:W-:-:S03]  /*04c0*/  @!P0 LOP3.LUT R5, R5, R18, RZ, 0x3c, !PT ;  /* 0x0000001205058212 */ /* 0x004fc600078e3cff */
[----:B------:R-:W2:Y:S01]  /*04d0*/  @P1 LDG.E R18, desc[UR4][R10.64+0x1c] ;  /* 0x00001c040a121981 */ /* 0x000ea2000c1e1900 */
[----:B---3--:R-:W-:-:S03]  /*04e0*/  @P1 LOP3.LUT R3, R3, R20, RZ, 0x3c, !PT ;  /* 0x0000001403031212 */ /* 0x008fc600078e3cff */
[----:B------:R-:W3:Y:S01]  /*04f0*/  @P2 LDG.E R20, desc[UR4][R10.64+0x30] ;  /* 0x000030040a142981 */ /* 0x000ee2000c1e1900 */
[----:B----4-:R-:W-:-:S03]  /*0500*/  @P2 LOP3.LUT R3, R3, R22, RZ, 0x3c, !PT ;  /* 0x0000001603032212 */ /* 0x010fc600078e3cff */
[----:B------:R-:W4:Y:S01]  /*0510*/  @P3 LDG.E R22, desc[UR4][R10.64+0x4c] ;  /* 0x00004c040a163981 */ /* 0x000f22000c1e1900 */
[----:B------:R-:W-:-:S04]  /*0520*/  @P3 LOP3.LUT R15, R15, R28, RZ, 0x3c, !PT ;  /* 0x0000001c0f0f3212 */ /* 0x000fc800078e3cff */
[----:B------:R-:W-:Y:S02]  /*0530*/  @P4 LOP3.LUT R15, R15, R26, RZ, 0x3c, !PT ;  /* 0x0000001a0f0f4212 */ /* 0x000fe400078e3cff */
[----:B------:R-:W-:Y:S01]  /*0540*/  @P1 LOP3.LUT R2, R2, R21, RZ, 0x3c, !PT ;  /* 0x0000001502021212 */ /* 0x000fe200078e3cff */
[----:B------:R-:W4:Y:S04]  /*0550*/  @P5 LDG.E R26, desc[UR4][R10.64+0x64] ;  /* 0x000064040a1a5981 */ /* 0x000f28000c1e1900 */
[----:B------:R-:W4:Y:S01]  /*0560*/  @P3 LDG.E R21, desc[UR4][R10.64+0x40] ;  /* 0x000040040a153981 */ /* 0x000f22000c1e1900 */
[----:B------:R-:W-:Y:S02]  /*0570*/  @P2 LOP3.LUT R4, R4, R23, RZ, 0x3c, !PT ;  /* 0x0000001704042212 */ /* 0x000fe400078e3cff */
[----:B------:R-:W-:Y:S01]  /*0580*/  @P2 LOP3.LUT R2, R2, R25, RZ, 0x3c, !PT ;  /* 0x0000001902022212 */ /* 0x000fe200078e3cff */
[----:B------:R-:W4:Y:S04]  /*0590*/  @P3 LDG.E R23, desc[UR4][R10.64+0x48] ;  /* 0x000048040a173981 */ /* 0x000f28000c1e1900 */
[----:B------:R-:W4:Y:S01]  /*05a0*/  @P4 LDG.E R25, desc[UR4][R10.64+0x54] ;  /* 0x000054040a194981 */ /* 0x000f22000c1e1900 */
[----:B--2---:R-:W-:-:S03]  /*05b0*/  @P1 LOP3.LUT R5, R5, R18, RZ, 0x3c, !PT ;  /* 0x0000001205051212 */ /* 0x004fc600078e3cff */
[----:B------:R-:W2:Y:S01]  /*05c0*/  @P3 LDG.E R18, desc[UR4][R10.64+0x44] ;  /* 0x000044040a123981 */ /* 0x000ea2000c1e1900 */
[----:B---3--:R-:W-:-:S03]  /*05d0*/  @P2 LOP3.LUT R5, R5, R20, RZ, 0x3c, !PT ;  /* 0x0000001405052212 */ /* 0x008fc600078e3cff */
[----:B------:R-:W3:Y:S01]  /*05e0*/  @P4 LDG.E R20, desc[UR4][R10.64+0x58] ;  /* 0x000058040a144981 */ /* 0x000ee2000c1e1900 */
[----:B----4-:R-:W-:-:S03]  /*05f0*/  @P3 LOP3.LUT R3, R3, R22, RZ, 0x3c, !PT ;  /* 0x0000001603033212 */ /* 0x010fc600078e3cff */
[----:B------:R-:W4:Y:S01]  /*0600*/  @P4 LDG.E R22, desc[UR4][R10.64+0x60] ;  /* 0x000060040a164981 */ /* 0x000f22000c1e1900 */
[----:B------:R-:W-:Y:S02]  /*0610*/  LOP3.LUT P0, RZ, R24, 0x80, RZ, 0xc0, !PT ;  /* 0x0000008018ff7812 */ /* 0x000fe4000780c0ff */
[----:B------:R-:W-:Y:S02]  /*0620*/  @P5 LOP3.LUT R15, R15, R26, RZ, 0x3c, !PT ;  /* 0x0000001a0f0f5212 */ /* 0x000fe400078e3cff */
[----:B------:R-:W4:Y:S01]  /*0630*/  @P6 LDG.E R26, desc[UR4][R10.64+0x78] ;  /* 0x000078040a1a6981 */ /* 0x000f22000c1e1900 */
[----:B------:R-:W-:-:S03]  /*0640*/  @P3 LOP3.LUT R4, R4, R21, RZ, 0x3c, !PT ;  /* 0x0000001504043212 */ /* 0x000fc600078e3cff */
[----:B------:R-:W4:Y:S01]  /*0650*/  @P4 LDG.E R21, desc[UR4][R10.64+0x5c] ;  /* 0x00005c040a154981 */ /* 0x000f22000c1e1900 */
[----:B------:R-:W-:-:S03]  /*0660*/  @P3 LOP3.LUT R2, R2, R23, RZ, 0x3c, !PT ;  /* 0x0000001702023212 */ /* 0x000fc600078e3cff */
[----:B------:R-:W4:Y:S01]  /*0670*/  @P5 LDG.E R23, desc[UR4][R10.64+0x68] ;  /* 0x000068040a175981 */ /* 0x000f22000c1e1900 */
[----:B------:R-:W-:-:S03]  /*0680*/  @P4 LOP3.LUT R4, R4, R25, RZ, 0x3c, !PT ;  /* 0x0000001904044212 */ /* 0x000fc600078e3cff */
[----:B------:R-:W4:Y:S01]  /*0690*/  @P5 LDG.E R25, desc[UR4][R10.64+0x70] ;  /* 0x000070040a195981 */ /* 0x000f22000c1e1900 */
[----:B--2---:R-:W-:-:S03]  /*06a0*/  @P3 LOP3.LUT R5, R5, R18, RZ, 0x3c, !PT ;  /* 0x0000001205053212 */ /* 0x004fc600078e3cff */
[----:B------:R-:W2:Y:S01]  /*06b0*/  @P5 LDG.E R18, desc[UR4][R10.64+0x6c] ;  /* 0x00006c040a125981 */ /* 0x000ea2000c1e1900 */
[----:B---3--:R-:W-:-:S03]  /*06c0*/  @P4 LOP3.LUT R5, R5, R20, RZ, 0x3c, !PT ;  /* 0x0000001405054212 */ /* 0x008fc600078e3cff */
[----:B------:R-:W3:Y:S01]  /*06d0*/  @P5 LDG.E R20, desc[UR4][R10.64+0x74] ;  /* 0x000074040a145981 */ /* 0x000ee2000c1e1900 */
[----:B----4-:R-:W-:-:S03]  /*06e0*/  @P4 LOP3.LUT R3, R3, R22, RZ, 0x3c, !PT ;  /* 0x0000001603034212 */ /* 0x010fc600078e3cff */
[----:B------:R-:W4:Y:S01]  /*06f0*/  @P0 LDG.E R22, desc[UR4][R10.64+0x8c] ;  /* 0x00008c040a160981 */ /* 0x000f22000c1e1900 */
[----:B------:R-:W-:-:S03]  /*0700*/  @P6 LOP3.LUT R15, R15, R26, RZ, 0x3c, !PT ;  /* 0x0000001a0f0f6212 */ /* 0x000fc600078e3cff */
        /* <DEDUP_REMOVED lines=13> */
[----:B------:R-:W-:Y:S02]  /*07e0*/  @P6 LOP3.LUT R4, R4, R27, RZ, 0x3c, !PT ;  /* 0x0000001b04046212 */ /* 0x000fe400078e3cff */
[----:B------:R-:W-:Y:S02]  /*07f0*/  @P6 LOP3.LUT R2, R2, R21, RZ, 0x3c, !PT ;  /* 0x0000001502026212 */ /* 0x000fe400078e3cff */
[----:B------:R-:W-:Y:S02]  /*0800*/  @P0 LOP3.LUT R4, R4, R23, RZ, 0x3c, !PT ;  /* 0x0000001704040212 */ /* 0x000fe400078e3cff */
[----:B------:R-:W-:Y:S02]  /*0810*/  @P0 LOP3.LUT R2, R2, R25, RZ, 0x3c, !PT ;  /* 0x0000001902020212 */ /* 0x000fe400078e3cff */
[----:B--2---:R-:W-:Y:S02]  /*0820*/  @P6 LOP3.LUT R5, R5, R18, RZ, 0x3c, !PT ;  /* 0x0000001205056212 */ /* 0x004fe400078e3cff */
[----:B---3--:R-:W-:-:S02]  /*0830*/  @P6 LOP3.LUT R3, R3, R20, RZ, 0x3c, !PT ;  /* 0x0000001403036212 */ /* 0x008fc400078e3cff */
[----:B----4-:R-:W-:Y:S02]  /*0840*/  @P0 LOP3.LUT R5, R5, R22, RZ, 0x3c, !PT ;  /* 0x0000001605050212 */ /* 0x010fe400078e3cff */
[----:B------:R-:W-:Y:S02]  /*0850*/  @P0 LOP3.LUT R3, R3, R26, RZ, 0x3c, !PT ;  /* 0x0000001a03030212 */ /* 0x000fe400078e3cff */
[----:B------:R-:W-:-:S13]  /*0860*/  R2P PR, R24.B1, 0x7f ;  /* 0x0000007f18007804 */ /* 0x000fda0000001000 */
[----:B------:R-:W2:Y:S04]  /*0870*/  @P0 LDG.E R18, desc[UR4][R10.64+0xa0] ;  /* 0x0000a0040a120981 */ /* 0x000ea8000c1e1900 */
[----:B------:R-:W3:Y:S04]  /*0880*/  @P1 LDG.E R22, desc[UR4][R10.64+0xb4] ;  /* 0x0000b4040a161981 */ /* 0x000ee8000c1e1900 */
[----:B------:R-:W4:Y:S04]  /*0890*/  @P2 LDG.E R26, desc[UR4][R10.64+0xc8] ;  /* 0x0000c8040a1a2981 */ /* 0x000f28000c1e1900 */
[----:B------:R-:W4:Y:S04]  /*08a0*/  @P3 LDG.E R28, desc[UR4][R10.64+0xdc] ;  /* 0x0000dc040a1c3981 */ /* 0x000f28000c1e1900 */
[----:B------:R-:W4:Y:S04]  /*08b0*/  @P0 LDG.E R23, desc[UR4][R10.64+0xa4] ;  /* 0x0000a4040a170981 */ /* 0x000f28000c1e1900 */
[----:B------:R-:W4:Y:S04]  /*08c0*/  @P0 LDG.E R20, desc[UR4][R10.64+0xa8] ;  /* 0x0000a8040a140981 */ /* 0x000f28000c1e1900 */
[----:B------:R-:W4:Y:S04]  /*08d0*/  @P4 LDG.E R25, desc[UR4][R10.64+0xf0] ;  /* 0x0000f0040a194981 */ /* 0x000f28000c1e1900 */
        /* <DEDUP_REMOVED lines=21> */
[----:B------:R-:W-:Y:S02]  /*0a30*/  LOP3.LUT P0, RZ, R24, 0x8000, RZ, 0xc0, !PT ;  /* 0x0000800018ff7812 */ /* 0x000fe4000780c0ff */
[----:B----4-:R-:W-:Y:S01]  /*0a40*/  @P5 LOP3.LUT R15, R15, R26, RZ, 0x3c, !PT ;  /* 0x0000001a0f0f5212 */ /* 0x010fe200078e3cff */
[----:B------:R-:W4:Y:S04]  /*0a50*/  @P3 LDG.E R24, desc[UR4][R10.64+0xe4] ;  /* 0x0000e4040a183981 */ /* 0x000f28000c1e1900 */
[----:B------:R-:W2:Y:S01]  /*0a60*/  @P6 LDG.E R26, desc[UR4][R10.64+0x118] ;  /* 0x000118040a1a6981 */ /* 0x000ea2000c1e1900 */
        /* <DEDUP_REMOVED lines=8> */
[----:B---3--:R-:W-:-:S03]  /*0af0*/  @P2 LOP3.LUT R3, R3, R22, RZ, 0x3c, !PT ;  /* 0x0000001603032212 */ /* 0x008fc600078e3cff */
[----:B------:R-:W3:Y:S01]  /*0b00*/  @P4 LDG.E R22, desc[UR4][R10.64+0x100] ;  /* 0x000100040a164981 */ /* 0x000ee2000c1e1900 */
[----:B--2---:R-:W-:-:S03]  /*0b10*/  @P6 LOP3.LUT R15, R15, R26, RZ, 0x3c, !PT ;  /* 0x0000001a0f0f6212 */ /* 0x004fc600078e3cff */
[----:B------:R-:W2:Y:S01]  /*0b20*/  @P0 LDG.E R26, desc[UR4][R10.64+0x12c] ;  /* 0x00012c040a1a0981 */ /* 0x000ea2000c1e1900 */
[----:B----4-:R-:W-:-:S03]  /*0b30*/  @P2 LOP3.LUT R2, R2, R23, RZ, 0x3c, !PT ;  /* 0x0000001702022212 */ /* 0x010fc600078e3cff */
[----:B------:R-:W4:Y:S01]  /*0b40*/  @P4 LDG.E R23, desc[UR4][R10.64+0xfc] ;  /* 0x0000fc040a174981 */ /* 0x000f22000c1e1900 */
[----:B------:R-:W-:-:S03]  /*0b50*/  @P2 LOP3.LUT R5, R5, R20, RZ, 0x3c, !PT ;  /* 0x0000001405052212 */ /* 0x000fc600078e3cff */
[----:B------:R-:W4:Y:S01]  /*0b60*/  @P4 LDG.E R20, desc[UR4][R10.64+0xf8] ;  /* 0x0000f8040a144981 */ /* 0x000f22000c1e1900 */
[----:B------:R-:W-:Y:S02]  /*0b70*/  @P3 LOP3.LUT R2, R2, R27, RZ, 0x3c, !PT ;  /* 0x0000001b02023212 */ /* 0x000fe400078e3cff */
[----:B------:R-:W-:Y:S01]  /*0b80*/  @P3 LOP3.LUT R4, R4, R25, RZ, 0x3c, !PT ;  /* 0x0000001904043212 */ /* 0x000fe200078e3cff */
[----:B------:R-:W4:Y:S01]  /*0b90*/  @P5 LDG.E R27, desc[UR4][R10.64+0x110] ;  /* 0x000110040a1b5981 */ /* 0x000f22000c1e1900 */
[----:B------:R-:W-:-:S03]  /*0ba0*/  @P3 LOP3.LUT R5, R5, R24, RZ, 0x3c, !PT ;  /* 0x0000001805053212 */ /* 0x000fc600078e3cff */
[----:B------:R-:W4:Y:S04]  /*0bb0*/  @P5 LDG.E R25, desc[UR4][R10.64+0x108] ;  /* 0x000108040a195981 */ /* 0x000f28000c1e1900 */
        /* <DEDUP_REMOVED lines=19> */
[----:B------:R-:W-:-:S05]  /*0cf0*/  VIADD R19, R19, 0x10 ;  /* 0x0000001013137836 */ /* 0x000fca0000000000 */
[----:B------:R-:W-:Y:S02]  /*0d00*/  ISETP.NE.AND P1, PT, R19, 0x20, PT ;  /* 0x000000201300780c */ /* 0x000fe40003f25270 */
[----:B------:R-:W-:Y:S02]  /*0d10*/  @P5 LOP3.LUT R3, R3, R18, RZ, 0x3c, !PT ;  /* 0x0000001203035212 */ /* 0x000fe400078e3cff */
[----:B------:R-:W-:Y:S02]  /*0d20*/  @P6 LOP3.LUT R4, R4, R21, RZ, 0x3c, !PT ;  /* 0x0000001504046212 */ /* 0x000fe400078e3cff */
[----:B---3--:R-:W-:-:S04]  /*0d30*/  @P6 LOP3.LUT R3, R3, R22, RZ, 0x3c, !PT ;  /* 0x0000001603036212 */ /* 0x008fc800078e3cff */
[----:B--2---:R-:W-:Y:S02]  /*0d40*/  @P0 LOP3.LUT R3, R3, R26, RZ, 0x3c, !PT ;  /* 0x0000001a03030212 */ /* 0x004fe400078e3cff */
[----:B----4-:R-:W-:Y:S02]  /*0d50*/  @P6 LOP3.LUT R2, R2, R23, RZ, 0x3c, !PT ;  /* 0x0000001702026212 */ /* 0x010fe400078e3cff */
[----:B------:R-:W-:Y:S02]  /*0d60*/  @P6 LOP3.LUT R5, R5, R20, RZ, 0x3c, !PT ;  /* 0x0000001405056212 */ /* 0x000fe400078e3cff */
[----:B------:R-:W-:Y:S02]  /*0d70*/  @P0 LOP3.LUT R2, R2, R27, RZ, 0x3c, !PT ;  /* 0x0000001b02020212 */ /* 0x000fe400078e3cff */
[----:B------:R-:W-:Y:S02]  /*0d80*/  @P0 LOP3.LUT R4, R4, R25, RZ, 0x3c, !PT ;  /* 0x0000001904040212 */ /* 0x000fe400078e3cff */
[----:B------:R-:W-:Y:S01]  /*0d90*/  @P0 LOP3.LUT R5, R5, R24, RZ, 0x3c, !PT ;  /* 0x0000001805050212 */ /* 0x000fe200078e3cff */
[----:B------:R-:W-:Y:S06]  /*0da0*/  @P1 BRA `(.L_x_3430) ;  /* 0xfffffff400481947 */ /* 0x000fec000383ffff */
[----:B------:R-:W-:-:S05]  /*0db0*/  VIADD R17, R17, 0x1 ;  /* 0x0000000111117836 */ /* 0x000fca0000000000 */
[----:B------:R-:W-:-:S13]  /*0dc0*/  ISETP.NE.AND P0, PT, R17, 0x5, PT ;  /* 0x000000051100780c */ /* 0x000fda0003f05270 */
[----:B------:R-:W-:Y:S05]  /*0dd0*/  @P0 BRA `(.L_x_3431) ;  /* 0xfffffff400300947 */ /* 0x000fea000383ffff */
[----:B------:R1:W-:Y:S01]  /*0de0*/  STG.E.64 desc[UR4][R6.64+0x8], R4 ;  /* 0x0000080406007986 */ /* 0x0003e2000c101b04 */
[----:B------:R-:W-:Y:S01]  /*0df0*/  VIADD R14, R14, 0x1 ;  /* 0x000000010e0e7836 */ /* 0x000fe20000000000 */
[----:B------:R-:W-:Y:S02]  /*0e00*/  LOP3.LUT R11, R13, 0x3, RZ, 0xc0, !PT ;  /* 0x000000030d0b7812 */ /* 0x000fe400078ec0ff */
[----:B------:R1:W-:Y:S02]  /*0e10*/  STG.E.64 desc[UR4][R6.64+0x10], R2 ;  /* 0x0000100206007986 */ /* 0x0003e4000c101b04 */
[----:B------:R-:W-:Y:S02]  /*0e20*/  ISETP.GE.U32.AND P0, PT, R14, R11, PT ;  /* 0x0000000b0e00720c */ /* 0x000fe40003f06070 */
[----:B------:R1:W-:Y:S11]  /*0e30*/  STG.E desc[UR4][R6.64+0x4], R15 ;  /* 0x0000040f06007986 */ /* 0x0003f6000c101904 */
[----:B------:R-:W-:Y:S05]  /*0e40*/  @!P0 BRA `(.L_x_3432) ;  /* 0xfffffff400048947 */ /* 0x000fea000383ffff */
.L_x_3429:
[----:B------:R-:W-:Y:S05]  /*0e50*/  BSYNC.RECONVERGENT B1 ;  /* 0x0000000000017941 */ /* 0x000fea0003800200 */
.L_x_3428:
[C---:B------:R-:W-:Y:S01]  /*0e60*/  ISETP.GT.U32.AND P0, PT, R13.reuse, 0x3, PT ;  /* 0x000000030d00780c */ /* 0x040fe20003f04070 */
[----:B------:R-:W-:Y:S01]  /*0e70*/  VIADD R12, R12, 0x1 ;  /* 0x000000010c0c7836 */ /* 0x000fe20000000000 */
[--C-:B------:R-:W-:Y:S02]  /*0e80*/  SHF.R.U64 R13, R13, 0x2, R0.reuse ;  /* 0x000000020d0d7819 */ /* 0x100fe40000001200 */
[----:B------:R-:W-:Y:S02]  /*0e90*/  ISETP.GT.U32.AND.EX P0, PT, R0, RZ, PT, P0 ;  /* 0x000000ff0000720c */ /* 0x000fe40003f04100 */
[----:B------:R-:W-:-:S11]  /*0ea0*/  SHF.R.U32.HI R0, RZ, 0x2, R0 ;  /* 0x00000002ff007819 */ /* 0x000fd60000011600 */
[----:B------:R-:W-:Y:S05]  /*0eb0*/  @P0 BRA `(.L_x_3433) ;  /* 0xfffffff000c80947 */ /* 0x000fea000383ffff */
.L_x_3427:
[----:B------:R-:W-:Y:S05]  /*0ec0*/  BSYNC.RECONVERGENT B0 ;  /* 0x0000000000007941 */ /* 0x000fea0003800200 */
.L_x_3426:
[----:B------:R-:W-:Y:S04]  /*0ed0*/  STG.E.64 desc[UR4][R6.64+0x18], RZ ;  /* 0x000018ff06007986 */ /* 0x000fe8000c101b04 */
[----:B------:R-:W-:Y:S04]  /*0ee0*/  STG.E desc[UR4][R6.64+0x20], RZ ;  /* 0x000020ff06007986 */ /* 0x000fe8000c101904 */
[----:B------:R-:W-:Y:S01]  /*0ef0*/  STG.E.64 desc[UR4][R6.64+0x28], RZ ;  /* 0x000028ff06007986 */ /* 0x000fe2000c101b04 */
[----:B------:R-:W-:Y:S05]  /*0f00*/  EXIT ;  /* 0x000000000000794d */ /* 0x000fea0003800000 */
.L_x_3434:
        /* <DEDUP_REMOVED lines=15> */
.L_x_3467:


//--------------------- .nv.global.init           --------------------------
	.section	.nv.global.init,"aw",@progbits
	.align	16
.nv.global.init:
	.type		__cudart_sin_cos_coeffs,@object
	.size		__cudart_sin_cos_coeffs,(__cudart_i2opi_d - __cudart_sin_cos_coeffs)
__cudart_sin_cos_coeffs:
        /*0000*/ 	.byte	0x46, 0xd2, 0xb0, 0x2c, 0xf1, 0xe5, 0x5a, 0xbe, 0x92, 0xe3, 0xac, 0x69, 0xe3, 0x1d, 0xc7, 0x3e
        /*0010*/ 	.byte	0xa1, 0x62, 0xdb, 0x19, 0xa0, 0x01, 0x2a, 0xbf, 0x18, 0x08, 0x11, 0x11, 0x11, 0x11, 0x81, 0x3f
        /*0020*/ 	.byte	0x54, 0x55, 0x55, 0x55, 0x55, 0x55, 0xc5, 0xbf, 0x00, 0x00, 0x00, 0x00, 0x00, 0x00, 0x00, 0x00
        /*0030*/ 	.byte	0x00, 0x00, 0x00, 0x00, 0x00, 0x00, 0x00, 0x00, 0x64, 0x81, 0xfd, 0x20, 0x83, 0xff, 0xa8, 0xbd
        /*0040*/ 	.byte	0x28, 0x85, 0xef, 0xc1, 0xa7, 0xee, 0x21, 0x3e, 0xd9, 0xe6, 0x06, 0x8e, 0x4f, 0x7e, 0x92, 0xbe
        /*0050*/ 	.byte	0xe9, 0xbc, 0xdd, 0x19, 0xa0, 0x01, 0xfa, 0x3e, 0x47, 0x5d, 0xc1, 0x16, 0x6c, 0xc1, 0x56, 0xbf
        /*0060*/ 	.byte	0x51, 0x55, 0x55, 0x55, 0x55, 0x55, 0xa5, 0x3f, 0x00, 0x00, 0x00, 0x00, 0x00, 0x00, 0xe0, 0xbf
        /*0070*/ 	.byte	0x00, 0x00, 0x00, 0x00, 0x00, 0x00, 0xf0, 0x3f, 0x00, 0x00, 0x00, 0x00, 0x00, 0x00, 0x00, 0x00
	.type		__cudart_i2opi_d,@object
	.size		__cudart_i2opi_d,(mrg32k3aM1SubSeq - __cudart_i2opi_d)
__cudart_i2opi_d:
        /* <DEDUP_REMOVED lines=9> */
	.type		mrg32k3aM1SubSeq,@object
	.size		mrg32k3aM1SubSeq,(mrg32k3aM2SubSeq - mrg32k3aM1SubSeq)
mrg32k3aM1SubSeq:
        /* <DEDUP_REMOVED lines=126> */
	.type		mrg32k3aM2SubSeq,@object
	.size		mrg32k3aM2SubSeq,(mrg32k3aM1 - mrg32k3aM2SubSeq)
mrg32k3aM2SubSeq:
        /* <DEDUP_REMOVED lines=126> */
	.type		mrg32k3aM1,@object
	.size		mrg32k3aM1,(mrg32k3aM1Seq - mrg32k3aM1)
mrg32k3aM1:
        /* <DEDUP_REMOVED lines=144> */
	.type		mrg32k3aM1Seq,@object
	.size		mrg32k3aM1Seq,(mrg32k3aM2 - mrg32k3aM1Seq)
mrg32k3aM1Seq:
        /* <DEDUP_REMOVED lines=144> */
	.type		mrg32k3aM2,@object
	.size		mrg32k3aM2,(mrg32k3aM2Seq - mrg32k3aM2)
mrg32k3aM2:
        /* <DEDUP_REMOVED lines=144> */
	.type		mrg32k3aM2Seq,@object
	.size		mrg32k3aM2Seq,(precalc_xorwow_matrix - mrg32k3aM2Seq)
mrg32k3aM2Seq:
        /* <DEDUP_REMOVED lines=144> */
	.type		precalc_xorwow_matrix,@object
	.size		precalc_xorwow_matrix,(precalc_xorwow_offset_matrix - precalc_xorwow_matrix)
precalc_xorwow_matrix:
        /* <DEDUP_REMOVED lines=6400> */
	.type		precalc_xorwow_offset_matrix,@object
	.size		precalc_xorwow_offset_matrix,(.L_1 - precalc_xorwow_offset_matrix)
precalc_xorwow_offset_matrix:
        /* <DEDUP_REMOVED lines=6400> */
.L_1:


//--------------------- .nv.shared._ZN3cub18CUB_300001_SM_10006detail10radix_sort29DeviceRadixSortOnesweepKernelINS1_5radix10policy_hubImmyE10Policy1000ELNS0_9SortOrderE0EmmyiiNS1_21identity_decomposer_tEEEvPT5_SB_PT3_PKSC_PT1_PKSG_PT2_PKSK_T4_iiT6_ --------------------------
	.section	.nv.shared._ZN3cub18CUB_300001_SM_10006detail10radix_sort29DeviceRadixSortOnesweepKernelINS1_5radix10policy_hubImmyE10Policy1000ELNS0_9SortOrderE0EmmyiiNS1_21identity_decomposer_tEEEvPT5_SB_PT3_PKSC_PT1_PKSG_PT2_PKSK_T4_iiT6_,"aw",@nobits
	.sectionflags	@""
	.align	16
.nv.shared._ZN3cub18CUB_300001_SM_10006detail10radix_sort29DeviceRadixSortOnesweepKernelINS1_5radix10policy_hubImmyE10Policy1000ELNS0_9SortOrderE0EmmyiiNS1_21identity_decomposer_tEEEvPT5_SB_PT3_PKSC_PT1_PKSG_PT2_PKSK_T4_iiT6_:
	.zero		39936


//--------------------- .nv.shared.reserved.0     --------------------------
	.section	.nv.shared.reserved.0,"aw",@nobits
	.weak		__nv_reservedSMEM_offset_0_alias
	.size		__nv_reservedSMEM_offset_0_alias, 0, 64
	.other		__nv_reservedSMEM_offset_0_alias,@"STO_CUDA_RESERVED_SHARED STV_DEFAULT"
__nv_reservedSMEM_offset_0_alias:
	.zero		0
	.zero		64


//--------------------- .nv.global                --------------------------
	.section	.nv.global,"aw",@nobits
.nv.global:
	.type		_ZN34_INTERNAL_46f78336_4_k_cu_b81526596thrust24THRUST_300001_SM_1000_NS12placeholders2_8E,@object
	.size		_ZN34_INTERNAL_46f78336_4_k_cu_b81526596thrust24THRUST_300001_SM_1000_NS12placeholders2_8E,(_ZN34_INTERNAL_46f78336_4_k_cu_b81526594cuda3std3__436_GLOBAL__N__46f78336_4_k_cu_b81526596ignoreE - _ZN34_INTERNAL_46f78336_4_k_cu_b81526596thrust24THRUST_300001_SM_1000_NS12placeholders2_8E)
_ZN34_INTERNAL_46f78336_4_k_cu_b81526596thrust24THRUST_300001_SM_1000_NS12placeholders2_8E:
	.zero		1
	.type		_ZN34_INTERNAL_46f78336_4_k_cu_b81526594cuda3std3__436_GLOBAL__N__46f78336_4_k_cu_b81526596ignoreE,@object
	.size		_ZN34_INTERNAL_46f78336_4_k_cu_b81526594cuda3std3__436_GLOBAL__N__46f78336_4_k_cu_b81526596ignoreE,(_ZN34_INTERNAL_46f78336_4_k_cu_b81526594cuda3std6ranges3__45__cpo4dataE - _ZN34_INTERNAL_46f78336_4_k_cu_b81526594cuda3std3__436_GLOBAL__N__46f78336_4_k_cu_b81526596ignoreE)
_ZN34_INTERNAL_46f78336_4_k_cu_b81526594cuda3std3__436_GLOBAL__N__46f78336_4_k_cu_b81526596ignoreE:
	.zero		1
	.type		_ZN34_INTERNAL_46f78336_4_k_cu_b81526594cuda3std6ranges3__45__cpo4dataE,@object
	.size		_ZN34_INTERNAL_46f78336_4_k_cu_b81526594cuda3std6ranges3__45__cpo4dataE,(_ZN34_INTERNAL_46f78336_4_k_cu_b81526596thrust24THRUST_300001_SM_1000_NS6system3cpp3parE - _ZN34_INTERNAL_46f78336_4_k_cu_b81526594cuda3std6ranges3__45__cpo4dataE)
_ZN34_INTERNAL_46f78336_4_k_cu_b81526594cuda3std6ranges3__45__cpo4dataE:
	.zero		1
	.type		_ZN34_INTERNAL_46f78336_4_k_cu_b81526596thrust24THRUST_300001_SM_1000_NS6system3cpp3parE,@object
	.size		_ZN34_INTERNAL_46f78336_4_k_cu_b81526596thrust24THRUST_300001_SM_1000_NS6system3cpp3parE,(_ZN34_INTERNAL_46f78336_4_k_cu_b81526594cuda3std3__45__cpo5beginE - _ZN34_INTERNAL_46f78336_4_k_cu_b81526596thrust24THRUST_300001_SM_1000_NS6system3cpp3parE)
_ZN34_INTERNAL_46f78336_4_k_cu_b81526596thrust24THRUST_300001_SM_1000_NS6system3cpp3parE:
	.zero		1
	.type		_ZN34_INTERNAL_46f78336_4_k_cu_b81526594cuda3std3__45__cpo5beginE,@object
	.size		_ZN34_INTERNAL_46f78336_4_k_cu_b81526594cuda3std3__45__cpo5beginE,(_ZN34_INTERNAL_46f78336_4_k_cu_b81526594cuda3std6ranges3__45__cpo5beginE - _ZN34_INTERNAL_46f78336_4_k_cu_b81526594cuda3std3__45__cpo5beginE)
_ZN34_INTERNAL_46f78336_4_k_cu_b81526594cuda3std3__45__cpo5beginE:
	.zero		1
	.type		_ZN34_INTERNAL_46f78336_4_k_cu_b81526594cuda3std6ranges3__45__cpo5beginE,@object
	.size		_ZN34_INTERNAL_46f78336_4_k_cu_b81526594cuda3std6ranges3__45__cpo5beginE,(_ZN34_INTERNAL_46f78336_4_k_cu_b81526596thrust24THRUST_300001_SM_1000_NS6deviceE - _ZN34_INTERNAL_46f78336_4_k_cu_b81526594cuda3std6ranges3__45__cpo5beginE)
_ZN34_INTERNAL_46f78336_4_k_cu_b81526594cuda3std6ranges3__45__cpo5beginE:
	.zero		1
	.type		_ZN34_INTERNAL_46f78336_4_k_cu_b81526596thrust24THRUST_300001_SM_1000_NS6deviceE,@object
	.size		_ZN34_INTERNAL_46f78336_4_k_cu_b81526596thrust24THRUST_300001_SM_1000_NS6deviceE,(_ZN34_INTERNAL_46f78336_4_k_cu_b81526594cuda3std3__47nulloptE - _ZN34_INTERNAL_46f78336_4_k_cu_b81526596thrust24THRUST_300001_SM_1000_NS6deviceE)
_ZN34_INTERNAL_46f78336_4_k_cu_b81526596thrust24THRUST_300001_SM_1000_NS6deviceE:
	.zero		1
	.type		_ZN34_INTERNAL_46f78336_4_k_cu_b81526594cuda3std3__47nulloptE,@object
	.size		_ZN34_INTERNAL_46f78336_4_k_cu_b81526594cuda3std3__47nulloptE,(_ZN34_INTERNAL_46f78336_4_k_cu_b81526594cuda3std6ranges3__45__cpo8distanceE - _ZN34_INTERNAL_46f78336_4_k_cu_b81526594cuda3std3__47nulloptE)
_ZN34_INTERNAL_46f78336_4_k_cu_b81526594cuda3std3__47nulloptE:
	.zero		1
	.type		_ZN34_INTERNAL_46f78336_4_k_cu_b81526594cuda3std6ranges3__45__cpo8distanceE,@object
	.size		_ZN34_INTERNAL_46f78336_4_k_cu_b81526594cuda3std6ranges3__45__cpo8distanceE,(_ZN34_INTERNAL_46f78336_4_k_cu_b81526596thrust24THRUST_300001_SM_1000_NS12placeholders2_4E - _ZN34_INTERNAL_46f78336_4_k_cu_b81526594cuda3std6ranges3__45__cpo8distanceE)
_ZN34_INTERNAL_46f78336_4_k_cu_b81526594cuda3std6ranges3__45__cpo8distanceE:
	.zero		1
	.type		_ZN34_INTERNAL_46f78336_4_k_cu_b81526596thrust24THRUST_300001_SM_1000_NS12placeholders2_4E,@object
	.size		_ZN34_INTERNAL_46f78336_4_k_cu_b81526596thrust24THRUST_300001_SM_1000_NS12placeholders2_4E,(_ZN34_INTERNAL_46f78336_4_k_cu_b81526594cuda3std3__45__cpo6rbeginE - _ZN34_INTERNAL_46f78336_4_k_cu_b81526596thrust24THRUST_300001_SM_1000_NS12placeholders2_4E)
_ZN34_INTERNAL_46f78336_4_k_cu_b81526596thrust24THRUST_300001_SM_1000_NS12placeholders2_4E:
	.zero		1
	.type		_ZN34_INTERNAL_46f78336_4_k_cu_b81526594cuda3std3__45__cpo6rbeginE,@object
	.size		_ZN34_INTERNAL_46f78336_4_k_cu_b81526594cuda3std3__45__cpo6rbeginE,(_ZN34_INTERNAL_46f78336_4_k_cu_b81526594cuda3std6ranges3__45__cpo7advanceE - _ZN34_INTERNAL_46f78336_4_k_cu_b81526594cuda3std3__45__cpo6rbeginE)
_ZN34_INTERNAL_46f78336_4_k_cu_b81526594cuda3std3__45__cpo6rbeginE:
	.zero		1
	.type		_ZN34_INTERNAL_46f78336_4_k_cu_b81526594cuda3std6ranges3__45__cpo7advanceE,@object
	.size		_ZN34_INTERNAL_46f78336_4_k_cu_b81526594cuda3std6ranges3__45__cpo7advanceE,(_ZN34_INTERNAL_46f78336_4_k_cu_b81526596thrust24THRUST_300001_SM_1000_NS12placeholders3_10E - _ZN34_INTERNAL_46f78336_4_k_cu_b81526594cuda3std6ranges3__45__cpo7advanceE)
_ZN34_INTERNAL_46f78336_4_k_cu_b81526594cuda3std6ranges3__45__cpo7advanceE:
	.zero		1
	.type		_ZN34_INTERNAL_46f78336_4_k_cu_b81526596thrust24THRUST_300001_SM_1000_NS12placeholders3_10E,@object
	.size		_ZN34_INTERNAL_46f78336_4_k_cu_b81526596thrust24THRUST_300001_SM_1000_NS12placeholders3_10E,(_ZN34_INTERNAL_46f78336_4_k_cu_b81526594cuda3std3__48in_placeE - _ZN34_INTERNAL_46f78336_4_k_cu_b81526596thrust24THRUST_300001_SM_1000_NS12placeholders3_10E)
_ZN34_INTERNAL_46f78336_4_k_cu_b81526596thrust24THRUST_300001_SM_1000_NS12placeholders3_10E:
	.zero		1
	.type		_ZN34_INTERNAL_46f78336_4_k_cu_b81526594cuda3std3__48in_placeE,@object
	.size		_ZN34_INTERNAL_46f78336_4_k_cu_b81526594cuda3std3__48in_placeE,(_ZN34_INTERNAL_46f78336_4_k_cu_b81526594cuda3std6ranges3__45__cpo4sizeE - _ZN34_INTERNAL_46f78336_4_k_cu_b81526594cuda3std3__48in_placeE)
_ZN34_INTERNAL_46f78336_4_k_cu_b81526594cuda3std3__48in_placeE:
	.zero		1
	.type		_ZN34_INTERNAL_46f78336_4_k_cu_b81526594cuda3std6ranges3__45__cpo4sizeE,@object
	.size		_ZN34_INTERNAL_46f78336_4_k_cu_b81526594cuda3std6ranges3__45__cpo4sizeE,(_ZN34_INTERNAL_46f78336_4_k_cu_b81526596thrust24THRUST_300001_SM_1000_NS12placeholders2_2E - _ZN34_INTERNAL_46f78336_4_k_cu_b81526594cuda3std6ranges3__45__cpo4sizeE)
_ZN34_INTERNAL_46f78336_4_k_cu_b81526594cuda3std6ranges3__45__cpo4sizeE:
	.zero		1
	.type		_ZN34_INTERNAL_46f78336_4_k_cu_b81526596thrust24THRUST_300001_SM_1000_NS12placeholders2_2E,@object
	.size		_ZN34_INTERNAL_46f78336_4_k_cu_b81526596thrust24THRUST_300001_SM_1000_NS12placeholders2_2E,(_ZN34_INTERNAL_46f78336_4_k_cu_b81526594cuda3std3__45__cpo6cbeginE - _ZN34_INTERNAL_46f78336_4_k_cu_b81526596thrust24THRUST_300001_SM_1000_NS12placeholders2_2E)
_ZN34_INTERNAL_46f78336_4_k_cu_b81526596thrust24THRUST_300001_SM_1000_NS12placeholders2_2E:
	.zero		1
	.type		_ZN34_INTERNAL_46f78336_4_k_cu_b81526594cuda3std3__45__cpo6cbeginE,@object
	.size		_ZN34_INTERNAL_46f78336_4_k_cu_b81526594cuda3std3__45__cpo6cbeginE,(_ZN34_INTERNAL_46f78336_4_k_cu_b81526594cuda3std6ranges3__45__cpo6cbeginE - _ZN34_INTERNAL_46f78336_4_k_cu_b81526594cuda3std3__45__cpo6cbeginE)
_ZN34_INTERNAL_46f78336_4_k_cu_b81526594cuda3std3__45__cpo6cbeginE:
	.zero		1
	.type		_ZN34_INTERNAL_46f78336_4_k_cu_b81526594cuda3std6ranges3__45__cpo6cbeginE,@object
	.size		_ZN34_INTERNAL_46f78336_4_k_cu_b81526594cuda3std6ranges3__45__cpo6cbeginE,(_ZN34_INTERNAL_46f78336_4_k_cu_b81526596thrust24THRUST_300001_SM_1000_NS12placeholders2_6E - _ZN34_INTERNAL_46f78336_4_k_cu_b81526594cuda3std6ranges3__45__cpo6cbeginE)
_ZN34_INTERNAL_46f78336_4_k_cu_b81526594cuda3std6ranges3__45__cpo6cbeginE:
	.zero		1
	.type		_ZN34_INTERNAL_46f78336_4_k_cu_b81526596thrust24THRUST_300001_SM_1000_NS12placeholders2_6E,@object
	.size		_ZN34_INTERNAL_46f78336_4_k_cu_b81526596thrust24THRUST_300001_SM_1000_NS12placeholders2_6E,(_ZN34_INTERNAL_46f78336_4_k_cu_b81526594cuda3std3__45__cpo7crbeginE - _ZN34_INTERNAL_46f78336_4_k_cu_b81526596thrust24THRUST_300001_SM_1000_NS12placeholders2_6E)
_ZN34_INTERNAL_46f78336_4_k_cu_b81526596thrust24THRUST_300001_SM_1000_NS12placeholders2_6E:
	.zero		1
	.type		_ZN34_INTERNAL_46f78336_4_k_cu_b81526594cuda3std3__45__cpo7crbeginE,@object
	.size		_ZN34_INTERNAL_46f78336_4_k_cu_b81526594cuda3std3__45__cpo7crbeginE,(_ZN34_INTERNAL_46f78336_4_k_cu_b81526594cuda3std6ranges3__45__cpo4nextE - _ZN34_INTERNAL_46f78336_4_k_cu_b81526594cuda3std3__45__cpo7crbeginE)
_ZN34_INTERNAL_46f78336_4_k_cu_b81526594cuda3std3__45__cpo7crbeginE:
	.zero		1
	.type		_ZN34_INTERNAL_46f78336_4_k_cu_b81526594cuda3std6ranges3__45__cpo4nextE,@object
	.size		_ZN34_INTERNAL_46f78336_4_k_cu_b81526594cuda3std6ranges3__45__cpo4nextE,(_ZN34_INTERNAL_46f78336_4_k_cu_b81526594cuda3std6ranges3__45__cpo4swapE - _ZN34_INTERNAL_46f78336_4_k_cu_b81526594cuda3std6ranges3__45__cpo4nextE)
_ZN34_INTERNAL_46f78336_4_k_cu_b81526594cuda3std6ranges3__45__cpo4nextE:
	.zero		1
	.type		_ZN34_INTERNAL_46f78336_4_k_cu_b81526594cuda3std6ranges3__45__cpo4swapE,@object
	.size		_ZN34_INTERNAL_46f78336_4_k_cu_b81526594cuda3std6ranges3__45__cpo4swapE,(_ZN34_INTERNAL_46f78336_4_k_cu_b81526596thrust24THRUST_300001_SM_1000_NS8cuda_cub10par_nosyncE - _ZN34_INTERNAL_46f78336_4_k_cu_b81526594cuda3std6ranges3__45__cpo4swapE)
_ZN34_INTERNAL_46f78336_4_k_cu_b81526594cuda3std6ranges3__45__cpo4swapE:
	.zero		1
	.type		_ZN34_INTERNAL_46f78336_4_k_cu_b81526596thrust24THRUST_300001_SM_1000_NS8cuda_cub10par_nosyncE,@object
	.size		_ZN34_INTERNAL_46f78336_4_k_cu_b81526596thrust24THRUST_300001_SM_1000_NS8cuda_cub10par_nosyncE,(_ZN34_INTERNAL_46f78336_4_k_cu_b81526596thrust24THRUST_300001_SM_1000_NS3seqE - _ZN34_INTERNAL_46f78336_4_k_cu_b81526596thrust24THRUST_300001_SM_1000_NS8cuda_cub10par_nosyncE)
_ZN34_INTERNAL_46f78336_4_k_cu_b81526596thrust24THRUST_300001_SM_1000_NS8cuda_cub10par_nosyncE:
	.zero		1
	.type		_ZN34_INTERNAL_46f78336_4_k_cu_b81526596thrust24THRUST_300001_SM_1000_NS3seqE,@object
	.size		_ZN34_INTERNAL_46f78336_4_k_cu_b81526596thrust24THRUST_300001_SM_1000_NS3seqE,(_ZN34_INTERNAL_46f78336_4_k_cu_b81526594cuda3std3__420unreachable_sentinelE - _ZN34_INTERNAL_46f78336_4_k_cu_b81526596thrust24THRUST_300001_SM_1000_NS3seqE)
_ZN34_INTERNAL_46f78336_4_k_cu_b81526596thrust24THRUST_300001_SM_1000_NS3seqE:
	.zero		1
	.type		_ZN34_INTERNAL_46f78336_4_k_cu_b81526594cuda3std3__420unreachable_sentinelE,@object
	.size		_ZN34_INTERNAL_46f78336_4_k_cu_b81526594cuda3std3__420unreachable_sentinelE,(_ZN34_INTERNAL_46f78336_4_k_cu_b81526594cuda3std6ranges3__45__cpo5ssizeE - _ZN34_INTERNAL_46f78336_4_k_cu_b81526594cuda3std3__420unreachable_sentinelE)
_ZN34_INTERNAL_46f78336_4_k_cu_b81526594cuda3std3__420unreachable_sentinelE:
	.zero		1
	.type		_ZN34_INTERNAL_46f78336_4_k_cu_b81526594cuda3std6ranges3__45__cpo5ssizeE,@object
	.size		_ZN34_INTERNAL_46f78336_4_k_cu_b81526594cuda3std6ranges3__45__cpo5ssizeE,(_ZN34_INTERNAL_46f78336_4_k_cu_b81526596thrust24THRUST_300001_SM_1000_NS12placeholders2_3E - _ZN34_INTERNAL_46f78336_4_k_cu_b81526594cuda3std6ranges3__45__cpo5ssizeE)
_ZN34_INTERNAL_46f78336_4_k_cu_b81526594cuda3std6ranges3__45__cpo5ssizeE:
	.zero		1
	.type		_ZN34_INTERNAL_46f78336_4_k_cu_b81526596thrust24THRUST_300001_SM_1000_NS12placeholders2_3E,@object
	.size		_ZN34_INTERNAL_46f78336_4_k_cu_b81526596thrust24THRUST_300001_SM_1000_NS12placeholders2_3E,(_ZN34_INTERNAL_46f78336_4_k_cu_b81526594cuda3std3__45__cpo4cendE - _ZN34_INTERNAL_46f78336_4_k_cu_b81526596thrust24THRUST_300001_SM_1000_NS12placeholders2_3E)
_ZN34_INTERNAL_46f78336_4_k_cu_b81526596thrust24THRUST_300001_SM_1000_NS12placeholders2_3E:
	.zero		1
	.type		_ZN34_INTERNAL_46f78336_4_k_cu_b81526594cuda3std3__45__cpo4cendE,@object
	.size		_ZN34_INTERNAL_46f78336_4_k_cu_b81526594cuda3std3__45__cpo4cendE,(_ZN34_INTERNAL_46f78336_4_k_cu_b81526594cuda3std6ranges3__45__cpo4cendE - _ZN34_INTERNAL_46f78336_4_k_cu_b81526594cuda3std3__45__cpo4cendE)
_ZN34_INTERNAL_46f78336_4_k_cu_b81526594cuda3std3__45__cpo4cendE:
	.zero		1
	.type		_ZN34_INTERNAL_46f78336_4_k_cu_b81526594cuda3std6ranges3__45__cpo4cendE,@object
	.size		_ZN34_INTERNAL_46f78336_4_k_cu_b81526594cuda3std6ranges3__45__cpo4cendE,(_ZN34_INTERNAL_46f78336_4_k_cu_b81526596thrust24THRUST_300001_SM_1000_NS12placeholders2_7E - _ZN34_INTERNAL_46f78336_4_k_cu_b81526594cuda3std6ranges3__45__cpo4cendE)
_ZN34_INTERNAL_46f78336_4_k_cu_b81526594cuda3std6ranges3__45__cpo4cendE:
	.zero		1
	.type		_ZN34_INTERNAL_46f78336_4_k_cu_b81526596thrust24THRUST_300001_SM_1000_NS12placeholders2_7E,@object
	.size		_ZN34_INTERNAL_46f78336_4_k_cu_b81526596thrust24THRUST_300001_SM_1000_NS12placeholders2_7E,(_ZN34_INTERNAL_46f78336_4_k_cu_b81526594cuda3std3__45__cpo5crendE - _ZN34_INTERNAL_46f78336_4_k_cu_b81526596thrust24THRUST_300001_SM_1000_NS12placeholders2_7E)
_ZN34_INTERNAL_46f78336_4_k_cu_b81526596thrust24THRUST_300001_SM_1000_NS12placeholders2_7E:
	.zero		1
	.type		_ZN34_INTERNAL_46f78336_4_k_cu_b81526594cuda3std3__45__cpo5crendE,@object
	.size		_ZN34_INTERNAL_46f78336_4_k_cu_b81526594cuda3std3__45__cpo5crendE,(_ZN34_INTERNAL_46f78336_4_k_cu_b81526594cuda3std6ranges3__45__cpo4prevE - _ZN34_INTERNAL_46f78336_4_k_cu_b81526594cuda3std3__45__cpo5crendE)
_ZN34_INTERNAL_46f78336_4_k_cu_b81526594cuda3std3__45__cpo5crendE:
	.zero		1
	.type		_ZN34_INTERNAL_46f78336_4_k_cu_b81526594cuda3std6ranges3__45__cpo4prevE,@object
	.size		_ZN34_INTERNAL_46f78336_4_k_cu_b81526594cuda3std6ranges3__45__cpo4prevE,(_ZN34_INTERNAL_46f78336_4_k_cu_b81526594cuda3std6ranges3__45__cpo9iter_moveE - _ZN34_INTERNAL_46f78336_4_k_cu_b81526594cuda3std6ranges3__45__cpo4prevE)
_ZN34_INTERNAL_46f78336_4_k_cu_b81526594cuda3std6ranges3__45__cpo4prevE:
	.zero		1
	.type		_ZN34_INTERNAL_46f78336_4_k_cu_b81526594cuda3std6ranges3__45__cpo9iter_moveE,@object
	.size		_ZN34_INTERNAL_46f78336_4_k_cu_b81526594cuda3std6ranges3__45__cpo9iter_moveE,(_ZN34_INTERNAL_46f78336_4_k_cu_b81526596thrust24THRUST_300001_SM_1000_NS6system6detail10sequential3seqE - _ZN34_INTERNAL_46f78336_4_k_cu_b81526594cuda3std6ranges3__45__cpo9iter_moveE)
_ZN34_INTERNAL_46f78336_4_k_cu_b81526594cuda3std6ranges3__45__cpo9iter_moveE:
	.zero		1
	.type		_ZN34_INTERNAL_46f78336_4_k_cu_b81526596thrust24THRUST_300001_SM_1000_NS6system6detail10sequential3seqE,@object
	.size		_ZN34_INTERNAL_46f78336_4_k_cu_b81526596thrust24THRUST_300001_SM_1000_NS6system6detail10sequential3seqE,(_ZN34_INTERNAL_46f78336_4_k_cu_b81526596thrust24THRUST_300001_SM_1000_NS12placeholders2_9E - _ZN34_INTERNAL_46f78336_4_k_cu_b81526596thrust24THRUST_300001_SM_1000_NS6system6detail10sequential3seqE)
_ZN34_INTERNAL_46f78336_4_k_cu_b81526596thrust24THRUST_300001_SM_1000_NS6system6detail10sequential3seqE:
	.zero		1
	.type		_ZN34_INTERNAL_46f78336_4_k_cu_b81526596thrust24THRUST_300001_SM_1000_NS12placeholders2_9E,@object
	.size		_ZN34_INTERNAL_46f78336_4_k_cu_b81526596thrust24THRUST_300001_SM_1000_NS12placeholders2_9E,(_ZN34_INTERNAL_46f78336_4_k_cu_b81526594cuda3std3__419piecewise_constructE - _ZN34_INTERNAL_46f78336_4_k_cu_b81526596thrust24THRUST_300001_SM_1000_NS12placeholders2_9E)
_ZN34_INTERNAL_46f78336_4_k_cu_b81526596thrust24THRUST_300001_SM_1000_NS12placeholders2_9E:
	.zero		1
	.type		_ZN34_INTERNAL_46f78336_4_k_cu_b81526594cuda3std3__419piecewise_constructE,@object
	.size		_ZN34_INTERNAL_46f78336_4_k_cu_b81526594cuda3std3__419piecewise_constructE,(_ZN34_INTERNAL_46f78336_4_k_cu_b81526594cuda3std6ranges3__45__cpo5cdataE - _ZN34_INTERNAL_46f78336_4_k_cu_b81526594cuda3std3__419piecewise_constructE)
_ZN34_INTERNAL_46f78336_4_k_cu_b81526594cuda3std3__419piecewise_constructE:
	.zero		1
	.type		_ZN34_INTERNAL_46f78336_4_k_cu_b81526594cuda3std6ranges3__45__cpo5cdataE,@object
	.size		_ZN34_INTERNAL_46f78336_4_k_cu_b81526594cuda3std6ranges3__45__cpo5cdataE,(_ZN34_INTERNAL_46f78336_4_k_cu_b81526596thrust24THRUST_300001_SM_1000_NS12placeholders2_1E - _ZN34_INTERNAL_46f78336_4_k_cu_b81526594cuda3std6ranges3__45__cpo5cdataE)
_ZN34_INTERNAL_46f78336_4_k_cu_b81526594cuda3std6ranges3__45__cpo5cdataE:
	.zero		1
	.type		_ZN34_INTERNAL_46f78336_4_k_cu_b81526596thrust24THRUST_300001_SM_1000_NS12placeholders2_1E,@object
	.size		_ZN34_INTERNAL_46f78336_4_k_cu_b81526596thrust24THRUST_300001_SM_1000_NS12placeholders2_1E,(_ZN34_INTERNAL_46f78336_4_k_cu_b81526594cuda3std3__45__cpo3endE - _ZN34_INTERNAL_46f78336_4_k_cu_b81526596thrust24THRUST_300001_SM_1000_NS12placeholders2_1E)
_ZN34_INTERNAL_46f78336_4_k_cu_b81526596thrust24THRUST_300001_SM_1000_NS12placeholders2_1E:
	.zero		1
	.type		_ZN34_INTERNAL_46f78336_4_k_cu_b81526594cuda3std3__45__cpo3endE,@object
	.size		_ZN34_INTERNAL_46f78336_4_k_cu_b81526594cuda3std3__45__cpo3endE,(_ZN34_INTERNAL_46f78336_4_k_cu_b81526594cuda3std6ranges3__45__cpo3endE - _ZN34_INTERNAL_46f78336_4_k_cu_b81526594cuda3std3__45__cpo3endE)
_ZN34_INTERNAL_46f78336_4_k_cu_b81526594cuda3std3__45__cpo3endE:
	.zero		1
	.type		_ZN34_INTERNAL_46f78336_4_k_cu_b81526594cuda3std6ranges3__45__cpo3endE,@object
	.size		_ZN34_INTERNAL_46f78336_4_k_cu_b81526594cuda3std6ranges3__45__cpo3endE,(_ZN34_INTERNAL_46f78336_4_k_cu_b81526596thrust24THRUST_300001_SM_1000_NS12placeholders2_5E - _ZN34_INTERNAL_46f78336_4_k_cu_b81526594cuda3std6ranges3__45__cpo3endE)
_ZN34_INTERNAL_46f78336_4_k_cu_b81526594cuda3std6ranges3__45__cpo3endE:
	.zero		1
	.type		_ZN34_INTERNAL_46f78336_4_k_cu_b81526596thrust24THRUST_300001_SM_1000_NS12placeholders2_5E,@object
	.size		_ZN34_INTERNAL_46f78336_4_k_cu_b81526596thrust24THRUST_300001_SM_1000_NS12placeholders2_5E,(_ZN34_INTERNAL_46f78336_4_k_cu_b81526594cuda3std3__45__cpo4rendE - _ZN34_INTERNAL_46f78336_4_k_cu_b81526596thrust24THRUST_300001_SM_1000_NS12placeholders2_5E)
_ZN34_INTERNAL_46f78336_4_k_cu_b81526596thrust24THRUST_300001_SM_1000_NS12placeholders2_5E:
	.zero		1
	.type		_ZN34_INTERNAL_46f78336_4_k_cu_b81526594cuda3std3__45__cpo4rendE,@object
	.size		_ZN34_INTERNAL_46f78336_4_k_cu_b81526594cuda3std3__45__cpo4rendE,(_ZN34_INTERNAL_46f78336_4_k_cu_b81526594cuda3std6ranges3__45__cpo9iter_swapE - _ZN34_INTERNAL_46f78336_4_k_cu_b81526594cuda3std3__45__cpo4rendE)
_ZN34_INTERNAL_46f78336_4_k_cu_b81526594cuda3std3__45__cpo4rendE:
	.zero		1
	.type		_ZN34_INTERNAL_46f78336_4_k_cu_b81526594cuda3std6ranges3__45__cpo9iter_swapE,@object
	.size		_ZN34_INTERNAL_46f78336_4_k_cu_b81526594cuda3std6ranges3__45__cpo9iter_swapE,(_ZN34_INTERNAL_46f78336_4_k_cu_b81526594cuda3std3__48unexpectE - _ZN34_INTERNAL_46f78336_4_k_cu_b81526594cuda3std6ranges3__45__cpo9iter_swapE)
_ZN34_INTERNAL_46f78336_4_k_cu_b81526594cuda3std6ranges3__45__cpo9iter_swapE:
	.zero		1
	.type		_ZN34_INTERNAL_46f78336_4_k_cu_b81526594cuda3std3__48unexpectE,@object
	.size		_ZN34_INTERNAL_46f78336_4_k_cu_b81526594cuda3std3__48unexpectE,(_ZN34_INTERNAL_46f78336_4_k_cu_b81526596thrust24THRUST_300001_SM_1000_NS8cuda_cub3parE - _ZN34_INTERNAL_46f78336_4_k_cu_b81526594cuda3std3__48unexpectE)
_ZN34_INTERNAL_46f78336_4_k_cu_b81526594cuda3std3__48unexpectE:
	.zero		1
	.type		_ZN34_INTERNAL_46f78336_4_k_cu_b81526596thrust24THRUST_300001_SM_1000_NS8cuda_cub3parE,@object
	.size		_ZN34_INTERNAL_46f78336_4_k_cu_b81526596thrust24THRUST_300001_SM_1000_NS8cuda_cub3parE,(.L_38 - _ZN34_INTERNAL_46f78336_4_k_cu_b81526596thrust24THRUST_300001_SM_1000_NS8cuda_cub3parE)
_ZN34_INTERNAL_46f78336_4_k_cu_b81526596thrust24THRUST_300001_SM_1000_NS8cuda_cub3parE:
	.zero		1
.L_38:


//--------------------- .nv.shared._ZN3cub18CUB_300001_SM_10006detail10radix_sort33DeviceRadixSortExclusiveSumKernelINS1_5radix10policy_hubImmyE10Policy1000EyEEvPT0_ --------------------------
	.section	.nv.shared._ZN3cub18CUB_300001_SM_10006detail10radix_sort33DeviceRadixSortExclusiveSumKernelINS1_5radix10policy_hubImmyE10Policy1000EyEEvPT0_,"aw",@nobits
	.sectionflags	@""
	.align	16
.nv.shared._ZN3cub18CUB_300001_SM_10006detail10radix_sort33DeviceRadixSortExclusiveSumKernelINS1_5radix10policy_hubImmyE10Policy1000EyEEvPT0_:
	.zero		3360


//--------------------- .nv.shared._ZN3cub18CUB_300001_SM_10006detail10radix_sort30DeviceRadixSortHistogramKernelINS1_5radix10policy_hubImmyE10Policy1000ELNS0_9SortOrderE0EmyNS1_21identity_decomposer_tEEEvPT2_PKT1_SA_iiT3_ --------------------------
	.section	.nv.shared._ZN3cub18CUB_300001_SM_10006detail10radix_sort30DeviceRadixSortHistogramKernelINS1_5radix10policy_hubImmyE10Policy1000ELNS0_9SortOrderE0EmyNS1_21identity_decomposer_tEEEvPT2_PKT1_SA_iiT3_,"aw",@nobits
	.sectionflags	@""
	.align	16
.nv.shared._ZN3cub18CUB_300001_SM_10006detail10radix_sort30DeviceRadixSortHistogramKernelINS1_5radix10policy_hubImmyE10Policy1000ELNS0_9SortOrderE0EmyNS1_21identity_decomposer_tEEEvPT2_PKT1_SA_iiT3_:
	.zero		9216


//--------------------- .nv.shared._ZN3cub18CUB_300001_SM_10006detail10radix_sort31DeviceRadixSortSingleTileKernelINS1_5radix10policy_hubImmyE10Policy1000ELNS0_9SortOrderE0EmmyNS1_21identity_decomposer_tEEEvPKT1_PSA_PKT2_PSE_T3_iiT4_ --------------------------
	.section	.nv.shared._ZN3cub18CUB_300001_SM_10006detail10radix_sort31DeviceRadixSortSingleTileKernelINS1_5radix10policy_hubImmyE10Policy1000ELNS0_9SortOrderE0EmmyNS1_21identity_decomposer_tEEEvPKT1_PSA_PKT2_PSE_T3_iiT4_,"aw",@nobits
	.sectionflags	@""
	.align	16
.nv.shared._ZN3cub18CUB_300001_SM_10006detail10radix_sort31DeviceRadixSortSingleTileKernelINS1_5radix10policy_hubImmyE10Policy1000ELNS0_9SortOrderE0EmmyNS1_21identity_decomposer_tEEEvPKT1_PSA_PKT2_PSE_T3_iiT4_:
	.zero		34880


//--------------------- .nv.shared._ZN3cub18CUB_300001_SM_10006detail10radix_sort29DeviceRadixSortOnesweepKernelINS1_5radix10policy_hubIm7double2yE10Policy1000ELNS0_9SortOrderE0EmS6_yiiNS1_21identity_decomposer_tEEEvPT5_SC_PT3_PKSD_PT1_PKSH_PT2_PKSL_T4_iiT6_ --------------------------
	.section	.nv.shared._ZN3cub18CUB_300001_SM_10006detail10radix_sort29DeviceRadixSortOnesweepKernelINS1_5radix10policy_hubIm7double2yE10Policy1000ELNS0_9SortOrderE0EmS6_yiiNS1_21identity_decomposer_tEEEvPT5_SC_PT3_PKSD_PT1_PKSH_PT2_PKSL_T4_iiT6_,"aw",@nobits
	.sectionflags	@""
	.align	16
.nv.shared._ZN3cub18CUB_300001_SM_10006detail10radix_sort29DeviceRadixSortOnesweepKernelINS1_5radix10policy_hubIm7double2yE10Policy1000ELNS0_9SortOrderE0EmS6_yiiNS1_21identity_decomposer_tEEEvPT5_SC_PT3_PKSD_PT1_PKSH_PT2_PKSL_T4_iiT6_:
	.zero		39936


//--------------------- .nv.shared._ZN3cub18CUB_300001_SM_10006detail10radix_sort33DeviceRadixSortExclusiveSumKernelINS1_5radix10policy_hubIm7double2yE10Policy1000EyEEvPT0_ --------------------------
	.section	.nv.shared._ZN3cub18CUB_300001_SM_10006detail10radix_sort33DeviceRadixSortExclusiveSumKernelINS1_5radix10policy_hubIm7double2yE10Policy1000EyEEvPT0_,"aw",@nobits
	.sectionflags	@""
	.align	16
.nv.shared._ZN3cub18CUB_300001_SM_10006detail10radix_sort33DeviceRadixSortExclusiveSumKernelINS1_5radix10policy_hubIm7double2yE10Policy1000EyEEvPT0_:
	.zero		3360


//--------------------- .nv.shared._ZN3cub18CUB_300001_SM_10006detail10radix_sort30DeviceRadixSortHistogramKernelINS1_5radix10policy_hubIm7double2yE10Policy1000ELNS0_9SortOrderE0EmyNS1_21identity_decomposer_tEEEvPT2_PKT1_SB_iiT3_ --------------------------
	.section	.nv.shared._ZN3cub18CUB_300001_SM_10006detail10radix_sort30DeviceRadixSortHistogramKernelINS1_5radix10policy_hubIm7double2yE10Policy1000ELNS0_9SortOrderE0EmyNS1_21identity_decomposer_tEEEvPT2_PKT1_SB_iiT3_,"aw",@nobits
	.sectionflags	@""
	.align	16
.nv.shared._ZN3cub18CUB_300001_SM_10006detail10radix_sort30DeviceRadixSortHistogramKernelINS1_5radix10policy_hubIm7double2yE10Policy1000ELNS0_9SortOrderE0EmyNS1_21identity_decomposer_tEEEvPT2_PKT1_SB_iiT3_:
	.zero		9216


//--------------------- .nv.shared._ZN3cub18CUB_300001_SM_10006detail10radix_sort31DeviceRadixSortSingleTileKernelINS1_5radix10policy_hubIm7double2yE10Policy1000ELNS0_9SortOrderE0EmS6_yNS1_21identity_decomposer_tEEEvPKT1_PSB_PKT2_PSF_T3_iiT4_ --------------------------
	.section	.nv.shared._ZN3cub18CUB_300001_SM_10006detail10radix_sort31DeviceRadixSortSingleTileKernelINS1_5radix10policy_hubIm7double2yE10Policy1000ELNS0_9SortOrderE0EmS6_yNS1_21identity_decomposer_tEEEvPKT1_PSB_PKT2_PSF_T3_iiT4_,"aw",@nobits
	.sectionflags	@""
	.align	16
.nv.shared._ZN3cub18CUB_300001_SM_10006detail10radix_sort31DeviceRadixSortSingleTileKernelINS1_5radix10policy_hubIm7double2yE10Policy1000ELNS0_9SortOrderE0EmS6_yNS1_21identity_decomposer_tEEEvPKT1_PSB_PKT2_PSF_T3_iiT4_:
	.zero		34880


//--------------------- .nv.shared._ZN3cub18CUB_300001_SM_10006detail8for_each13static_kernelINS2_12policy_hub_t12policy_500_tEmN6thrust24THRUST_300001_SM_1000_NS8cuda_cub20__uninitialized_fill7functorINS7_10device_ptrIiEEiEEEEvT0_T1_ --------------------------
	.section	.nv.shared._ZN3cub18CUB_300001_SM_10006detail8for_each13static_kernelINS2_12policy_hub_t12policy_500_tEmN6thrust24THRUST_300001_SM_1000_NS8cuda_cub20__uninitialized_fill7functorINS7_10device_ptrIiEEiEEEEvT0_T1_,"aw",@nobits
	.sectionflags	@""
	.align	16
	.zero		1024


//--------------------- .nv.shared._ZN3cub18CUB_300001_SM_10006detail8for_each13static_kernelINS2_12policy_hub_t12policy_500_tEmN6thrust24THRUST_300001_SM_1000_NS8cuda_cub20__uninitialized_fill7functorINS7_10device_ptrI7double2EESC_EEEEvT0_T1_ --------------------------
	.section	.nv.shared._ZN3cub18CUB_300001_SM_10006detail8for_each13static_kernelINS2_12policy_hub_t12policy_500_tEmN6thrust24THRUST_300001_SM_1000_NS8cuda_cub20__uninitialized_fill7functorINS7_10device_ptrI7double2EESC_EEEEvT0_T1_,"aw",@nobits
	.sectionflags	@""
	.align	16
	.zero		1024


//--------------------- .nv.shared._ZN3cub18CUB_300001_SM_10006detail8for_each13static_kernelINS2_12policy_hub_t12policy_500_tEmN6thrust24THRUST_300001_SM_1000_NS8cuda_cub20__uninitialized_fill7functorINS7_10device_ptrImEEmEEEEvT0_T1_ --------------------------
	.section	.nv.shared._ZN3cub18CUB_300001_SM_10006detail8for_each13static_kernelINS2_12policy_hub_t12policy_500_tEmN6thrust24THRUST_300001_SM_1000_NS8cuda_cub20__uninitialized_fill7functorINS7_10device_ptrImEEmEEEEvT0_T1_,"aw",@nobits
	.sectionflags	@""
	.align	16
	.zero		1024


//--------------------- .nv.shared._ZN3cub18CUB_300001_SM_10006detail11EmptyKernelIvEEvv --------------------------
	.section	.nv.shared._ZN3cub18CUB_300001_SM_10006detail11EmptyKernelIvEEvv,"aw",@nobits
	.sectionflags	@""
	.align	16
	.zero		1024


//--------------------- .nv.shared._ZN6thrust24THRUST_300001_SM_1000_NS8cuda_cub4core6detail13_kernel_agentINS1_15__reduce_by_key16ReduceByKeyAgentINS0_6detail15normal_iteratorINS0_10device_ptrImEEEENS0_12zip_iteratorIN4cuda3std3__45tupleIJNS9_I7double2EENS0_17constant_iteratorIiNS0_11use_defaultESK_EEEEEEESB_NSC_INSG_IJNS8_ISI_EENS8_INS9_IiEEEEEEEEENSF_8equal_toImEEN12Trajectories18ComplexIntTupleAddEPllEEJSB_SN_SB_SS_SX_N3cub18CUB_300001_SM_100024ReduceByKeyScanTileStateINSG_IJSH_iEEElLb0EEESU_SW_llEEEvDpT0_ --------------------------
	.section	.nv.shared._ZN6thrust24THRUST_300001_SM_1000_NS8cuda_cub4core6detail13_kernel_agentINS1_15__reduce_by_key16ReduceByKeyAgentINS0_6detail15normal_iteratorINS0_10device_ptrImEEEENS0_12zip_iteratorIN4cuda3std3__45tupleIJNS9_I7double2EENS0_17constant_iteratorIiNS0_11use_defaultESK_EEEEEEESB_NSC_INSG_IJNS8_ISI_EENS8_INS9_IiEEEEEEEEENSF_8equal_toImEEN12Trajectories18ComplexIntTupleAddEPllEEJSB_SN_SB_SS_SX_N3cub18CUB_300001_SM_100024ReduceByKeyScanTileStateINSG_IJSH_iEEElLb0EEESU_SW_llEEEvDpT0_,"aw",@nobits
	.sectionflags	@""
	.align	16
	.zero		1024


//--------------------- .nv.shared._ZN6thrust24THRUST_300001_SM_1000_NS8cuda_cub4core6detail13_kernel_agentINS1_15__reduce_by_key9InitAgentIN3cub18CUB_300001_SM_100024ReduceByKeyScanTileStateIN4cuda3std3__45tupleIJ7double2iEEElLb0EEElPlEEJSG_lSH_EEEvDpT0_ --------------------------
	.section	.nv.shared._ZN6thrust24THRUST_300001_SM_1000_NS8cuda_cub4core6detail13_kernel_agentINS1_15__reduce_by_key9InitAgentIN3cub18CUB_300001_SM_100024ReduceByKeyScanTileStateIN4cuda3std3__45tupleIJ7double2iEEElLb0EEElPlEEJSG_lSH_EEEvDpT0_,"aw",@nobits
	.sectionflags	@""
	.align	16
	.zero		1024


//--------------------- .nv.shared._ZN6thrust24THRUST_300001_SM_1000_NS8cuda_cub4core6detail13_kernel_agentINS1_15__reduce_by_key16ReduceByKeyAgentINS0_6detail15normal_iteratorINS0_10device_ptrImEEEENS0_12zip_iteratorIN4cuda3std3__45tupleIJNS9_I7double2EENS0_17constant_iteratorIiNS0_11use_defaultESK_EEEEEEESB_NSC_INSG_IJNS8_ISI_EENS8_INS9_IiEEEEEEEEENSF_8equal_toImEEN12Trajectories18ComplexIntTupleAddEPiiEEJSB_SN_SB_SS_SX_N3cub18CUB_300001_SM_100024ReduceByKeyScanTileStateINSG_IJSH_iEEEiLb0EEESU_SW_iiEEEvDpT0_ --------------------------
	.section	.nv.shared._ZN6thrust24THRUST_300001_SM_1000_NS8cuda_cub4core6detail13_kernel_agentINS1_15__reduce_by_key16ReduceByKeyAgentINS0_6detail15normal_iteratorINS0_10device_ptrImEEEENS0_12zip_iteratorIN4cuda3std3__45tupleIJNS9_I7double2EENS0_17constant_iteratorIiNS0_11use_defaultESK_EEEEEEESB_NSC_INSG_IJNS8_ISI_EENS8_INS9_IiEEEEEEEEENSF_8equal_toImEEN12Trajectories18ComplexIntTupleAddEPiiEEJSB_SN_SB_SS_SX_N3cub18CUB_300001_SM_100024ReduceByKeyScanTileStateINSG_IJSH_iEEEiLb0EEESU_SW_iiEEEvDpT0_,"aw",@nobits
	.sectionflags	@""
	.align	16
	.zero		1024


//--------------------- .nv.shared._ZN6thrust24THRUST_300001_SM_1000_NS8cuda_cub4core6detail13_kernel_agentINS1_15__reduce_by_key9InitAgentIN3cub18CUB_300001_SM_100024ReduceByKeyScanTileStateIN4cuda3std3__45tupleIJ7double2iEEEiLb0EEEiPiEEJSG_iSH_EEEvDpT0_ --------------------------
	.section	.nv.shared._ZN6thrust24THRUST_300001_SM_1000_NS8cuda_cub4core6detail13_kernel_agentINS1_15__reduce_by_key9InitAgentIN3cub18CUB_300001_SM_100024ReduceByKeyScanTileStateIN4cuda3std3__45tupleIJ7double2iEEEiLb0EEEiPiEEJSG_iSH_EEEvDpT0_,"aw",@nobits
	.sectionflags	@""
	.align	16
	.zero		1024


//--------------------- .nv.shared._ZN6thrust24THRUST_300001_SM_1000_NS8cuda_cub4core6detail13_kernel_agentINS1_15__reduce_by_key16ReduceByKeyAgentINS0_6detail15normal_iteratorINS0_10device_ptrImEEEENS9_I7double2EESB_NS8_ISD_EEN4cuda3std3__48equal_toImEEN12Trajectories19cuDoubleComplex_addEPllEEJSB_SD_SB_SE_SM_N3cub18CUB_300001_SM_100024ReduceByKeyScanTileStateISC_lLb0EEESJ_SL_llEEEvDpT0_ --------------------------
	.section	.nv.shared._ZN6thrust24THRUST_300001_SM_1000_NS8cuda_cub4core6detail13_kernel_agentINS1_15__reduce_by_key16ReduceByKeyAgentINS0_6detail15normal_iteratorINS0_10device_ptrImEEEENS9_I7double2EESB_NS8_ISD_EEN4cuda3std3__48equal_toImEEN12Trajectories19cuDoubleComplex_addEPllEEJSB_SD_SB_SE_SM_N3cub18CUB_300001_SM_100024ReduceByKeyScanTileStateISC_lLb0EEESJ_SL_llEEEvDpT0_,"aw",@nobits
	.sectionflags	@""
	.align	16
	.zero		1024


//--------------------- .nv.shared._ZN6thrust24THRUST_300001_SM_1000_NS8cuda_cub4core6detail13_kernel_agentINS1_15__reduce_by_key9InitAgentIN3cub18CUB_300001_SM_100024ReduceByKeyScanTileStateI7double2lLb0EEElPlEEJSB_lSC_EEEvDpT0_ --------------------------
	.section	.nv.shared._ZN6thrust24THRUST_300001_SM_1000_NS8cuda_cub4core6detail13_kernel_agentINS1_15__reduce_by_key9InitAgentIN3cub18CUB_300001_SM_100024ReduceByKeyScanTileStateI7double2lLb0EEElPlEEJSB_lSC_EEEvDpT0_,"aw",@nobits
	.sectionflags	@""
	.align	16
	.zero		1024


//--------------------- .nv.shared._ZN6thrust24THRUST_300001_SM_1000_NS8cuda_cub4core6detail13_kernel_agentINS1_15__reduce_by_key16ReduceByKeyAgentINS0_6detail15normal_iteratorINS0_10device_ptrImEEEENS9_I7double2EESB_NS8_ISD_EEN4cuda3std3__48equal_toImEEN12Trajectories19cuDoubleComplex_addEPiiEEJSB_SD_SB_SE_SM_N3cub18CUB_300001_SM_100024ReduceByKeyScanTileStateISC_iLb0EEESJ_SL_iiEEEvDpT0_ --------------------------
	.section	.nv.shared._ZN6thrust24THRUST_300001_SM_1000_NS8cuda_cub4core6detail13_kernel_agentINS1_15__reduce_by_key16ReduceByKeyAgentINS0_6detail15normal_iteratorINS0_10device_ptrImEEEENS9_I7double2EESB_NS8_ISD_EEN4cuda3std3__48equal_toImEEN12Trajectories19cuDoubleComplex_addEPiiEEJSB_SD_SB_SE_SM_N3cub18CUB_300001_SM_100024ReduceByKeyScanTileStateISC_iLb0EEESJ_SL_iiEEEvDpT0_,"aw",@nobits
	.sectionflags	@""
	.align	16
	.zero		1024


//--------------------- .nv.shared._ZN6thrust24THRUST_300001_SM_1000_NS8cuda_cub4core6detail13_kernel_agentINS1_15__reduce_by_key9InitAgentIN3cub18CUB_300001_SM_100024ReduceByKeyScanTileStateI7double2iLb0EEEiPiEEJSB_iSC_EEEvDpT0_ --------------------------
	.section	.nv.shared._ZN6thrust24THRUST_300001_SM_1000_NS8cuda_cub4core6detail13_kernel_agentINS1_15__reduce_by_key9InitAgentIN3cub18CUB_300001_SM_100024ReduceByKeyScanTileStateI7double2iLb0EEEiPiEEJSB_iSC_EEEvDpT0_,"aw",@nobits
	.sectionflags	@""
	.align	16
	.zero		1024


//--------------------- .nv.shared._Z32resample_from_kept_states_kernelPhP17curandStateXORWOWP7double2iiPKmPKdi --------------------------
	.section	.nv.shared._Z32resample_from_kept_states_kernelPhP17curandStateXORWOWP7double2iiPKmPKdi,"aw",@nobits
	.sectionflags	@""
	.align	16
	.zero		1024


//--------------------- .nv.shared._Z21pack_to_uint64_kernelPhPmii --------------------------
	.section	.nv.shared._Z21pack_to_uint64_kernelPhPmii,"aw",@nobits
	.sectionflags	@""
	.align	16
	.zero		1024


//--------------------- .nv.shared._Z10cu3_kernelPhP17curandStateXORWOWiiiiddd --------------------------
	.section	.nv.shared._Z10cu3_kernelPhP17curandStateXORWOWiiiiddd,"aw",@nobits
	.sectionflags	@""
	.align	16
	.zero		1024


//--------------------- .nv.shared._Z9cx_kernelPhiiii --------------------------
	.section	.nv.shared._Z9cx_kernelPhiiii,"aw",@nobits
	.sectionflags	@""
	.align	16
	.zero		1024


//--------------------- .nv.shared._Z9u3_kernelPhP17curandStateXORWOWP7double2iiiddd --------------------------
	.section	.nv.shared._Z9u3_kernelPhP17curandStateXORWOWP7double2iiiddd,"aw",@nobits
	.sectionflags	@""
	.align	16
	.zero		1024


//--------------------- .nv.shared._Z8x_kernelPhiii --------------------------
	.section	.nv.shared._Z8x_kernelPhiii,"aw",@nobits
	.sectionflags	@""
	.align	16
	.zero		1024


//--------------------- .nv.shared._Z18init_weight_kernelP7double2i --------------------------
	.section	.nv.shared._Z18init_weight_kernelP7double2i,"aw",@nobits
	.sectionflags	@""
	.align	16
	.zero		1024


//--------------------- .nv.shared._Z18init_curand_kernelP17curandStateXORWOWiy --------------------------
	.section	.nv.shared._Z18init_curand_kernelP17curandStateXORWOWiy,"aw",@nobits
	.sectionflags	@""
	.align	16
	.zero		1024


//--------------------- .nv.constant0._ZN3cub18CUB_300001_SM_10006detail10radix_sort29DeviceRadixSortOnesweepKernelINS1_5radix10policy_hubImmyE10Policy1000ELNS0_9SortOrderE0EmmyiiNS1_21identity_decomposer_tEEEvPT5_SB_PT3_PKSC_PT1_PKSG_PT2_PKSK_T4_iiT6_ --------------------------
	.section	.nv.constant0._ZN3cub18CUB_300001_SM_10006detail10radix_sort29DeviceRadixSortOnesweepKernelINS1_5radix10policy_hubImmyE10Policy1000ELNS0_9SortOrderE0EmmyiiNS1_21identity_decomposer_tEEEvPT5_SB_PT3_PKSC_PT1_PKSG_PT2_PKSK_T4_iiT6_,"a",@progbits
	.sectionflags	@""
	.align	4
.nv.constant0._ZN3cub18CUB_300001_SM_10006detail10radix_sort29DeviceRadixSortOnesweepKernelINS1_5radix10policy_hubImmyE10Policy1000ELNS0_9SortOrderE0EmmyiiNS1_21identity_decomposer_tEEEvPT5_SB_PT3_PKSC_PT1_PKSG_PT2_PKSK_T4_iiT6_:
	.zero		973


//--------------------- .nv.constant0._ZN3cub18CUB_300001_SM_10006detail10radix_sort33DeviceRadixSortExclusiveSumKernelINS1_5radix10policy_hubImmyE10Policy1000EyEEvPT0_ --------------------------
	.section	.nv.constant0._ZN3cub18CUB_300001_SM_10006detail10radix_sort33DeviceRadixSortExclusiveSumKernelINS1_5radix10policy_hubImmyE10Policy1000EyEEvPT0_,"a",@progbits
	.sectionflags	@""
	.align	4
.nv.constant0._ZN3cub18CUB_300001_SM_10006detail10radix_sort33DeviceRadixSortExclusiveSumKernelINS1_5radix10policy_hubImmyE10Policy1000EyEEvPT0_:
	.zero		904


//--------------------- .nv.constant0._ZN3cub18CUB_300001_SM_10006detail10radix_sort30DeviceRadixSortHistogramKernelINS1_5radix10policy_hubImmyE10Policy1000ELNS0_9SortOrderE0EmyNS1_21identity_decomposer_tEEEvPT2_PKT1_SA_iiT3_ --------------------------
	.section	.nv.constant0._ZN3cub18CUB_300001_SM_10006detail10radix_sort30DeviceRadixSortHistogramKernelINS1_5radix10policy_hubImmyE10Policy1000ELNS0_9SortOrderE0EmyNS1_21identity_decomposer_tEEEvPT2_PKT1_SA_iiT3_,"a",@progbits
	.sectionflags	@""
	.align	4
.nv.constant0._ZN3cub18CUB_300001_SM_10006detail10radix_sort30DeviceRadixSortHistogramKernelINS1_5radix10policy_hubImmyE10Policy1000ELNS0_9SortOrderE0EmyNS1_21identity_decomposer_tEEEvPT2_PKT1_SA_iiT3_:
	.zero		929


//--------------------- .nv.constant0._ZN3cub18CUB_300001_SM_10006detail10radix_sort31DeviceRadixSortSingleTileKernelINS1_5radix10policy_hubImmyE10Policy1000ELNS0_9SortOrderE0EmmyNS1_21identity_decomposer_tEEEvPKT1_PSA_PKT2_PSE_T3_iiT4_ --------------------------
	.section	.nv.constant0._ZN3cub18CUB_300001_SM_10006detail10radix_sort31DeviceRadixSortSingleTileKernelINS1_5radix10policy_hubImmyE10Policy1000ELNS0_9SortOrderE0EmmyNS1_21identity_decomposer_tEEEvPKT1_PSA_PKT2_PSE_T3_iiT4_,"a",@progbits
	.sectionflags	@""
	.align	4
.nv.constant0._ZN3cub18CUB_300001_SM_10006detail10radix_sort31DeviceRadixSortSingleTileKernelINS1_5radix10policy_hubImmyE10Policy1000ELNS0_9SortOrderE0EmmyNS1_21identity_decomposer_tEEEvPKT1_PSA_PKT2_PSE_T3_iiT4_:
	.zero		945


//--------------------- .nv.constant0._ZN3cub18CUB_300001_SM_10006detail10radix_sort29DeviceRadixSortOnesweepKernelINS1_5radix10policy_hubIm7double2yE10Policy1000ELNS0_9SortOrderE0EmS6_yiiNS1_21identity_decomposer_tEEEvPT5_SC_PT3_PKSD_PT1_PKSH_PT2_PKSL_T4_iiT6_ --------------------------
	.section	.nv.constant0._ZN3cub18CUB_300001_SM_10006detail10radix_sort29DeviceRadixSortOnesweepKernelINS1_5radix10policy_hubIm7double2yE10Policy1000ELNS0_9SortOrderE0EmS6_yiiNS1_21identity_decomposer_tEEEvPT5_SC_PT3_PKSD_PT1_PKSH_PT2_PKSL_T4_iiT6_,"a",@progbits
	.sectionflags	@""
	.align	4
.nv.constant0._ZN3cub18CUB_300001_SM_10006detail10radix_sort29DeviceRadixSortOnesweepKernelINS1_5radix10policy_hubIm7double2yE10Policy1000ELNS0_9SortOrderE0EmS6_yiiNS1_21identity_decomposer_tEEEvPT5_SC_PT3_PKSD_PT1_PKSH_PT2_PKSL_T4_iiT6_:
	.zero		973


//--------------------- .nv.constant0._ZN3cub18CUB_300001_SM_10006detail10radix_sort33DeviceRadixSortExclusiveSumKernelINS1_5radix10policy_hubIm7double2yE10Policy1000EyEEvPT0_ --------------------------
	.section	.nv.constant0._ZN3cub18CUB_300001_SM_10006detail10radix_sort33DeviceRadixSortExclusiveSumKernelINS1_5radix10policy_hubIm7double2yE10Policy1000EyEEvPT0_,"a",@progbits
	.sectionflags	@""
	.align	4
.nv.constant0._ZN3cub18CUB_300001_SM_10006detail10radix_sort33DeviceRadixSortExclusiveSumKernelINS1_5radix10policy_hubIm7double2yE10Policy1000EyEEvPT0_:
	.zero		904


//--------------------- .nv.constant0._ZN3cub18CUB_300001_SM_10006detail10radix_sort30DeviceRadixSortHistogramKernelINS1_5radix10policy_hubIm7double2yE10Policy1000ELNS0_9SortOrderE0EmyNS1_21identity_decomposer_tEEEvPT2_PKT1_SB_iiT3_ --------------------------
	.section	.nv.constant0._ZN3cub18CUB_300001_SM_10006detail10radix_sort30DeviceRadixSortHistogramKernelINS1_5radix10policy_hubIm7double2yE10Policy1000ELNS0_9SortOrderE0EmyNS1_21identity_decomposer_tEEEvPT2_PKT1_SB_iiT3_,"a",@progbits
	.sectionflags	@""
	.align	4
.nv.constant0._ZN3cub18CUB_300001_SM_10006detail10radix_sort30DeviceRadixSortHistogramKernelINS1_5radix10policy_hubIm7double2yE10Policy1000ELNS0_9SortOrderE0EmyNS1_21identity_decomposer_tEEEvPT2_PKT1_SB_iiT3_:
	.zero		929


//--------------------- .nv.constant0._ZN3cub18CUB_300001_SM_10006detail10radix_sort31DeviceRadixSortSingleTileKernelINS1_5radix10policy_hubIm7double2yE10Policy1000ELNS0_9SortOrderE0EmS6_yNS1_21identity_decomposer_tEEEvPKT1_PSB_PKT2_PSF_T3_iiT4_ --------------------------
	.section	.nv.constant0._ZN3cub18CUB_300001_SM_10006detail10radix_sort31DeviceRadixSortSingleTileKernelINS1_5radix10policy_hubIm7double2yE10Policy1000ELNS0_9SortOrderE0EmS6_yNS1_21identity_decomposer_tEEEvPKT1_PSB_PKT2_PSF_T3_iiT4_,"a",@progbits
	.sectionflags	@""
	.align	4
.nv.constant0._ZN3cub18CUB_300001_SM_10006detail10radix_sort31DeviceRadixSortSingleTileKernelINS1_5radix10policy_hubIm7double2yE10Policy1000ELNS0_9SortOrderE0EmS6_yNS1_21identity_decomposer_tEEEvPKT1_PSB_PKT2_PSF_T3_iiT4_:
	.zero		945


//--------------------- .nv.constant0._ZN3cub18CUB_300001_SM_10006detail8for_each13static_kernelINS2_12policy_hub_t12policy_500_tEmN6thrust24THRUST_300001_SM_1000_NS8cuda_cub20__uninitialized_fill7functorINS7_10device_ptrIiEEiEEEEvT0_T1_ --------------------------
	.section	.nv.constant0._ZN3cub18CUB_300001_SM_10006detail8for_each13static_kernelINS2_12policy_hub_t12policy_500_tEmN6thrust24THRUST_300001_SM_1000_NS8cuda_cub20__uninitialized_fill7functorINS7_10device_ptrIiEEiEEEEvT0_T1_,"a",@progbits
	.sectionflags	@""
	.align	4
.nv.constant0._ZN3cub18CUB_300001_SM_10006detail8for_each13static_kernelINS2_12policy_hub_t12policy_500_tEmN6thrust24THRUST_300001_SM_1000_NS8cuda_cub20__uninitialized_fill7functorINS7_10device_ptrIiEEiEEEEvT0_T1_:
	.zero		920


//--------------------- .nv.constant0._ZN3cub18CUB_300001_SM_10006detail8for_each13static_kernelINS2_12policy_hub_t12policy_500_tEmN6thrust24THRUST_300001_SM_1000_NS8cuda_cub20__uninitialized_fill7functorINS7_10device_ptrI7double2EESC_EEEEvT0_T1_ --------------------------
	.section	.nv.constant0._ZN3cub18CUB_300001_SM_10006detail8for_each13static_kernelINS2_12policy_hub_t12policy_500_tEmN6thrust24THRUST_300001_SM_1000_NS8cuda_cub20__uninitialized_fill7functorINS7_10device_ptrI7double2EESC_EEEEvT0_T1_,"a",@progbits
	.sectionflags	@""
	.align	4
.nv.constant0._ZN3cub18CUB_300001_SM_10006detail8for_each13static_kernelINS2_12policy_hub_t12policy_500_tEmN6thrust24THRUST_300001_SM_1000_NS8cuda_cub20__uninitialized_fill7functorINS7_10device_ptrI7double2EESC_EEEEvT0_T1_:
	.zero		944


//--------------------- .nv.constant0._ZN3cub18CUB_300001_SM_10006detail8for_each13static_kernelINS2_12policy_hub_t12policy_500_tEmN6thrust24THRUST_300001_SM_1000_NS8cuda_cub20__uninitialized_fill7functorINS7_10device_ptrImEEmEEEEvT0_T1_ --------------------------
	.section	.nv.constant0._ZN3cub18CUB_300001_SM_10006detail8for_each13static_kernelINS2_12policy_hub_t12policy_500_tEmN6thrust24THRUST_300001_SM_1000_NS8cuda_cub20__uninitialized_fill7functorINS7_10device_ptrImEEmEEEEvT0_T1_,"a",@progbits
	.sectionflags	@""
	.align	4
.nv.constant0._ZN3cub18CUB_300001_SM_10006detail8for_each13static_kernelINS2_12policy_hub_t12policy_500_tEmN6thrust24THRUST_300001_SM_1000_NS8cuda_cub20__uninitialized_fill7functorINS7_10device_ptrImEEmEEEEvT0_T1_:
	.zero		920


//--------------------- .nv.constant0._ZN3cub18CUB_300001_SM_10006detail11EmptyKernelIvEEvv --------------------------
	.section	.nv.constant0._ZN3cub18CUB_300001_SM_10006detail11EmptyKernelIvEEvv,"a",@progbits
	.sectionflags	@""
	.align	4
.nv.constant0._ZN3cub18CUB_300001_SM_10006detail11EmptyKernelIvEEvv:
	.zero		896


//--------------------- .nv.constant0._ZN6thrust24THRUST_300001_SM_1000_NS8cuda_cub4core6detail13_kernel_agentINS1_15__reduce_by_key16ReduceByKeyAgentINS0_6detail15normal_iteratorINS0_10device_ptrImEEEENS0_12zip_iteratorIN4cuda3std3__45tupleIJNS9_I7double2EENS0_17constant_iteratorIiNS0_11use_defaultESK_EEEEEEESB_NSC_INSG_IJNS8_ISI_EENS8_INS9_IiEEEEEEEEENSF_8equal_toImEEN12Trajectories18ComplexIntTupleAddEPllEEJSB_SN_SB_SS_SX_N3cub18CUB_300001_SM_100024ReduceByKeyScanTileStateINSG_IJSH_iEEElLb0EEESU_SW_llEEEvDpT0_ --------------------------
	.section	.nv.constant0._ZN6thrust24THRUST_300001_SM_1000_NS8cuda_cub4core6detail13_kernel_agentINS1_15__reduce_by_key16ReduceByKeyAgentINS0_6detail15normal_iteratorINS0_10device_ptrImEEEENS0_12zip_iteratorIN4cuda3std3__45tupleIJNS9_I7double2EENS0_17constant_iteratorIiNS0_11use_defaultESK_EEEEEEESB_NSC_INSG_IJNS8_ISI_EENS8_INS9_IiEEEEEEEEENSF_8equal_toImEEN12Trajectories18ComplexIntTupleAddEPllEEJSB_SN_SB_SS_SX_N3cub18CUB_300001_SM_100024ReduceByKeyScanTileStateINSG_IJSH_iEEElLb0EEESU_SW_llEEEvDpT0_,"a",@progbits
	.sectionflags	@""
	.align	4
.nv.constant0._ZN6thrust24THRUST_300001_SM_1000_NS8cuda_cub4core6detail13_kernel_agentINS1_15__reduce_by_key16ReduceByKeyAgentINS0_6detail15normal_iteratorINS0_10device_ptrImEEEENS0_12zip_iteratorIN4cuda3std3__45tupleIJNS9_I7double2EENS0_17constant_iteratorIiNS0_11use_defaultESK_EEEEEEESB_NSC_INSG_IJNS8_ISI_EENS8_INS9_IiEEEEEEEEENSF_8equal_toImEEN12Trajectories18ComplexIntTupleAddEPllEEJSB_SN_SB_SS_SX_N3cub18CUB_300001_SM_100024ReduceByKeyScanTileStateINSG_IJSH_iEEElLb0EEESU_SW_llEEEvDpT0_:
	.zero		1008


//--------------------- .nv.constant0._ZN6thrust24THRUST_300001_SM_1000_NS8cuda_cub4core6detail13_kernel_agentINS1_15__reduce_by_key9InitAgentIN3cub18CUB_300001_SM_100024ReduceByKeyScanTileStateIN4cuda3std3__45tupleIJ7double2iEEElLb0EEElPlEEJSG_lSH_EEEvDpT0_ --------------------------
	.section	.nv.constant0._ZN6thrust24THRUST_300001_SM_1000_NS8cuda_cub4core6detail13_kernel_agentINS1_15__reduce_by_key9InitAgentIN3cub18CUB_300001_SM_100024ReduceByKeyScanTileStateIN4cuda3std3__45tupleIJ7double2iEEElLb0EEElPlEEJSG_lSH_EEEvDpT0_,"a",@progbits
	.sectionflags	@""
	.align	4
.nv.constant0._ZN6thrust24THRUST_300001_SM_1000_NS8cuda_cub4core6detail13_kernel_agentINS1_15__reduce_by_key9InitAgentIN3cub18CUB_300001_SM_100024ReduceByKeyScanTileStateIN4cuda3std3__45tupleIJ7double2iEEElLb0EEElPlEEJSG_lSH_EEEvDpT0_:
	.zero		936


//--------------------- .nv.constant0._ZN6thrust24THRUST_300001_SM_1000_NS8cuda_cub4core6detail13_kernel_agentINS1_15__reduce_by_key16ReduceByKeyAgentINS0_6detail15normal_iteratorINS0_10device_ptrImEEEENS0_12zip_iteratorIN4cuda3std3__45tupleIJNS9_I7double2EENS0_17constant_iteratorIiNS0_11use_defaultESK_EEEEEEESB_NSC_INSG_IJNS8_ISI_EENS8_INS9_IiEEEEEEEEENSF_8equal_toImEEN12Trajectories18ComplexIntTupleAddEPiiEEJSB_SN_SB_SS_SX_N3cub18CUB_300001_SM_100024ReduceByKeyScanTileStateINSG_IJSH_iEEEiLb0EEESU_SW_iiEEEvDpT0_ --------------------------
	.section	.nv.constant0._ZN6thrust24THRUST_300001_SM_1000_NS8cuda_cub4core6detail13_kernel_agentINS1_15__reduce_by_key16ReduceByKeyAgentINS0_6detail15normal_iteratorINS0_10device_ptrImEEEENS0_12zip_iteratorIN4cuda3std3__45tupleIJNS9_I7double2EENS0_17constant_iteratorIiNS0_11use_defaultESK_EEEEEEESB_NSC_INSG_IJNS8_ISI_EENS8_INS9_IiEEEEEEEEENSF_8equal_toImEEN12Trajectories18ComplexIntTupleAddEPiiEEJSB_SN_SB_SS_SX_N3cub18CUB_300001_SM_100024ReduceByKeyScanTileStateINSG_IJSH_iEEEiLb0EEESU_SW_iiEEEvDpT0_,"a",@progbits
	.sectionflags	@""
	.align	4
.nv.constant0._ZN6thrust24THRUST_300001_SM_1000_NS8cuda_cub4core6detail13_kernel_agentINS1_15__reduce_by_key16ReduceByKeyAgentINS0_6detail15normal_iteratorINS0_10device_ptrImEEEENS0_12zip_iteratorIN4cuda3std3__45tupleIJNS9_I7double2EENS0_17constant_iteratorIiNS0_11use_defaultESK_EEEEEEESB_NSC_INSG_IJNS8_ISI_EENS8_INS9_IiEEEEEEEEENSF_8equal_toImEEN12Trajectories18ComplexIntTupleAddEPiiEEJSB_SN_SB_SS_SX_N3cub18CUB_300001_SM_100024ReduceByKeyScanTileStateINSG_IJSH_iEEEiLb0EEESU_SW_iiEEEvDpT0_:
	.zero		996


//--------------------- .nv.constant0._ZN6thrust24THRUST_300001_SM_1000_NS8cuda_cub4core6detail13_kernel_agentINS1_15__reduce_by_key9InitAgentIN3cub18CUB_300001_SM_100024ReduceByKeyScanTileStateIN4cuda3std3__45tupleIJ7double2iEEEiLb0EEEiPiEEJSG_iSH_EEEvDpT0_ --------------------------
	.section	.nv.constant0._ZN6thrust24THRUST_300001_SM_1000_NS8cuda_cub4core6detail13_kernel_agentINS1_15__reduce_by_key9InitAgentIN3cub18CUB_300001_SM_100024ReduceByKeyScanTileStateIN4cuda3std3__45tupleIJ7double2iEEEiLb0EEEiPiEEJSG_iSH_EEEvDpT0_,"a",@progbits
	.sectionflags	@""
	.align	4
.nv.constant0._ZN6thrust24THRUST_300001_SM_1000_NS8cuda_cub4core6detail13_kernel_agentINS1_15__reduce_by_key9InitAgentIN3cub18CUB_300001_SM_100024ReduceByKeyScanTileStateIN4cuda3std3__45tupleIJ7double2iEEEiLb0EEEiPiEEJSG_iSH_EEEvDpT0_:
	.zero		936


//--------------------- .nv.constant0._ZN6thrust24THRUST_300001_SM_1000_NS8cuda_cub4core6detail13_kernel_agentINS1_15__reduce_by_key16ReduceByKeyAgentINS0_6detail15normal_iteratorINS0_10device_ptrImEEEENS9_I7double2EESB_NS8_ISD_EEN4cuda3std3__48equal_toImEEN12Trajectories19cuDoubleComplex_addEPllEEJSB_SD_SB_SE_SM_N3cub18CUB_300001_SM_100024ReduceByKeyScanTileStateISC_lLb0EEESJ_SL_llEEEvDpT0_ --------------------------
	.section	.nv.constant0._ZN6thrust24THRUST_300001_SM_1000_NS8cuda_cub4core6detail13_kernel_agentINS1_15__reduce_by_key16ReduceByKeyAgentINS0_6detail15normal_iteratorINS0_10device_ptrImEEEENS9_I7double2EESB_NS8_ISD_EEN4cuda3std3__48equal_toImEEN12Trajectories19cuDoubleComplex_addEPllEEJSB_SD_SB_SE_SM_N3cub18CUB_300001_SM_100024ReduceByKeyScanTileStateISC_lLb0EEESJ_SL_llEEEvDpT0_,"a",@progbits
	.sectionflags	@""
	.align	4
.nv.constant0._ZN6thrust24THRUST_300001_SM_1000_NS8cuda_cub4core6detail13_kernel_agentINS1_15__reduce_by_key16ReduceByKeyAgentINS0_6detail15normal_iteratorINS0_10device_ptrImEEEENS9_I7double2EESB_NS8_ISD_EEN4cuda3std3__48equal_toImEEN12Trajectories19cuDoubleComplex_addEPllEEJSB_SD_SB_SE_SM_N3cub18CUB_300001_SM_100024ReduceByKeyScanTileStateISC_lLb0EEESJ_SL_llEEEvDpT0_:
	.zero		984


//--------------------- .nv.constant0._ZN6thrust24THRUST_300001_SM_1000_NS8cuda_cub4core6detail13_kernel_agentINS1_15__reduce_by_key9InitAgentIN3cub18CUB_300001_SM_100024ReduceByKeyScanTileStateI7double2lLb0EEElPlEEJSB_lSC_EEEvDpT0_ --------------------------
	.section	.nv.constant0._ZN6thrust24THRUST_300001_SM_1000_NS8cuda_cub4core6detail13_kernel_agentINS1_15__reduce_by_key9InitAgentIN3cub18CUB_300001_SM_100024ReduceByKeyScanTileStateI7double2lLb0EEElPlEEJSB_lSC_EEEvDpT0_,"a",@progbits
	.sectionflags	@""
	.align	4
.nv.constant0._ZN6thrust24THRUST_300001_SM_1000_NS8cuda_cub4core6detail13_kernel_agentINS1_15__reduce_by_key9InitAgentIN3cub18CUB_300001_SM_100024ReduceByKeyScanTileStateI7double2lLb0EEElPlEEJSB_lSC_EEEvDpT0_:
	.zero		936


//--------------------- .nv.constant0._ZN6thrust24THRUST_300001_SM_1000_NS8cuda_cub4core6detail13_kernel_agentINS1_15__reduce_by_key16ReduceByKeyAgentINS0_6detail15normal_iteratorINS0_10device_ptrImEEEENS9_I7double2EESB_NS8_ISD_EEN4cuda3std3__48equal_toImEEN12Trajectories19cuDoubleComplex_addEPiiEEJSB_SD_SB_SE_SM_N3cub18CUB_300001_SM_100024ReduceByKeyScanTileStateISC_iLb0EEESJ_SL_iiEEEvDpT0_ --------------------------
	.section	.nv.constant0._ZN6thrust24THRUST_300001_SM_1000_NS8cuda_cub4core6detail13_kernel_agentINS1_15__reduce_by_key16ReduceByKeyAgentINS0_6detail15normal_iteratorINS0_10device_ptrImEEEENS9_I7double2EESB_NS8_ISD_EEN4cuda3std3__48equal_toImEEN12Trajectories19cuDoubleComplex_addEPiiEEJSB_SD_SB_SE_SM_N3cub18CUB_300001_SM_100024ReduceByKeyScanTileStateISC_iLb0EEESJ_SL_iiEEEvDpT0_,"a",@progbits
	.sectionflags	@""
	.align	4
.nv.constant0._ZN6thrust24THRUST_300001_SM_1000_NS8cuda_cub4core6detail13_kernel_agentINS1_15__reduce_by_key16ReduceByKeyAgentINS0_6detail15normal_iteratorINS0_10device_ptrImEEEENS9_I7double2EESB_NS8_ISD_EEN4cuda3std3__48equal_toImEEN12Trajectories19cuDoubleComplex_addEPiiEEJSB_SD_SB_SE_SM_N3cub18CUB_300001_SM_100024ReduceByKeyScanTileStateISC_iLb0EEESJ_SL_iiEEEvDpT0_:
	.zero		972


//--------------------- .nv.constant0._ZN6thrust24THRUST_300001_SM_1000_NS8cuda_cub4core6detail13_kernel_agentINS1_15__reduce_by_key9InitAgentIN3cub18CUB_300001_SM_100024ReduceByKeyScanTileStateI7double2iLb0EEEiPiEEJSB_iSC_EEEvDpT0_ --------------------------
	.section	.nv.constant0._ZN6thrust24THRUST_300001_SM_1000_NS8cuda_cub4core6detail13_kernel_agentINS1_15__reduce_by_key9InitAgentIN3cub18CUB_300001_SM_100024ReduceByKeyScanTileStateI7double2iLb0EEEiPiEEJSB_iSC_EEEvDpT0_,"a",@progbits
	.sectionflags	@""
	.align	4
.nv.constant0._ZN6thrust24THRUST_300001_SM_1000_NS8cuda_cub4core6detail13_kernel_agentINS1_15__reduce_by_key9InitAgentIN3cub18CUB_300001_SM_100024ReduceByKeyScanTileStateI7double2iLb0EEEiPiEEJSB_iSC_EEEvDpT0_:
	.zero		936


//--------------------- .nv.constant0._Z32resample_from_kept_states_kernelPhP17curandStateXORWOWP7double2iiPKmPKdi --------------------------
	.section	.nv.constant0._Z32resample_from_kept_states_kernelPhP17curandStateXORWOWP7double2iiPKmPKdi,"a",@progbits
	.sectionflags	@""
	.align	4
.nv.constant0._Z32resample_from_kept_states_kernelPhP17curandStateXORWOWP7double2iiPKmPKdi:
	.zero		948


//--------------------- .nv.constant0._Z21pack_to_uint64_kernelPhPmii --------------------------
	.section	.nv.constant0._Z21pack_to_uint64_kernelPhPmii,"a",@progbits
	.sectionflags	@""
	.align	4
.nv.constant0._Z21pack_to_uint64_kernelPhPmii:
	.zero		920


//--------------------- .nv.constant0._Z10cu3_kernelPhP17curandStateXORWOWiiiiddd --------------------------
	.section	.nv.constant0._Z10cu3_kernelPhP17curandStateXORWOWiiiiddd,"a",@progbits
	.sectionflags	@""
	.align	4
.nv.constant0._Z10cu3_kernelPhP17curandStateXORWOWiiiiddd:
	.zero		952


//--------------------- .nv.constant0._Z9cx_kernelPhiiii --------------------------
	.section	.nv.constant0._Z9cx_kernelPhiiii,"a",@progbits
	.sectionflags	@""
	.align	4
.nv.constant0._Z9cx_kernelPhiiii:
	.zero		920


//--------------------- .nv.constant0._Z9u3_kernelPhP17curandStateXORWOWP7double2iiiddd --------------------------
	.section	.nv.constant0._Z9u3_kernelPhP17curandStateXORWOWP7double2iiiddd,"a",@progbits
	.sectionflags	@""
	.align	4
.nv.constant0._Z9u3_kernelPhP17curandStateXORWOWP7double2iiiddd:
	.zero		960


//--------------------- .nv.constant0._Z8x_kernelPhiii --------------------------
	.section	.nv.constant0._Z8x_kernelPhiii,"a",@progbits
	.sectionflags	@""
	.align	4
.nv.constant0._Z8x_kernelPhiii:
	.zero		916


//--------------------- .nv.constant0._Z18init_weight_kernelP7double2i --------------------------
	.section	.nv.constant0._Z18init_weight_kernelP7double2i,"a",@progbits
	.sectionflags	@""
	.align	4
.nv.constant0._Z18init_weight_kernelP7double2i:
	.zero		908


//--------------------- .nv.constant0._Z18init_curand_kernelP17curandStateXORWOWiy --------------------------
	.section	.nv.constant0._Z18init_curand_kernelP17curandStateXORWOWiy,"a",@progbits
	.sectionflags	@""
	.align	4
.nv.constant0._Z18init_curand_kernelP17curandStateXORWOWiy:
	.zero		920


//--------------------- SYMBOLS --------------------------

	.type		.nv.reservedSmem.offset0,@object
	.size		.nv.reservedSmem.offset0,0x4
	.type		.nv.reservedSmem.cap,@object
	.size		.nv.reservedSmem.cap,0x4
